// Copyright (c) 2024, Jay Shah, Ganesh Bikshandi, Ying Zhang, Vijay Thakkar, Pradeep Ramani, Tri Dao.
// Splitting the different template instantiations to different files to speed up compilation.
// This file is auto-generated. See "generate_kernels.py"

#include "flash_fwd_launch_template.h"

#ifndef FLASHATTENTION_DISABLE_HDIM192
template void run_mha_fwd_<90, cutlass::bfloat16_t, 192, 192, false, true, true, true>(Flash_fwd_params &params, cudaStream_t stream);
#endif


// ===== COMPILED SASS (sm_90a) =====

	.target	sm_90a

	.elftype	@"ET_EXEC"


//--------------------- .note.nv.tkinfo           --------------------------
	.section	.note.nv.tkinfo,"",@"SHT_NOTE"
	.sectionflags	@"SHF_NOTE_NV_TKINFO"
	.tkinfo
        /*0018*/ 	.word	0x00000002
        /*0030*/ 	.string	""
        /*0030*/ 	.string	"ptxas"
        /*0030*/ 	.string	"Cuda compilation tools, release 13.0, V13.0.88"
        /*0030*/ 	.string	"Build cuda_13.0.r13.0/compiler.36424714_0"
        /*0030*/ 	.string	"-arch sm_90a -m 64 "



//--------------------- .note.nv.cuinfo           --------------------------
	.section	.note.nv.cuinfo,"",@"SHT_NOTE"
	.sectionflags	@"SHF_NOTE_NV_CUINFO"
        /*0018*/ 	.short	0x0002
        /*001a*/ 	.short	0x005a
        /*001c*/ 	.short	0x0082
	.zero		2


//--------------------- .nv.info                  --------------------------
	.section	.nv.info,"",@"SHT_CUDA_INFO"
	.align	4


	//----- nvinfo : EIATTR_REGCOUNT
	.align		4
        /*0000*/ 	.byte	0x04, 0x2f
        /*0002*/ 	.short	(.L_19 - .L_18)
	.align		4
.L_18:
        /*0004*/ 	.word	index@(_ZN7cutlass13device_kernelIN5flash11enable_sm90INS1_16FlashAttnFwdSm90INS1_25CollectiveMainloopFwdSm90ILi2EN4cute5tupleIJNS5_1CILi1EEES8_S8_EEENS6_IJNS7_ILi128EEENS7_ILi96EEENS7_ILi192EEEEEELi192ENS_10bfloat16_tEfNS_4arch4Sm90ELb1ELb0ELb1ELb1ELb1ELb1ELb0ELb1ELb1ELb1ELb0ELb0EEENS1_21CollectiveEpilogueFwdINS6_IJSA_SC_SB_EEES9_SE_SG_Li256ELb1ELb1ELb0ELb0EEENS1_36VarlenDynamicPersistentTileSchedulerILi128ELi96ELi256ELi128ELb0ELb1ELb1ELb1ELb1ELb1EEEEEEEEEvNT_6ParamsE)
        /*0008*/ 	.word	0x000000a8


	//----- nvinfo : EIATTR_FRAME_SIZE
	.align		4
.L_19:
        /*000c*/ 	.byte	0x04, 0x11
        /*000e*/ 	.short	(.L_21 - .L_20)
	.align		4
.L_20:
        /*0010*/ 	.word	index@(_ZN7cutlass13device_kernelIN5flash11enable_sm90INS1_16FlashAttnFwdSm90INS1_25CollectiveMainloopFwdSm90ILi2EN4cute5tupleIJNS5_1CILi1EEES8_S8_EEENS6_IJNS7_ILi128EEENS7_ILi96EEENS7_ILi192EEEEEELi192ENS_10bfloat16_tEfNS_4arch4Sm90ELb1ELb0ELb1ELb1ELb1ELb1ELb0ELb1ELb1ELb1ELb0ELb0EEENS1_21CollectiveEpilogueFwdINS6_IJSA_SC_SB_EEES9_SE_SG_Li256ELb1ELb1ELb0ELb0EEENS1_36VarlenDynamicPersistentTileSchedulerILi128ELi96ELi256ELi128ELb0ELb1ELb1ELb1ELb1ELb1EEEEEEEEEvNT_6ParamsE)
        /*0014*/ 	.word	0x00000098


	//----- nvinfo : EIATTR_REGCOUNT
	.align		4
.L_21:
        /*0018*/ 	.byte	0x04, 0x2f
        /*001a*/ 	.short	(.L_23 - .L_22)
	.align		4
.L_22:
        /*001c*/ 	.word	index@(_ZN7cutlass13device_kernelIN5flash11enable_sm90INS1_16FlashAttnFwdSm90INS1_25CollectiveMainloopFwdSm90ILi2EN4cute5tupleIJNS5_1CILi1EEES8_S8_EEENS6_IJNS7_ILi128EEENS7_ILi96EEENS7_ILi192EEEEEELi192ENS_10bfloat16_tEfNS_4arch4Sm90ELb1ELb0ELb1ELb1ELb1ELb0ELb0ELb1ELb1ELb1ELb0ELb0EEENS1_21CollectiveEpilogueFwdINS6_IJSA_SC_SB_EEES9_SE_SG_Li256ELb1ELb1ELb0ELb0EEENS1_36VarlenDynamicPersistentTileSchedulerILi128ELi96ELi256ELi128ELb0ELb1ELb1ELb1ELb1ELb1EEEEEEEEEvNT_6ParamsE)
        /*0020*/ 	.word	0x000000a8


	//----- nvinfo : EIATTR_FRAME_SIZE
	.align		4
.L_23:
        /*0024*/ 	.byte	0x04, 0x11
        /*0026*/ 	.short	(.L_25 - .L_24)
	.align		4
.L_24:
        /*0028*/ 	.word	index@(_ZN7cutlass13device_kernelIN5flash11enable_sm90INS1_16FlashAttnFwdSm90INS1_25CollectiveMainloopFwdSm90ILi2EN4cute5tupleIJNS5_1CILi1EEES8_S8_EEENS6_IJNS7_ILi128EEENS7_ILi96EEENS7_ILi192EEEEEELi192ENS_10bfloat16_tEfNS_4arch4Sm90ELb1ELb0ELb1ELb1ELb1ELb0ELb0ELb1ELb1ELb1ELb0ELb0EEENS1_21CollectiveEpilogueFwdINS6_IJSA_SC_SB_EEES9_SE_SG_Li256ELb1ELb1ELb0ELb0EEENS1_36VarlenDynamicPersistentTileSchedulerILi128ELi96ELi256ELi128ELb0ELb1ELb1ELb1ELb1ELb1EEEEEEEEEvNT_6ParamsE)
        /*002c*/ 	.word	0x00000030


	//----- nvinfo : EIATTR_REGCOUNT
	.align		4
.L_25:
        /*0030*/ 	.byte	0x04, 0x2f
        /*0032*/ 	.short	(.L_27 - .L_26)
	.align		4
.L_26:
        /*0034*/ 	.word	index@(_ZN7cutlass13device_kernelIN5flash11enable_sm90INS1_16FlashAttnFwdSm90INS1_25CollectiveMainloopFwdSm90ILi2EN4cute5tupleIJNS5_1CILi1EEES8_S8_EEENS6_IJNS7_ILi128EEENS7_ILi96EEENS7_ILi192EEEEEELi192ENS_10bfloat16_tEfNS_4arch4Sm90ELb1ELb0ELb1ELb0ELb1ELb0ELb0ELb1ELb1ELb1ELb0ELb0EEENS1_21CollectiveEpilogueFwdINS6_IJSA_SC_SB_EEES9_SE_SG_Li256ELb0ELb1ELb0ELb0EEENS1_30DynamicPersistentTileSchedulerILi256ELi128ELb0ELb1ELb1EEEEEEEEEvNT_6ParamsE)
        /*0038*/ 	.word	0x000000a8


	//----- nvinfo : EIATTR_FRAME_SIZE
	.align		4
.L_27:
        /*003c*/ 	.byte	0x04, 0x11
        /*003e*/ 	.short	(.L_29 - .L_28)
	.align		4
.L_28:
        /*0040*/ 	.word	index@(_ZN7cutlass13device_kernelIN5flash11enable_sm90INS1_16FlashAttnFwdSm90INS1_25CollectiveMainloopFwdSm90ILi2EN4cute5tupleIJNS5_1CILi1EEES8_S8_EEENS6_IJNS7_ILi128EEENS7_ILi96EEENS7_ILi192EEEEEELi192ENS_10bfloat16_tEfNS_4arch4Sm90ELb1ELb0ELb1ELb0ELb1ELb0ELb0ELb1ELb1ELb1ELb0ELb0EEENS1_21CollectiveEpilogueFwdINS6_IJSA_SC_SB_EEES9_SE_SG_Li256ELb0ELb1ELb0ELb0EEENS1_30DynamicPersistentTileSchedulerILi256ELi128ELb0ELb1ELb1EEEEEEEEEvNT_6ParamsE)
        /*0044*/ 	.word	0x00000008


	//----- nvinfo : EIATTR_REGCOUNT
	.align		4
.L_29:
        /*0048*/ 	.byte	0x04, 0x2f
        /*004a*/ 	.short	(.L_31 - .L_30)
	.align		4
.L_30:
        /*004c*/ 	.word	index@(_ZN7cutlass13device_kernelIN5flash11enable_sm90INS1_16FlashAttnFwdSm90INS1_25CollectiveMainloopFwdSm90ILi2EN4cute5tupleIJNS5_1CILi1EEES8_S8_EEENS6_IJNS7_ILi128EEENS7_ILi96EEENS7_ILi192EEEEEELi192ENS_10bfloat16_tEfNS_4arch4Sm90ELb0ELb1ELb1ELb1ELb1ELb1ELb0ELb1ELb1ELb1ELb0ELb0EEENS1_21CollectiveEpilogueFwdINS6_IJSA_SC_SB_EEES9_SE_SG_Li256ELb1ELb1ELb0ELb0EEENS1_36VarlenDynamicPersistentTileSchedulerILi128ELi96ELi256ELi128ELb0ELb1ELb1ELb1ELb0ELb1EEEEEEEEEvNT_6ParamsE)
        /*0050*/ 	.word	0x000000a8


	//----- nvinfo : EIATTR_FRAME_SIZE
	.align		4
.L_31:
        /*0054*/ 	.byte	0x04, 0x11
        /*0056*/ 	.short	(.L_33 - .L_32)
	.align		4
.L_32:
        /*0058*/ 	.word	index@($_ZN7cutlass13device_kernelIN5flash11enable_sm90INS1_16FlashAttnFwdSm90INS1_25CollectiveMainloopFwdSm90ILi2EN4cute5tupleIJNS5_1CILi1EEES8_S8_EEENS6_IJNS7_ILi128EEENS7_ILi96EEENS7_ILi192EEEEEELi192ENS_10bfloat16_tEfNS_4arch4Sm90ELb0ELb1ELb1ELb1ELb1ELb1ELb0ELb1ELb1ELb1ELb0ELb0EEENS1_21CollectiveEpilogueFwdINS6_IJSA_SC_SB_EEES9_SE_SG_Li256ELb1ELb1ELb0ELb0EEENS1_36VarlenDynamicPersistentTileSchedulerILi128ELi96ELi256ELi128ELb0ELb1ELb1ELb1ELb0ELb1EEEEEEEEEvNT_6ParamsE$_ZZN5flash25CollectiveMainloopFwdSm90ILi2EN4cute5tupleIJNS1_1CILi1EEES4_S4_EEENS2_IJNS3_ILi128EEENS3_ILi96EEENS3_ILi192EEEEEELi192EN7cutlass10bfloat16_tEfNSA_4arch4Sm90ELb0ELb1ELb1ELb1ELb1ELb1ELb0ELb1ELb1ELb1ELb0ELb0EE12store_kv_newINS_16FlashAttnFwdSm90ISE_NS_21CollectiveEpilogueFwdINS2_IJS6_S8_S7_EEES5_SB_SD_Li256ELb1ELb1ELb0ELb0EEENS_36VarlenDynamicPersistentTileSchedulerILi128ELi96ELi256ELi128ELb0ELb1ELb1ELb1ELb0ELb1EEEE13SharedStorageEEEbRKNSE_6ParamsENSA_25PipelineTmaAsyncNoClusterILi2ENSA_16PipelineTmaAsyncILi2EEEEESU_RNSA_13PipelineStateILj2EEEiRT_RKNS_16SeqlenInfoQKNewKILb1ELb1EEENS2_IJiiiiEEEENKUliRKT_E_clISW_EEDaiS17_)
        /*005c*/ 	.word	0x000002c0


	//----- nvinfo : EIATTR_FRAME_SIZE
	.align		4
.L_33:
        /*0060*/ 	.byte	0x04, 0x11
        /*0062*/ 	.short	(.L_35 - .L_34)
	.align		4
.L_34:
        /*0064*/ 	.word	index@(_ZN7cutlass13device_kernelIN5flash11enable_sm90INS1_16FlashAttnFwdSm90INS1_25CollectiveMainloopFwdSm90ILi2EN4cute5tupleIJNS5_1CILi1EEES8_S8_EEENS6_IJNS7_ILi128EEENS7_ILi96EEENS7_ILi192EEEEEELi192ENS_10bfloat16_tEfNS_4arch4Sm90ELb0ELb1ELb1ELb1ELb1ELb1ELb0ELb1ELb1ELb1ELb0ELb0EEENS1_21CollectiveEpilogueFwdINS6_IJSA_SC_SB_EEES9_SE_SG_Li256ELb1ELb1ELb0ELb0EEENS1_36VarlenDynamicPersistentTileSchedulerILi128ELi96ELi256ELi128ELb0ELb1ELb1ELb1ELb0ELb1EEEEEEEEEvNT_6ParamsE)
        /*0068*/ 	.word	0x000002c0


	//----- nvinfo : EIATTR_REGCOUNT
	.align		4
.L_35:
        /*006c*/ 	.byte	0x04, 0x2f
        /*006e*/ 	.short	(.L_37 - .L_36)
	.align		4
.L_36:
        /*0070*/ 	.word	index@(_ZN7cutlass13device_kernelIN5flash11enable_sm90INS1_16FlashAttnFwdSm90INS1_25CollectiveMainloopFwdSm90ILi2EN4cute5tupleIJNS5_1CILi1EEES8_S8_EEENS6_IJNS7_ILi128EEENS7_ILi96EEENS7_ILi192EEEEEELi192ENS_10bfloat16_tEfNS_4arch4Sm90ELb0ELb1ELb1ELb1ELb1ELb0ELb0ELb1ELb1ELb1ELb0ELb0EEENS1_21CollectiveEpilogueFwdINS6_IJSA_SC_SB_EEES9_SE_SG_Li256ELb1ELb1ELb0ELb0EEENS1_36VarlenDynamicPersistentTileSchedulerILi128ELi96ELi256ELi128ELb0ELb1ELb1ELb1ELb0ELb1EEEEEEEEEvNT_6ParamsE)
        /*0074*/ 	.word	0x000000a8


	//----- nvinfo : EIATTR_FRAME_SIZE
	.align		4
.L_37:
        /*0078*/ 	.byte	0x04, 0x11
        /*007a*/ 	.short	(.L_39 - .L_38)
	.align		4
.L_38:
        /*007c*/ 	.word	index@(_ZN7cutlass13device_kernelIN5flash11enable_sm90INS1_16FlashAttnFwdSm90INS1_25CollectiveMainloopFwdSm90ILi2EN4cute5tupleIJNS5_1CILi1EEES8_S8_EEENS6_IJNS7_ILi128EEENS7_ILi96EEENS7_ILi192EEEEEELi192ENS_10bfloat16_tEfNS_4arch4Sm90ELb0ELb1ELb1ELb1ELb1ELb0ELb0ELb1ELb1ELb1ELb0ELb0EEENS1_21CollectiveEpilogueFwdINS6_IJSA_SC_SB_EEES9_SE_SG_Li256ELb1ELb1ELb0ELb0EEENS1_36VarlenDynamicPersistentTileSchedulerILi128ELi96ELi256ELi128ELb0ELb1ELb1ELb1ELb0ELb1EEEEEEEEEvNT_6ParamsE)
        /*0080*/ 	.word	0x00000030


	//----- nvinfo : EIATTR_REGCOUNT
	.align		4
.L_39:
        /*0084*/ 	.byte	0x04, 0x2f
        /*0086*/ 	.short	(.L_41 - .L_40)
	.align		4
.L_40:
        /*0088*/ 	.word	index@(_ZN7cutlass13device_kernelIN5flash11enable_sm90INS1_16FlashAttnFwdSm90INS1_25CollectiveMainloopFwdSm90ILi2EN4cute5tupleIJNS5_1CILi1EEES8_S8_EEENS6_IJNS7_ILi128EEENS7_ILi96EEENS7_ILi192EEEEEELi192ENS_10bfloat16_tEfNS_4arch4Sm90ELb0ELb1ELb1ELb0ELb1ELb0ELb0ELb1ELb1ELb1ELb0ELb0EEENS1_21CollectiveEpilogueFwdINS6_IJSA_SC_SB_EEES9_SE_SG_Li256ELb0ELb1ELb0ELb0EEENS1_30DynamicPersistentTileSchedulerILi256ELi128ELb0ELb1ELb1EEEEEEEEEvNT_6ParamsE)
        /*008c*/ 	.word	0x000000a8


	//----- nvinfo : EIATTR_FRAME_SIZE
	.align		4
.L_41:
        /*0090*/ 	.byte	0x04, 0x11
        /*0092*/ 	.short	(.L_43 - .L_42)
	.align		4
.L_42:
        /*0094*/ 	.word	index@(_ZN7cutlass13device_kernelIN5flash11enable_sm90INS1_16FlashAttnFwdSm90INS1_25CollectiveMainloopFwdSm90ILi2EN4cute5tupleIJNS5_1CILi1EEES8_S8_EEENS6_IJNS7_ILi128EEENS7_ILi96EEENS7_ILi192EEEEEELi192ENS_10bfloat16_tEfNS_4arch4Sm90ELb0ELb1ELb1ELb0ELb1ELb0ELb0ELb1ELb1ELb1ELb0ELb0EEENS1_21CollectiveEpilogueFwdINS6_IJSA_SC_SB_EEES9_SE_SG_Li256ELb0ELb1ELb0ELb0EEENS1_30DynamicPersistentTileSchedulerILi256ELi128ELb0ELb1ELb1EEEEEEEEEvNT_6ParamsE)
        /*0098*/ 	.word	0x00000008


	//----- nvinfo : EIATTR_REGCOUNT
	.align		4
.L_43:
        /*009c*/ 	.byte	0x04, 0x2f
        /*009e*/ 	.short	(.L_45 - .L_44)
	.align		4
.L_44:
        /*00a0*/ 	.word	index@(_ZN7cutlass13device_kernelIN5flash11enable_sm90INS1_16FlashAttnFwdSm90INS1_25CollectiveMainloopFwdSm90ILi2EN4cute5tupleIJNS5_1CILi1EEES8_S8_EEENS6_IJNS7_ILi128EEENS7_ILi96EEENS7_ILi192EEEEEELi192ENS_10bfloat16_tEfNS_4arch4Sm90ELb0ELb0ELb1ELb1ELb1ELb1ELb0ELb1ELb1ELb1ELb0ELb0EEENS1_21CollectiveEpilogueFwdINS6_IJSA_SC_SB_EEES9_SE_SG_Li256ELb1ELb1ELb0ELb0EEENS1_36VarlenDynamicPersistentTileSchedulerILi128ELi96ELi256ELi128ELb0ELb1ELb1ELb0ELb1ELb1EEEEEEEEEvNT_6ParamsE)
        /*00a4*/ 	.word	0x000000a8


	//----- nvinfo : EIATTR_FRAME_SIZE
	.align		4
.L_45:
        /*00a8*/ 	.byte	0x04, 0x11
        /*00aa*/ 	.short	(.L_47 - .L_46)
	.align		4
.L_46:
        /*00ac*/ 	.word	index@(_ZN7cutlass13device_kernelIN5flash11enable_sm90INS1_16FlashAttnFwdSm90INS1_25CollectiveMainloopFwdSm90ILi2EN4cute5tupleIJNS5_1CILi1EEES8_S8_EEENS6_IJNS7_ILi128EEENS7_ILi96EEENS7_ILi192EEEEEELi192ENS_10bfloat16_tEfNS_4arch4Sm90ELb0ELb0ELb1ELb1ELb1ELb1ELb0ELb1ELb1ELb1ELb0ELb0EEENS1_21CollectiveEpilogueFwdINS6_IJSA_SC_SB_EEES9_SE_SG_Li256ELb1ELb1ELb0ELb0EEENS1_36VarlenDynamicPersistentTileSchedulerILi128ELi96ELi256ELi128ELb0ELb1ELb1ELb0ELb1ELb1EEEEEEEEEvNT_6ParamsE)
        /*00b0*/ 	.word	0x00000098


	//----- nvinfo : EIATTR_REGCOUNT
	.align		4
.L_47:
        /*00b4*/ 	.byte	0x04, 0x2f
        /*00b6*/ 	.short	(.L_49 - .L_48)
	.align		4
.L_48:
        /*00b8*/ 	.word	index@(_ZN7cutlass13device_kernelIN5flash11enable_sm90INS1_16FlashAttnFwdSm90INS1_25CollectiveMainloopFwdSm90ILi2EN4cute5tupleIJNS5_1CILi1EEES8_S8_EEENS6_IJNS7_ILi128EEENS7_ILi96EEENS7_ILi192EEEEEELi192ENS_10bfloat16_tEfNS_4arch4Sm90ELb0ELb0ELb1ELb1ELb1ELb0ELb0ELb1ELb1ELb1ELb0ELb0EEENS1_21CollectiveEpilogueFwdINS6_IJSA_SC_SB_EEES9_SE_SG_Li256ELb1ELb1ELb0ELb0EEENS1_36VarlenDynamicPersistentTileSchedulerILi128ELi96ELi256ELi128ELb0ELb1ELb1ELb0ELb1ELb1EEEEEEEEEvNT_6ParamsE)
        /*00bc*/ 	.word	0x000000a8


	//----- nvinfo : EIATTR_FRAME_SIZE
	.align		4
.L_49:
        /*00c0*/ 	.byte	0x04, 0x11
        /*00c2*/ 	.short	(.L_51 - .L_50)
	.align		4
.L_50:
        /*00c4*/ 	.word	index@(_ZN7cutlass13device_kernelIN5flash11enable_sm90INS1_16FlashAttnFwdSm90INS1_25CollectiveMainloopFwdSm90ILi2EN4cute5tupleIJNS5_1CILi1EEES8_S8_EEENS6_IJNS7_ILi128EEENS7_ILi96EEENS7_ILi192EEEEEELi192ENS_10bfloat16_tEfNS_4arch4Sm90ELb0ELb0ELb1ELb1ELb1ELb0ELb0ELb1ELb1ELb1ELb0ELb0EEENS1_21CollectiveEpilogueFwdINS6_IJSA_SC_SB_EEES9_SE_SG_Li256ELb1ELb1ELb0ELb0EEENS1_36VarlenDynamicPersistentTileSchedulerILi128ELi96ELi256ELi128ELb0ELb1ELb1ELb0ELb1ELb1EEEEEEEEEvNT_6ParamsE)
        /*00c8*/ 	.word	0x00000030


	//----- nvinfo : EIATTR_REGCOUNT
	.align		4
.L_51:
        /*00cc*/ 	.byte	0x04, 0x2f
        /*00ce*/ 	.short	(.L_53 - .L_52)
	.align		4
.L_52:
        /*00d0*/ 	.word	index@(_ZN7cutlass13device_kernelIN5flash11enable_sm90INS1_16FlashAttnFwdSm90INS1_25CollectiveMainloopFwdSm90ILi2EN4cute5tupleIJNS5_1CILi1EEES8_S8_EEENS6_IJNS7_ILi128EEENS7_ILi96EEENS7_ILi192EEEEEELi192ENS_10bfloat16_tEfNS_4arch4Sm90ELb0ELb0ELb1ELb0ELb1ELb0ELb0ELb1ELb1ELb1ELb0ELb0EEENS1_21CollectiveEpilogueFwdINS6_IJSA_SC_SB_EEES9_SE_SG_Li256ELb0ELb1ELb0ELb0EEENS1_29StaticPersistentTileSchedulerILb0EEEEEEEEEvNT_6ParamsE)
        /*00d4*/ 	.word	0x000000a8


	//----- nvinfo : EIATTR_FRAME_SIZE
	.align		4
.L_53:
        /*00d8*/ 	.byte	0x04, 0x11
        /*00da*/ 	.short	(.L_55 - .L_54)
	.align		4
.L_54:
        /*00dc*/ 	.word	index@(_ZN7cutlass13device_kernelIN5flash11enable_sm90INS1_16FlashAttnFwdSm90INS1_25CollectiveMainloopFwdSm90ILi2EN4cute5tupleIJNS5_1CILi1EEES8_S8_EEENS6_IJNS7_ILi128EEENS7_ILi96EEENS7_ILi192EEEEEELi192ENS_10bfloat16_tEfNS_4arch4Sm90ELb0ELb0ELb1ELb0ELb1ELb0ELb0ELb1ELb1ELb1ELb0ELb0EEENS1_21CollectiveEpilogueFwdINS6_IJSA_SC_SB_EEES9_SE_SG_Li256ELb0ELb1ELb0ELb0EEENS1_29StaticPersistentTileSchedulerILb0EEEEEEEEEvNT_6ParamsE)
        /*00e0*/ 	.word	0x00000008


	//----- nvinfo : EIATTR_MIN_STACK_SIZE
	.align		4
.L_55:
        /*00e4*/ 	.byte	0x04, 0x12
        /*00e6*/ 	.short	(.L_57 - .L_56)
	.align		4
.L_56:
        /*00e8*/ 	.word	index@(_ZN7cutlass13device_kernelIN5flash11enable_sm90INS1_16FlashAttnFwdSm90INS1_25CollectiveMainloopFwdSm90ILi2EN4cute5tupleIJNS5_1CILi1EEES8_S8_EEENS6_IJNS7_ILi128EEENS7_ILi96EEENS7_ILi192EEEEEELi192ENS_10bfloat16_tEfNS_4arch4Sm90ELb0ELb0ELb1ELb0ELb1ELb0ELb0ELb1ELb1ELb1ELb0ELb0EEENS1_21CollectiveEpilogueFwdINS6_IJSA_SC_SB_EEES9_SE_SG_Li256ELb0ELb1ELb0ELb0EEENS1_29StaticPersistentTileSchedulerILb0EEEEEEEEEvNT_6ParamsE)
        /*00ec*/ 	.word	0x00000008


	//----- nvinfo : EIATTR_MIN_STACK_SIZE
	.align		4
.L_57:
        /*00f0*/ 	.byte	0x04, 0x12
        /*00f2*/ 	.short	(.L_59 - .L_58)
	.align		4
.L_58:
        /*00f4*/ 	.word	index@(_ZN7cutlass13device_kernelIN5flash11enable_sm90INS1_16FlashAttnFwdSm90INS1_25CollectiveMainloopFwdSm90ILi2EN4cute5tupleIJNS5_1CILi1EEES8_S8_EEENS6_IJNS7_ILi128EEENS7_ILi96EEENS7_ILi192EEEEEELi192ENS_10bfloat16_tEfNS_4arch4Sm90ELb0ELb0ELb1ELb1ELb1ELb0ELb0ELb1ELb1ELb1ELb0ELb0EEENS1_21CollectiveEpilogueFwdINS6_IJSA_SC_SB_EEES9_SE_SG_Li256ELb1ELb1ELb0ELb0EEENS1_36VarlenDynamicPersistentTileSchedulerILi128ELi96ELi256ELi128ELb0ELb1ELb1ELb0ELb1ELb1EEEEEEEEEvNT_6ParamsE)
        /*00f8*/ 	.word	0x00000030


	//----- nvinfo : EIATTR_MIN_STACK_SIZE
	.align		4
.L_59:
        /*00fc*/ 	.byte	0x04, 0x12
        /*00fe*/ 	.short	(.L_61 - .L_60)
	.align		4
.L_60:
        /*0100*/ 	.word	index@(_ZN7cutlass13device_kernelIN5flash11enable_sm90INS1_16FlashAttnFwdSm90INS1_25CollectiveMainloopFwdSm90ILi2EN4cute5tupleIJNS5_1CILi1EEES8_S8_EEENS6_IJNS7_ILi128EEENS7_ILi96EEENS7_ILi192EEEEEELi192ENS_10bfloat16_tEfNS_4arch4Sm90ELb0ELb0ELb1ELb1ELb1ELb1ELb0ELb1ELb1ELb1ELb0ELb0EEENS1_21CollectiveEpilogueFwdINS6_IJSA_SC_SB_EEES9_SE_SG_Li256ELb1ELb1ELb0ELb0EEENS1_36VarlenDynamicPersistentTileSchedulerILi128ELi96ELi256ELi128ELb0ELb1ELb1ELb0ELb1ELb1EEEEEEEEEvNT_6ParamsE)
        /*0104*/ 	.word	0x00000098


	//----- nvinfo : EIATTR_MIN_STACK_SIZE
	.align		4
.L_61:
        /*0108*/ 	.byte	0x04, 0x12
        /*010a*/ 	.short	(.L_63 - .L_62)
	.align		4
.L_62:
        /*010c*/ 	.word	index@(_ZN7cutlass13device_kernelIN5flash11enable_sm90INS1_16FlashAttnFwdSm90INS1_25CollectiveMainloopFwdSm90ILi2EN4cute5tupleIJNS5_1CILi1EEES8_S8_EEENS6_IJNS7_ILi128EEENS7_ILi96EEENS7_ILi192EEEEEELi192ENS_10bfloat16_tEfNS_4arch4Sm90ELb0ELb1ELb1ELb0ELb1ELb0ELb0ELb1ELb1ELb1ELb0ELb0EEENS1_21CollectiveEpilogueFwdINS6_IJSA_SC_SB_EEES9_SE_SG_Li256ELb0ELb1ELb0ELb0EEENS1_30DynamicPersistentTileSchedulerILi256ELi128ELb0ELb1ELb1EEEEEEEEEvNT_6ParamsE)
        /*0110*/ 	.word	0x00000008


	//----- nvinfo : EIATTR_MIN_STACK_SIZE
	.align		4
.L_63:
        /*0114*/ 	.byte	0x04, 0x12
        /*0116*/ 	.short	(.L_65 - .L_64)
	.align		4
.L_64:
        /*0118*/ 	.word	index@(_ZN7cutlass13device_kernelIN5flash11enable_sm90INS1_16FlashAttnFwdSm90INS1_25CollectiveMainloopFwdSm90ILi2EN4cute5tupleIJNS5_1CILi1EEES8_S8_EEENS6_IJNS7_ILi128EEENS7_ILi96EEENS7_ILi192EEEEEELi192ENS_10bfloat16_tEfNS_4arch4Sm90ELb0ELb1ELb1ELb1ELb1ELb0ELb0ELb1ELb1ELb1ELb0ELb0EEENS1_21CollectiveEpilogueFwdINS6_IJSA_SC_SB_EEES9_SE_SG_Li256ELb1ELb1ELb0ELb0EEENS1_36VarlenDynamicPersistentTileSchedulerILi128ELi96ELi256ELi128ELb0ELb1ELb1ELb1ELb0ELb1EEEEEEEEEvNT_6ParamsE)
        /*011c*/ 	.word	0x00000030


	//----- nvinfo : EIATTR_MIN_STACK_SIZE
	.align		4
.L_65:
        /*0120*/ 	.byte	0x04, 0x12
        /*0122*/ 	.short	(.L_67 - .L_66)
	.align		4
.L_66:
        /*0124*/ 	.word	index@(_ZN7cutlass13device_kernelIN5flash11enable_sm90INS1_16FlashAttnFwdSm90INS1_25CollectiveMainloopFwdSm90ILi2EN4cute5tupleIJNS5_1CILi1EEES8_S8_EEENS6_IJNS7_ILi128EEENS7_ILi96EEENS7_ILi192EEEEEELi192ENS_10bfloat16_tEfNS_4arch4Sm90ELb0ELb1ELb1ELb1ELb1ELb1ELb0ELb1ELb1ELb1ELb0ELb0EEENS1_21CollectiveEpilogueFwdINS6_IJSA_SC_SB_EEES9_SE_SG_Li256ELb1ELb1ELb0ELb0EEENS1_36VarlenDynamicPersistentTileSchedulerILi128ELi96ELi256ELi128ELb0ELb1ELb1ELb1ELb0ELb1EEEEEEEEEvNT_6ParamsE)
        /*0128*/ 	.word	0x000002c0


	//----- nvinfo : EIATTR_MIN_STACK_SIZE
	.align		4
.L_67:
        /*012c*/ 	.byte	0x04, 0x12
        /*012e*/ 	.short	(.L_69 - .L_68)
	.align		4
.L_68:
        /*0130*/ 	.word	index@(_ZN7cutlass13device_kernelIN5flash11enable_sm90INS1_16FlashAttnFwdSm90INS1_25CollectiveMainloopFwdSm90ILi2EN4cute5tupleIJNS5_1CILi1EEES8_S8_EEENS6_IJNS7_ILi128EEENS7_ILi96EEENS7_ILi192EEEEEELi192ENS_10bfloat16_tEfNS_4arch4Sm90ELb1ELb0ELb1ELb0ELb1ELb0ELb0ELb1ELb1ELb1ELb0ELb0EEENS1_21CollectiveEpilogueFwdINS6_IJSA_SC_SB_EEES9_SE_SG_Li256ELb0ELb1ELb0ELb0EEENS1_30DynamicPersistentTileSchedulerILi256ELi128ELb0ELb1ELb1EEEEEEEEEvNT_6ParamsE)
        /*0134*/ 	.word	0x00000008


	//----- nvinfo : EIATTR_MIN_STACK_SIZE
	.align		4
.L_69:
        /*0138*/ 	.byte	0x04, 0x12
        /*013a*/ 	.short	(.L_71 - .L_70)
	.align		4
.L_70:
        /*013c*/ 	.word	index@(_ZN7cutlass13device_kernelIN5flash11enable_sm90INS1_16FlashAttnFwdSm90INS1_25CollectiveMainloopFwdSm90ILi2EN4cute5tupleIJNS5_1CILi1EEES8_S8_EEENS6_IJNS7_ILi128EEENS7_ILi96EEENS7_ILi192EEEEEELi192ENS_10bfloat16_tEfNS_4arch4Sm90ELb1ELb0ELb1ELb1ELb1ELb0ELb0ELb1ELb1ELb1ELb0ELb0EEENS1_21CollectiveEpilogueFwdINS6_IJSA_SC_SB_EEES9_SE_SG_Li256ELb1ELb1ELb0ELb0EEENS1_36VarlenDynamicPersistentTileSchedulerILi128ELi96ELi256ELi128ELb0ELb1ELb1ELb1ELb1ELb1EEEEEEEEEvNT_6ParamsE)
        /*0140*/ 	.word	0x00000030


	//----- nvinfo : EIATTR_MIN_STACK_SIZE
	.align		4
.L_71:
        /*0144*/ 	.byte	0x04, 0x12
        /*0146*/ 	.short	(.L_73 - .L_72)
	.align		4
.L_72:
        /*0148*/ 	.word	index@(_ZN7cutlass13device_kernelIN5flash11enable_sm90INS1_16FlashAttnFwdSm90INS1_25CollectiveMainloopFwdSm90ILi2EN4cute5tupleIJNS5_1CILi1EEES8_S8_EEENS6_IJNS7_ILi128EEENS7_ILi96EEENS7_ILi192EEEEEELi192ENS_10bfloat16_tEfNS_4arch4Sm90ELb1ELb0ELb1ELb1ELb1ELb1ELb0ELb1ELb1ELb1ELb0ELb0EEENS1_21CollectiveEpilogueFwdINS6_IJSA_SC_SB_EEES9_SE_SG_Li256ELb1ELb1ELb0ELb0EEENS1_36VarlenDynamicPersistentTileSchedulerILi128ELi96ELi256ELi128ELb0ELb1ELb1ELb1ELb1ELb1EEEEEEEEEvNT_6ParamsE)
        /*014c*/ 	.word	0x00000098
.L_73:


//--------------------- .nv.compat                --------------------------
	.section	.nv.compat,"",@"SHT_CUDA_COMPAT_INFO"
	.align	4
        /*0000*/ 	.byte	0x02, 0x09, 0x01, 0x00, 0x02, 0x02, 0x04, 0x00, 0x02, 0x05, 0x05, 0x00, 0x03, 0x07, 0x01, 0x01
        /*0010*/ 	.byte	0x02, 0x03, 0x01, 0x00, 0x02, 0x06, 0x01, 0x00, 0x04, 0x0b, 0x08, 0x00, 0x00, 0x00, 0x00, 0x00
        /*0020*/ 	.byte	0x00, 0x00, 0x00, 0x00


//--------------------- .nv.info._ZN7cutlass13device_kernelIN5flash11enable_sm90INS1_16FlashAttnFwdSm90INS1_25CollectiveMainloopFwdSm90ILi2EN4cute5tupleIJNS5_1CILi1EEES8_S8_EEENS6_IJNS7_ILi128EEENS7_ILi96EEENS7_ILi192EEEEEELi192ENS_10bfloat16_tEfNS_4arch4Sm90ELb0ELb0ELb1ELb0ELb1ELb0ELb0ELb1ELb1ELb1ELb0ELb0EEENS1_21CollectiveEpilogueFwdINS6_IJSA_SC_SB_EEES9_SE_SG_Li256ELb0ELb1ELb0ELb0EEENS1_29StaticPersistentTileSchedulerILb0EEEEEEEEEvNT_6ParamsE --------------------------
	.section	.nv.info._ZN7cutlass13device_kernelIN5flash11enable_sm90INS1_16FlashAttnFwdSm90INS1_25CollectiveMainloopFwdSm90ILi2EN4cute5tupleIJNS5_1CILi1EEES8_S8_EEENS6_IJNS7_ILi128EEENS7_ILi96EEENS7_ILi192EEEEEELi192ENS_10bfloat16_tEfNS_4arch4Sm90ELb0ELb0ELb1ELb0ELb1ELb0ELb0ELb1ELb1ELb1ELb0ELb0EEENS1_21CollectiveEpilogueFwdINS6_IJSA_SC_SB_EEES9_SE_SG_Li256ELb0ELb1ELb0ELb0EEENS1_29StaticPersistentTileSchedulerILb0EEEEEEEEEvNT_6ParamsE,"",@"SHT_CUDA_INFO"
	.sectionflags	@""
	.align	4


	//----- nvinfo : EIATTR_CUDA_API_VERSION
	.align		4
        /*0000*/ 	.byte	0x04, 0x37
        /*0002*/ 	.short	(.L_75 - .L_74)
.L_74:
        /*0004*/ 	.word	0x00000082


	//----- nvinfo : EIATTR_KPARAM_INFO
	.align		4
.L_75:
        /*0008*/ 	.byte	0x04, 0x17
        /*000a*/ 	.short	(.L_77 - .L_76)
.L_76:
        /*000c*/ 	.word	0x00000000
        /*0010*/ 	.short	0x0000
        /*0012*/ 	.short	0x0070
        /*0014*/ 	.byte	0x00, 0xf0, 0x01, 0x28


	//----- nvinfo : EIATTR_SPARSE_MMA_MASK
	.align		4
.L_77:
        /*0018*/ 	.byte	0x03, 0x50
        /*001a*/ 	.short	0x0000


	//----- nvinfo : EIATTR_MAXREG_COUNT
	.align		4
        /*001c*/ 	.byte	0x03, 0x1b
        /*001e*/ 	.short	0x00a8


	//----- nvinfo : EIATTR_NUM_BARRIERS
	.align		4
        /*0020*/ 	.byte	0x02, 0x4c
        /*0022*/ 	.byte	0x09
	.zero		1


	//----- nvinfo : EIATTR_EXTERNS
	.align		4
        /*0024*/ 	.byte	0x04, 0x0f
        /*0026*/ 	.short	(.L_79 - .L_78)


	//   ....[0]....
	.align		4
.L_78:
        /*0028*/ 	.word	index@(__assertfail)


	//----- nvinfo : EIATTR_ANNOTATIONS
	.align		4
.L_79:
        /*002c*/ 	.byte	0x04, 0x55
        /*002e*/ 	.short	(.L_81 - .L_80)


	//   ....[0]....
.L_80:
        /*0030*/ 	.word	0x00000001
        /*0034*/ 	.byte	0xa0, 0x08, 0x00, 0x00, 0x01, 0x00, 0x00, 0x00, 0x50, 0x09, 0x00, 0x00, 0x01, 0x00, 0x00, 0x00
        /*0044*/ 	.byte	0xf0, 0x8a, 0x00, 0x00, 0x01, 0x00, 0x00, 0x00, 0x80, 0x8b, 0x00, 0x00, 0x01, 0x00, 0x00, 0x00
        /*0054*/ 	.byte	0x80, 0xa8, 0x00, 0x00, 0x01, 0x00, 0x00, 0x00, 0xb0, 0xbf, 0x00, 0x00, 0x01, 0x00, 0x00, 0x00
        /*0064*/ 	.byte	0x60, 0xc0, 0x00, 0x00, 0x01, 0x00, 0x00, 0x00, 0xe0, 0xc1, 0x00, 0x00


	//----- nvinfo : EIATTR_MERCURY_ISA_VERSION
	.align		4
.L_81:
        /*0070*/ 	.byte	0x03, 0x5f
        /*0072*/ 	.short	0x0101


	//----- nvinfo : EIATTR_INT_WARP_WIDE_INSTR_OFFSETS
	.align		4
        /*0074*/ 	.byte	0x04, 0x31
        /*0076*/ 	.short	(.L_83 - .L_82)


	//   ....[0]....
.L_82:
        /*0078*/ 	.word	0x000000c0


	//   ....[1]....
        /*007c*/ 	.word	0x000000d0


	//   ....[2]....
        /*0080*/ 	.word	0x00000170


	//----- nvinfo : EIATTR_COOP_GROUP_MASK_REGIDS
	.align		4
.L_83:
        /*0084*/ 	.byte	0x04, 0x29
        /*0086*/ 	.short	(.L_85 - .L_84)


	//   ....[0]....
.L_84:
        /*0088*/ 	.word	0xffffffff


	//   ....[1]....
        /*008c*/ 	.word	0xffffffff


	//   ....[2]....
        /*0090*/ 	.word	0xffffffff


	//   ....[3]....
        /*0094*/ 	.word	0xffffffff


	//   ....[4]....
        /*0098*/ 	.word	0xffffffff


	//   ....[5]....
        /*009c*/ 	.word	0xffffffff


	//   ....[6]....
        /*00a0*/ 	.word	0xffffffff


	//   ....[7]....
        /*00a4*/ 	.word	0xffffffff


	//   ....[8]....
        /*00a8*/ 	.word	0xffffffff


	//   ....[9]....
        /*00ac*/ 	.word	0xffffffff


	//   ....[10]....
        /*00b0*/ 	.word	0xffffffff


	//   ....[11]....
        /*00b4*/ 	.word	0xffffffff


	//   ....[12]....
        /*00b8*/ 	.word	0xffffffff


	//   ....[13]....
        /*00bc*/ 	.word	0xffffffff


	//   ....[14]....
        /*00c0*/ 	.word	0xffffffff


	//   ....[15]....
        /*00c4*/ 	.word	0xffffffff


	//   ....[16]....
        /*00c8*/ 	.word	0xffffffff


	//   ....[17]....
        /*00cc*/ 	.word	0xffffffff


	//   ....[18]....
        /*00d0*/ 	.word	0xffffffff


	//   ....[19]....
        /*00d4*/ 	.word	0xffffffff


	//   ....[20]....
        /*00d8*/ 	.word	0xffffffff


	//   ....[21]....
        /*00dc*/ 	.word	0xffffffff


	//   ....[22]....
        /*00e0*/ 	.word	0xffffffff


	//   ....[23]....
        /*00e4*/ 	.word	0xffffffff


	//   ....[24]....
        /*00e8*/ 	.word	0xffffffff


	//   ....[25]....
        /*00ec*/ 	.word	0xffffffff


	//   ....[26]....
        /*00f0*/ 	.word	0xffffffff


	//   ....[27]....
        /*00f4*/ 	.word	0xffffffff


	//   ....[28]....
        /*00f8*/ 	.word	0xffffffff


	//   ....[29]....
        /*00fc*/ 	.word	0xffffffff


	//   ....[30]....
        /*0100*/ 	.word	0xffffffff


	//   ....[31]....
        /*0104*/ 	.word	0xffffffff


	//   ....[32]....
        /*0108*/ 	.word	0xffffffff


	//   ....[33]....
        /*010c*/ 	.word	0xffffffff


	//   ....[34]....
        /*0110*/ 	.word	0xffffffff


	//   ....[35]....
        /*0114*/ 	.word	0xffffffff


	//   ....[36]....
        /*0118*/ 	.word	0xffffffff


	//   ....[37]....
        /*011c*/ 	.word	0xffffffff


	//   ....[38]....
        /*0120*/ 	.word	0xffffffff


	//   ....[39]....
        /*0124*/ 	.word	0xffffffff


	//   ....[40]....
        /*0128*/ 	.word	0xffffffff


	//   ....[41]....
        /*012c*/ 	.word	0xffffffff


	//   ....[42]....
        /*0130*/ 	.word	0xffffffff


	//   ....[43]....
        /*0134*/ 	.word	0xffffffff


	//   ....[44]....
        /*0138*/ 	.word	0xffffffff


	//   ....[45]....
        /*013c*/ 	.word	0xffffffff


	//   ....[46]....
        /*0140*/ 	.word	0xffffffff


	//   ....[47]....
        /*0144*/ 	.word	0xffffffff


	//   ....[48]....
        /*0148*/ 	.word	0xffffffff


	//   ....[49]....
        /*014c*/ 	.word	0xffffffff


	//   ....[50]....
        /*0150*/ 	.word	0xffffffff


	//   ....[51]....
        /*0154*/ 	.word	0xffffffff


	//   ....[52]....
        /*0158*/ 	.word	0xffffffff


	//   ....[53]....
        /*015c*/ 	.word	0xffffffff


	//   ....[54]....
        /*0160*/ 	.word	0xffffffff


	//   ....[55]....
        /*0164*/ 	.word	0xffffffff


	//   ....[56]....
        /*0168*/ 	.word	0xffffffff


	//   ....[57]....
        /*016c*/ 	.word	0xffffffff


	//   ....[58]....
        /*0170*/ 	.word	0xffffffff


	//   ....[59]....
        /*0174*/ 	.word	0xffffffff


	//   ....[60]....
        /*0178*/ 	.word	0xffffffff


	//   ....[61]....
        /*017c*/ 	.word	0xffffffff


	//   ....[62]....
        /*0180*/ 	.word	0xffffffff


	//   ....[63]....
        /*0184*/ 	.word	0xffffffff


	//   ....[64]....
        /*0188*/ 	.word	0xffffffff


	//   ....[65]....
        /*018c*/ 	.word	0xffffffff


	//   ....[66]....
        /*0190*/ 	.word	0xffffffff


	//   ....[67]....
        /*0194*/ 	.word	0xffffffff


	//   ....[68]....
        /*0198*/ 	.word	0xffffffff


	//   ....[69]....
        /*019c*/ 	.word	0xffffffff


	//   ....[70]....
        /*01a0*/ 	.word	0xffffffff


	//   ....[71]....
        /*01a4*/ 	.word	0xffffffff


	//   ....[72]....
        /*01a8*/ 	.word	0xffffffff


	//   ....[73]....
        /*01ac*/ 	.word	0xffffffff


	//   ....[74]....
        /*01b0*/ 	.word	0xffffffff


	//   ....[75]....
        /*01b4*/ 	.word	0xffffffff


	//   ....[76]....
        /*01b8*/ 	.word	0xffffffff


	//   ....[77]....
        /*01bc*/ 	.word	0xffffffff


	//   ....[78]....
        /*01c0*/ 	.word	0xffffffff


	//   ....[79]....
        /*01c4*/ 	.word	0xffffffff


	//   ....[80]....
        /*01c8*/ 	.word	0xffffffff


	//   ....[81]....
        /*01cc*/ 	.word	0xffffffff


	//   ....[82]....
        /*01d0*/ 	.word	0xffffffff


	//   ....[83]....
        /*01d4*/ 	.word	0xffffffff


	//   ....[84]....
        /*01d8*/ 	.word	0xffffffff


	//   ....[85]....
        /*01dc*/ 	.word	0xffffffff


	//   ....[86]....
        /*01e0*/ 	.word	0xffffffff


	//   ....[87]....
        /*01e4*/ 	.word	0xffffffff


	//   ....[88]....
        /*01e8*/ 	.word	0xffffffff


	//   ....[89]....
        /*01ec*/ 	.word	0xffffffff


	//   ....[90]....
        /*01f0*/ 	.word	0xffffffff


	//   ....[91]....
        /*01f4*/ 	.word	0xffffffff


	//   ....[92]....
        /*01f8*/ 	.word	0xffffffff


	//   ....[93]....
        /*01fc*/ 	.word	0xffffffff


	//   ....[94]....
        /*0200*/ 	.word	0xffffffff


	//   ....[95]....
        /*0204*/ 	.word	0xffffffff


	//   ....[96]....
        /*0208*/ 	.word	0x0500000f


	//   ....[97]....
        /*020c*/ 	.word	0x0500000f


	//   ....[98]....
        /*0210*/ 	.word	0x0500000f


	//   ....[99]....
        /*0214*/ 	.word	0x0500000f


	//   ....[100]....
        /*0218*/ 	.word	0x0500000f


	//   ....[101]....
        /*021c*/ 	.word	0x0500000f


	//   ....[102]....
        /*0220*/ 	.word	0x0500000f


	//   ....[103]....
        /*0224*/ 	.word	0x0500000f


	//   ....[104]....
        /*0228*/ 	.word	0x0500000f


	//   ....[105]....
        /*022c*/ 	.word	0x0500000f


	//   ....[106]....
        /*0230*/ 	.word	0x0500000f


	//   ....[107]....
        /*0234*/ 	.word	0x0500000f


	//   ....[108]....
        /*0238*/ 	.word	0x0500000f


	//   ....[109]....
        /*023c*/ 	.word	0x0500000f


	//   ....[110]....
        /*0240*/ 	.word	0x0500000f


	//   ....[111]....
        /*0244*/ 	.word	0x0500000f


	//   ....[112]....
        /*0248*/ 	.word	0x0500000f


	//   ....[113]....
        /*024c*/ 	.word	0x0500000f


	//   ....[114]....
        /*0250*/ 	.word	0x0500000f


	//   ....[115]....
        /*0254*/ 	.word	0x0500000f


	//   ....[116]....
        /*0258*/ 	.word	0x0500000f


	//   ....[117]....
        /*025c*/ 	.word	0x0500000f


	//   ....[118]....
        /*0260*/ 	.word	0x0500000f


	//   ....[119]....
        /*0264*/ 	.word	0x0500000f


	//   ....[120]....
        /*0268*/ 	.word	0x0500000f


	//   ....[121]....
        /*026c*/ 	.word	0x0500000f


	//   ....[122]....
        /*0270*/ 	.word	0x0500000f


	//   ....[123]....
        /*0274*/ 	.word	0x0500000f


	//   ....[124]....
        /*0278*/ 	.word	0x0500000f


	//   ....[125]....
        /*027c*/ 	.word	0x0500000f


	//   ....[126]....
        /*0280*/ 	.word	0x0500000f


	//   ....[127]....
        /*0284*/ 	.word	0x0500000f


	//   ....[128]....
        /*0288*/ 	.word	0x0500000f


	//   ....[129]....
        /*028c*/ 	.word	0x0500000f


	//   ....[130]....
        /*0290*/ 	.word	0x0500000f


	//   ....[131]....
        /*0294*/ 	.word	0x0500000f


	//   ....[132]....
        /*0298*/ 	.word	0x0500000f


	//   ....[133]....
        /*029c*/ 	.word	0x0500000f


	//   ....[134]....
        /*02a0*/ 	.word	0x0500000f


	//   ....[135]....
        /*02a4*/ 	.word	0x0500000f


	//   ....[136]....
        /*02a8*/ 	.word	0x0500000f


	//   ....[137]....
        /*02ac*/ 	.word	0x0500000f


	//   ....[138]....
        /*02b0*/ 	.word	0x0500000f


	//   ....[139]....
        /*02b4*/ 	.word	0x0500000f


	//   ....[140]....
        /*02b8*/ 	.word	0x0500000f


	//   ....[141]....
        /*02bc*/ 	.word	0x0500000f


	//   ....[142]....
        /*02c0*/ 	.word	0x0500000f


	//   ....[143]....
        /*02c4*/ 	.word	0x0500000f


	//   ....[144]....
        /*02c8*/ 	.word	0x0500000f


	//   ....[145]....
        /*02cc*/ 	.word	0x0500000f


	//   ....[146]....
        /*02d0*/ 	.word	0x0500000f


	//   ....[147]....
        /*02d4*/ 	.word	0x0500000f


	//   ....[148]....
        /*02d8*/ 	.word	0x0500000f


	//   ....[149]....
        /*02dc*/ 	.word	0x0500000f


	//   ....[150]....
        /*02e0*/ 	.word	0x0500000f


	//   ....[151]....
        /*02e4*/ 	.word	0x0500000f


	//   ....[152]....
        /*02e8*/ 	.word	0x0500000f


	//   ....[153]....
        /*02ec*/ 	.word	0x0500000f


	//   ....[154]....
        /*02f0*/ 	.word	0x0500000f


	//   ....[155]....
        /*02f4*/ 	.word	0x0500000f


	//   ....[156]....
        /*02f8*/ 	.word	0x0500000f


	//   ....[157]....
        /*02fc*/ 	.word	0x0500000f


	//   ....[158]....
        /*0300*/ 	.word	0x0500000f


	//   ....[159]....
        /*0304*/ 	.word	0x0500000f


	//   ....[160]....
        /*0308*/ 	.word	0x0500000f


	//   ....[161]....
        /*030c*/ 	.word	0x0500000f


	//----- nvinfo : EIATTR_COOP_GROUP_INSTR_OFFSETS
	.align		4
.L_85:
        /*0310*/ 	.byte	0x04, 0x28
        /*0312*/ 	.short	(.L_87 - .L_86)


	//   ....[0]....
.L_86:
        /*0314*/ 	.word	0x00000070


	//   ....[1]....
        /*0318*/ 	.word	0x000000b0


	//   ....[2]....
        /*031c*/ 	.word	0x000002d0


	//   ....[3]....
        /*0320*/ 	.word	0x00000430


	//   ....[4]....
        /*0324*/ 	.word	0x00000550


	//   ....[5]....
        /*0328*/ 	.word	0x000006b0


	//   ....[6]....
        /*032c*/ 	.word	0x00000d20


	//   ....[7]....
        /*0330*/ 	.word	0x00002760


	//   ....[8]....
        /*0334*/ 	.word	0x000027e0


	//   ....[9]....
        /*0338*/ 	.word	0x00002c00


	//   ....[10]....
        /*033c*/ 	.word	0x00002c70


	//   ....[11]....
        /*0340*/ 	.word	0x000053b0


	//   ....[12]....
        /*0344*/ 	.word	0x000053e0


	//   ....[13]....
        /*0348*/ 	.word	0x00005400


	//   ....[14]....
        /*034c*/ 	.word	0x00005430


	//   ....[15]....
        /*0350*/ 	.word	0x00006760


	//   ....[16]....
        /*0354*/ 	.word	0x00006790


	//   ....[17]....
        /*0358*/ 	.word	0x00006840


	//   ....[18]....
        /*035c*/ 	.word	0x00006850


	//   ....[19]....
        /*0360*/ 	.word	0x00007cf0


	//   ....[20]....
        /*0364*/ 	.word	0x00007d20


	//   ....[21]....
        /*0368*/ 	.word	0x00007d80


	//   ....[22]....
        /*036c*/ 	.word	0x00007db0


	//   ....[23]....
        /*0370*/ 	.word	0x00008540


	//   ....[24]....
        /*0374*/ 	.word	0x00008580


	//   ....[25]....
        /*0378*/ 	.word	0x00008690


	//   ....[26]....
        /*037c*/ 	.word	0x000086b0


	//   ....[27]....
        /*0380*/ 	.word	0x000087a0


	//   ....[28]....
        /*0384*/ 	.word	0x000087c0


	//   ....[29]....
        /*0388*/ 	.word	0x000088d0


	//   ....[30]....
        /*038c*/ 	.word	0x00008900


	//   ....[31]....
        /*0390*/ 	.word	0x00009a70


	//   ....[32]....
        /*0394*/ 	.word	0x00009a90


	//   ....[33]....
        /*0398*/ 	.word	0x00009aa0


	//   ....[34]....
        /*039c*/ 	.word	0x00009af0


	//   ....[35]....
        /*03a0*/ 	.word	0x00009b40


	//   ....[36]....
        /*03a4*/ 	.word	0x00009b90


	//   ....[37]....
        /*03a8*/ 	.word	0x00009c30


	//   ....[38]....
        /*03ac*/ 	.word	0x00009c50


	//   ....[39]....
        /*03b0*/ 	.word	0x00009ce0


	//   ....[40]....
        /*03b4*/ 	.word	0x00009d00


	//   ....[41]....
        /*03b8*/ 	.word	0x00009d90


	//   ....[42]....
        /*03bc*/ 	.word	0x00009db0


	//   ....[43]....
        /*03c0*/ 	.word	0x0000a3a0


	//   ....[44]....
        /*03c4*/ 	.word	0x0000a3c0


	//   ....[45]....
        /*03c8*/ 	.word	0x0000a3f0


	//   ....[46]....
        /*03cc*/ 	.word	0x0000a430


	//   ....[47]....
        /*03d0*/ 	.word	0x0000a4b0


	//   ....[48]....
        /*03d4*/ 	.word	0x0000a4e0


	//   ....[49]....
        /*03d8*/ 	.word	0x0000a560


	//   ....[50]....
        /*03dc*/ 	.word	0x0000a580


	//   ....[51]....
        /*03e0*/ 	.word	0x0000a610


	//   ....[52]....
        /*03e4*/ 	.word	0x0000a630


	//   ....[53]....
        /*03e8*/ 	.word	0x0000a6c0


	//   ....[54]....
        /*03ec*/ 	.word	0x0000a6f0


	//   ....[55]....
        /*03f0*/ 	.word	0x0000a770


	//   ....[56]....
        /*03f4*/ 	.word	0x0000a790


	//   ....[57]....
        /*03f8*/ 	.word	0x0000a820


	//   ....[58]....
        /*03fc*/ 	.word	0x0000a840


	//   ....[59]....
        /*0400*/ 	.word	0x0000ae90


	//   ....[60]....
        /*0404*/ 	.word	0x0000aec0


	//   ....[61]....
        /*0408*/ 	.word	0x0000aed0


	//   ....[62]....
        /*040c*/ 	.word	0x0000aef0


	//   ....[63]....
        /*0410*/ 	.word	0x0000af40


	//   ....[64]....
        /*0414*/ 	.word	0x0000af60


	//   ....[65]....
        /*0418*/ 	.word	0x0000afc0


	//   ....[66]....
        /*041c*/ 	.word	0x0000afe0


	//   ....[67]....
        /*0420*/ 	.word	0x0000b030


	//   ....[68]....
        /*0424*/ 	.word	0x0000b050


	//   ....[69]....
        /*0428*/ 	.word	0x0000b0a0


	//   ....[70]....
        /*042c*/ 	.word	0x0000b0c0


	//   ....[71]....
        /*0430*/ 	.word	0x0000b360


	//   ....[72]....
        /*0434*/ 	.word	0x0000b380


	//   ....[73]....
        /*0438*/ 	.word	0x0000b3a0


	//   ....[74]....
        /*043c*/ 	.word	0x0000b420


	//   ....[75]....
        /*0440*/ 	.word	0x0000b440


	//   ....[76]....
        /*0444*/ 	.word	0x0000b4c0


	//   ....[77]....
        /*0448*/ 	.word	0x0000b4e0


	//   ....[78]....
        /*044c*/ 	.word	0x0000b560


	//   ....[79]....
        /*0450*/ 	.word	0x0000b580


	//   ....[80]....
        /*0454*/ 	.word	0x0000b600


	//   ....[81]....
        /*0458*/ 	.word	0x0000b620


	//   ....[82]....
        /*045c*/ 	.word	0x0000b630


	//   ....[83]....
        /*0460*/ 	.word	0x0000bae0


	//   ....[84]....
        /*0464*/ 	.word	0x0000bb00


	//   ....[85]....
        /*0468*/ 	.word	0x0000bb20


	//   ....[86]....
        /*046c*/ 	.word	0x0000bb60


	//   ....[87]....
        /*0470*/ 	.word	0x0000bbd0


	//   ....[88]....
        /*0474*/ 	.word	0x0000bc00


	//   ....[89]....
        /*0478*/ 	.word	0x0000bc70


	//   ....[90]....
        /*047c*/ 	.word	0x0000bca0


	//   ....[91]....
        /*0480*/ 	.word	0x0000bd10


	//   ....[92]....
        /*0484*/ 	.word	0x0000bd40


	//   ....[93]....
        /*0488*/ 	.word	0x0000bdb0


	//   ....[94]....
        /*048c*/ 	.word	0x0000bde0


	//   ....[95]....
        /*0490*/ 	.word	0x0000c160


	//   ....[96]....
        /*0494*/ 	.word	0x0000c660


	//   ....[97]....
        /*0498*/ 	.word	0x0000c750


	//   ....[98]....
        /*049c*/ 	.word	0x0000c7f0


	//   ....[99]....
        /*04a0*/ 	.word	0x0000c880


	//   ....[100]....
        /*04a4*/ 	.word	0x0000c940


	//   ....[101]....
        /*04a8*/ 	.word	0x0000c9c0


	//   ....[102]....
        /*04ac*/ 	.word	0x0000caa0


	//   ....[103]....
        /*04b0*/ 	.word	0x0000cb30


	//   ....[104]....
        /*04b4*/ 	.word	0x0000cc00


	//   ....[105]....
        /*04b8*/ 	.word	0x0000cc90


	//   ....[106]....
        /*04bc*/ 	.word	0x0000cd60


	//   ....[107]....
        /*04c0*/ 	.word	0x0000cde0


	//   ....[108]....
        /*04c4*/ 	.word	0x0000ceb0


	//   ....[109]....
        /*04c8*/ 	.word	0x0000cf40


	//   ....[110]....
        /*04cc*/ 	.word	0x0000cfb0


	//   ....[111]....
        /*04d0*/ 	.word	0x0000d030


	//   ....[112]....
        /*04d4*/ 	.word	0x0000d0f0


	//   ....[113]....
        /*04d8*/ 	.word	0x0000d160


	//   ....[114]....
        /*04dc*/ 	.word	0x0000d250


	//   ....[115]....
        /*04e0*/ 	.word	0x0000d2e0


	//   ....[116]....
        /*04e4*/ 	.word	0x0000d3b0


	//   ....[117]....
        /*04e8*/ 	.word	0x0000d430


	//   ....[118]....
        /*04ec*/ 	.word	0x0000d510


	//   ....[119]....
        /*04f0*/ 	.word	0x0000d580


	//   ....[120]....
        /*04f4*/ 	.word	0x0000d670


	//   ....[121]....
        /*04f8*/ 	.word	0x0000d700


	//   ....[122]....
        /*04fc*/ 	.word	0x0000d7d0


	//   ....[123]....
        /*0500*/ 	.word	0x0000d850


	//   ....[124]....
        /*0504*/ 	.word	0x0000d910


	//   ....[125]....
        /*0508*/ 	.word	0x0000da50


	//   ....[126]....
        /*050c*/ 	.word	0x0000db00


	//   ....[127]....
        /*0510*/ 	.word	0x0000db60


	//   ....[128]....
        /*0514*/ 	.word	0x0000dc20


	//   ....[129]....
        /*0518*/ 	.word	0x0000dc80


	//   ....[130]....
        /*051c*/ 	.word	0x0000dd40


	//   ....[131]....
        /*0520*/ 	.word	0x0000dda0


	//   ....[132]....
        /*0524*/ 	.word	0x0000de60


	//   ....[133]....
        /*0528*/ 	.word	0x0000dec0


	//   ....[134]....
        /*052c*/ 	.word	0x0000df80


	//   ....[135]....
        /*0530*/ 	.word	0x0000dfe0


	//   ....[136]....
        /*0534*/ 	.word	0x0000e0a0


	//   ....[137]....
        /*0538*/ 	.word	0x0000e180


	//   ....[138]....
        /*053c*/ 	.word	0x0000e220


	//   ....[139]....
        /*0540*/ 	.word	0x0000e280


	//   ....[140]....
        /*0544*/ 	.word	0x0000e370


	//   ....[141]....
        /*0548*/ 	.word	0x0000e3d0


	//   ....[142]....
        /*054c*/ 	.word	0x0000e4c0


	//   ....[143]....
        /*0550*/ 	.word	0x0000e520


	//   ....[144]....
        /*0554*/ 	.word	0x0000e610


	//   ....[145]....
        /*0558*/ 	.word	0x0000e670


	//   ....[146]....
        /*055c*/ 	.word	0x0000e760


	//   ....[147]....
        /*0560*/ 	.word	0x0000e7c0


	//   ....[148]....
        /*0564*/ 	.word	0x0000e880


	//   ....[149]....
        /*0568*/ 	.word	0x0000e9c0


	//   ....[150]....
        /*056c*/ 	.word	0x0000ea60


	//   ....[151]....
        /*0570*/ 	.word	0x0000eac0


	//   ....[152]....
        /*0574*/ 	.word	0x0000eb90


	//   ....[153]....
        /*0578*/ 	.word	0x0000ec50


	//   ....[154]....
        /*057c*/ 	.word	0x0000ed10


	//   ....[155]....
        /*0580*/ 	.word	0x0000edd0


	//   ....[156]....
        /*0584*/ 	.word	0x0000ee90


	//   ....[157]....
        /*0588*/ 	.word	0x0000ef50


	//   ....[158]....
        /*058c*/ 	.word	0x0000f010


	//   ....[159]....
        /*0590*/ 	.word	0x0000f0d0


	//   ....[160]....
        /*0594*/ 	.word	0x0000f190


	//   ....[161]....
        /*0598*/ 	.word	0x0000f300


	//----- nvinfo : EIATTR_REG_RECONFIG
	.align		4
.L_87:
        /*059c*/ 	.byte	0x01, 0x54
	.zero		2


	//----- nvinfo : EIATTR_SYSCALL_OFFSETS
	.align		4
        /*05a0*/ 	.byte	0x04, 0x46
        /*05a2*/ 	.short	(.L_89 - .L_88)


	//   ....[0]....
.L_88:
        /*05a4*/ 	.word	0x000010d0


	//   ....[1]....
        /*05a8*/ 	.word	0x00009220


	//   ....[2]....
        /*05ac*/ 	.word	0x00009360


	//   ....[3]....
        /*05b0*/ 	.word	0x00009450


	//   ....[4]....
        /*05b4*/ 	.word	0x0000a0b0


	//----- nvinfo : EIATTR_MBARRIER_INSTR_OFFSETS
	.align		4
.L_89:
        /*05b8*/ 	.byte	0x04, 0x39
        /*05ba*/ 	.short	(.L_91 - .L_90)


	//   ....[0]....
.L_90:
        /*05bc*/ 	.word	0x00000180
        /*05c0*/ 	.word	0x000000ff
        /*05c4*/ 	.word	0x00030800
        /*05c8*/ 	.short	0x0100
        /*05ca*/ 	.byte	0x08
	.zero		1


	//   ....[1]....
        /*05cc*/ 	.word	0x00000190
        /*05d0*/ 	.word	0x000000ff
        /*05d4*/ 	.word	0x00030820
        /*05d8*/ 	.short	0x0100
        /*05da*/ 	.byte	0x08
	.zero		1


	//   ....[2]....
        /*05dc*/ 	.word	0x00000280
        /*05e0*/ 	.word	0x000000ff
        /*05e4*/ 	.word	0x00030830
        /*05e8*/ 	.short	0x0100
        /*05ea*/ 	.byte	0x08
	.zero		1


	//   ....[3]....
        /*05ec*/ 	.word	0x00000290
        /*05f0*/ 	.word	0x000000ff
        /*05f4*/ 	.word	0x00030840
        /*05f8*/ 	.short	0x0100
        /*05fa*/ 	.byte	0x08
	.zero		1


	//   ....[4]....
        /*05fc*/ 	.word	0x000002a0
        /*0600*/ 	.word	0x000000ff
        /*0604*/ 	.word	0x00030838
        /*0608*/ 	.short	0x0100
        /*060a*/ 	.byte	0x08
	.zero		1


	//   ....[5]....
        /*060c*/ 	.word	0x000002b0
        /*0610*/ 	.word	0x000000ff
        /*0614*/ 	.word	0x00030848
        /*0618*/ 	.short	0x0100
        /*061a*/ 	.byte	0x08
	.zero		1


	//   ....[6]....
        /*061c*/ 	.word	0x000003e0
        /*0620*/ 	.word	0x000000ff
        /*0624*/ 	.word	0x00030850
        /*0628*/ 	.short	0x0100
        /*062a*/ 	.byte	0x08
	.zero		1


	//   ....[7]....
        /*062c*/ 	.word	0x000003f0
        /*0630*/ 	.word	0x000000ff
        /*0634*/ 	.word	0x00030860
        /*0638*/ 	.short	0x0100
        /*063a*/ 	.byte	0x08
	.zero		1


	//   ....[8]....
        /*063c*/ 	.word	0x00000400
        /*0640*/ 	.word	0x000000ff
        /*0644*/ 	.word	0x00030858
        /*0648*/ 	.short	0x0100
        /*064a*/ 	.byte	0x08
	.zero		1


	//   ....[9]....
        /*064c*/ 	.word	0x00000410
        /*0650*/ 	.word	0x000000ff
        /*0654*/ 	.word	0x00030868
        /*0658*/ 	.short	0x0100
        /*065a*/ 	.byte	0x08
	.zero		1


	//   ....[10]....
        /*065c*/ 	.word	0x00000500
        /*0660*/ 	.word	0x000000ff
        /*0664*/ 	.word	0x00030870
        /*0668*/ 	.short	0x0100
        /*066a*/ 	.byte	0x06
	.zero		1


	//   ....[11]....
        /*066c*/ 	.word	0x00000510
        /*0670*/ 	.word	0x000000ff
        /*0674*/ 	.word	0x00030880
        /*0678*/ 	.short	0x0100
        /*067a*/ 	.byte	0x06
	.zero		1


	//   ....[12]....
        /*067c*/ 	.word	0x00000520
        /*0680*/ 	.word	0x000000ff
        /*0684*/ 	.word	0x00030878
        /*0688*/ 	.short	0x0100
        /*068a*/ 	.byte	0x06
	.zero		1


	//   ....[13]....
        /*068c*/ 	.word	0x00000530
        /*0690*/ 	.word	0x000000ff
        /*0694*/ 	.word	0x00030888
        /*0698*/ 	.short	0x0100
        /*069a*/ 	.byte	0x06
	.zero		1


	//   ....[14]....
        /*069c*/ 	.word	0x00000660
        /*06a0*/ 	.word	0x000000ff
        /*06a4*/ 	.word	0x00030890
        /*06a8*/ 	.short	0x0100
        /*06aa*/ 	.byte	0x08
	.zero		1


	//   ....[15]....
        /*06ac*/ 	.word	0x00000670
        /*06b0*/ 	.word	0x000000ff
        /*06b4*/ 	.word	0x000308a0
        /*06b8*/ 	.short	0x0100
        /*06ba*/ 	.byte	0x08
	.zero		1


	//   ....[16]....
        /*06bc*/ 	.word	0x00000680
        /*06c0*/ 	.word	0x000000ff
        /*06c4*/ 	.word	0x00030898
        /*06c8*/ 	.short	0x0100
        /*06ca*/ 	.byte	0x08
	.zero		1


	//   ....[17]....
        /*06cc*/ 	.word	0x00000690
        /*06d0*/ 	.word	0x000000ff
        /*06d4*/ 	.word	0x000308a8
        /*06d8*/ 	.short	0x0100
        /*06da*/ 	.byte	0x08
	.zero		1


	//   ....[18]....
        /*06dc*/ 	.word	0x000007d0
        /*06e0*/ 	.word	0x000000ff
        /*06e4*/ 	.word	0x000308b0
        /*06e8*/ 	.short	0x0100
        /*06ea*/ 	.byte	0x08
	.zero		1


	//   ....[19]....
        /*06ec*/ 	.word	0x000007e0
        /*06f0*/ 	.word	0x000000ff
        /*06f4*/ 	.word	0x000308c0
        /*06f8*/ 	.short	0x0100
        /*06fa*/ 	.byte	0x08
	.zero		1


	//   ....[20]....
        /*06fc*/ 	.word	0x000007f0
        /*0700*/ 	.word	0x000000ff
        /*0704*/ 	.word	0x000308b8
        /*0708*/ 	.short	0x0100
        /*070a*/ 	.byte	0x08
	.zero		1


	//   ....[21]....
        /*070c*/ 	.word	0x00000800
        /*0710*/ 	.word	0x000000ff
        /*0714*/ 	.word	0x000308c8
        /*0718*/ 	.short	0x0100
        /*071a*/ 	.byte	0x08
	.zero		1


	//   ....[22]....
        /*071c*/ 	.word	0x00001150
        /*0720*/ 	.word	0x000000ff
        /*0724*/ 	.word	0x00030800
        /*0728*/ 	.short	0x010a
        /*072a*/ 	.byte	0x28
	.zero		1


	//   ....[23]....
        /*072c*/ 	.word	0x000011d0
        /*0730*/ 	.word	0x00000000
        /*0734*/ 	.word	0x00030830
        /*0738*/ 	.short	0x010a
        /*073a*/ 	.byte	0x3f
	.zero		1


	//   ....[24]....
        /*073c*/ 	.word	0x00001220
        /*0740*/ 	.word	0x00000000
        /*0744*/ 	.word	0x00030830
        /*0748*/ 	.short	0x010a
        /*074a*/ 	.byte	0x3f
	.zero		1


	//   ....[25]....
        /*074c*/ 	.word	0x00001f50
        /*0750*/ 	.word	0x000000ff
        /*0754*/ 	.word	0x00000000
        /*0758*/ 	.short	0x0101
        /*075a*/ 	.byte	0x04
	.zero		1


	//   ....[26]....
        /*075c*/ 	.word	0x00003c90
        /*0760*/ 	.word	0x000000ff
        /*0764*/ 	.word	0x00030830
        /*0768*/ 	.short	0x010a
        /*076a*/ 	.byte	0x09
	.zero		1


	//   ....[27]....
        /*076c*/ 	.word	0x00003cd0
        /*0770*/ 	.word	0x000000ff
        /*0774*/ 	.word	0x00030830
        /*0778*/ 	.short	0x010a
        /*077a*/ 	.byte	0x09
	.zero		1


	//   ....[28]....
        /*077c*/ 	.word	0x000047f0
        /*0780*/ 	.word	0x000000ff
        /*0784*/ 	.word	0x00030850
        /*0788*/ 	.short	0x010a
        /*078a*/ 	.byte	0x0a
	.zero		1


	//   ....[29]....
        /*078c*/ 	.word	0x00004830
        /*0790*/ 	.word	0x000000ff
        /*0794*/ 	.word	0x00030850
        /*0798*/ 	.short	0x010a
        /*079a*/ 	.byte	0x0a
	.zero		1


	//   ....[30]....
        /*079c*/ 	.word	0x00004ec0
        /*07a0*/ 	.word	0x000000ff
        /*07a4*/ 	.word	0x00000000
        /*07a8*/ 	.short	0x0101
        /*07aa*/ 	.byte	0x09
	.zero		1


	//   ....[31]....
        /*07ac*/ 	.word	0x00005ec0
        /*07b0*/ 	.word	0x000000ff
        /*07b4*/ 	.word	0x00000000
        /*07b8*/ 	.short	0x0101
        /*07ba*/ 	.byte	0x0a
	.zero		1


	//   ....[32]....
        /*07bc*/ 	.word	0x000066b0
        /*07c0*/ 	.word	0x000000ff
        /*07c4*/ 	.word	0x00030850
        /*07c8*/ 	.short	0x010a
        /*07ca*/ 	.byte	0x0a
	.zero		1


	//   ....[33]....
        /*07cc*/ 	.word	0x000066f0
        /*07d0*/ 	.word	0x000000ff
        /*07d4*/ 	.word	0x00030850
        /*07d8*/ 	.short	0x010a
        /*07da*/ 	.byte	0x0a
	.zero		1


	//   ....[34]....
        /*07dc*/ 	.word	0x000074f0
        /*07e0*/ 	.word	0x000000ff
        /*07e4*/ 	.word	0x00000000
        /*07e8*/ 	.short	0x0101
        /*07ea*/ 	.byte	0x05
	.zero		1


	//   ....[35]....
        /*07ec*/ 	.word	0x00008570
        /*07f0*/ 	.word	0x000000ff
        /*07f4*/ 	.word	0x00000000
        /*07f8*/ 	.short	0x0101
        /*07fa*/ 	.byte	0x04
	.zero		1


	//   ....[36]....
        /*07fc*/ 	.word	0x000098c0
        /*0800*/ 	.word	0x00000000
        /*0804*/ 	.word	0x00030840
        /*0808*/ 	.short	0x010a
        /*080a*/ 	.byte	0x3f
	.zero		1


	//   ....[37]....
        /*080c*/ 	.word	0x00009ea0
        /*0810*/ 	.word	0x00000000
        /*0814*/ 	.word	0x00030830
        /*0818*/ 	.short	0x0107
        /*081a*/ 	.byte	0x3f
	.zero		1


	//   ....[38]....
        /*081c*/ 	.word	0x00009f50
        /*0820*/ 	.word	0x00000000
        /*0824*/ 	.word	0x00030830
        /*0828*/ 	.short	0x0101
        /*082a*/ 	.byte	0x3f
	.zero		1


	//   ....[39]....
        /*082c*/ 	.word	0x0000a930
        /*0830*/ 	.word	0x000000ff
        /*0834*/ 	.word	0x00030800
        /*0838*/ 	.short	0x0107
        /*083a*/ 	.byte	0x27
	.zero		1


	//   ....[40]....
        /*083c*/ 	.word	0x0000a990
        /*0840*/ 	.word	0x000000ff
        /*0844*/ 	.word	0x00030800
        /*0848*/ 	.short	0x0101
        /*084a*/ 	.byte	0x27
	.zero		1


	//   ....[41]....
        /*084c*/ 	.word	0x0000a9b0
        /*0850*/ 	.word	0x000000ff
        /*0854*/ 	.word	0x00030820
        /*0858*/ 	.short	0x010a
        /*085a*/ 	.byte	0x27
	.zero		1


	//   ....[42]....
        /*085c*/ 	.word	0x0000acc0
        /*0860*/ 	.word	0x00000006
        /*0864*/ 	.word	0x00030840
        /*0868*/ 	.short	0x010a
        /*086a*/ 	.byte	0x3f
	.zero		1


	//   ....[43]....
        /*086c*/ 	.word	0x0000b190
        /*0870*/ 	.word	0x00000006
        /*0874*/ 	.word	0x00030830
        /*0878*/ 	.short	0x0107
        /*087a*/ 	.byte	0x3f
	.zero		1


	//   ....[44]....
        /*087c*/ 	.word	0x0000b240
        /*0880*/ 	.word	0x00000006
        /*0884*/ 	.word	0x00030830
        /*0888*/ 	.short	0x0101
        /*088a*/ 	.byte	0x3f
	.zero		1


	//   ....[45]....
        /*088c*/ 	.word	0x0000b2c0
        /*0890*/ 	.word	0x00000006
        /*0894*/ 	.word	0x00030860
        /*0898*/ 	.short	0x010a
        /*089a*/ 	.byte	0x3f
	.zero		1


	//   ....[46]....
        /*089c*/ 	.word	0x0000b830
        /*08a0*/ 	.word	0x00000006
        /*08a4*/ 	.word	0x00030850
        /*08a8*/ 	.short	0x0107
        /*08aa*/ 	.byte	0x3f
	.zero		1


	//   ....[47]....
        /*08ac*/ 	.word	0x0000b950
        /*08b0*/ 	.word	0x00000006
        /*08b4*/ 	.word	0x00030850
        /*08b8*/ 	.short	0x0101
        /*08ba*/ 	.byte	0x3f
	.zero		1


	//   ....[48]....
        /*08bc*/ 	.word	0x0000ba40
        /*08c0*/ 	.word	0x00000004
        /*08c4*/ 	.word	0x00030860
        /*08c8*/ 	.short	0x010a
        /*08ca*/ 	.byte	0x3f
	.zero		1


	//   ....[49]....
        /*08cc*/ 	.word	0x0000bf00
        /*08d0*/ 	.word	0x00000004
        /*08d4*/ 	.word	0x00030850
        /*08d8*/ 	.short	0x0107
        /*08da*/ 	.byte	0x3f
	.zero		1


	//   ....[50]....
        /*08dc*/ 	.word	0x0000bff0
        /*08e0*/ 	.word	0x00000004
        /*08e4*/ 	.word	0x00030850
        /*08e8*/ 	.short	0x0101
        /*08ea*/ 	.byte	0x3f
	.zero		1


	//   ....[51]....
        /*08ec*/ 	.word	0x0000c0e0
        /*08f0*/ 	.word	0x00000005
        /*08f4*/ 	.word	0x00030820
        /*08f8*/ 	.short	0x010a
        /*08fa*/ 	.byte	0x3f
	.zero		1


	//   ....[52]....
        /*08fc*/ 	.word	0x0000c280
        /*0900*/ 	.word	0x00000003
        /*0904*/ 	.word	0x00030840
        /*0908*/ 	.short	0x010a
        /*090a*/ 	.byte	0x3f
	.zero		1


	//   ....[53]....
        /*090c*/ 	.word	0x0000c320
        /*0910*/ 	.word	0x00000005
        /*0914*/ 	.word	0x00030840
        /*0918*/ 	.short	0x010a
        /*091a*/ 	.byte	0x3f
	.zero		1


	//   ....[54]....
        /*091c*/ 	.word	0x0000c360
        /*0920*/ 	.word	0x00000003
        /*0924*/ 	.word	0x00030860
        /*0928*/ 	.short	0x010a
        /*092a*/ 	.byte	0x3f
	.zero		1


	//   ....[55]....
        /*092c*/ 	.word	0x0000c3a0
        /*0930*/ 	.word	0x00000005
        /*0934*/ 	.word	0x00030860
        /*0938*/ 	.short	0x010a
        /*093a*/ 	.byte	0x3f
	.zero		1


	//   ....[56]....
        /*093c*/ 	.word	0x0000c410
        /*0940*/ 	.word	0x00000003
        /*0944*/ 	.word	0x00030800
        /*0948*/ 	.short	0x010a
        /*094a*/ 	.byte	0x3f
	.zero		1


	//   ....[57]....
        /*094c*/ 	.word	0x0000c460
        /*0950*/ 	.word	0x00000000
        /*0954*/ 	.word	0x00030830
        /*0958*/ 	.short	0x010a
        /*095a*/ 	.byte	0x3f
	.zero		1


	//   ....[58]....
        /*095c*/ 	.word	0x0000c4c0
        /*0960*/ 	.word	0x00000004
        /*0964*/ 	.word	0x00030830
        /*0968*/ 	.short	0x010a
        /*096a*/ 	.byte	0x3f
	.zero		1


	//   ....[59]....
        /*096c*/ 	.word	0x0000c520
        /*0970*/ 	.word	0x00000003
        /*0974*/ 	.word	0x00030850
        /*0978*/ 	.short	0x010a
        /*097a*/ 	.byte	0x3f
	.zero		1


	//   ....[60]....
        /*097c*/ 	.word	0x0000c580
        /*0980*/ 	.word	0x00000007
        /*0984*/ 	.word	0x00030850
        /*0988*/ 	.short	0x010a
        /*098a*/ 	.byte	0x3f
	.zero		1


	//   ....[61]....
        /*098c*/ 	.word	0x0000c6a0
        /*0990*/ 	.word	0x00000000
        /*0994*/ 	.word	0x00030840
        /*0998*/ 	.short	0x010a
        /*099a*/ 	.byte	0x3f
	.zero		1


	//   ....[62]....
        /*099c*/ 	.word	0x0000d950
        /*09a0*/ 	.word	0x00000003
        /*09a4*/ 	.word	0x00030820
        /*09a8*/ 	.short	0x010a
        /*09aa*/ 	.byte	0x3f
	.zero		1


	//   ....[63]....
        /*09ac*/ 	.word	0x0000d9a0
        /*09b0*/ 	.word	0x00000006
        /*09b4*/ 	.word	0x00030840
        /*09b8*/ 	.short	0x010a
        /*09ba*/ 	.byte	0x3f
	.zero		1


	//   ....[64]....
        /*09bc*/ 	.word	0x0000e0d0
        /*09c0*/ 	.word	0x00000006
        /*09c4*/ 	.word	0x00030860
        /*09c8*/ 	.short	0x010a
        /*09ca*/ 	.byte	0x3f
	.zero		1


	//   ....[65]....
        /*09cc*/ 	.word	0x0000e910
        /*09d0*/ 	.word	0x00000004
        /*09d4*/ 	.word	0x00030860
        /*09d8*/ 	.short	0x010a
        /*09da*/ 	.byte	0x3f
	.zero		1


	//   ....[66]....
        /*09dc*/ 	.word	0x0000f220
        /*09e0*/ 	.word	0x00000005
        /*09e4*/ 	.word	0x00030820
        /*09e8*/ 	.short	0x010a
        /*09ea*/ 	.byte	0x3f
	.zero		1


	//   ....[67]....
        /*09ec*/ 	.word	0x0000f3c0
        /*09f0*/ 	.word	0x00000003
        /*09f4*/ 	.word	0x00030840
        /*09f8*/ 	.short	0x010a
        /*09fa*/ 	.byte	0x3f
	.zero		1


	//   ....[68]....
        /*09fc*/ 	.word	0x0000f410
        /*0a00*/ 	.word	0x00000005
        /*0a04*/ 	.word	0x00030840
        /*0a08*/ 	.short	0x010a
        /*0a0a*/ 	.byte	0x3f
	.zero		1


	//   ....[69]....
        /*0a0c*/ 	.word	0x0000f460
        /*0a10*/ 	.word	0x00000003
        /*0a14*/ 	.word	0x00030860
        /*0a18*/ 	.short	0x010a
        /*0a1a*/ 	.byte	0x3f
	.zero		1


	//----- nvinfo : EIATTR_NUM_MBARRIERS
	.align		4
.L_91:
        /*0a1c*/ 	.byte	0x03, 0x38
        /*0a1e*/ 	.short	0x0016


	//----- nvinfo : EIATTR_EXIT_INSTR_OFFSETS
	.align		4
        /*0a20*/ 	.byte	0x04, 0x1c
        /*0a22*/ 	.short	(.L_93 - .L_92)


	//   ....[0]....
.L_92:
        /*0a24*/ 	.word	0x00000940


	//   ....[1]....
        /*0a28*/ 	.word	0x00008a50


	//   ....[2]....
        /*0a2c*/ 	.word	0x0000c3f0


	//----- nvinfo : EIATTR_MAX_THREADS
	.align		4
.L_93:
        /*0a30*/ 	.byte	0x04, 0x05
        /*0a32*/ 	.short	(.L_95 - .L_94)
.L_94:
        /*0a34*/ 	.word	0x00000180
        /*0a38*/ 	.word	0x00000001
        /*0a3c*/ 	.word	0x00000001


	//----- nvinfo : EIATTR_CRS_STACK_SIZE
	.align		4
.L_95:
        /*0a40*/ 	.byte	0x04, 0x1e
        /*0a42*/ 	.short	(.L_97 - .L_96)
.L_96:
        /*0a44*/ 	.word	0x00000000


	//----- nvinfo : EIATTR_CBANK_PARAM_SIZE
	.align		4
.L_97:
        /*0a48*/ 	.byte	0x03, 0x19
        /*0a4a*/ 	.short	0x0a70


	//----- nvinfo : EIATTR_PARAM_CBANK
	.align		4
        /*0a4c*/ 	.byte	0x04, 0x0a
        /*0a4e*/ 	.short	(.L_99 - .L_98)
	.align		4
.L_98:
        /*0a50*/ 	.word	index@(.nv.constant0._ZN7cutlass13device_kernelIN5flash11enable_sm90INS1_16FlashAttnFwdSm90INS1_25CollectiveMainloopFwdSm90ILi2EN4cute5tupleIJNS5_1CILi1EEES8_S8_EEENS6_IJNS7_ILi128EEENS7_ILi96EEENS7_ILi192EEEEEELi192ENS_10bfloat16_tEfNS_4arch4Sm90ELb0ELb0ELb1ELb0ELb1ELb0ELb0ELb1ELb1ELb1ELb0ELb0EEENS1_21CollectiveEpilogueFwdINS6_IJSA_SC_SB_EEES9_SE_SG_Li256ELb0ELb1ELb0ELb0EEENS1_29StaticPersistentTileSchedulerILb0EEEEEEEEEvNT_6ParamsE)
        /*0a54*/ 	.short	0x0210
        /*0a56*/ 	.short	0x0a70


	//----- nvinfo : EIATTR_SW_WAR
	.align		4
.L_99:
        /*0a58*/ 	.byte	0x04, 0x36
        /*0a5a*/ 	.short	(.L_101 - .L_100)
.L_100:
        /*0a5c*/ 	.word	0x00000008
.L_101:


//--------------------- .nv.info._ZN7cutlass13device_kernelIN5flash11enable_sm90INS1_16FlashAttnFwdSm90INS1_25CollectiveMainloopFwdSm90ILi2EN4cute5tupleIJNS5_1CILi1EEES8_S8_EEENS6_IJNS7_ILi128EEENS7_ILi96EEENS7_ILi192EEEEEELi192ENS_10bfloat16_tEfNS_4arch4Sm90ELb0ELb0ELb1ELb1ELb1ELb0ELb0ELb1ELb1ELb1ELb0ELb0EEENS1_21CollectiveEpilogueFwdINS6_IJSA_SC_SB_EEES9_SE_SG_Li256ELb1ELb1ELb0ELb0EEENS1_36VarlenDynamicPersistentTileSchedulerILi128ELi96ELi256ELi128ELb0ELb1ELb1ELb0ELb1ELb1EEEEEEEEEvNT_6ParamsE --------------------------
	.section	.nv.info._ZN7cutlass13device_kernelIN5flash11enable_sm90INS1_16FlashAttnFwdSm90INS1_25CollectiveMainloopFwdSm90ILi2EN4cute5tupleIJNS5_1CILi1EEES8_S8_EEENS6_IJNS7_ILi128EEENS7_ILi96EEENS7_ILi192EEEEEELi192ENS_10bfloat16_tEfNS_4arch4Sm90ELb0ELb0ELb1ELb1ELb1ELb0ELb0ELb1ELb1ELb1ELb0ELb0EEENS1_21CollectiveEpilogueFwdINS6_IJSA_SC_SB_EEES9_SE_SG_Li256ELb1ELb1ELb0ELb0EEENS1_36VarlenDynamicPersistentTileSchedulerILi128ELi96ELi256ELi128ELb0ELb1ELb1ELb0ELb1ELb1EEEEEEEEEvNT_6ParamsE,"",@"SHT_CUDA_INFO"
	.sectionflags	@""
	.align	4


	//----- nvinfo : EIATTR_CUDA_API_VERSION
	.align		4
        /*0000*/ 	.byte	0x04, 0x37
        /*0002*/ 	.short	(.L_103 - .L_102)
.L_102:
        /*0004*/ 	.word	0x00000082


	//----- nvinfo : EIATTR_KPARAM_INFO
	.align		4
.L_103:
        /*0008*/ 	.byte	0x04, 0x17
        /*000a*/ 	.short	(.L_105 - .L_104)
.L_104:
        /*000c*/ 	.word	0x00000000
        /*0010*/ 	.short	0x0000
        /*0012*/ 	.short	0x0070
        /*0014*/ 	.byte	0x00, 0xf0, 0x01, 0x2a


	//----- nvinfo : EIATTR_SPARSE_MMA_MASK
	.align		4
.L_105:
        /*0018*/ 	.byte	0x03, 0x50
        /*001a*/ 	.short	0x0000


	//----- nvinfo : EIATTR_MAXREG_COUNT
	.align		4
        /*001c*/ 	.byte	0x03, 0x1b
        /*001e*/ 	.short	0x00a8


	//----- nvinfo : EIATTR_NUM_BARRIERS
	.align		4
        /*0020*/ 	.byte	0x02, 0x4c
        /*0022*/ 	.byte	0x09
	.zero		1


	//----- nvinfo : EIATTR_EXTERNS
	.align		4
        /*0024*/ 	.byte	0x04, 0x0f
        /*0026*/ 	.short	(.L_107 - .L_106)


	//   ....[0]....
	.align		4
.L_106:
        /*0028*/ 	.word	index@(__assertfail)


	//----- nvinfo : EIATTR_ANNOTATIONS
	.align		4
.L_107:
        /*002c*/ 	.byte	0x04, 0x55
        /*002e*/ 	.short	(.L_109 - .L_108)


	//   ....[0]....
.L_108:
        /*0030*/ 	.word	0x00000001
        /*0034*/ 	.byte	0xa0, 0x08, 0x00, 0x00, 0x01, 0x00, 0x00, 0x00, 0xa0, 0x09, 0x00, 0x00, 0x01, 0x00, 0x00, 0x00
        /* <DEDUP_REMOVED lines=14> */
        /*0124*/ 	.byte	0x00, 0xf1, 0x00, 0x00, 0x01, 0x00, 0x00, 0x00, 0xa0, 0xf2, 0x00, 0x00


	//----- nvinfo : EIATTR_MERCURY_ISA_VERSION
	.align		4
.L_109:
        /*0130*/ 	.byte	0x03, 0x5f
        /*0132*/ 	.short	0x0101


	//----- nvinfo : EIATTR_UNUSED_LOAD_BYTE_OFFSET
	.align		4
        /*0134*/ 	.byte	0x04, 0x44
        /*0136*/ 	.short	(.L_111 - .L_110)


	//   ....[0]....
.L_110:
        /*0138*/ 	.word	0x00000950
        /*013c*/ 	.word	0x0000fff0


	//   ....[1]....
        /*0140*/ 	.word	0x00007890
        /*0144*/ 	.word	0x0000fff0


	//----- nvinfo : EIATTR_INT_WARP_WIDE_INSTR_OFFSETS
	.align		4
.L_111:
        /*0148*/ 	.byte	0x04, 0x31
        /*014a*/ 	.short	(.L_113 - .L_112)


	//   ....[0]....
.L_112:
        /*014c*/ 	.word	0x000000c0


	//   ....[1]....
        /*0150*/ 	.word	0x000000d0


	//   ....[2]....
        /*0154*/ 	.word	0x00000170


	//   ....[3]....
        /*0158*/ 	.word	0x0000b0a0


	//   ....[4]....
        /*015c*/ 	.word	0x0000b130


	//   ....[5]....
        /*0160*/ 	.word	0x0000dfb0


	//   ....[6]....
        /*0164*/ 	.word	0x0000e040


	//----- nvinfo : EIATTR_COOP_GROUP_MASK_REGIDS
	.align		4
.L_113:
        /*0168*/ 	.byte	0x04, 0x29
        /*016a*/ 	.short	(.L_115 - .L_114)


	//   ....[0]....
.L_114:
        /*016c*/ 	.word	0xffffffff


	//   ....[1]....
        /*0170*/ 	.word	0xffffffff


	//   ....[2]....
        /*0174*/ 	.word	0xffffffff


	//   ....[3]....
        /*0178*/ 	.word	0xffffffff


	//   ....[4]....
        /*017c*/ 	.word	0xffffffff


	//   ....[5]....
        /*0180*/ 	.word	0xffffffff


	//   ....[6]....
        /*0184*/ 	.word	0xffffffff


	//   ....[7]....
        /*0188*/ 	.word	0xffffffff


	//   ....[8]....
        /*018c*/ 	.word	0xffffffff


	//   ....[9]....
        /*0190*/ 	.word	0xffffffff


	//   ....[10]....
        /*0194*/ 	.word	0xffffffff


	//   ....[11]....
        /*0198*/ 	.word	0xffffffff


	//   ....[12]....
        /*019c*/ 	.word	0xffffffff


	//   ....[13]....
        /*01a0*/ 	.word	0xffffffff


	//   ....[14]....
        /*01a4*/ 	.word	0xffffffff


	//   ....[15]....
        /*01a8*/ 	.word	0xffffffff


	//   ....[16]....
        /*01ac*/ 	.word	0xffffffff


	//   ....[17]....
        /*01b0*/ 	.word	0xffffffff


	//   ....[18]....
        /*01b4*/ 	.word	0xffffffff


	//   ....[19]....
        /*01b8*/ 	.word	0xffffffff


	//   ....[20]....
        /*01bc*/ 	.word	0xffffffff


	//   ....[21]....
        /*01c0*/ 	.word	0xffffffff


	//   ....[22]....
        /*01c4*/ 	.word	0xffffffff


	//   ....[23]....
        /*01c8*/ 	.word	0xffffffff


	//   ....[24]....
        /*01cc*/ 	.word	0xffffffff


	//   ....[25]....
        /*01d0*/ 	.word	0xffffffff


	//   ....[26]....
        /*01d4*/ 	.word	0xffffffff


	//   ....[27]....
        /*01d8*/ 	.word	0xffffffff


	//   ....[28]....
        /*01dc*/ 	.word	0xffffffff


	//   ....[29]....
        /*01e0*/ 	.word	0xffffffff


	//   ....[30]....
        /*01e4*/ 	.word	0xffffffff


	//   ....[31]....
        /*01e8*/ 	.word	0xffffffff


	//   ....[32]....
        /*01ec*/ 	.word	0xffffffff


	//   ....[33]....
        /*01f0*/ 	.word	0xffffffff


	//   ....[34]....
        /*01f4*/ 	.word	0xffffffff


	//   ....[35]....
        /*01f8*/ 	.word	0xffffffff


	//   ....[36]....
        /*01fc*/ 	.word	0xffffffff


	//   ....[37]....
        /*0200*/ 	.word	0xffffffff


	//   ....[38]....
        /*0204*/ 	.word	0xffffffff


	//   ....[39]....
        /*0208*/ 	.word	0xffffffff


	//   ....[40]....
        /*020c*/ 	.word	0xffffffff


	//   ....[41]....
        /*0210*/ 	.word	0xffffffff


	//   ....[42]....
        /*0214*/ 	.word	0xffffffff


	//   ....[43]....
        /*0218*/ 	.word	0xffffffff


	//   ....[44]....
        /*021c*/ 	.word	0xffffffff


	//   ....[45]....
        /*0220*/ 	.word	0xffffffff


	//   ....[46]....
        /*0224*/ 	.word	0xffffffff


	//   ....[47]....
        /*0228*/ 	.word	0xffffffff


	//   ....[48]....
        /*022c*/ 	.word	0xffffffff


	//   ....[49]....
        /*0230*/ 	.word	0xffffffff


	//   ....[50]....
        /*0234*/ 	.word	0xffffffff


	//   ....[51]....
        /*0238*/ 	.word	0xffffffff


	//   ....[52]....
        /*023c*/ 	.word	0xffffffff


	//   ....[53]....
        /*0240*/ 	.word	0xffffffff


	//   ....[54]....
        /*0244*/ 	.word	0xffffffff


	//   ....[55]....
        /*0248*/ 	.word	0xffffffff


	//   ....[56]....
        /*024c*/ 	.word	0xffffffff


	//   ....[57]....
        /*0250*/ 	.word	0xffffffff


	//   ....[58]....
        /*0254*/ 	.word	0xffffffff


	//   ....[59]....
        /*0258*/ 	.word	0xffffffff


	//   ....[60]....
        /*025c*/ 	.word	0xffffffff


	//   ....[61]....
        /*0260*/ 	.word	0xffffffff


	//   ....[62]....
        /*0264*/ 	.word	0xffffffff


	//   ....[63]....
        /*0268*/ 	.word	0xffffffff


	//   ....[64]....
        /*026c*/ 	.word	0xffffffff


	//   ....[65]....
        /*0270*/ 	.word	0xffffffff


	//   ....[66]....
        /*0274*/ 	.word	0xffffffff


	//   ....[67]....
        /*0278*/ 	.word	0xffffffff


	//   ....[68]....
        /*027c*/ 	.word	0xffffffff


	//   ....[69]....
        /*0280*/ 	.word	0xffffffff


	//   ....[70]....
        /*0284*/ 	.word	0xffffffff


	//   ....[71]....
        /*0288*/ 	.word	0xffffffff


	//   ....[72]....
        /*028c*/ 	.word	0xffffffff


	//   ....[73]....
        /*0290*/ 	.word	0xffffffff


	//   ....[74]....
        /*0294*/ 	.word	0xffffffff


	//   ....[75]....
        /*0298*/ 	.word	0xffffffff


	//   ....[76]....
        /*029c*/ 	.word	0xffffffff


	//   ....[77]....
        /*02a0*/ 	.word	0xffffffff


	//   ....[78]....
        /*02a4*/ 	.word	0xffffffff


	//   ....[79]....
        /*02a8*/ 	.word	0xffffffff


	//   ....[80]....
        /*02ac*/ 	.word	0xffffffff


	//   ....[81]....
        /*02b0*/ 	.word	0xffffffff


	//   ....[82]....
        /*02b4*/ 	.word	0xffffffff


	//   ....[83]....
        /*02b8*/ 	.word	0xffffffff


	//   ....[84]....
        /*02bc*/ 	.word	0xffffffff


	//   ....[85]....
        /*02c0*/ 	.word	0xffffffff


	//   ....[86]....
        /*02c4*/ 	.word	0xffffffff


	//   ....[87]....
        /*02c8*/ 	.word	0xffffffff


	//   ....[88]....
        /*02cc*/ 	.word	0xffffffff


	//   ....[89]....
        /*02d0*/ 	.word	0xffffffff


	//   ....[90]....
        /*02d4*/ 	.word	0xffffffff


	//   ....[91]....
        /*02d8*/ 	.word	0xffffffff


	//   ....[92]....
        /*02dc*/ 	.word	0xffffffff


	//   ....[93]....
        /*02e0*/ 	.word	0xffffffff


	//   ....[94]....
        /*02e4*/ 	.word	0xffffffff


	//   ....[95]....
        /*02e8*/ 	.word	0xffffffff


	//   ....[96]....
        /*02ec*/ 	.word	0xffffffff


	//   ....[97]....
        /*02f0*/ 	.word	0xffffffff


	//   ....[98]....
        /*02f4*/ 	.word	0xffffffff


	//   ....[99]....
        /*02f8*/ 	.word	0xffffffff


	//   ....[100]....
        /*02fc*/ 	.word	0xffffffff


	//   ....[101]....
        /*0300*/ 	.word	0xffffffff


	//   ....[102]....
        /*0304*/ 	.word	0xffffffff


	//   ....[103]....
        /*0308*/ 	.word	0xffffffff


	//   ....[104]....
        /*030c*/ 	.word	0xffffffff


	//   ....[105]....
        /*0310*/ 	.word	0xffffffff


	//   ....[106]....
        /*0314*/ 	.word	0xffffffff


	//   ....[107]....
        /*0318*/ 	.word	0xffffffff


	//   ....[108]....
        /*031c*/ 	.word	0xffffffff


	//   ....[109]....
        /*0320*/ 	.word	0xffffffff


	//   ....[110]....
        /*0324*/ 	.word	0xffffffff


	//   ....[111]....
        /*0328*/ 	.word	0xffffffff


	//   ....[112]....
        /*032c*/ 	.word	0xffffffff


	//   ....[113]....
        /*0330*/ 	.word	0xffffffff


	//   ....[114]....
        /*0334*/ 	.word	0xffffffff


	//   ....[115]....
        /*0338*/ 	.word	0xffffffff


	//   ....[116]....
        /*033c*/ 	.word	0xffffffff


	//   ....[117]....
        /*0340*/ 	.word	0xffffffff


	//   ....[118]....
        /*0344*/ 	.word	0xffffffff


	//   ....[119]....
        /*0348*/ 	.word	0xffffffff


	//   ....[120]....
        /*034c*/ 	.word	0xffffffff


	//   ....[121]....
        /*0350*/ 	.word	0xffffffff


	//   ....[122]....
        /*0354*/ 	.word	0xffffffff


	//   ....[123]....
        /*0358*/ 	.word	0xffffffff


	//   ....[124]....
        /*035c*/ 	.word	0xffffffff


	//   ....[125]....
        /*0360*/ 	.word	0xffffffff


	//   ....[126]....
        /*0364*/ 	.word	0xffffffff


	//   ....[127]....
        /*0368*/ 	.word	0xffffffff


	//   ....[128]....
        /*036c*/ 	.word	0xffffffff


	//   ....[129]....
        /*0370*/ 	.word	0xffffffff


	//   ....[130]....
        /*0374*/ 	.word	0xffffffff


	//   ....[131]....
        /*0378*/ 	.word	0xffffffff


	//   ....[132]....
        /*037c*/ 	.word	0xffffffff


	//   ....[133]....
        /*0380*/ 	.word	0xffffffff


	//   ....[134]....
        /*0384*/ 	.word	0xffffffff


	//   ....[135]....
        /*0388*/ 	.word	0xffffffff


	//   ....[136]....
        /*038c*/ 	.word	0xffffffff


	//   ....[137]....
        /*0390*/ 	.word	0x0500000f


	//   ....[138]....
        /*0394*/ 	.word	0x0500000f


	//   ....[139]....
        /*0398*/ 	.word	0x0500000f


	//   ....[140]....
        /*039c*/ 	.word	0x0500000f


	//   ....[141]....
        /*03a0*/ 	.word	0x0500000f


	//   ....[142]....
        /*03a4*/ 	.word	0x0500000f


	//   ....[143]....
        /*03a8*/ 	.word	0x0500000f


	//   ....[144]....
        /*03ac*/ 	.word	0x0500000f


	//   ....[145]....
        /*03b0*/ 	.word	0x0500000f


	//   ....[146]....
        /*03b4*/ 	.word	0x0500000f


	//   ....[147]....
        /*03b8*/ 	.word	0x0500000f


	//   ....[148]....
        /*03bc*/ 	.word	0x0500000f


	//   ....[149]....
        /*03c0*/ 	.word	0x0500000f


	//   ....[150]....
        /*03c4*/ 	.word	0x0500000f


	//   ....[151]....
        /*03c8*/ 	.word	0x0500000f


	//   ....[152]....
        /*03cc*/ 	.word	0x0500000f


	//   ....[153]....
        /*03d0*/ 	.word	0x0500000f


	//   ....[154]....
        /*03d4*/ 	.word	0x0500000f


	//   ....[155]....
        /*03d8*/ 	.word	0x0500000f


	//   ....[156]....
        /*03dc*/ 	.word	0x0500000f


	//   ....[157]....
        /*03e0*/ 	.word	0x0500000f


	//   ....[158]....
        /*03e4*/ 	.word	0x0500000f


	//   ....[159]....
        /*03e8*/ 	.word	0x0500000f


	//   ....[160]....
        /*03ec*/ 	.word	0x0500000f


	//   ....[161]....
        /*03f0*/ 	.word	0x0500000f


	//   ....[162]....
        /*03f4*/ 	.word	0x0500000f


	//   ....[163]....
        /*03f8*/ 	.word	0x0500000f


	//   ....[164]....
        /*03fc*/ 	.word	0x0500000f


	//   ....[165]....
        /*0400*/ 	.word	0x0500000f


	//   ....[166]....
        /*0404*/ 	.word	0x0500000f


	//   ....[167]....
        /*0408*/ 	.word	0x0500000f


	//   ....[168]....
        /*040c*/ 	.word	0x0500000f


	//   ....[169]....
        /*0410*/ 	.word	0x0500000f


	//   ....[170]....
        /*0414*/ 	.word	0x0500000f


	//   ....[171]....
        /*0418*/ 	.word	0x0500000f


	//   ....[172]....
        /*041c*/ 	.word	0x0500000f


	//   ....[173]....
        /*0420*/ 	.word	0x0500000f


	//   ....[174]....
        /*0424*/ 	.word	0x0500000f


	//   ....[175]....
        /*0428*/ 	.word	0x0500000f


	//   ....[176]....
        /*042c*/ 	.word	0x0500000f


	//   ....[177]....
        /*0430*/ 	.word	0x0500000f


	//   ....[178]....
        /*0434*/ 	.word	0x0500000f


	//   ....[179]....
        /*0438*/ 	.word	0x0500000f


	//   ....[180]....
        /*043c*/ 	.word	0x0500000f


	//   ....[181]....
        /*0440*/ 	.word	0x0500000f


	//   ....[182]....
        /*0444*/ 	.word	0x0500000f


	//   ....[183]....
        /*0448*/ 	.word	0x0500000f


	//   ....[184]....
        /*044c*/ 	.word	0x0500000f


	//   ....[185]....
        /*0450*/ 	.word	0x0500000f


	//   ....[186]....
        /*0454*/ 	.word	0x0500000f


	//   ....[187]....
        /*0458*/ 	.word	0x0500000f


	//   ....[188]....
        /*045c*/ 	.word	0x0500000f


	//   ....[189]....
        /*0460*/ 	.word	0x0500000f


	//   ....[190]....
        /*0464*/ 	.word	0x0500000f


	//   ....[191]....
        /*0468*/ 	.word	0x0500000f


	//   ....[192]....
        /*046c*/ 	.word	0x0500000f


	//   ....[193]....
        /*0470*/ 	.word	0x0500000f


	//   ....[194]....
        /*0474*/ 	.word	0x0500000f


	//   ....[195]....
        /*0478*/ 	.word	0x0500000f


	//   ....[196]....
        /*047c*/ 	.word	0x0500000f


	//   ....[197]....
        /*0480*/ 	.word	0x0500000f


	//   ....[198]....
        /*0484*/ 	.word	0x0500000f


	//   ....[199]....
        /*0488*/ 	.word	0x0500000f


	//   ....[200]....
        /*048c*/ 	.word	0x0500000f


	//   ....[201]....
        /*0490*/ 	.word	0x0500000f


	//   ....[202]....
        /*0494*/ 	.word	0x0500000f


	//   ....[203]....
        /*0498*/ 	.word	0x0500000f


	//   ....[204]....
        /*049c*/ 	.word	0x0500000f


	//   ....[205]....
        /*04a0*/ 	.word	0x0500000f


	//   ....[206]....
        /*04a4*/ 	.word	0x0500000f


	//   ....[207]....
        /*04a8*/ 	.word	0x0500000f


	//   ....[208]....
        /*04ac*/ 	.word	0x0500000f


	//   ....[209]....
        /*04b0*/ 	.word	0x0500000f


	//   ....[210]....
        /*04b4*/ 	.word	0x0500000f


	//   ....[211]....
        /*04b8*/ 	.word	0x0500000f


	//   ....[212]....
        /*04bc*/ 	.word	0x0500000f


	//   ....[213]....
        /*04c0*/ 	.word	0x0500000f


	//   ....[214]....
        /*04c4*/ 	.word	0x0500000f


	//   ....[215]....
        /*04c8*/ 	.word	0x0500000f


	//   ....[216]....
        /*04cc*/ 	.word	0x0500000f


	//   ....[217]....
        /*04d0*/ 	.word	0x0500000f


	//   ....[218]....
        /*04d4*/ 	.word	0x0500000f


	//   ....[219]....
        /*04d8*/ 	.word	0x0500000f


	//----- nvinfo : EIATTR_COOP_GROUP_INSTR_OFFSETS
	.align		4
.L_115:
        /*04dc*/ 	.byte	0x04, 0x28
        /*04de*/ 	.short	(.L_117 - .L_116)


	//   ....[0]....
.L_116:
        /*04e0*/ 	.word	0x00000070


	//   ....[1]....
        /*04e4*/ 	.word	0x000000b0


	//   ....[2]....
        /*04e8*/ 	.word	0x000002d0


	//   ....[3]....
        /*04ec*/ 	.word	0x00000430


	//   ....[4]....
        /*04f0*/ 	.word	0x00000550


	//   ....[5]....
        /*04f4*/ 	.word	0x000006b0


	//   ....[6]....
        /*04f8*/ 	.word	0x00001510


	//   ....[7]....
        /*04fc*/ 	.word	0x00002d90


	//   ....[8]....
        /*0500*/ 	.word	0x00002e10


	//   ....[9]....
        /*0504*/ 	.word	0x000032c0


	//   ....[10]....
        /*0508*/ 	.word	0x00003340


	//   ....[11]....
        /*050c*/ 	.word	0x00005a00


	//   ....[12]....
        /*0510*/ 	.word	0x00005a30


	//   ....[13]....
        /*0514*/ 	.word	0x00005a50


	//   ....[14]....
        /*0518*/ 	.word	0x00005a80


	//   ....[15]....
        /*051c*/ 	.word	0x00006d90


	//   ....[16]....
        /*0520*/ 	.word	0x00006dc0


	//   ....[17]....
        /*0524*/ 	.word	0x00006ea0


	//   ....[18]....
        /*0528*/ 	.word	0x00006eb0


	//   ....[19]....
        /*052c*/ 	.word	0x000086d0


	//   ....[20]....
        /*0530*/ 	.word	0x00008710


	//   ....[21]....
        /*0534*/ 	.word	0x00008750


	//   ....[22]....
        /*0538*/ 	.word	0x000087c0


	//   ....[23]....
        /*053c*/ 	.word	0x00008eb0


	//   ....[24]....
        /*0540*/ 	.word	0x00008ef0


	//   ....[25]....
        /*0544*/ 	.word	0x00008ff0


	//   ....[26]....
        /*0548*/ 	.word	0x00009010


	//   ....[27]....
        /*054c*/ 	.word	0x00009110


	//   ....[28]....
        /*0550*/ 	.word	0x00009130


	//   ....[29]....
        /*0554*/ 	.word	0x00009240


	//   ....[30]....
        /*0558*/ 	.word	0x00009260


	//   ....[31]....
        /*055c*/ 	.word	0x00009bc0


	//   ....[32]....
        /*0560*/ 	.word	0x00009be0


	//   ....[33]....
        /*0564*/ 	.word	0x00009ce0


	//   ....[34]....
        /*0568*/ 	.word	0x00009d00


	//   ....[35]....
        /*056c*/ 	.word	0x00009e00


	//   ....[36]....
        /*0570*/ 	.word	0x00009e20


	//   ....[37]....
        /*0574*/ 	.word	0x00009f30


	//   ....[38]....
        /*0578*/ 	.word	0x00009f50


	//   ....[39]....
        /*057c*/ 	.word	0x0000a0d0


	//   ....[40]....
        /*0580*/ 	.word	0x0000a2a0


	//   ....[41]....
        /*0584*/ 	.word	0x0000a2d0


	//   ....[42]....
        /*0588*/ 	.word	0x0000a300


	//   ....[43]....
        /*058c*/ 	.word	0x0000a330


	//   ....[44]....
        /*0590*/ 	.word	0x0000a360


	//   ....[45]....
        /*0594*/ 	.word	0x0000a390


	//   ....[46]....
        /*0598*/ 	.word	0x0000a4e0


	//   ....[47]....
        /*059c*/ 	.word	0x0000a510


	//   ....[48]....
        /*05a0*/ 	.word	0x0000a540


	//   ....[49]....
        /*05a4*/ 	.word	0x0000a570


	//   ....[50]....
        /*05a8*/ 	.word	0x0000a5a0


	//   ....[51]....
        /*05ac*/ 	.word	0x0000a5d0


	//   ....[52]....
        /*05b0*/ 	.word	0x0000a660


	//   ....[53]....
        /*05b4*/ 	.word	0x0000a690


	//   ....[54]....
        /*05b8*/ 	.word	0x0000a710


	//   ....[55]....
        /*05bc*/ 	.word	0x0000bc90


	//   ....[56]....
        /*05c0*/ 	.word	0x0000bcb0


	//   ....[57]....
        /*05c4*/ 	.word	0x0000bd60


	//   ....[58]....
        /*05c8*/ 	.word	0x0000bd80


	//   ....[59]....
        /*05cc*/ 	.word	0x0000be20


	//   ....[60]....
        /*05d0*/ 	.word	0x0000be40


	//   ....[61]....
        /*05d4*/ 	.word	0x0000bee0


	//   ....[62]....
        /*05d8*/ 	.word	0x0000bf00


	//   ....[63]....
        /*05dc*/ 	.word	0x0000bfa0


	//   ....[64]....
        /*05e0*/ 	.word	0x0000bfc0


	//   ....[65]....
        /*05e4*/ 	.word	0x0000bfd0


	//   ....[66]....
        /*05e8*/ 	.word	0x0000c060


	//   ....[67]....
        /*05ec*/ 	.word	0x0000c780


	//   ....[68]....
        /*05f0*/ 	.word	0x0000c7b0


	//   ....[69]....
        /*05f4*/ 	.word	0x0000c810


	//   ....[70]....
        /*05f8*/ 	.word	0x0000c860


	//   ....[71]....
        /*05fc*/ 	.word	0x0000c8a0


	//   ....[72]....
        /*0600*/ 	.word	0x0000c910


	//   ....[73]....
        /*0604*/ 	.word	0x0000c950


	//   ....[74]....
        /*0608*/ 	.word	0x0000c9c0


	//   ....[75]....
        /*060c*/ 	.word	0x0000ca10


	//   ....[76]....
        /*0610*/ 	.word	0x0000ca70


	//   ....[77]....
        /*0614*/ 	.word	0x0000cac0


	//   ....[78]....
        /*0618*/ 	.word	0x0000cb20


	//   ....[79]....
        /*061c*/ 	.word	0x0000cb60


	//   ....[80]....
        /*0620*/ 	.word	0x0000cbd0


	//   ....[81]....
        /*0624*/ 	.word	0x0000cbf0


	//   ....[82]....
        /*0628*/ 	.word	0x0000cc20


	//   ....[83]....
        /*062c*/ 	.word	0x0000d400


	//   ....[84]....
        /*0630*/ 	.word	0x0000d430


	//   ....[85]....
        /*0634*/ 	.word	0x0000d450


	//   ....[86]....
        /*0638*/ 	.word	0x0000d4b0


	//   ....[87]....
        /*063c*/ 	.word	0x0000d4c0


	//   ....[88]....
        /*0640*/ 	.word	0x0000d520


	//   ....[89]....
        /*0644*/ 	.word	0x0000d550


	//   ....[90]....
        /*0648*/ 	.word	0x0000d590


	//   ....[91]....
        /*064c*/ 	.word	0x0000d5c0


	//   ....[92]....
        /*0650*/ 	.word	0x0000d600


	//   ....[93]....
        /*0654*/ 	.word	0x0000d630


	//   ....[94]....
        /*0658*/ 	.word	0x0000d670


	//   ....[95]....
        /*065c*/ 	.word	0x0000d8f0


	//   ....[96]....
        /*0660*/ 	.word	0x0000d910


	//   ....[97]....
        /*0664*/ 	.word	0x0000d920


	//   ....[98]....
        /*0668*/ 	.word	0x0000d9b0


	//   ....[99]....
        /*066c*/ 	.word	0x0000d9c0


	//   ....[100]....
        /*0670*/ 	.word	0x0000da50


	//   ....[101]....
        /*0674*/ 	.word	0x0000da60


	//   ....[102]....
        /*0678*/ 	.word	0x0000daf0


	//   ....[103]....
        /*067c*/ 	.word	0x0000db00


	//   ....[104]....
        /*0680*/ 	.word	0x0000db90


	//   ....[105]....
        /*0684*/ 	.word	0x0000dba0


	//   ....[106]....
        /*0688*/ 	.word	0x0000dbb0


	//   ....[107]....
        /*068c*/ 	.word	0x0000e190


	//   ....[108]....
        /*0690*/ 	.word	0x0000e1d0


	//   ....[109]....
        /*0694*/ 	.word	0x0000e210


	//   ....[110]....
        /*0698*/ 	.word	0x0000e240


	//   ....[111]....
        /*069c*/ 	.word	0x0000e2d0


	//   ....[112]....
        /*06a0*/ 	.word	0x0000e2f0


	//   ....[113]....
        /*06a4*/ 	.word	0x0000e370


	//   ....[114]....
        /*06a8*/ 	.word	0x0000e3a0


	//   ....[115]....
        /*06ac*/ 	.word	0x0000e410


	//   ....[116]....
        /*06b0*/ 	.word	0x0000e440


	//   ....[117]....
        /*06b4*/ 	.word	0x0000e470


	//   ....[118]....
        /*06b8*/ 	.word	0x0000e4c0


	//   ....[119]....
        /*06bc*/ 	.word	0x0000e890


	//   ....[120]....
        /*06c0*/ 	.word	0x0000e8f0


	//   ....[121]....
        /*06c4*/ 	.word	0x0000e920


	//   ....[122]....
        /*06c8*/ 	.word	0x0000e930


	//   ....[123]....
        /*06cc*/ 	.word	0x0000e960


	//   ....[124]....
        /*06d0*/ 	.word	0x0000e990


	//   ....[125]....
        /*06d4*/ 	.word	0x0000e9c0


	//   ....[126]....
        /*06d8*/ 	.word	0x0000e9f0


	//   ....[127]....
        /*06dc*/ 	.word	0x0000eb70


	//   ....[128]....
        /*06e0*/ 	.word	0x0000eba0


	//   ....[129]....
        /*06e4*/ 	.word	0x0000ebd0


	//   ....[130]....
        /*06e8*/ 	.word	0x0000ec00


	//   ....[131]....
        /*06ec*/ 	.word	0x0000ec30


	//   ....[132]....
        /*06f0*/ 	.word	0x0000ec60


	//   ....[133]....
        /*06f4*/ 	.word	0x0000ed20


	//   ....[134]....
        /*06f8*/ 	.word	0x0000ed40


	//   ....[135]....
        /*06fc*/ 	.word	0x0000edb0


	//   ....[136]....
        /*0700*/ 	.word	0x0000f220


	//   ....[137]....
        /*0704*/ 	.word	0x0000f710


	//   ....[138]....
        /*0708*/ 	.word	0x0000f800


	//   ....[139]....
        /*070c*/ 	.word	0x0000f8a0


	//   ....[140]....
        /*0710*/ 	.word	0x0000f900


	//   ....[141]....
        /*0714*/ 	.word	0x0000fa10


	//   ....[142]....
        /*0718*/ 	.word	0x0000fa80


	//   ....[143]....
        /*071c*/ 	.word	0x0000fb90


	//   ....[144]....
        /*0720*/ 	.word	0x0000fc00


	//   ....[145]....
        /*0724*/ 	.word	0x0000fd10


	//   ....[146]....
        /*0728*/ 	.word	0x0000fd80


	//   ....[147]....
        /*072c*/ 	.word	0x0000fe90


	//   ....[148]....
        /*0730*/ 	.word	0x0000ff00


	//   ....[149]....
        /*0734*/ 	.word	0x0000ffa0


	//   ....[150]....
        /*0738*/ 	.word	0x000100b0


	//   ....[151]....
        /*073c*/ 	.word	0x00010120


	//   ....[152]....
        /*0740*/ 	.word	0x000101a0


	//   ....[153]....
        /*0744*/ 	.word	0x00010260


	//   ....[154]....
        /*0748*/ 	.word	0x000102e0


	//   ....[155]....
        /*074c*/ 	.word	0x000103c0


	//   ....[156]....
        /*0750*/ 	.word	0x00010440


	//   ....[157]....
        /*0754*/ 	.word	0x00010520


	//   ....[158]....
        /*0758*/ 	.word	0x000105a0


	//   ....[159]....
        /*075c*/ 	.word	0x00010680


	//   ....[160]....
        /*0760*/ 	.word	0x00010700


	//   ....[161]....
        /*0764*/ 	.word	0x000107e0


	//   ....[162]....
        /*0768*/ 	.word	0x00010860


	//   ....[163]....
        /*076c*/ 	.word	0x00010940


	//   ....[164]....
        /*0770*/ 	.word	0x000109c0


	//   ....[165]....
        /*0774*/ 	.word	0x00010a80


	//   ....[166]....
        /*0778*/ 	.word	0x00010bb0


	//   ....[167]....
        /*077c*/ 	.word	0x00010c80


	//   ....[168]....
        /*0780*/ 	.word	0x00010cf0


	//   ....[169]....
        /*0784*/ 	.word	0x00010dc0


	//   ....[170]....
        /*0788*/ 	.word	0x00010e20


	//   ....[171]....
        /*078c*/ 	.word	0x00010ef0


	//   ....[172]....
        /*0790*/ 	.word	0x00010f50


	//   ....[173]....
        /*0794*/ 	.word	0x00011020


	//   ....[174]....
        /*0798*/ 	.word	0x00011080


	//   ....[175]....
        /*079c*/ 	.word	0x00011150


	//   ....[176]....
        /*07a0*/ 	.word	0x000111b0


	//   ....[177]....
        /*07a4*/ 	.word	0x00011290


	//   ....[178]....
        /*07a8*/ 	.word	0x00011380


	//   ....[179]....
        /*07ac*/ 	.word	0x00011420


	//   ....[180]....
        /*07b0*/ 	.word	0x00011480


	//   ....[181]....
        /*07b4*/ 	.word	0x00011580


	//   ....[182]....
        /*07b8*/ 	.word	0x000115e0


	//   ....[183]....
        /*07bc*/ 	.word	0x000116e0


	//   ....[184]....
        /*07c0*/ 	.word	0x00011740


	//   ....[185]....
        /*07c4*/ 	.word	0x00011840


	//   ....[186]....
        /*07c8*/ 	.word	0x000118a0


	//   ....[187]....
        /*07cc*/ 	.word	0x000119a0


	//   ....[188]....
        /*07d0*/ 	.word	0x00011a00


	//   ....[189]....
        /*07d4*/ 	.word	0x00011ad0


	//   ....[190]....
        /*07d8*/ 	.word	0x00011c10


	//   ....[191]....
        /*07dc*/ 	.word	0x00011cc0


	//   ....[192]....
        /*07e0*/ 	.word	0x00011d90


	//   ....[193]....
        /*07e4*/ 	.word	0x00011e60


	//   ....[194]....
        /*07e8*/ 	.word	0x00011ec0


	//   ....[195]....
        /*07ec*/ 	.word	0x00011fb0


	//   ....[196]....
        /*07f0*/ 	.word	0x00012010


	//   ....[197]....
        /*07f4*/ 	.word	0x00012100


	//   ....[198]....
        /*07f8*/ 	.word	0x00012160


	//   ....[199]....
        /*07fc*/ 	.word	0x00012250


	//   ....[200]....
        /*0800*/ 	.word	0x000122b0


	//   ....[201]....
        /*0804*/ 	.word	0x00012390


	//   ....[202]....
        /*0808*/ 	.word	0x00012420


	//   ....[203]....
        /*080c*/ 	.word	0x000124c0


	//   ....[204]....
        /*0810*/ 	.word	0x000125e0


	//   ....[205]....
        /*0814*/ 	.word	0x00012650


	//   ....[206]....
        /*0818*/ 	.word	0x000126c0


	//   ....[207]....
        /*081c*/ 	.word	0x00012730


	//   ....[208]....
        /*0820*/ 	.word	0x000127a0


	//   ....[209]....
        /*0824*/ 	.word	0x00012820


	//   ....[210]....
        /*0828*/ 	.word	0x000128b0


	//   ....[211]....
        /*082c*/ 	.word	0x00012940


	//   ....[212]....
        /*0830*/ 	.word	0x000129b0


	//   ....[213]....
        /*0834*/ 	.word	0x00012a20


	//   ....[214]....
        /*0838*/ 	.word	0x00012a90


	//   ....[215]....
        /*083c*/ 	.word	0x00012b10


	//   ....[216]....
        /*0840*/ 	.word	0x00012b80


	//   ....[217]....
        /*0844*/ 	.word	0x00012c20


	//   ....[218]....
        /*0848*/ 	.word	0x00012cb0


	//   ....[219]....
        /*084c*/ 	.word	0x00012dd0


	//----- nvinfo : EIATTR_REG_RECONFIG
	.align		4
.L_117:
        /*0850*/ 	.byte	0x01, 0x54
	.zero		2


	//----- nvinfo : EIATTR_SYSCALL_OFFSETS
	.align		4
        /*0854*/ 	.byte	0x04, 0x46
        /*0856*/ 	.short	(.L_119 - .L_118)


	//   ....[0]....
.L_118:
        /*0858*/ 	.word	0x000016f0


	//   ....[1]....
        /*085c*/ 	.word	0x0000b290


	//   ....[2]....
        /*0860*/ 	.word	0x0000b3e0


	//   ....[3]....
        /*0864*/ 	.word	0x0000b4d0


	//   ....[4]....
        /*0868*/ 	.word	0x0000c3f0


	//----- nvinfo : EIATTR_MBARRIER_INSTR_OFFSETS
	.align		4
.L_119:
        /*086c*/ 	.byte	0x04, 0x39
        /*086e*/ 	.short	(.L_121 - .L_120)


	//   ....[0]....
.L_120:
        /*0870*/ 	.word	0x00000180
        /*0874*/ 	.word	0x000000ff
        /*0878*/ 	.word	0x00030800
        /*087c*/ 	.short	0x0100
        /*087e*/ 	.byte	0x08
	.zero		1


	//   ....[1]....
        /*0880*/ 	.word	0x00000190
        /*0884*/ 	.word	0x000000ff
        /*0888*/ 	.word	0x00030820
        /*088c*/ 	.short	0x0100
        /*088e*/ 	.byte	0x08
	.zero		1


	//   ....[2]....
        /*0890*/ 	.word	0x00000280
        /*0894*/ 	.word	0x000000ff
        /*0898*/ 	.word	0x00030830
        /*089c*/ 	.short	0x0100
        /*089e*/ 	.byte	0x08
	.zero		1


	//   ....[3]....
        /*08a0*/ 	.word	0x00000290
        /*08a4*/ 	.word	0x000000ff
        /*08a8*/ 	.word	0x00030840
        /*08ac*/ 	.short	0x0100
        /*08ae*/ 	.byte	0x08
	.zero		1


	//   ....[4]....
        /*08b0*/ 	.word	0x000002a0
        /*08b4*/ 	.word	0x000000ff
        /*08b8*/ 	.word	0x00030838
        /*08bc*/ 	.short	0x0100
        /*08be*/ 	.byte	0x08
	.zero		1


	//   ....[5]....
        /*08c0*/ 	.word	0x000002b0
        /*08c4*/ 	.word	0x000000ff
        /*08c8*/ 	.word	0x00030848
        /*08cc*/ 	.short	0x0100
        /*08ce*/ 	.byte	0x08
	.zero		1


	//   ....[6]....
        /*08d0*/ 	.word	0x000003e0
        /*08d4*/ 	.word	0x000000ff
        /*08d8*/ 	.word	0x00030850
        /*08dc*/ 	.short	0x0100
        /*08de*/ 	.byte	0x08
	.zero		1


	//   ....[7]....
        /*08e0*/ 	.word	0x000003f0
        /*08e4*/ 	.word	0x000000ff
        /*08e8*/ 	.word	0x00030860
        /*08ec*/ 	.short	0x0100
        /*08ee*/ 	.byte	0x08
	.zero		1


	//   ....[8]....
        /*08f0*/ 	.word	0x00000400
        /*08f4*/ 	.word	0x000000ff
        /*08f8*/ 	.word	0x00030858
        /*08fc*/ 	.short	0x0100
        /*08fe*/ 	.byte	0x08
	.zero		1


	//   ....[9]....
        /*0900*/ 	.word	0x00000410
        /*0904*/ 	.word	0x000000ff
        /*0908*/ 	.word	0x00030868
        /*090c*/ 	.short	0x0100
        /*090e*/ 	.byte	0x08
	.zero		1


	//   ....[10]....
        /*0910*/ 	.word	0x00000500
        /*0914*/ 	.word	0x000000ff
        /*0918*/ 	.word	0x00030870
        /*091c*/ 	.short	0x0100
        /*091e*/ 	.byte	0x06
	.zero		1


	//   ....[11]....
        /*0920*/ 	.word	0x00000510
        /*0924*/ 	.word	0x000000ff
        /*0928*/ 	.word	0x00030880
        /*092c*/ 	.short	0x0100
        /*092e*/ 	.byte	0x06
	.zero		1


	//   ....[12]....
        /*0930*/ 	.word	0x00000520
        /*0934*/ 	.word	0x000000ff
        /*0938*/ 	.word	0x00030878
        /*093c*/ 	.short	0x0100
        /*093e*/ 	.byte	0x06
	.zero		1


	//   ....[13]....
        /*0940*/ 	.word	0x00000530
        /*0944*/ 	.word	0x000000ff
        /*0948*/ 	.word	0x00030888
        /*094c*/ 	.short	0x0100
        /*094e*/ 	.byte	0x06
	.zero		1


	//   ....[14]....
        /*0950*/ 	.word	0x00000660
        /*0954*/ 	.word	0x000000ff
        /*0958*/ 	.word	0x00030890
        /*095c*/ 	.short	0x0100
        /*095e*/ 	.byte	0x08
	.zero		1


	//   ....[15]....
        /*0960*/ 	.word	0x00000670
        /*0964*/ 	.word	0x000000ff
        /*0968*/ 	.word	0x000308a0
        /*096c*/ 	.short	0x0100
        /*096e*/ 	.byte	0x08
	.zero		1


	//   ....[16]....
        /*0970*/ 	.word	0x00000680
        /*0974*/ 	.word	0x000000ff
        /*0978*/ 	.word	0x00030898
        /*097c*/ 	.short	0x0100
        /*097e*/ 	.byte	0x08
	.zero		1


	//   ....[17]....
        /*0980*/ 	.word	0x00000690
        /*0984*/ 	.word	0x000000ff
        /*0988*/ 	.word	0x000308a8
        /*098c*/ 	.short	0x0100
        /*098e*/ 	.byte	0x08
	.zero		1


	//   ....[18]....
        /*0990*/ 	.word	0x000007d0
        /*0994*/ 	.word	0x000000ff
        /*0998*/ 	.word	0x000308b0
        /*099c*/ 	.short	0x0100
        /*099e*/ 	.byte	0x08
	.zero		1


	//   ....[19]....
        /*09a0*/ 	.word	0x000007e0
        /*09a4*/ 	.word	0x000000ff
        /*09a8*/ 	.word	0x000308c0
        /*09ac*/ 	.short	0x0100
        /*09ae*/ 	.byte	0x08
	.zero		1


	//   ....[20]....
        /*09b0*/ 	.word	0x000007f0
        /*09b4*/ 	.word	0x000000ff
        /*09b8*/ 	.word	0x000308b8
        /*09bc*/ 	.short	0x0100
        /*09be*/ 	.byte	0x08
	.zero		1


	//   ....[21]....
        /*09c0*/ 	.word	0x00000800
        /*09c4*/ 	.word	0x000000ff
        /*09c8*/ 	.word	0x000308c8
        /*09cc*/ 	.short	0x0100
        /*09ce*/ 	.byte	0x08
	.zero		1


	//   ....[22]....
        /*09d0*/ 	.word	0x00001790
        /*09d4*/ 	.word	0x000000ff
        /*09d8*/ 	.word	0x00030800
        /*09dc*/ 	.short	0x010a
        /*09de*/ 	.byte	0x28
	.zero		1


	//   ....[23]....
        /*09e0*/ 	.word	0x00001810
        /*09e4*/ 	.word	0x00000000
        /*09e8*/ 	.word	0x00030830
        /*09ec*/ 	.short	0x010a
        /*09ee*/ 	.byte	0x3f
	.zero		1


	//   ....[24]....
        /*09f0*/ 	.word	0x00001860
        /*09f4*/ 	.word	0x00000000
        /*09f8*/ 	.word	0x00030830
        /*09fc*/ 	.short	0x010a
        /*09fe*/ 	.byte	0x3f
	.zero		1


	//   ....[25]....
        /*0a00*/ 	.word	0x00002e20
        /*0a04*/ 	.word	0x000000ff
        /*0a08*/ 	.word	0x00000000
        /*0a0c*/ 	.short	0x0101
        /*0a0e*/ 	.byte	0x04
	.zero		1


	//   ....[26]....
        /*0a10*/ 	.word	0x000042e0
        /*0a14*/ 	.word	0x000000ff
        /*0a18*/ 	.word	0x00030830
        /*0a1c*/ 	.short	0x010a
        /*0a1e*/ 	.byte	0x09
	.zero		1


	//   ....[27]....
        /*0a20*/ 	.word	0x00004320
        /*0a24*/ 	.word	0x000000ff
        /*0a28*/ 	.word	0x00030830
        /*0a2c*/ 	.short	0x010a
        /*0a2e*/ 	.byte	0x09
	.zero		1


	//   ....[28]....
        /*0a30*/ 	.word	0x00004e40
        /*0a34*/ 	.word	0x000000ff
        /*0a38*/ 	.word	0x00030850
        /*0a3c*/ 	.short	0x010a
        /*0a3e*/ 	.byte	0x0a
	.zero		1


	//   ....[29]....
        /*0a40*/ 	.word	0x00004e80
        /*0a44*/ 	.word	0x000000ff
        /*0a48*/ 	.word	0x00030850
        /*0a4c*/ 	.short	0x010a
        /*0a4e*/ 	.byte	0x0a
	.zero		1


	//   ....[30]....
        /*0a50*/ 	.word	0x00005510
        /*0a54*/ 	.word	0x000000ff
        /*0a58*/ 	.word	0x00000000
        /*0a5c*/ 	.short	0x0101
        /*0a5e*/ 	.byte	0x09
	.zero		1


	//   ....[31]....
        /*0a60*/ 	.word	0x00006510
        /*0a64*/ 	.word	0x000000ff
        /*0a68*/ 	.word	0x00000000
        /*0a6c*/ 	.short	0x0101
        /*0a6e*/ 	.byte	0x0a
	.zero		1


	//   ....[32]....
        /*0a70*/ 	.word	0x00006d00
        /*0a74*/ 	.word	0x000000ff
        /*0a78*/ 	.word	0x00030850
        /*0a7c*/ 	.short	0x010a
        /*0a7e*/ 	.byte	0x05
	.zero		1


	//   ....[33]....
        /*0a80*/ 	.word	0x00006d40
        /*0a84*/ 	.word	0x000000ff
        /*0a88*/ 	.word	0x00030850
        /*0a8c*/ 	.short	0x010a
        /*0a8e*/ 	.byte	0x05
	.zero		1


	//   ....[34]....
        /*0a90*/ 	.word	0x00007260
        /*0a94*/ 	.word	0x000000ff
        /*0a98*/ 	.word	0x00000000
        /*0a9c*/ 	.short	0x0101
        /*0a9e*/ 	.byte	0x04
	.zero		1


	//   ....[35]....
        /*0aa0*/ 	.word	0x00008ee0
        /*0aa4*/ 	.word	0x0000002a
        /*0aa8*/ 	.word	0x00000000
        /*0aac*/ 	.short	0x0101
        /*0aae*/ 	.byte	0x3f
	.zero		1


	//   ....[36]....
        /*0ab0*/ 	.word	0x0000ba70
        /*0ab4*/ 	.word	0x00000007
        /*0ab8*/ 	.word	0x00030840
        /*0abc*/ 	.short	0x010a
        /*0abe*/ 	.byte	0x3f
	.zero		1


	//   ....[37]....
        /*0ac0*/ 	.word	0x0000c120
        /*0ac4*/ 	.word	0x00000007
        /*0ac8*/ 	.word	0x00030830
        /*0acc*/ 	.short	0x0107
        /*0ace*/ 	.byte	0x3f
	.zero		1


	//   ....[38]....
        /*0ad0*/ 	.word	0x0000c1f0
        /*0ad4*/ 	.word	0x00000007
        /*0ad8*/ 	.word	0x00030830
        /*0adc*/ 	.short	0x0101
        /*0ade*/ 	.byte	0x3f
	.zero		1


	//   ....[39]....
        /*0ae0*/ 	.word	0x0000cd40
        /*0ae4*/ 	.word	0x00000016
        /*0ae8*/ 	.word	0x00030800
        /*0aec*/ 	.short	0x0107
        /*0aee*/ 	.byte	0x3f
	.zero		1


	//   ....[40]....
        /*0af0*/ 	.word	0x0000ce40
        /*0af4*/ 	.word	0x00000016
        /*0af8*/ 	.word	0x00030800
        /*0afc*/ 	.short	0x0101
        /*0afe*/ 	.byte	0x3f
	.zero		1


	//   ....[41]....
        /*0b00*/ 	.word	0x0000ce60
        /*0b04*/ 	.word	0x00000016
        /*0b08*/ 	.word	0x00030820
        /*0b0c*/ 	.short	0x010a
        /*0b0e*/ 	.byte	0x3f
	.zero		1


	//   ....[42]....
        /*0b10*/ 	.word	0x0000d240
        /*0b14*/ 	.word	0x00000007
        /*0b18*/ 	.word	0x00030840
        /*0b1c*/ 	.short	0x010a
        /*0b1e*/ 	.byte	0x3f
	.zero		1


	//   ....[43]....
        /*0b20*/ 	.word	0x0000d720
        /*0b24*/ 	.word	0x00000007
        /*0b28*/ 	.word	0x00030830
        /*0b2c*/ 	.short	0x0107
        /*0b2e*/ 	.byte	0x3f
	.zero		1


	//   ....[44]....
        /*0b30*/ 	.word	0x0000d7d0
        /*0b34*/ 	.word	0x00000007
        /*0b38*/ 	.word	0x00030830
        /*0b3c*/ 	.short	0x0101
        /*0b3e*/ 	.byte	0x3f
	.zero		1


	//   ....[45]....
        /*0b40*/ 	.word	0x0000d840
        /*0b44*/ 	.word	0x00000006
        /*0b48*/ 	.word	0x00030860
        /*0b4c*/ 	.short	0x010a
        /*0b4e*/ 	.byte	0x3f
	.zero		1


	//   ....[46]....
        /*0b50*/ 	.word	0x0000dd90
        /*0b54*/ 	.word	0x00000006
        /*0b58*/ 	.word	0x00030850
        /*0b5c*/ 	.short	0x0107
        /*0b5e*/ 	.byte	0x3f
	.zero		1


	//   ....[47]....
        /*0b60*/ 	.word	0x0000dee0
        /*0b64*/ 	.word	0x00000006
        /*0b68*/ 	.word	0x00030850
        /*0b6c*/ 	.short	0x0101
        /*0b6e*/ 	.byte	0x3f
	.zero		1


	//   ....[48]....
        /*0b70*/ 	.word	0x0000e0e0
        /*0b74*/ 	.word	0x00000000
        /*0b78*/ 	.word	0x00030860
        /*0b7c*/ 	.short	0x010a
        /*0b7e*/ 	.byte	0x3f
	.zero		1


	//   ....[49]....
        /*0b80*/ 	.word	0x0000e5f0
        /*0b84*/ 	.word	0x00000000
        /*0b88*/ 	.word	0x00030850
        /*0b8c*/ 	.short	0x0107
        /*0b8e*/ 	.byte	0x3f
	.zero		1


	//   ....[50]....
        /*0b90*/ 	.word	0x0000e6a0
        /*0b94*/ 	.word	0x00000000
        /*0b98*/ 	.word	0x00030850
        /*0b9c*/ 	.short	0x0101
        /*0b9e*/ 	.byte	0x3f
	.zero		1


	//   ....[51]....
        /*0ba0*/ 	.word	0x0000f1a0
        /*0ba4*/ 	.word	0x00000004
        /*0ba8*/ 	.word	0x00030820
        /*0bac*/ 	.short	0x010a
        /*0bae*/ 	.byte	0x3f
	.zero		1


	//   ....[52]....
        /*0bb0*/ 	.word	0x0000f340
        /*0bb4*/ 	.word	0x00000005
        /*0bb8*/ 	.word	0x00030840
        /*0bbc*/ 	.short	0x010a
        /*0bbe*/ 	.byte	0x3f
	.zero		1


	//   ....[53]....
        /*0bc0*/ 	.word	0x0000f3e0
        /*0bc4*/ 	.word	0x0000001b
        /*0bc8*/ 	.word	0x00030840
        /*0bcc*/ 	.short	0x010a
        /*0bce*/ 	.byte	0x3f
	.zero		1


	//   ....[54]....
        /*0bd0*/ 	.word	0x0000f420
        /*0bd4*/ 	.word	0x00000005
        /*0bd8*/ 	.word	0x00030860
        /*0bdc*/ 	.short	0x010a
        /*0bde*/ 	.byte	0x3f
	.zero		1


	//   ....[55]....
        /*0be0*/ 	.word	0x0000f460
        /*0be4*/ 	.word	0x0000001b
        /*0be8*/ 	.word	0x00030860
        /*0bec*/ 	.short	0x010a
        /*0bee*/ 	.byte	0x3f
	.zero		1


	//   ....[56]....
        /*0bf0*/ 	.word	0x0000f4d0
        /*0bf4*/ 	.word	0x00000003
        /*0bf8*/ 	.word	0x00030800
        /*0bfc*/ 	.short	0x010a
        /*0bfe*/ 	.byte	0x3f
	.zero		1


	//   ....[57]....
        /*0c00*/ 	.word	0x0000f520
        /*0c04*/ 	.word	0x00000000
        /*0c08*/ 	.word	0x00030830
        /*0c0c*/ 	.short	0x010a
        /*0c0e*/ 	.byte	0x3f
	.zero		1


	//   ....[58]....
        /*0c10*/ 	.word	0x0000f580
        /*0c14*/ 	.word	0x00000004
        /*0c18*/ 	.word	0x00030830
        /*0c1c*/ 	.short	0x010a
        /*0c1e*/ 	.byte	0x3f
	.zero		1


	//   ....[59]....
        /*0c20*/ 	.word	0x0000f5e0
        /*0c24*/ 	.word	0x00000003
        /*0c28*/ 	.word	0x00030850
        /*0c2c*/ 	.short	0x010a
        /*0c2e*/ 	.byte	0x3f
	.zero		1


	//   ....[60]....
        /*0c30*/ 	.word	0x0000f640
        /*0c34*/ 	.word	0x00000007
        /*0c38*/ 	.word	0x00030850
        /*0c3c*/ 	.short	0x010a
        /*0c3e*/ 	.byte	0x3f
	.zero		1


	//   ....[61]....
        /*0c40*/ 	.word	0x0000f750
        /*0c44*/ 	.word	0x00000007
        /*0c48*/ 	.word	0x00030840
        /*0c4c*/ 	.short	0x010a
        /*0c4e*/ 	.byte	0x3f
	.zero		1


	//   ....[62]....
        /*0c50*/ 	.word	0x00010ab0
        /*0c54*/ 	.word	0x00000016
        /*0c58*/ 	.word	0x00030820
        /*0c5c*/ 	.short	0x010a
        /*0c5e*/ 	.byte	0x3f
	.zero		1


	//   ....[63]....
        /*0c60*/ 	.word	0x00010b00
        /*0c64*/ 	.word	0x00000007
        /*0c68*/ 	.word	0x00030840
        /*0c6c*/ 	.short	0x010a
        /*0c6e*/ 	.byte	0x3f
	.zero		1


	//   ....[64]....
        /*0c70*/ 	.word	0x000112d0
        /*0c74*/ 	.word	0x00000006
        /*0c78*/ 	.word	0x00030860
        /*0c7c*/ 	.short	0x010a
        /*0c7e*/ 	.byte	0x3f
	.zero		1


	//   ....[65]....
        /*0c80*/ 	.word	0x00011b60
        /*0c84*/ 	.word	0x00000000
        /*0c88*/ 	.word	0x00030860
        /*0c8c*/ 	.short	0x010a
        /*0c8e*/ 	.byte	0x3f
	.zero		1


	//   ....[66]....
        /*0c90*/ 	.word	0x00012cf0
        /*0c94*/ 	.word	0x00000004
        /*0c98*/ 	.word	0x00030820
        /*0c9c*/ 	.short	0x010a
        /*0c9e*/ 	.byte	0x3f
	.zero		1


	//   ....[67]....
        /*0ca0*/ 	.word	0x00012e90
        /*0ca4*/ 	.word	0x00000005
        /*0ca8*/ 	.word	0x00030840
        /*0cac*/ 	.short	0x010a
        /*0cae*/ 	.byte	0x3f
	.zero		1


	//   ....[68]....
        /*0cb0*/ 	.word	0x00012ee0
        /*0cb4*/ 	.word	0x0000001b
        /*0cb8*/ 	.word	0x00030840
        /*0cbc*/ 	.short	0x010a
        /*0cbe*/ 	.byte	0x3f
	.zero		1


	//   ....[69]....
        /*0cc0*/ 	.word	0x00012f30
        /*0cc4*/ 	.word	0x00000005
        /*0cc8*/ 	.word	0x00030860
        /*0ccc*/ 	.short	0x010a
        /*0cce*/ 	.byte	0x3f
	.zero		1


	//----- nvinfo : EIATTR_NUM_MBARRIERS
	.align		4
.L_121:
        /*0cd0*/ 	.byte	0x03, 0x38
        /*0cd2*/ 	.short	0x0016


	//----- nvinfo : EIATTR_EXIT_INSTR_OFFSETS
	.align		4
        /*0cd4*/ 	.byte	0x04, 0x1c
        /*0cd6*/ 	.short	(.L_123 - .L_122)


	//   ....[0]....
.L_122:
        /*0cd8*/ 	.word	0x00000990


	//   ....[1]....
        /*0cdc*/ 	.word	0x0000a080


	//   ....[2]....
        /*0ce0*/ 	.word	0x0000f4b0


	//----- nvinfo : EIATTR_MAX_THREADS
	.align		4
.L_123:
        /*0ce4*/ 	.byte	0x04, 0x05
        /*0ce6*/ 	.short	(.L_125 - .L_124)
.L_124:
        /*0ce8*/ 	.word	0x00000180
        /*0cec*/ 	.word	0x00000001
        /*0cf0*/ 	.word	0x00000001


	//----- nvinfo : EIATTR_CRS_STACK_SIZE
	.align		4
.L_125:
        /*0cf4*/ 	.byte	0x04, 0x1e
        /*0cf6*/ 	.short	(.L_127 - .L_126)
.L_126:
        /*0cf8*/ 	.word	0x00000000


	//----- nvinfo : EIATTR_CBANK_PARAM_SIZE
	.align		4
.L_127:
        /*0cfc*/ 	.byte	0x03, 0x19
        /*0cfe*/ 	.short	0x0af0


	//----- nvinfo : EIATTR_PARAM_CBANK
	.align		4
        /*0d00*/ 	.byte	0x04, 0x0a
        /*0d02*/ 	.short	(.L_129 - .L_128)
	.align		4
.L_128:
        /*0d04*/ 	.word	index@(.nv.constant0._ZN7cutlass13device_kernelIN5flash11enable_sm90INS1_16FlashAttnFwdSm90INS1_25CollectiveMainloopFwdSm90ILi2EN4cute5tupleIJNS5_1CILi1EEES8_S8_EEENS6_IJNS7_ILi128EEENS7_ILi96EEENS7_ILi192EEEEEELi192ENS_10bfloat16_tEfNS_4arch4Sm90ELb0ELb0ELb1ELb1ELb1ELb0ELb0ELb1ELb1ELb1ELb0ELb0EEENS1_21CollectiveEpilogueFwdINS6_IJSA_SC_SB_EEES9_SE_SG_Li256ELb1ELb1ELb0ELb0EEENS1_36VarlenDynamicPersistentTileSchedulerILi128ELi96ELi256ELi128ELb0ELb1ELb1ELb0ELb1ELb1EEEEEEEEEvNT_6ParamsE)
        /*0d08*/ 	.short	0x0210
        /*0d0a*/ 	.short	0x0af0


	//----- nvinfo : EIATTR_SW_WAR
	.align		4
.L_129:
        /*0d0c*/ 	.byte	0x04, 0x36
        /*0d0e*/ 	.short	(.L_131 - .L_130)
.L_130:
        /*0d10*/ 	.word	0x00000008
.L_131:


//--------------------- .nv.info._ZN7cutlass13device_kernelIN5flash11enable_sm90INS1_16FlashAttnFwdSm90INS1_25CollectiveMainloopFwdSm90ILi2EN4cute5tupleIJNS5_1CILi1EEES8_S8_EEENS6_IJNS7_ILi128EEENS7_ILi96EEENS7_ILi192EEEEEELi192ENS_10bfloat16_tEfNS_4arch4Sm90ELb0ELb0ELb1ELb1ELb1ELb1ELb0ELb1ELb1ELb1ELb0ELb0EEENS1_21CollectiveEpilogueFwdINS6_IJSA_SC_SB_EEES9_SE_SG_Li256ELb1ELb1ELb0ELb0EEENS1_36VarlenDynamicPersistentTileSchedulerILi128ELi96ELi256ELi128ELb0ELb1ELb1ELb0ELb1ELb1EEEEEEEEEvNT_6ParamsE --------------------------
	.section	.nv.info._ZN7cutlass13device_kernelIN5flash11enable_sm90INS1_16FlashAttnFwdSm90INS1_25CollectiveMainloopFwdSm90ILi2EN4cute5tupleIJNS5_1CILi1EEES8_S8_EEENS6_IJNS7_ILi128EEENS7_ILi96EEENS7_ILi192EEEEEELi192ENS_10bfloat16_tEfNS_4arch4Sm90ELb0ELb0ELb1ELb1ELb1ELb1ELb0ELb1ELb1ELb1ELb0ELb0EEENS1_21CollectiveEpilogueFwdINS6_IJSA_SC_SB_EEES9_SE_SG_Li256ELb1ELb1ELb0ELb0EEENS1_36VarlenDynamicPersistentTileSchedulerILi128ELi96ELi256ELi128ELb0ELb1ELb1ELb0ELb1ELb1EEEEEEEEEvNT_6ParamsE,"",@"SHT_CUDA_INFO"
	.sectionflags	@""
	.align	4


	//----- nvinfo : EIATTR_CUDA_API_VERSION
	.align		4
        /*0000*/ 	.byte	0x04, 0x37
        /*0002*/ 	.short	(.L_133 - .L_132)
.L_132:
        /*0004*/ 	.word	0x00000082


	//----- nvinfo : EIATTR_KPARAM_INFO
	.align		4
.L_133:
        /*0008*/ 	.byte	0x04, 0x17
        /*000a*/ 	.short	(.L_135 - .L_134)
.L_134:
        /*000c*/ 	.word	0x00000000
        /*0010*/ 	.short	0x0000
        /*0012*/ 	.short	0x0070
        /*0014*/ 	.byte	0x00, 0xf0, 0x01, 0x2a


	//----- nvinfo : EIATTR_SPARSE_MMA_MASK
	.align		4
.L_135:
        /*0018*/ 	.byte	0x03, 0x50
        /*001a*/ 	.short	0x0000


	//----- nvinfo : EIATTR_MAXREG_COUNT
	.align		4
        /*001c*/ 	.byte	0x03, 0x1b
        /*001e*/ 	.short	0x00a8


	//----- nvinfo : EIATTR_NUM_BARRIERS
	.align		4
        /*0020*/ 	.byte	0x02, 0x4c
        /*0022*/ 	.byte	0x10
	.zero		1


	//----- nvinfo : EIATTR_EXTERNS
	.align		4
        /*0024*/ 	.byte	0x04, 0x0f
        /*0026*/ 	.short	(.L_137 - .L_136)


	//   ....[0]....
	.align		4
.L_136:
        /*0028*/ 	.word	index@(__assertfail)


	//----- nvinfo : EIATTR_ANNOTATIONS
	.align		4
.L_137:
        /*002c*/ 	.byte	0x04, 0x55
        /*002e*/ 	.short	(.L_139 - .L_138)


	//   ....[0]....
.L_138:
        /* <DEDUP_REMOVED lines=60> */
        /*03e4*/ 	.byte	0x50, 0x38, 0x02, 0x00


	//----- nvinfo : EIATTR_MERCURY_ISA_VERSION
	.align		4
.L_139:
        /*03e8*/ 	.byte	0x03, 0x5f
        /*03ea*/ 	.short	0x0101


	//----- nvinfo : EIATTR_UNUSED_LOAD_BYTE_OFFSET
	.align		4
        /*03ec*/ 	.byte	0x04, 0x44
        /*03ee*/ 	.short	(.L_141 - .L_140)


	//   ....[0]....
.L_140:
        /*03f0*/ 	.word	0x00000a30
        /*03f4*/ 	.word	0x0000fff0


	//   ....[1]....
        /*03f8*/ 	.word	0x00017980
        /*03fc*/ 	.word	0x0000fff0


	//----- nvinfo : EIATTR_INT_WARP_WIDE_INSTR_OFFSETS
	.align		4
.L_141:
        /*0400*/ 	.byte	0x04, 0x31
        /*0402*/ 	.short	(.L_143 - .L_142)


	//   ....[0]....
.L_142:
        /*0404*/ 	.word	0x00000130


	//   ....[1]....
        /*0408*/ 	.word	0x00000170


	//   ....[2]....
        /*040c*/ 	.word	0x000001e0


	//   ....[3]....
        /*0410*/ 	.word	0x0001c700


	//   ....[4]....
        /*0414*/ 	.word	0x0001c790


	//   ....[5]....
        /*0418*/ 	.word	0x0001f6c0


	//   ....[6]....
        /*041c*/ 	.word	0x0001f750


	//----- nvinfo : EIATTR_COOP_GROUP_MASK_REGIDS
	.align		4
.L_143:
        /*0420*/ 	.byte	0x04, 0x29
        /*0422*/ 	.short	(.L_145 - .L_144)


	//   ....[0]....
.L_144:
        /*0424*/ 	.word	0xffffffff


	//   ....[1]....
        /*0428*/ 	.word	0xffffffff


	//   ....[2]....
        /*042c*/ 	.word	0xffffffff


	//   ....[3]....
        /*0430*/ 	.word	0xffffffff


	//   ....[4]....
        /*0434*/ 	.word	0xffffffff


	//   ....[5]....
        /*0438*/ 	.word	0xffffffff


	//   ....[6]....
        /*043c*/ 	.word	0xffffffff


	//   ....[7]....
        /*0440*/ 	.word	0xffffffff


	//   ....[8]....
        /*0444*/ 	.word	0xffffffff


	//   ....[9]....
        /*0448*/ 	.word	0xffffffff


	//   ....[10]....
        /*044c*/ 	.word	0xffffffff


	//   ....[11]....
        /*0450*/ 	.word	0xffffffff


	//   ....[12]....
        /*0454*/ 	.word	0xffffffff


	//   ....[13]....
        /*0458*/ 	.word	0xffffffff


	//   ....[14]....
        /*045c*/ 	.word	0xffffffff


	//   ....[15]....
        /*0460*/ 	.word	0xffffffff


	//   ....[16]....
        /*0464*/ 	.word	0xffffffff


	//   ....[17]....
        /*0468*/ 	.word	0xffffffff


	//   ....[18]....
        /*046c*/ 	.word	0xffffffff


	//   ....[19]....
        /*0470*/ 	.word	0xffffffff


	//   ....[20]....
        /*0474*/ 	.word	0xffffffff


	//   ....[21]....
        /*0478*/ 	.word	0xffffffff


	//   ....[22]....
        /*047c*/ 	.word	0xffffffff


	//   ....[23]....
        /*0480*/ 	.word	0xffffffff


	//   ....[24]....
        /*0484*/ 	.word	0xffffffff


	//   ....[25]....
        /*0488*/ 	.word	0xffffffff


	//   ....[26]....
        /*048c*/ 	.word	0xffffffff


	//   ....[27]....
        /*0490*/ 	.word	0xffffffff


	//   ....[28]....
        /*0494*/ 	.word	0xffffffff


	//   ....[29]....
        /*0498*/ 	.word	0xffffffff


	//   ....[30]....
        /*049c*/ 	.word	0xffffffff


	//   ....[31]....
        /*04a0*/ 	.word	0xffffffff


	//   ....[32]....
        /*04a4*/ 	.word	0xffffffff


	//   ....[33]....
        /*04a8*/ 	.word	0xffffffff


	//   ....[34]....
        /*04ac*/ 	.word	0xffffffff


	//   ....[35]....
        /*04b0*/ 	.word	0xffffffff


	//   ....[36]....
        /*04b4*/ 	.word	0xffffffff


	//   ....[37]....
        /*04b8*/ 	.word	0xffffffff


	//   ....[38]....
        /*04bc*/ 	.word	0xffffffff


	//   ....[39]....
        /*04c0*/ 	.word	0xffffffff


	//   ....[40]....
        /*04c4*/ 	.word	0xffffffff


	//   ....[41]....
        /*04c8*/ 	.word	0xffffffff


	//   ....[42]....
        /*04cc*/ 	.word	0xffffffff


	//   ....[43]....
        /*04d0*/ 	.word	0xffffffff


	//   ....[44]....
        /*04d4*/ 	.word	0xffffffff


	//   ....[45]....
        /*04d8*/ 	.word	0xffffffff


	//   ....[46]....
        /*04dc*/ 	.word	0xffffffff


	//   ....[47]....
        /*04e0*/ 	.word	0xffffffff


	//   ....[48]....
        /*04e4*/ 	.word	0xffffffff


	//   ....[49]....
        /*04e8*/ 	.word	0xffffffff


	//   ....[50]....
        /*04ec*/ 	.word	0xffffffff


	//   ....[51]....
        /*04f0*/ 	.word	0xffffffff


	//   ....[52]....
        /*04f4*/ 	.word	0xffffffff


	//   ....[53]....
        /*04f8*/ 	.word	0xffffffff


	//   ....[54]....
        /*04fc*/ 	.word	0xffffffff


	//   ....[55]....
        /*0500*/ 	.word	0xffffffff


	//   ....[56]....
        /*0504*/ 	.word	0xffffffff


	//   ....[57]....
        /*0508*/ 	.word	0xffffffff


	//   ....[58]....
        /*050c*/ 	.word	0xffffffff


	//   ....[59]....
        /*0510*/ 	.word	0xffffffff


	//   ....[60]....
        /*0514*/ 	.word	0xffffffff


	//   ....[61]....
        /*0518*/ 	.word	0xffffffff


	//   ....[62]....
        /*051c*/ 	.word	0xffffffff


	//   ....[63]....
        /*0520*/ 	.word	0xffffffff


	//   ....[64]....
        /*0524*/ 	.word	0xffffffff


	//   ....[65]....
        /*0528*/ 	.word	0xffffffff


	//   ....[66]....
        /*052c*/ 	.word	0xffffffff


	//   ....[67]....
        /*0530*/ 	.word	0xffffffff


	//   ....[68]....
        /*0534*/ 	.word	0xffffffff


	//   ....[69]....
        /*0538*/ 	.word	0xffffffff


	//   ....[70]....
        /*053c*/ 	.word	0xffffffff


	//   ....[71]....
        /*0540*/ 	.word	0xffffffff


	//   ....[72]....
        /*0544*/ 	.word	0xffffffff


	//   ....[73]....
        /*0548*/ 	.word	0xffffffff


	//   ....[74]....
        /*054c*/ 	.word	0xffffffff


	//   ....[75]....
        /*0550*/ 	.word	0xffffffff


	//   ....[76]....
        /*0554*/ 	.word	0xffffffff


	//   ....[77]....
        /*0558*/ 	.word	0xffffffff


	//   ....[78]....
        /*055c*/ 	.word	0xffffffff


	//   ....[79]....
        /*0560*/ 	.word	0xffffffff


	//   ....[80]....
        /*0564*/ 	.word	0xffffffff


	//   ....[81]....
        /*0568*/ 	.word	0xffffffff


	//   ....[82]....
        /*056c*/ 	.word	0xffffffff


	//   ....[83]....
        /*0570*/ 	.word	0xffffffff


	//   ....[84]....
        /*0574*/ 	.word	0xffffffff


	//   ....[85]....
        /*0578*/ 	.word	0xffffffff


	//   ....[86]....
        /*057c*/ 	.word	0xffffffff


	//   ....[87]....
        /*0580*/ 	.word	0xffffffff


	//   ....[88]....
        /*0584*/ 	.word	0xffffffff


	//   ....[89]....
        /*0588*/ 	.word	0xffffffff


	//   ....[90]....
        /*058c*/ 	.word	0xffffffff


	//   ....[91]....
        /*0590*/ 	.word	0xffffffff


	//   ....[92]....
        /*0594*/ 	.word	0xffffffff


	//   ....[93]....
        /*0598*/ 	.word	0xffffffff


	//   ....[94]....
        /*059c*/ 	.word	0xffffffff


	//   ....[95]....
        /*05a0*/ 	.word	0xffffffff


	//   ....[96]....
        /*05a4*/ 	.word	0xffffffff


	//   ....[97]....
        /*05a8*/ 	.word	0xffffffff


	//   ....[98]....
        /*05ac*/ 	.word	0xffffffff


	//   ....[99]....
        /*05b0*/ 	.word	0xffffffff


	//   ....[100]....
        /*05b4*/ 	.word	0xffffffff


	//   ....[101]....
        /*05b8*/ 	.word	0xffffffff


	//   ....[102]....
        /*05bc*/ 	.word	0xffffffff


	//   ....[103]....
        /*05c0*/ 	.word	0xffffffff


	//   ....[104]....
        /*05c4*/ 	.word	0xffffffff


	//   ....[105]....
        /*05c8*/ 	.word	0xffffffff


	//   ....[106]....
        /*05cc*/ 	.word	0xffffffff


	//   ....[107]....
        /*05d0*/ 	.word	0xffffffff


	//   ....[108]....
        /*05d4*/ 	.word	0xffffffff


	//   ....[109]....
        /*05d8*/ 	.word	0xffffffff


	//   ....[110]....
        /*05dc*/ 	.word	0xffffffff


	//   ....[111]....
        /*05e0*/ 	.word	0xffffffff


	//   ....[112]....
        /*05e4*/ 	.word	0xffffffff


	//   ....[113]....
        /*05e8*/ 	.word	0xffffffff


	//   ....[114]....
        /*05ec*/ 	.word	0xffffffff


	//   ....[115]....
        /*05f0*/ 	.word	0xffffffff


	//   ....[116]....
        /*05f4*/ 	.word	0xffffffff


	//   ....[117]....
        /*05f8*/ 	.word	0xffffffff


	//   ....[118]....
        /*05fc*/ 	.word	0xffffffff


	//   ....[119]....
        /*0600*/ 	.word	0xffffffff


	//   ....[120]....
        /*0604*/ 	.word	0xffffffff


	//   ....[121]....
        /*0608*/ 	.word	0xffffffff


	//   ....[122]....
        /*060c*/ 	.word	0xffffffff


	//   ....[123]....
        /*0610*/ 	.word	0xffffffff


	//   ....[124]....
        /*0614*/ 	.word	0xffffffff


	//   ....[125]....
        /*0618*/ 	.word	0xffffffff


	//   ....[126]....
        /*061c*/ 	.word	0xffffffff


	//   ....[127]....
        /*0620*/ 	.word	0xffffffff


	//   ....[128]....
        /*0624*/ 	.word	0xffffffff


	//   ....[129]....
        /*0628*/ 	.word	0xffffffff


	//   ....[130]....
        /*062c*/ 	.word	0xffffffff


	//   ....[131]....
        /*0630*/ 	.word	0xffffffff


	//   ....[132]....
        /*0634*/ 	.word	0xffffffff


	//   ....[133]....
        /*0638*/ 	.word	0xffffffff


	//   ....[134]....
        /*063c*/ 	.word	0xffffffff


	//   ....[135]....
        /*0640*/ 	.word	0xffffffff


	//   ....[136]....
        /*0644*/ 	.word	0xffffffff


	//   ....[137]....
        /*0648*/ 	.word	0xffffffff


	//   ....[138]....
        /*064c*/ 	.word	0xffffffff


	//   ....[139]....
        /*0650*/ 	.word	0xffffffff


	//   ....[140]....
        /*0654*/ 	.word	0xffffffff


	//   ....[141]....
        /*0658*/ 	.word	0xffffffff


	//   ....[142]....
        /*065c*/ 	.word	0xffffffff


	//   ....[143]....
        /*0660*/ 	.word	0xffffffff


	//   ....[144]....
        /*0664*/ 	.word	0xffffffff


	//   ....[145]....
        /*0668*/ 	.word	0xffffffff


	//   ....[146]....
        /*066c*/ 	.word	0xffffffff


	//   ....[147]....
        /*0670*/ 	.word	0xffffffff


	//   ....[148]....
        /*0674*/ 	.word	0xffffffff


	//   ....[149]....
        /*0678*/ 	.word	0xffffffff


	//   ....[150]....
        /*067c*/ 	.word	0xffffffff


	//   ....[151]....
        /*0680*/ 	.word	0xffffffff


	//   ....[152]....
        /*0684*/ 	.word	0xffffffff


	//   ....[153]....
        /*0688*/ 	.word	0xffffffff


	//   ....[154]....
        /*068c*/ 	.word	0xffffffff


	//   ....[155]....
        /*0690*/ 	.word	0xffffffff


	//   ....[156]....
        /*0694*/ 	.word	0xffffffff


	//   ....[157]....
        /*0698*/ 	.word	0xffffffff


	//   ....[158]....
        /*069c*/ 	.word	0xffffffff


	//   ....[159]....
        /*06a0*/ 	.word	0xffffffff


	//   ....[160]....
        /*06a4*/ 	.word	0xffffffff


	//   ....[161]....
        /*06a8*/ 	.word	0xffffffff


	//   ....[162]....
        /*06ac*/ 	.word	0xffffffff


	//   ....[163]....
        /*06b0*/ 	.word	0x0500000f


	//   ....[164]....
        /*06b4*/ 	.word	0x0500000f


	//   ....[165]....
        /*06b8*/ 	.word	0x0500000f


	//   ....[166]....
        /*06bc*/ 	.word	0x0500000f


	//   ....[167]....
        /*06c0*/ 	.word	0x0500000f


	//   ....[168]....
        /*06c4*/ 	.word	0x0500000f


	//   ....[169]....
        /*06c8*/ 	.word	0x0500000f


	//   ....[170]....
        /*06cc*/ 	.word	0x0500000f


	//   ....[171]....
        /*06d0*/ 	.word	0x0500000f


	//   ....[172]....
        /*06d4*/ 	.word	0x0500000f


	//   ....[173]....
        /*06d8*/ 	.word	0x0500000f


	//   ....[174]....
        /*06dc*/ 	.word	0x0500000f


	//   ....[175]....
        /*06e0*/ 	.word	0x0500000f


	//   ....[176]....
        /*06e4*/ 	.word	0x0500000f


	//   ....[177]....
        /*06e8*/ 	.word	0x0500000f


	//   ....[178]....
        /*06ec*/ 	.word	0x0500000f


	//   ....[179]....
        /*06f0*/ 	.word	0x0500000f


	//   ....[180]....
        /*06f4*/ 	.word	0x0500000f


	//   ....[181]....
        /*06f8*/ 	.word	0x0500000f


	//   ....[182]....
        /*06fc*/ 	.word	0x0500000f


	//   ....[183]....
        /*0700*/ 	.word	0x0500000f


	//   ....[184]....
        /*0704*/ 	.word	0x0500000f


	//   ....[185]....
        /*0708*/ 	.word	0x0500000f


	//   ....[186]....
        /*070c*/ 	.word	0x0500000f


	//   ....[187]....
        /*0710*/ 	.word	0x0500000f


	//   ....[188]....
        /*0714*/ 	.word	0x0500000f


	//   ....[189]....
        /*0718*/ 	.word	0x0500000f


	//   ....[190]....
        /*071c*/ 	.word	0x0500000f


	//   ....[191]....
        /*0720*/ 	.word	0x0500000f


	//   ....[192]....
        /*0724*/ 	.word	0x0500000f


	//   ....[193]....
        /*0728*/ 	.word	0x0500000f


	//   ....[194]....
        /*072c*/ 	.word	0x0500000f


	//   ....[195]....
        /*0730*/ 	.word	0x0500000f


	//   ....[196]....
        /*0734*/ 	.word	0x0500000f


	//   ....[197]....
        /*0738*/ 	.word	0x0500000f


	//   ....[198]....
        /*073c*/ 	.word	0x0500000f


	//   ....[199]....
        /*0740*/ 	.word	0x0500000f


	//   ....[200]....
        /*0744*/ 	.word	0x0500000f


	//   ....[201]....
        /*0748*/ 	.word	0x0500000f


	//   ....[202]....
        /*074c*/ 	.word	0x0500000f


	//   ....[203]....
        /*0750*/ 	.word	0x0500000f


	//   ....[204]....
        /*0754*/ 	.word	0x0500000f


	//   ....[205]....
        /*0758*/ 	.word	0x0500000f


	//   ....[206]....
        /*075c*/ 	.word	0x0500000f


	//   ....[207]....
        /*0760*/ 	.word	0x0500000f


	//   ....[208]....
        /*0764*/ 	.word	0x0500000f


	//   ....[209]....
        /*0768*/ 	.word	0x0500000f


	//   ....[210]....
        /*076c*/ 	.word	0x0500000f


	//   ....[211]....
        /*0770*/ 	.word	0x0500000f


	//   ....[212]....
        /*0774*/ 	.word	0x0500000f


	//   ....[213]....
        /*0778*/ 	.word	0x0500000f


	//   ....[214]....
        /*077c*/ 	.word	0x0500000f


	//   ....[215]....
        /*0780*/ 	.word	0x0500000f


	//   ....[216]....
        /*0784*/ 	.word	0x0500000f


	//   ....[217]....
        /*0788*/ 	.word	0x0500000f


	//   ....[218]....
        /*078c*/ 	.word	0x0500000f


	//   ....[219]....
        /*0790*/ 	.word	0x0500000f


	//   ....[220]....
        /*0794*/ 	.word	0x0500000f


	//   ....[221]....
        /*0798*/ 	.word	0x0500000f


	//   ....[222]....
        /*079c*/ 	.word	0x0500000f


	//   ....[223]....
        /*07a0*/ 	.word	0x0500000f


	//   ....[224]....
        /*07a4*/ 	.word	0x0500000f


	//   ....[225]....
        /*07a8*/ 	.word	0x0500000f


	//   ....[226]....
        /*07ac*/ 	.word	0x0500000f


	//   ....[227]....
        /*07b0*/ 	.word	0x0500000f


	//   ....[228]....
        /*07b4*/ 	.word	0x0500000f


	//   ....[229]....
        /*07b8*/ 	.word	0x0500000f


	//   ....[230]....
        /*07bc*/ 	.word	0x0500000f


	//   ....[231]....
        /*07c0*/ 	.word	0x0500000f


	//   ....[232]....
        /*07c4*/ 	.word	0x0500000f


	//   ....[233]....
        /*07c8*/ 	.word	0x0500000f


	//   ....[234]....
        /*07cc*/ 	.word	0x0500000f


	//   ....[235]....
        /*07d0*/ 	.word	0x0500000f


	//   ....[236]....
        /*07d4*/ 	.word	0x0500000f


	//   ....[237]....
        /*07d8*/ 	.word	0x0500000f


	//   ....[238]....
        /*07dc*/ 	.word	0x0500000f


	//   ....[239]....
        /*07e0*/ 	.word	0x0500000f


	//   ....[240]....
        /*07e4*/ 	.word	0x0500000f


	//   ....[241]....
        /*07e8*/ 	.word	0x0500000f


	//   ....[242]....
        /*07ec*/ 	.word	0x0500000f


	//   ....[243]....
        /*07f0*/ 	.word	0x0500000f


	//   ....[244]....
        /*07f4*/ 	.word	0x0500000f


	//   ....[245]....
        /*07f8*/ 	.word	0x0500000f


	//   ....[246]....
        /*07fc*/ 	.word	0x0500000f


	//   ....[247]....
        /*0800*/ 	.word	0x0500000f


	//   ....[248]....
        /*0804*/ 	.word	0x0500000f


	//   ....[249]....
        /*0808*/ 	.word	0x0500000f


	//   ....[250]....
        /*080c*/ 	.word	0x0500000f


	//   ....[251]....
        /*0810*/ 	.word	0x0500000f


	//   ....[252]....
        /*0814*/ 	.word	0x0500000f


	//   ....[253]....
        /*0818*/ 	.word	0x0500000f


	//   ....[254]....
        /*081c*/ 	.word	0x0500000f


	//   ....[255]....
        /*0820*/ 	.word	0x0500000f


	//   ....[0]....
        /*0824*/ 	.word	0x0500000f


	//   ....[1]....
        /*0828*/ 	.word	0x0500000f


	//   ....[2]....
        /*082c*/ 	.word	0x0500000f


	//   ....[3]....
        /*0830*/ 	.word	0x0500000f


	//   ....[4]....
        /*0834*/ 	.word	0x0500000f


	//   ....[5]....
        /*0838*/ 	.word	0x0500000f


	//   ....[6]....
        /*083c*/ 	.word	0x0500000f


	//   ....[7]....
        /*0840*/ 	.word	0x0500000f


	//   ....[8]....
        /*0844*/ 	.word	0x0500000f


	//   ....[9]....
        /*0848*/ 	.word	0x0500000f


	//   ....[10]....
        /*084c*/ 	.word	0x0500000f


	//----- nvinfo : EIATTR_COOP_GROUP_INSTR_OFFSETS
	.align		4
.L_145:
        /*0850*/ 	.byte	0x04, 0x28
        /*0852*/ 	.short	(.L_147 - .L_146)


	//   ....[0]....
.L_146:
        /*0854*/ 	.word	0x00000060


	//   ....[1]....
        /*0858*/ 	.word	0x00000140


	//   ....[2]....
        /*085c*/ 	.word	0x00000190


	//   ....[3]....
        /*0860*/ 	.word	0x000003c0


	//   ....[4]....
        /*0864*/ 	.word	0x00000520


	//   ....[5]....
        /*0868*/ 	.word	0x00000640


	//   ....[6]....
        /*086c*/ 	.word	0x000007a0


	//   ....[7]....
        /*0870*/ 	.word	0x00003830


	//   ....[8]....
        /*0874*/ 	.word	0x00003840


	//   ....[9]....
        /*0878*/ 	.word	0x00004e10


	//   ....[10]....
        /*087c*/ 	.word	0x00004e20


	//   ....[11]....
        /*0880*/ 	.word	0x00006fc0


	//   ....[12]....
        /*0884*/ 	.word	0x00006fd0


	//   ....[13]....
        /*0888*/ 	.word	0x000087b0


	//   ....[14]....
        /*088c*/ 	.word	0x000087c0


	//   ....[15]....
        /*0890*/ 	.word	0x0000a1c0


	//   ....[16]....
        /*0894*/ 	.word	0x0000a1d0


	//   ....[17]....
        /*0898*/ 	.word	0x0000a460


	//   ....[18]....
        /*089c*/ 	.word	0x0000a470


	//   ....[19]....
        /*08a0*/ 	.word	0x0000a990


	//   ....[20]....
        /*08a4*/ 	.word	0x0000a9b0


	//   ....[21]....
        /*08a8*/ 	.word	0x0000abf0


	//   ....[22]....
        /*08ac*/ 	.word	0x0000ac10


	//   ....[23]....
        /*08b0*/ 	.word	0x0000b3c0


	//   ....[24]....
        /*08b4*/ 	.word	0x0000b920


	//   ....[25]....
        /*08b8*/ 	.word	0x0000b930


	//   ....[26]....
        /*08bc*/ 	.word	0x0000b940


	//   ....[27]....
        /*08c0*/ 	.word	0x0000b950


	//   ....[28]....
        /*08c4*/ 	.word	0x0000e450


	//   ....[29]....
        /*08c8*/ 	.word	0x0000e460


	//   ....[30]....
        /*08cc*/ 	.word	0x0000e470


	//   ....[31]....
        /*08d0*/ 	.word	0x0000e480


	//   ....[32]....
        /*08d4*/ 	.word	0x00012a40


	//   ....[33]....
        /*08d8*/ 	.word	0x00012a60


	//   ....[34]....
        /*08dc*/ 	.word	0x00012f00


	//   ....[35]....
        /*08e0*/ 	.word	0x00012f60


	//   ....[36]....
        /*08e4*/ 	.word	0x00015a60


	//   ....[37]....
        /*08e8*/ 	.word	0x00015a80


	//   ....[38]....
        /*08ec*/ 	.word	0x00015aa0


	//   ....[39]....
        /*08f0*/ 	.word	0x00015ac0


	//   ....[40]....
        /*08f4*/ 	.word	0x00016e50


	//   ....[41]....
        /*08f8*/ 	.word	0x00017050


	//   ....[42]....
        /*08fc*/ 	.word	0x00017110


	//   ....[43]....
        /*0900*/ 	.word	0x00017130


	//   ....[44]....
        /*0904*/ 	.word	0x00018720


	//   ....[45]....
        /*0908*/ 	.word	0x000187b0


	//   ....[46]....
        /*090c*/ 	.word	0x00018980


	//   ....[47]....
        /*0910*/ 	.word	0x000189c0


	//   ....[48]....
        /*0914*/ 	.word	0x00018f40


	//   ....[49]....
        /*0918*/ 	.word	0x00018f90


	//   ....[50]....
        /*091c*/ 	.word	0x000190a0


	//   ....[51]....
        /*0920*/ 	.word	0x000190c0


	//   ....[52]....
        /*0924*/ 	.word	0x000191c0


	//   ....[53]....
        /*0928*/ 	.word	0x000191e0


	//   ....[54]....
        /*092c*/ 	.word	0x000192f0


	//   ....[55]....
        /*0930*/ 	.word	0x00019310


	//   ....[56]....
        /*0934*/ 	.word	0x00019c10


	//   ....[57]....
        /*0938*/ 	.word	0x00019c40


	//   ....[58]....
        /*093c*/ 	.word	0x00019d40


	//   ....[59]....
        /*0940*/ 	.word	0x00019d60


	//   ....[60]....
        /*0944*/ 	.word	0x00019e60


	//   ....[61]....
        /*0948*/ 	.word	0x00019e80


	//   ....[62]....
        /*094c*/ 	.word	0x00019f90


	//   ....[63]....
        /*0950*/ 	.word	0x00019fb0


	//   ....[64]....
        /*0954*/ 	.word	0x0001a140


	//   ....[65]....
        /*0958*/ 	.word	0x0001a310


	//   ....[66]....
        /*095c*/ 	.word	0x0001a340


	//   ....[67]....
        /*0960*/ 	.word	0x0001a370


	//   ....[68]....
        /*0964*/ 	.word	0x0001a3a0


	//   ....[69]....
        /*0968*/ 	.word	0x0001a3d0


	//   ....[70]....
        /*096c*/ 	.word	0x0001a400


	//   ....[71]....
        /*0970*/ 	.word	0x0001a570


	//   ....[72]....
        /*0974*/ 	.word	0x0001a5a0


	//   ....[73]....
        /*0978*/ 	.word	0x0001a5d0


	//   ....[74]....
        /*097c*/ 	.word	0x0001a600


	//   ....[75]....
        /*0980*/ 	.word	0x0001a630


	//   ....[76]....
        /*0984*/ 	.word	0x0001a660


	//   ....[77]....
        /*0988*/ 	.word	0x0001a6f0


	//   ....[78]....
        /*098c*/ 	.word	0x0001a720


	//   ....[79]....
        /*0990*/ 	.word	0x0001a7a0


	//   ....[80]....
        /*0994*/ 	.word	0x0001b2a0


	//   ....[81]....
        /*0998*/ 	.word	0x0001d310


	//   ....[82]....
        /*099c*/ 	.word	0x0001d330


	//   ....[83]....
        /*09a0*/ 	.word	0x0001d3e0


	//   ....[84]....
        /*09a4*/ 	.word	0x0001d400


	//   ....[85]....
        /*09a8*/ 	.word	0x0001d4a0


	//   ....[86]....
        /*09ac*/ 	.word	0x0001d4c0


	//   ....[87]....
        /*09b0*/ 	.word	0x0001d560


	//   ....[88]....
        /*09b4*/ 	.word	0x0001d580


	//   ....[89]....
        /*09b8*/ 	.word	0x0001d620


	//   ....[90]....
        /*09bc*/ 	.word	0x0001d640


	//   ....[91]....
        /*09c0*/ 	.word	0x0001d650


	//   ....[92]....
        /*09c4*/ 	.word	0x0001d6e0


	//   ....[93]....
        /*09c8*/ 	.word	0x0001de40


	//   ....[94]....
        /*09cc*/ 	.word	0x0001de70


	//   ....[95]....
        /*09d0*/ 	.word	0x0001ded0


	//   ....[96]....
        /*09d4*/ 	.word	0x0001df20


	//   ....[97]....
        /*09d8*/ 	.word	0x0001df70


	//   ....[98]....
        /*09dc*/ 	.word	0x0001dfd0


	//   ....[99]....
        /*09e0*/ 	.word	0x0001e010


	//   ....[100]....
        /*09e4*/ 	.word	0x0001e080


	//   ....[101]....
        /*09e8*/ 	.word	0x0001e0d0


	//   ....[102]....
        /*09ec*/ 	.word	0x0001e130


	//   ....[103]....
        /*09f0*/ 	.word	0x0001e180


	//   ....[104]....
        /*09f4*/ 	.word	0x0001e1e0


	//   ....[105]....
        /*09f8*/ 	.word	0x0001e220


	//   ....[106]....
        /*09fc*/ 	.word	0x0001e290


	//   ....[107]....
        /*0a00*/ 	.word	0x0001e2b0


	//   ....[108]....
        /*0a04*/ 	.word	0x0001e2f0


	//   ....[109]....
        /*0a08*/ 	.word	0x0001eb00


	//   ....[110]....
        /*0a0c*/ 	.word	0x0001eb10


	//   ....[111]....
        /*0a10*/ 	.word	0x0001eb40


	//   ....[112]....
        /*0a14*/ 	.word	0x0001eb90


	//   ....[113]....
        /*0a18*/ 	.word	0x0001eba0


	//   ....[114]....
        /*0a1c*/ 	.word	0x0001ec00


	//   ....[115]....
        /*0a20*/ 	.word	0x0001ec30


	//   ....[116]....
        /*0a24*/ 	.word	0x0001ec70


	//   ....[117]....
        /*0a28*/ 	.word	0x0001eca0


	//   ....[118]....
        /*0a2c*/ 	.word	0x0001ece0


	//   ....[119]....
        /*0a30*/ 	.word	0x0001ed10


	//   ....[120]....
        /*0a34*/ 	.word	0x0001ed50


	//   ....[121]....
        /*0a38*/ 	.word	0x0001eff0


	//   ....[122]....
        /*0a3c*/ 	.word	0x0001f010


	//   ....[123]....
        /*0a40*/ 	.word	0x0001f020


	//   ....[124]....
        /*0a44*/ 	.word	0x0001f0b0


	//   ....[125]....
        /*0a48*/ 	.word	0x0001f0c0


	//   ....[126]....
        /*0a4c*/ 	.word	0x0001f150


	//   ....[127]....
        /*0a50*/ 	.word	0x0001f160


	//   ....[128]....
        /*0a54*/ 	.word	0x0001f1f0


	//   ....[129]....
        /*0a58*/ 	.word	0x0001f200


	//   ....[130]....
        /*0a5c*/ 	.word	0x0001f290


	//   ....[131]....
        /*0a60*/ 	.word	0x0001f2a0


	//   ....[132]....
        /*0a64*/ 	.word	0x0001f2b0


	//   ....[133]....
        /*0a68*/ 	.word	0x0001f8b0


	//   ....[134]....
        /*0a6c*/ 	.word	0x0001f8f0


	//   ....[135]....
        /*0a70*/ 	.word	0x0001f920


	//   ....[136]....
        /*0a74*/ 	.word	0x0001f960


	//   ....[137]....
        /*0a78*/ 	.word	0x0001f9f0


	//   ....[138]....
        /*0a7c*/ 	.word	0x0001fa20


	//   ....[139]....
        /*0a80*/ 	.word	0x0001fa90


	//   ....[140]....
        /*0a84*/ 	.word	0x0001fac0


	//   ....[141]....
        /*0a88*/ 	.word	0x0001fb30


	//   ....[142]....
        /*0a8c*/ 	.word	0x0001fb60


	//   ....[143]....
        /*0a90*/ 	.word	0x0001fb90


	//   ....[144]....
        /*0a94*/ 	.word	0x0001fbe0


	//   ....[145]....
        /*0a98*/ 	.word	0x0001ffe0


	//   ....[146]....
        /*0a9c*/ 	.word	0x00020030


	//   ....[147]....
        /*0aa0*/ 	.word	0x00020060


	//   ....[148]....
        /*0aa4*/ 	.word	0x00020070


	//   ....[149]....
        /*0aa8*/ 	.word	0x000200a0


	//   ....[150]....
        /*0aac*/ 	.word	0x000200d0


	//   ....[151]....
        /*0ab0*/ 	.word	0x00020100


	//   ....[152]....
        /*0ab4*/ 	.word	0x00020130


	//   ....[153]....
        /*0ab8*/ 	.word	0x000202b0


	//   ....[154]....
        /*0abc*/ 	.word	0x000202e0


	//   ....[155]....
        /*0ac0*/ 	.word	0x00020310


	//   ....[156]....
        /*0ac4*/ 	.word	0x00020340


	//   ....[157]....
        /*0ac8*/ 	.word	0x00020370


	//   ....[158]....
        /*0acc*/ 	.word	0x000203a0


	//   ....[159]....
        /*0ad0*/ 	.word	0x00020460


	//   ....[160]....
        /*0ad4*/ 	.word	0x00020480


	//   ....[161]....
        /*0ad8*/ 	.word	0x000204f0


	//   ....[162]....
        /*0adc*/ 	.word	0x00020960


	//   ....[163]....
        /*0ae0*/ 	.word	0x00020c80


	//   ....[164]....
        /*0ae4*/ 	.word	0x00020d10


	//   ....[165]....
        /*0ae8*/ 	.word	0x00020db0


	//   ....[166]....
        /*0aec*/ 	.word	0x00020e40


	//   ....[167]....
        /*0af0*/ 	.word	0x00020f30


	//   ....[168]....
        /*0af4*/ 	.word	0x00020fc0


	//   ....[169]....
        /*0af8*/ 	.word	0x00021060


	//   ....[170]....
        /*0afc*/ 	.word	0x000210f0


	//   ....[171]....
        /*0b00*/ 	.word	0x000211e0


	//   ....[172]....
        /*0b04*/ 	.word	0x00021270


	//   ....[173]....
        /*0b08*/ 	.word	0x00021310


	//   ....[174]....
        /*0b0c*/ 	.word	0x000213a0


	//   ....[175]....
        /*0b10*/ 	.word	0x00021490


	//   ....[176]....
        /*0b14*/ 	.word	0x00021520


	//   ....[177]....
        /*0b18*/ 	.word	0x00021570


	//   ....[178]....
        /*0b1c*/ 	.word	0x000215c0


	//   ....[179]....
        /*0b20*/ 	.word	0x000216a0


	//   ....[180]....
        /*0b24*/ 	.word	0x00021730


	//   ....[181]....
        /*0b28*/ 	.word	0x00021780


	//   ....[182]....
        /*0b2c*/ 	.word	0x000217d0


	//   ....[183]....
        /*0b30*/ 	.word	0x00021a30


	//   ....[184]....
        /*0b34*/ 	.word	0x00021d10


	//   ....[185]....
        /*0b38*/ 	.word	0x00021e00


	//   ....[186]....
        /*0b3c*/ 	.word	0x00021ea0


	//   ....[187]....
        /*0b40*/ 	.word	0x00021f00


	//   ....[188]....
        /*0b44*/ 	.word	0x00022010


	//   ....[189]....
        /*0b48*/ 	.word	0x00022080


	//   ....[190]....
        /*0b4c*/ 	.word	0x00022190


	//   ....[191]....
        /*0b50*/ 	.word	0x00022200


	//   ....[192]....
        /*0b54*/ 	.word	0x00022310


	//   ....[193]....
        /*0b58*/ 	.word	0x00022380


	//   ....[194]....
        /*0b5c*/ 	.word	0x00022490


	//   ....[195]....
        /*0b60*/ 	.word	0x00022500


	//   ....[196]....
        /*0b64*/ 	.word	0x000225e0


	//   ....[197]....
        /*0b68*/ 	.word	0x000226e0


	//   ....[198]....
        /*0b6c*/ 	.word	0x00022750


	//   ....[199]....
        /*0b70*/ 	.word	0x000227d0


	//   ....[200]....
        /*0b74*/ 	.word	0x00022890


	//   ....[201]....
        /*0b78*/ 	.word	0x00022910


	//   ....[202]....
        /*0b7c*/ 	.word	0x000229f0


	//   ....[203]....
        /*0b80*/ 	.word	0x00022a70


	//   ....[204]....
        /*0b84*/ 	.word	0x00022b50


	//   ....[205]....
        /*0b88*/ 	.word	0x00022bd0


	//   ....[206]....
        /*0b8c*/ 	.word	0x00022cb0


	//   ....[207]....
        /*0b90*/ 	.word	0x00022d30


	//   ....[208]....
        /*0b94*/ 	.word	0x00022e10


	//   ....[209]....
        /*0b98*/ 	.word	0x00022e90


	//   ....[210]....
        /*0b9c*/ 	.word	0x00022f70


	//   ....[211]....
        /*0ba0*/ 	.word	0x00022ff0


	//   ....[212]....
        /*0ba4*/ 	.word	0x000230b0


	//   ....[213]....
        /*0ba8*/ 	.word	0x000231e0


	//   ....[214]....
        /*0bac*/ 	.word	0x000232a0


	//   ....[215]....
        /*0bb0*/ 	.word	0x00023310


	//   ....[216]....
        /*0bb4*/ 	.word	0x00023420


	//   ....[217]....
        /*0bb8*/ 	.word	0x00023480


	//   ....[218]....
        /*0bbc*/ 	.word	0x00023550


	//   ....[219]....
        /*0bc0*/ 	.word	0x000235b0


	//   ....[220]....
        /*0bc4*/ 	.word	0x00023680


	//   ....[221]....
        /*0bc8*/ 	.word	0x000236e0


	//   ....[222]....
        /*0bcc*/ 	.word	0x000237b0


	//   ....[223]....
        /*0bd0*/ 	.word	0x000238a0


	//   ....[224]....
        /*0bd4*/ 	.word	0x00023930


	//   ....[225]....
        /*0bd8*/ 	.word	0x00023a20


	//   ....[226]....
        /*0bdc*/ 	.word	0x00023ac0


	//   ....[227]....
        /*0be0*/ 	.word	0x00023b20


	//   ....[228]....
        /*0be4*/ 	.word	0x00023c20


	//   ....[229]....
        /*0be8*/ 	.word	0x00023c80


	//   ....[230]....
        /*0bec*/ 	.word	0x00023d80


	//   ....[231]....
        /*0bf0*/ 	.word	0x00023de0


	//   ....[232]....
        /*0bf4*/ 	.word	0x00023ee0


	//   ....[233]....
        /*0bf8*/ 	.word	0x00023f40


	//   ....[234]....
        /*0bfc*/ 	.word	0x00024040


	//   ....[235]....
        /*0c00*/ 	.word	0x000240a0


	//   ....[236]....
        /*0c04*/ 	.word	0x00024170


	//   ....[237]....
        /*0c08*/ 	.word	0x000242b0


	//   ....[238]....
        /*0c0c*/ 	.word	0x00024350


	//   ....[239]....
        /*0c10*/ 	.word	0x00024430


	//   ....[240]....
        /*0c14*/ 	.word	0x00024500


	//   ....[241]....
        /*0c18*/ 	.word	0x00024560


	//   ....[242]....
        /*0c1c*/ 	.word	0x00024650


	//   ....[243]....
        /*0c20*/ 	.word	0x000246b0


	//   ....[244]....
        /*0c24*/ 	.word	0x000247a0


	//   ....[245]....
        /*0c28*/ 	.word	0x00024800


	//   ....[246]....
        /*0c2c*/ 	.word	0x000248f0


	//   ....[247]....
        /*0c30*/ 	.word	0x00024950


	//   ....[248]....
        /*0c34*/ 	.word	0x00024a30


	//   ....[249]....
        /*0c38*/ 	.word	0x00024ac0


	//   ....[250]....
        /*0c3c*/ 	.word	0x00024b60


	//   ....[251]....
        /*0c40*/ 	.word	0x00024c80


	//   ....[252]....
        /*0c44*/ 	.word	0x00024cf0


	//   ....[253]....
        /*0c48*/ 	.word	0x00024d60


	//   ....[254]....
        /*0c4c*/ 	.word	0x00024dd0


	//   ....[255]....
        /*0c50*/ 	.word	0x00024e40


	//   ....[0]....
        /*0c54*/ 	.word	0x00024ec0


	//   ....[1]....
        /*0c58*/ 	.word	0x00024f50


	//   ....[2]....
        /*0c5c*/ 	.word	0x00024fe0


	//   ....[3]....
        /*0c60*/ 	.word	0x00025050


	//   ....[4]....
        /*0c64*/ 	.word	0x000250c0


	//   ....[5]....
        /*0c68*/ 	.word	0x00025130


	//   ....[6]....
        /*0c6c*/ 	.word	0x000251b0


	//   ....[7]....
        /*0c70*/ 	.word	0x00025220


	//   ....[8]....
        /*0c74*/ 	.word	0x000252c0


	//   ....[9]....
        /*0c78*/ 	.word	0x00025350


	//   ....[10]....
        /*0c7c*/ 	.word	0x00025470


	//----- nvinfo : EIATTR_REG_RECONFIG
	.align		4
.L_147:
        /*0c80*/ 	.byte	0x01, 0x54
	.zero		2


	//----- nvinfo : EIATTR_SYSCALL_OFFSETS
	.align		4
        /*0c84*/ 	.byte	0x04, 0x46
        /*0c86*/ 	.short	(.L_149 - .L_148)


	//   ....[0]....
.L_148:
        /*0c88*/ 	.word	0x00001b00


	//   ....[1]....
        /*0c8c*/ 	.word	0x00001c50


	//   ....[2]....
        /*0c90*/ 	.word	0x0000b530


	//   ....[3]....
        /*0c94*/ 	.word	0x0000b8a0


	//   ....[4]....
        /*0c98*/ 	.word	0x0001c8f0


	//   ....[5]....
        /*0c9c*/ 	.word	0x0001ca40


	//   ....[6]....
        /*0ca0*/ 	.word	0x0001cb30


	//   ....[7]....
        /*0ca4*/ 	.word	0x0001daa0


	//----- nvinfo : EIATTR_MBARRIER_INSTR_OFFSETS
	.align		4
.L_149:
        /*0ca8*/ 	.byte	0x04, 0x39
        /*0caa*/ 	.short	(.L_151 - .L_150)


	//   ....[0]....
.L_150:
        /*0cac*/ 	.word	0x00000270
        /*0cb0*/ 	.word	0x000000ff
        /*0cb4*/ 	.word	0x00030800
        /*0cb8*/ 	.short	0x0100
        /*0cba*/ 	.byte	0x08
	.zero		1


	//   ....[1]....
        /*0cbc*/ 	.word	0x00000280
        /*0cc0*/ 	.word	0x000000ff
        /*0cc4*/ 	.word	0x00030820
        /*0cc8*/ 	.short	0x0100
        /*0cca*/ 	.byte	0x08
	.zero		1


	//   ....[2]....
        /*0ccc*/ 	.word	0x00000370
        /*0cd0*/ 	.word	0x000000ff
        /*0cd4*/ 	.word	0x00030830
        /*0cd8*/ 	.short	0x0100
        /*0cda*/ 	.byte	0x08
	.zero		1


	//   ....[3]....
        /*0cdc*/ 	.word	0x00000380
        /*0ce0*/ 	.word	0x000000ff
        /*0ce4*/ 	.word	0x00030840
        /*0ce8*/ 	.short	0x0100
        /*0cea*/ 	.byte	0x08
	.zero		1


	//   ....[4]....
        /*0cec*/ 	.word	0x00000390
        /*0cf0*/ 	.word	0x000000ff
        /*0cf4*/ 	.word	0x00030838
        /*0cf8*/ 	.short	0x0100
        /*0cfa*/ 	.byte	0x08
	.zero		1


	//   ....[5]....
        /*0cfc*/ 	.word	0x000003a0
        /*0d00*/ 	.word	0x000000ff
        /*0d04*/ 	.word	0x00030848
        /*0d08*/ 	.short	0x0100
        /*0d0a*/ 	.byte	0x08
	.zero		1


	//   ....[6]....
        /*0d0c*/ 	.word	0x000004d0
        /*0d10*/ 	.word	0x000000ff
        /*0d14*/ 	.word	0x00030850
        /*0d18*/ 	.short	0x0100
        /*0d1a*/ 	.byte	0x08
	.zero		1


	//   ....[7]....
        /*0d1c*/ 	.word	0x000004e0
        /*0d20*/ 	.word	0x000000ff
        /*0d24*/ 	.word	0x00030860
        /*0d28*/ 	.short	0x0100
        /*0d2a*/ 	.byte	0x08
	.zero		1


	//   ....[8]....
        /*0d2c*/ 	.word	0x000004f0
        /*0d30*/ 	.word	0x000000ff
        /*0d34*/ 	.word	0x00030858
        /*0d38*/ 	.short	0x0100
        /*0d3a*/ 	.byte	0x08
	.zero		1


	//   ....[9]....
        /*0d3c*/ 	.word	0x00000500
        /*0d40*/ 	.word	0x000000ff
        /*0d44*/ 	.word	0x00030868
        /*0d48*/ 	.short	0x0100
        /*0d4a*/ 	.byte	0x08
	.zero		1


	//   ....[10]....
        /*0d4c*/ 	.word	0x000005f0
        /*0d50*/ 	.word	0x000000ff
        /*0d54*/ 	.word	0x00030870
        /*0d58*/ 	.short	0x0100
        /*0d5a*/ 	.byte	0x06
	.zero		1


	//   ....[11]....
        /*0d5c*/ 	.word	0x00000600
        /*0d60*/ 	.word	0x000000ff
        /*0d64*/ 	.word	0x00030880
        /*0d68*/ 	.short	0x0100
        /*0d6a*/ 	.byte	0x06
	.zero		1


	//   ....[12]....
        /*0d6c*/ 	.word	0x00000610
        /*0d70*/ 	.word	0x000000ff
        /*0d74*/ 	.word	0x00030878
        /*0d78*/ 	.short	0x0100
        /*0d7a*/ 	.byte	0x06
	.zero		1


	//   ....[13]....
        /*0d7c*/ 	.word	0x00000620
        /*0d80*/ 	.word	0x000000ff
        /*0d84*/ 	.word	0x00030888
        /*0d88*/ 	.short	0x0100
        /*0d8a*/ 	.byte	0x06
	.zero		1


	//   ....[14]....
        /*0d8c*/ 	.word	0x00000750
        /*0d90*/ 	.word	0x000000ff
        /*0d94*/ 	.word	0x00030890
        /*0d98*/ 	.short	0x0100
        /*0d9a*/ 	.byte	0x08
	.zero		1


	//   ....[15]....
        /*0d9c*/ 	.word	0x00000760
        /*0da0*/ 	.word	0x000000ff
        /*0da4*/ 	.word	0x000308a0
        /*0da8*/ 	.short	0x0100
        /*0daa*/ 	.byte	0x08
	.zero		1


	//   ....[16]....
        /*0dac*/ 	.word	0x00000770
        /*0db0*/ 	.word	0x000000ff
        /*0db4*/ 	.word	0x00030898
        /*0db8*/ 	.short	0x0100
        /*0dba*/ 	.byte	0x08
	.zero		1


	//   ....[17]....
        /*0dbc*/ 	.word	0x00000780
        /*0dc0*/ 	.word	0x000000ff
        /*0dc4*/ 	.word	0x000308a8
        /*0dc8*/ 	.short	0x0100
        /*0dca*/ 	.byte	0x08
	.zero		1


	//   ....[18]....
        /*0dcc*/ 	.word	0x000008b0
        /*0dd0*/ 	.word	0x000000ff
        /*0dd4*/ 	.word	0x000308b0
        /*0dd8*/ 	.short	0x0100
        /*0dda*/ 	.byte	0x08
	.zero		1


	//   ....[19]....
        /*0ddc*/ 	.word	0x000008c0
        /*0de0*/ 	.word	0x000000ff
        /*0de4*/ 	.word	0x000308c0
        /*0de8*/ 	.short	0x0100
        /*0dea*/ 	.byte	0x08
	.zero		1


	//   ....[20]....
        /*0dec*/ 	.word	0x000008d0
        /*0df0*/ 	.word	0x000000ff
        /*0df4*/ 	.word	0x000308b8
        /*0df8*/ 	.short	0x0100
        /*0dfa*/ 	.byte	0x08
	.zero		1


	//   ....[21]....
        /*0dfc*/ 	.word	0x000008e0
        /*0e00*/ 	.word	0x000000ff
        /*0e04*/ 	.word	0x000308c8
        /*0e08*/ 	.short	0x0100
        /*0e0a*/ 	.byte	0x08
	.zero		1


	//   ....[22]....
        /*0e0c*/ 	.word	0x000037e0
        /*0e10*/ 	.word	0x00000057
        /*0e14*/ 	.word	0x00030890
        /*0e18*/ 	.short	0x010a
        /*0e1a*/ 	.byte	0x3f
	.zero		1


	//   ....[23]....
        /*0e1c*/ 	.word	0x00006f60
        /*0e20*/ 	.word	0x00000057
        /*0e24*/ 	.word	0x00030890
        /*0e28*/ 	.short	0x010a
        /*0e2a*/ 	.byte	0x3f
	.zero		1


	//   ....[24]....
        /*0e2c*/ 	.word	0x0000a000
        /*0e30*/ 	.word	0x00000057
        /*0e34*/ 	.word	0x00030890
        /*0e38*/ 	.short	0x010a
        /*0e3a*/ 	.byte	0x3f
	.zero		1


	//   ....[25]....
        /*0e3c*/ 	.word	0x0000a7c0
        /*0e40*/ 	.word	0x0000000b
        /*0e44*/ 	.word	0x00000000
        /*0e48*/ 	.short	0x0101
        /*0e4a*/ 	.byte	0x3f
	.zero		1


	//   ....[26]....
        /*0e4c*/ 	.word	0x0000a800
        /*0e50*/ 	.word	0x00000057
        /*0e54*/ 	.word	0x000308b0
        /*0e58*/ 	.short	0x010a
        /*0e5a*/ 	.byte	0x3f
	.zero		1


	//   ....[27]....
        /*0e5c*/ 	.word	0x0000af00
        /*0e60*/ 	.word	0x00000057
        /*0e64*/ 	.word	0x00000000
        /*0e68*/ 	.short	0x0101
        /*0e6a*/ 	.byte	0x3f
	.zero		1


	//   ....[28]....
        /*0e6c*/ 	.word	0x0000b5c0
        /*0e70*/ 	.word	0x00000002
        /*0e74*/ 	.word	0x00030800
        /*0e78*/ 	.short	0x010a
        /*0e7a*/ 	.byte	0x3f
	.zero		1


	//   ....[29]....
        /*0e7c*/ 	.word	0x0000b610
        /*0e80*/ 	.word	0x00000002
        /*0e84*/ 	.word	0x00030800
        /*0e88*/ 	.short	0x010a
        /*0e8a*/ 	.byte	0x3f
	.zero		1


	//   ....[30]....
        /*0e8c*/ 	.word	0x0000c3f0
        /*0e90*/ 	.word	0x00000002
        /*0e94*/ 	.word	0x00030800
        /*0e98*/ 	.short	0x010a
        /*0e9a*/ 	.byte	0x3f
	.zero		1


	//   ....[31]....
        /*0e9c*/ 	.word	0x0000ecb0
        /*0ea0*/ 	.word	0x00000002
        /*0ea4*/ 	.word	0x00030800
        /*0ea8*/ 	.short	0x010a
        /*0eaa*/ 	.byte	0x3f
	.zero		1


	//   ....[32]....
        /*0eac*/ 	.word	0x00011180
        /*0eb0*/ 	.word	0x00000003
        /*0eb4*/ 	.word	0x00030830
        /*0eb8*/ 	.short	0x010a
        /*0eba*/ 	.byte	0x3f
	.zero		1


	//   ....[33]....
        /*0ebc*/ 	.word	0x000111d0
        /*0ec0*/ 	.word	0x00000003
        /*0ec4*/ 	.word	0x00030830
        /*0ec8*/ 	.short	0x010a
        /*0eca*/ 	.byte	0x3f
	.zero		1


	//   ....[34]....
        /*0ecc*/ 	.word	0x00011f30
        /*0ed0*/ 	.word	0x00000003
        /*0ed4*/ 	.word	0x00000000
        /*0ed8*/ 	.short	0x0101
        /*0eda*/ 	.byte	0x3f
	.zero		1


	//   ....[35]....
        /*0edc*/ 	.word	0x00013ea0
        /*0ee0*/ 	.word	0x0000000b
        /*0ee4*/ 	.word	0x00030830
        /*0ee8*/ 	.short	0x010a
        /*0eea*/ 	.byte	0x3f
	.zero		1


	//   ....[36]....
        /*0eec*/ 	.word	0x00013f20
        /*0ef0*/ 	.word	0x0000000b
        /*0ef4*/ 	.word	0x00030830
        /*0ef8*/ 	.short	0x010a
        /*0efa*/ 	.byte	0x3f
	.zero		1


	//   ....[37]....
        /*0efc*/ 	.word	0x00014df0
        /*0f00*/ 	.word	0x0000000d
        /*0f04*/ 	.word	0x00030850
        /*0f08*/ 	.short	0x010a
        /*0f0a*/ 	.byte	0x3f
	.zero		1


	//   ....[38]....
        /*0f0c*/ 	.word	0x00014e40
        /*0f10*/ 	.word	0x0000000d
        /*0f14*/ 	.word	0x00030850
        /*0f18*/ 	.short	0x010a
        /*0f1a*/ 	.byte	0x3f
	.zero		1


	//   ....[39]....
        /*0f1c*/ 	.word	0x00015ce0
        /*0f20*/ 	.word	0x0000007c
        /*0f24*/ 	.word	0x00000000
        /*0f28*/ 	.short	0x0101
        /*0f2a*/ 	.byte	0x3f
	.zero		1


	//   ....[40]....
        /*0f2c*/ 	.word	0x00016570
        /*0f30*/ 	.word	0x0000000d
        /*0f34*/ 	.word	0x00000000
        /*0f38*/ 	.short	0x0101
        /*0f3a*/ 	.byte	0x3f
	.zero		1


	//   ....[41]....
        /*0f3c*/ 	.word	0x00016d50
        /*0f40*/ 	.word	0x00000008
        /*0f44*/ 	.word	0x00030850
        /*0f48*/ 	.short	0x010a
        /*0f4a*/ 	.byte	0x3f
	.zero		1


	//   ....[42]....
        /*0f4c*/ 	.word	0x00016df0
        /*0f50*/ 	.word	0x00000008
        /*0f54*/ 	.word	0x00030850
        /*0f58*/ 	.short	0x010a
        /*0f5a*/ 	.byte	0x3f
	.zero		1


	//   ....[43]....
        /*0f5c*/ 	.word	0x00017300
        /*0f60*/ 	.word	0x00000005
        /*0f64*/ 	.word	0x00000000
        /*0f68*/ 	.short	0x0101
        /*0f6a*/ 	.byte	0x3f
	.zero		1


	//   ....[44]....
        /*0f6c*/ 	.word	0x00018f50
        /*0f70*/ 	.word	0x00000000
        /*0f74*/ 	.word	0x00000000
        /*0f78*/ 	.short	0x0101
        /*0f7a*/ 	.byte	0x3f
	.zero		1


	//   ....[45]....
        /*0f7c*/ 	.word	0x0001b380
        /*0f80*/ 	.word	0x00000016
        /*0f84*/ 	.word	0x00030820
        /*0f88*/ 	.short	0x010a
        /*0f8a*/ 	.byte	0x3f
	.zero		1


	//   ....[46]....
        /*0f8c*/ 	.word	0x0001b410
        /*0f90*/ 	.word	0x00000009
        /*0f94*/ 	.word	0x000308a0
        /*0f98*/ 	.short	0x010a
        /*0f9a*/ 	.byte	0x3f
	.zero		1


	//   ....[47]....
        /*0f9c*/ 	.word	0x0001b860
        /*0fa0*/ 	.word	0x00000009
        /*0fa4*/ 	.word	0x000308c0
        /*0fa8*/ 	.short	0x010a
        /*0faa*/ 	.byte	0x3f
	.zero		1


	//   ....[48]....
        /*0fac*/ 	.word	0x0001bd70
        /*0fb0*/ 	.word	0x00000008
        /*0fb4*/ 	.word	0x000308a0
        /*0fb8*/ 	.short	0x010a
        /*0fba*/ 	.byte	0x3f
	.zero		1


	//   ....[49]....
        /*0fbc*/ 	.word	0x0001c1b0
        /*0fc0*/ 	.word	0x00000008
        /*0fc4*/ 	.word	0x000308c0
        /*0fc8*/ 	.short	0x010a
        /*0fca*/ 	.byte	0x3f
	.zero		1


	//   ....[50]....
        /*0fcc*/ 	.word	0x0001d0e0
        /*0fd0*/ 	.word	0x00000007
        /*0fd4*/ 	.word	0x00030840
        /*0fd8*/ 	.short	0x010a
        /*0fda*/ 	.byte	0x3f
	.zero		1


	//   ....[51]....
        /*0fdc*/ 	.word	0x0001d7a0
        /*0fe0*/ 	.word	0x00000007
        /*0fe4*/ 	.word	0x00030830
        /*0fe8*/ 	.short	0x0107
        /*0fea*/ 	.byte	0x3f
	.zero		1


	//   ....[52]....
        /*0fec*/ 	.word	0x0001d870
        /*0ff0*/ 	.word	0x00000007
        /*0ff4*/ 	.word	0x00030830
        /*0ff8*/ 	.short	0x0101
        /*0ffa*/ 	.byte	0x3f
	.zero		1


	//   ....[53]....
        /*0ffc*/ 	.word	0x0001e400
        /*1000*/ 	.word	0x00000016
        /*1004*/ 	.word	0x00030800
        /*1008*/ 	.short	0x0107
        /*100a*/ 	.byte	0x3f
	.zero		1


	//   ....[54]....
        /*100c*/ 	.word	0x0001e500
        /*1010*/ 	.word	0x00000016
        /*1014*/ 	.word	0x00030800
        /*1018*/ 	.short	0x0101
        /*101a*/ 	.byte	0x3f
	.zero		1


	//   ....[55]....
        /*101c*/ 	.word	0x0001e520
        /*1020*/ 	.word	0x00000016
        /*1024*/ 	.word	0x00030820
        /*1028*/ 	.short	0x010a
        /*102a*/ 	.byte	0x3f
	.zero		1


	//   ....[56]....
        /*102c*/ 	.word	0x0001e900
        /*1030*/ 	.word	0x00000007
        /*1034*/ 	.word	0x00030840
        /*1038*/ 	.short	0x010a
        /*103a*/ 	.byte	0x3f
	.zero		1


	//   ....[57]....
        /*103c*/ 	.word	0x0001ee10
        /*1040*/ 	.word	0x00000007
        /*1044*/ 	.word	0x00030830
        /*1048*/ 	.short	0x0107
        /*104a*/ 	.byte	0x3f
	.zero		1


	//   ....[58]....
        /*104c*/ 	.word	0x0001eed0
        /*1050*/ 	.word	0x00000007
        /*1054*/ 	.word	0x00030830
        /*1058*/ 	.short	0x0101
        /*105a*/ 	.byte	0x3f
	.zero		1


	//   ....[59]....
        /*105c*/ 	.word	0x0001ef30
        /*1060*/ 	.word	0x00000006
        /*1064*/ 	.word	0x00030860
        /*1068*/ 	.short	0x010a
        /*106a*/ 	.byte	0x3f
	.zero		1


	//   ....[60]....
        /*106c*/ 	.word	0x0001f490
        /*1070*/ 	.word	0x00000006
        /*1074*/ 	.word	0x00030850
        /*1078*/ 	.short	0x0107
        /*107a*/ 	.byte	0x3f
	.zero		1


	//   ....[61]....
        /*107c*/ 	.word	0x0001f5f0
        /*1080*/ 	.word	0x00000006
        /*1084*/ 	.word	0x00030850
        /*1088*/ 	.short	0x0101
        /*108a*/ 	.byte	0x3f
	.zero		1


	//   ....[62]....
        /*108c*/ 	.word	0x0001f800
        /*1090*/ 	.word	0x00000000
        /*1094*/ 	.word	0x00030860
        /*1098*/ 	.short	0x010a
        /*109a*/ 	.byte	0x3f
	.zero		1


	//   ....[63]....
        /*109c*/ 	.word	0x0001fd10
        /*10a0*/ 	.word	0x00000000
        /*10a4*/ 	.word	0x00030850
        /*10a8*/ 	.short	0x0107
        /*10aa*/ 	.byte	0x3f
	.zero		1


	//   ....[64]....
        /*10ac*/ 	.word	0x0001fdd0
        /*10b0*/ 	.word	0x00000000
        /*10b4*/ 	.word	0x00030850
        /*10b8*/ 	.short	0x0101
        /*10ba*/ 	.byte	0x3f
	.zero		1


	//   ....[65]....
        /*10bc*/ 	.word	0x000208e0
        /*10c0*/ 	.word	0x00000007
        /*10c4*/ 	.word	0x00030820
        /*10c8*/ 	.short	0x010a
        /*10ca*/ 	.byte	0x3f
	.zero		1


	//   ....[66]....
        /*10cc*/ 	.word	0x00020a50
        /*10d0*/ 	.word	0x00000005
        /*10d4*/ 	.word	0x00030840
        /*10d8*/ 	.short	0x010a
        /*10da*/ 	.byte	0x3f
	.zero		1


	//   ....[67]....
        /*10dc*/ 	.word	0x00020af0
        /*10e0*/ 	.word	0x00000003
        /*10e4*/ 	.word	0x00030840
        /*10e8*/ 	.short	0x010a
        /*10ea*/ 	.byte	0x3f
	.zero		1


	//   ....[68]....
        /*10ec*/ 	.word	0x00020b30
        /*10f0*/ 	.word	0x00000005
        /*10f4*/ 	.word	0x00030860
        /*10f8*/ 	.short	0x010a
        /*10fa*/ 	.byte	0x3f
	.zero		1


	//   ....[69]....
        /*10fc*/ 	.word	0x00020b70
        /*1100*/ 	.word	0x00000003
        /*1104*/ 	.word	0x00030860
        /*1108*/ 	.short	0x010a
        /*110a*/ 	.byte	0x3f
	.zero		1


	//   ....[70]....
        /*110c*/ 	.word	0x00020bd0
        /*1110*/ 	.word	0x00000057
        /*1114*/ 	.word	0x00030890
        /*1118*/ 	.short	0x010a
        /*111a*/ 	.byte	0x3f
	.zero		1


	//   ....[71]....
        /*111c*/ 	.word	0x00020e80
        /*1120*/ 	.word	0x00000057
        /*1124*/ 	.word	0x00030890
        /*1128*/ 	.short	0x010a
        /*112a*/ 	.byte	0x3f
	.zero		1


	//   ....[72]....
        /*112c*/ 	.word	0x00021130
        /*1130*/ 	.word	0x00000057
        /*1134*/ 	.word	0x00030890
        /*1138*/ 	.short	0x010a
        /*113a*/ 	.byte	0x3f
	.zero		1


	//   ....[73]....
        /*113c*/ 	.word	0x000213e0
        /*1140*/ 	.word	0x00000057
        /*1144*/ 	.word	0x000308b0
        /*1148*/ 	.short	0x010a
        /*114a*/ 	.byte	0x3f
	.zero		1


	//   ....[74]....
        /*114c*/ 	.word	0x000215f0
        /*1150*/ 	.word	0x00000002
        /*1154*/ 	.word	0x00030800
        /*1158*/ 	.short	0x010a
        /*115a*/ 	.byte	0x3f
	.zero		1


	//   ....[75]....
        /*115c*/ 	.word	0x00021810
        /*1160*/ 	.word	0x00000002
        /*1164*/ 	.word	0x00030800
        /*1168*/ 	.short	0x010a
        /*116a*/ 	.byte	0x3f
	.zero		1


	//   ....[76]....
        /*116c*/ 	.word	0x00021860
        /*1170*/ 	.word	0x00000003
        /*1174*/ 	.word	0x00030830
        /*1178*/ 	.short	0x010a
        /*117a*/ 	.byte	0x3f
	.zero		1


	//   ....[77]....
        /*117c*/ 	.word	0x000218b0
        /*1180*/ 	.word	0x0000000b
        /*1184*/ 	.word	0x00030830
        /*1188*/ 	.short	0x010a
        /*118a*/ 	.byte	0x3f
	.zero		1


	//   ....[78]....
        /*118c*/ 	.word	0x00021900
        /*1190*/ 	.word	0x0000000d
        /*1194*/ 	.word	0x00030850
        /*1198*/ 	.short	0x010a
        /*119a*/ 	.byte	0x3f
	.zero		1


	//   ....[79]....
        /*119c*/ 	.word	0x00021950
        /*11a0*/ 	.word	0x00000008
        /*11a4*/ 	.word	0x00030850
        /*11a8*/ 	.short	0x010a
        /*11aa*/ 	.byte	0x3f
	.zero		1


	//   ....[80]....
        /*11ac*/ 	.word	0x00021af0
        /*11b0*/ 	.word	0x00000016
        /*11b4*/ 	.word	0x00030820
        /*11b8*/ 	.short	0x010a
        /*11ba*/ 	.byte	0x3f
	.zero		1


	//   ....[81]....
        /*11bc*/ 	.word	0x00021b40
        /*11c0*/ 	.word	0x00000009
        /*11c4*/ 	.word	0x000308a0
        /*11c8*/ 	.short	0x010a
        /*11ca*/ 	.byte	0x3f
	.zero		1


	//   ....[82]....
        /*11cc*/ 	.word	0x00021b90
        /*11d0*/ 	.word	0x00000009
        /*11d4*/ 	.word	0x000308c0
        /*11d8*/ 	.short	0x010a
        /*11da*/ 	.byte	0x3f
	.zero		1


	//   ....[83]....
        /*11dc*/ 	.word	0x00021be0
        /*11e0*/ 	.word	0x00000008
        /*11e4*/ 	.word	0x000308a0
        /*11e8*/ 	.short	0x010a
        /*11ea*/ 	.byte	0x3f
	.zero		1


	//   ....[84]....
        /*11ec*/ 	.word	0x00021c30
        /*11f0*/ 	.word	0x00000008
        /*11f4*/ 	.word	0x000308c0
        /*11f8*/ 	.short	0x010a
        /*11fa*/ 	.byte	0x3f
	.zero		1


	//   ....[85]....
        /*11fc*/ 	.word	0x00021d50
        /*1200*/ 	.word	0x00000007
        /*1204*/ 	.word	0x00030840
        /*1208*/ 	.short	0x010a
        /*120a*/ 	.byte	0x3f
	.zero		1


	//   ....[86]....
        /*120c*/ 	.word	0x000230e0
        /*1210*/ 	.word	0x00000016
        /*1214*/ 	.word	0x00030820
        /*1218*/ 	.short	0x010a
        /*121a*/ 	.byte	0x3f
	.zero		1


	//   ....[87]....
        /*121c*/ 	.word	0x00023130
        /*1220*/ 	.word	0x00000007
        /*1224*/ 	.word	0x00030840
        /*1228*/ 	.short	0x010a
        /*122a*/ 	.byte	0x3f
	.zero		1


	//   ....[88]....
        /*122c*/ 	.word	0x00023970
        /*1230*/ 	.word	0x00000006
        /*1234*/ 	.word	0x00030860
        /*1238*/ 	.short	0x010a
        /*123a*/ 	.byte	0x3f
	.zero		1


	//   ....[89]....
        /*123c*/ 	.word	0x00024200
        /*1240*/ 	.word	0x00000000
        /*1244*/ 	.word	0x00030860
        /*1248*/ 	.short	0x010a
        /*124a*/ 	.byte	0x3f
	.zero		1


	//   ....[90]....
        /*124c*/ 	.word	0x00025390
        /*1250*/ 	.word	0x00000007
        /*1254*/ 	.word	0x00030820
        /*1258*/ 	.short	0x010a
        /*125a*/ 	.byte	0x3f
	.zero		1


	//   ....[91]....
        /*125c*/ 	.word	0x00025530
        /*1260*/ 	.word	0x00000005
        /*1264*/ 	.word	0x00030840
        /*1268*/ 	.short	0x010a
        /*126a*/ 	.byte	0x3f
	.zero		1


	//   ....[92]....
        /*126c*/ 	.word	0x00025580
        /*1270*/ 	.word	0x00000003
        /*1274*/ 	.word	0x00030840
        /*1278*/ 	.short	0x010a
        /*127a*/ 	.byte	0x3f
	.zero		1


	//   ....[93]....
        /*127c*/ 	.word	0x000255d0
        /*1280*/ 	.word	0x00000005
        /*1284*/ 	.word	0x00030860
        /*1288*/ 	.short	0x010a
        /*128a*/ 	.byte	0x3f
	.zero		1


	//----- nvinfo : EIATTR_NUM_MBARRIERS
	.align		4
.L_151:
        /*128c*/ 	.byte	0x03, 0x38
        /*128e*/ 	.short	0x0016


	//----- nvinfo : EIATTR_EXIT_INSTR_OFFSETS
	.align		4
        /*1290*/ 	.byte	0x04, 0x1c
        /*1292*/ 	.short	(.L_153 - .L_152)


	//   ....[0]....
.L_152:
        /*1294*/ 	.word	0x00020bc0


	//----- nvinfo : EIATTR_MAX_THREADS
	.align		4
.L_153:
        /*1298*/ 	.byte	0x04, 0x05
        /*129a*/ 	.short	(.L_155 - .L_154)
.L_154:
        /*129c*/ 	.word	0x00000180
        /*12a0*/ 	.word	0x00000001
        /*12a4*/ 	.word	0x00000001


	//----- nvinfo : EIATTR_CRS_STACK_SIZE
	.align		4
.L_155:
        /*12a8*/ 	.byte	0x04, 0x1e
        /*12aa*/ 	.short	(.L_157 - .L_156)
.L_156:
        /*12ac*/ 	.word	0x00000000


	//----- nvinfo : EIATTR_CBANK_PARAM_SIZE
	.align		4
.L_157:
        /*12b0*/ 	.byte	0x03, 0x19
        /*12b2*/ 	.short	0x0af0


	//----- nvinfo : EIATTR_PARAM_CBANK
	.align		4
        /*12b4*/ 	.byte	0x04, 0x0a
        /*12b6*/ 	.short	(.L_159 - .L_158)
	.align		4
.L_158:
        /*12b8*/ 	.word	index@(.nv.constant0._ZN7cutlass13device_kernelIN5flash11enable_sm90INS1_16FlashAttnFwdSm90INS1_25CollectiveMainloopFwdSm90ILi2EN4cute5tupleIJNS5_1CILi1EEES8_S8_EEENS6_IJNS7_ILi128EEENS7_ILi96EEENS7_ILi192EEEEEELi192ENS_10bfloat16_tEfNS_4arch4Sm90ELb0ELb0ELb1ELb1ELb1ELb1ELb0ELb1ELb1ELb1ELb0ELb0EEENS1_21CollectiveEpilogueFwdINS6_IJSA_SC_SB_EEES9_SE_SG_Li256ELb1ELb1ELb0ELb0EEENS1_36VarlenDynamicPersistentTileSchedulerILi128ELi96ELi256ELi128ELb0ELb1ELb1ELb0ELb1ELb1EEEEEEEEEvNT_6ParamsE)
        /*12bc*/ 	.short	0x0210
        /*12be*/ 	.short	0x0af0


	//----- nvinfo : EIATTR_SW_WAR
	.align		4
.L_159:
        /*12c0*/ 	.byte	0x04, 0x36
        /*12c2*/ 	.short	(.L_161 - .L_160)
.L_160:
        /*12c4*/ 	.word	0x00000008
.L_161:


//--------------------- .nv.info._ZN7cutlass13device_kernelIN5flash11enable_sm90INS1_16FlashAttnFwdSm90INS1_25CollectiveMainloopFwdSm90ILi2EN4cute5tupleIJNS5_1CILi1EEES8_S8_EEENS6_IJNS7_ILi128EEENS7_ILi96EEENS7_ILi192EEEEEELi192ENS_10bfloat16_tEfNS_4arch4Sm90ELb0ELb1ELb1ELb0ELb1ELb0ELb0ELb1ELb1ELb1ELb0ELb0EEENS1_21CollectiveEpilogueFwdINS6_IJSA_SC_SB_EEES9_SE_SG_Li256ELb0ELb1ELb0ELb0EEENS1_30DynamicPersistentTileSchedulerILi256ELi128ELb0ELb1ELb1EEEEEEEEEvNT_6ParamsE --------------------------
	.section	.nv.info._ZN7cutlass13device_kernelIN5flash11enable_sm90INS1_16FlashAttnFwdSm90INS1_25CollectiveMainloopFwdSm90ILi2EN4cute5tupleIJNS5_1CILi1EEES8_S8_EEENS6_IJNS7_ILi128EEENS7_ILi96EEENS7_ILi192EEEEEELi192ENS_10bfloat16_tEfNS_4arch4Sm90ELb0ELb1ELb1ELb0ELb1ELb0ELb0ELb1ELb1ELb1ELb0ELb0EEENS1_21CollectiveEpilogueFwdINS6_IJSA_SC_SB_EEES9_SE_SG_Li256ELb0ELb1ELb0ELb0EEENS1_30DynamicPersistentTileSchedulerILi256ELi128ELb0ELb1ELb1EEEEEEEEEvNT_6ParamsE,"",@"SHT_CUDA_INFO"
	.sectionflags	@""
	.align	4


	//----- nvinfo : EIATTR_CUDA_API_VERSION
	.align		4
        /*0000*/ 	.byte	0x04, 0x37
        /*0002*/ 	.short	(.L_163 - .L_162)
.L_162:
        /*0004*/ 	.word	0x00000082


	//----- nvinfo : EIATTR_KPARAM_INFO
	.align		4
.L_163:
        /*0008*/ 	.byte	0x04, 0x17
        /*000a*/ 	.short	(.L_165 - .L_164)
.L_164:
        /*000c*/ 	.word	0x00000000
        /*0010*/ 	.short	0x0000
        /*0012*/ 	.short	0x0070
        /*0014*/ 	.byte	0x00, 0xf0, 0x01, 0x2a


	//----- nvinfo : EIATTR_SPARSE_MMA_MASK
	.align		4
.L_165:
        /*0018*/ 	.byte	0x03, 0x50
        /*001a*/ 	.short	0x0000


	//----- nvinfo : EIATTR_MAXREG_COUNT
	.align		4
        /*001c*/ 	.byte	0x03, 0x1b
        /*001e*/ 	.short	0x00a8


	//----- nvinfo : EIATTR_NUM_BARRIERS
	.align		4
        /*0020*/ 	.byte	0x02, 0x4c
        /*0022*/ 	.byte	0x09
	.zero		1


	//----- nvinfo : EIATTR_EXTERNS
	.align		4
        /*0024*/ 	.byte	0x04, 0x0f
        /*0026*/ 	.short	(.L_167 - .L_166)


	//   ....[0]....
	.align		4
.L_166:
        /*0028*/ 	.word	index@(__assertfail)


	//----- nvinfo : EIATTR_ANNOTATIONS
	.align		4
.L_167:
        /*002c*/ 	.byte	0x04, 0x55
        /*002e*/ 	.short	(.L_169 - .L_168)


	//   ....[0]....
.L_168:
        /*0030*/ 	.word	0x00000001
        /*0034*/ 	.byte	0xa0, 0x08, 0x00, 0x00, 0x01, 0x00, 0x00, 0x00, 0x60, 0x09, 0x00, 0x00, 0x01, 0x00, 0x00, 0x00
        /*0044*/ 	.byte	0x10, 0x19, 0x01, 0x00, 0x01, 0x00, 0x00, 0x00, 0xb0, 0x19, 0x01, 0x00, 0x01, 0x00, 0x00, 0x00
        /*0054*/ 	.byte	0x30, 0x1a, 0x01, 0x00, 0x01, 0x00, 0x00, 0x00, 0x20, 0x41, 0x01, 0x00, 0x01, 0x00, 0x00, 0x00
        /*0064*/ 	.byte	0x40, 0x41, 0x01, 0x00, 0x01, 0x00, 0x00, 0x00, 0x20, 0x5b, 0x01, 0x00, 0x01, 0x00, 0x00, 0x00
        /*0074*/ 	.byte	0xc0, 0x5c, 0x01, 0x00


	//----- nvinfo : EIATTR_MERCURY_ISA_VERSION
	.align		4
.L_169:
        /*0078*/ 	.byte	0x03, 0x5f
        /*007a*/ 	.short	0x0101


	//----- nvinfo : EIATTR_INT_WARP_WIDE_INSTR_OFFSETS
	.align		4
        /*007c*/ 	.byte	0x04, 0x31
        /*007e*/ 	.short	(.L_171 - .L_170)


	//   ....[0]....
.L_170:
        /*0080*/ 	.word	0x000000c0


	//   ....[1]....
        /*0084*/ 	.word	0x000000d0


	//   ....[2]....
        /*0088*/ 	.word	0x00000170


	//   ....[3]....
        /*008c*/ 	.word	0x00012640


	//   ....[4]....
        /*0090*/ 	.word	0x000126d0


	//   ....[5]....
        /*0094*/ 	.word	0x00015270


	//   ....[6]....
        /*0098*/ 	.word	0x00015300


	//----- nvinfo : EIATTR_COOP_GROUP_MASK_REGIDS
	.align		4
.L_171:
        /*009c*/ 	.byte	0x04, 0x29
        /*009e*/ 	.short	(.L_173 - .L_172)


	//   ....[0]....
.L_172:
        /*00a0*/ 	.word	0xffffffff


	//   ....[1]....
        /*00a4*/ 	.word	0xffffffff


	//   ....[2]....
        /*00a8*/ 	.word	0xffffffff


	//   ....[3]....
        /*00ac*/ 	.word	0xffffffff


	//   ....[4]....
        /*00b0*/ 	.word	0xffffffff


	//   ....[5]....
        /*00b4*/ 	.word	0xffffffff


	//   ....[6]....
        /*00b8*/ 	.word	0xffffffff


	//   ....[7]....
        /*00bc*/ 	.word	0xffffffff


	//   ....[8]....
        /*00c0*/ 	.word	0xffffffff


	//   ....[9]....
        /*00c4*/ 	.word	0xffffffff


	//   ....[10]....
        /*00c8*/ 	.word	0xffffffff


	//   ....[11]....
        /*00cc*/ 	.word	0xffffffff


	//   ....[12]....
        /*00d0*/ 	.word	0xffffffff


	//   ....[13]....
        /*00d4*/ 	.word	0xffffffff


	//   ....[14]....
        /*00d8*/ 	.word	0xffffffff


	//   ....[15]....
        /*00dc*/ 	.word	0xffffffff


	//   ....[16]....
        /*00e0*/ 	.word	0xffffffff


	//   ....[17]....
        /*00e4*/ 	.word	0xffffffff


	//   ....[18]....
        /*00e8*/ 	.word	0xffffffff


	//   ....[19]....
        /*00ec*/ 	.word	0xffffffff


	//   ....[20]....
        /*00f0*/ 	.word	0xffffffff


	//   ....[21]....
        /*00f4*/ 	.word	0xffffffff


	//   ....[22]....
        /*00f8*/ 	.word	0xffffffff


	//   ....[23]....
        /*00fc*/ 	.word	0xffffffff


	//   ....[24]....
        /*0100*/ 	.word	0xffffffff


	//   ....[25]....
        /*0104*/ 	.word	0xffffffff


	//   ....[26]....
        /*0108*/ 	.word	0xffffffff


	//   ....[27]....
        /*010c*/ 	.word	0xffffffff


	//   ....[28]....
        /*0110*/ 	.word	0xffffffff


	//   ....[29]....
        /*0114*/ 	.word	0xffffffff


	//   ....[30]....
        /*0118*/ 	.word	0xffffffff


	//   ....[31]....
        /*011c*/ 	.word	0xffffffff


	//   ....[32]....
        /*0120*/ 	.word	0xffffffff


	//   ....[33]....
        /*0124*/ 	.word	0xffffffff


	//   ....[34]....
        /*0128*/ 	.word	0xffffffff


	//   ....[35]....
        /*012c*/ 	.word	0xffffffff


	//   ....[36]....
        /*0130*/ 	.word	0xffffffff


	//   ....[37]....
        /*0134*/ 	.word	0xffffffff


	//   ....[38]....
        /*0138*/ 	.word	0xffffffff


	//   ....[39]....
        /*013c*/ 	.word	0xffffffff


	//   ....[40]....
        /*0140*/ 	.word	0xffffffff


	//   ....[41]....
        /*0144*/ 	.word	0xffffffff


	//   ....[42]....
        /*0148*/ 	.word	0xffffffff


	//   ....[43]....
        /*014c*/ 	.word	0xffffffff


	//   ....[44]....
        /*0150*/ 	.word	0xffffffff


	//   ....[45]....
        /*0154*/ 	.word	0xffffffff


	//   ....[46]....
        /*0158*/ 	.word	0xffffffff


	//   ....[47]....
        /*015c*/ 	.word	0xffffffff


	//   ....[48]....
        /*0160*/ 	.word	0xffffffff


	//   ....[49]....
        /*0164*/ 	.word	0xffffffff


	//   ....[50]....
        /*0168*/ 	.word	0xffffffff


	//   ....[51]....
        /*016c*/ 	.word	0xffffffff


	//   ....[52]....
        /*0170*/ 	.word	0xffffffff


	//   ....[53]....
        /*0174*/ 	.word	0xffffffff


	//   ....[54]....
        /*0178*/ 	.word	0xffffffff


	//   ....[55]....
        /*017c*/ 	.word	0xffffffff


	//   ....[56]....
        /*0180*/ 	.word	0xffffffff


	//   ....[57]....
        /*0184*/ 	.word	0xffffffff


	//   ....[58]....
        /*0188*/ 	.word	0xffffffff


	//   ....[59]....
        /*018c*/ 	.word	0xffffffff


	//   ....[60]....
        /*0190*/ 	.word	0xffffffff


	//   ....[61]....
        /*0194*/ 	.word	0xffffffff


	//   ....[62]....
        /*0198*/ 	.word	0xffffffff


	//   ....[63]....
        /*019c*/ 	.word	0xffffffff


	//   ....[64]....
        /*01a0*/ 	.word	0xffffffff


	//   ....[65]....
        /*01a4*/ 	.word	0xffffffff


	//   ....[66]....
        /*01a8*/ 	.word	0xffffffff


	//   ....[67]....
        /*01ac*/ 	.word	0xffffffff


	//   ....[68]....
        /*01b0*/ 	.word	0xffffffff


	//   ....[69]....
        /*01b4*/ 	.word	0xffffffff


	//   ....[70]....
        /*01b8*/ 	.word	0xffffffff


	//   ....[71]....
        /*01bc*/ 	.word	0xffffffff


	//   ....[72]....
        /*01c0*/ 	.word	0xffffffff


	//   ....[73]....
        /*01c4*/ 	.word	0xffffffff


	//   ....[74]....
        /*01c8*/ 	.word	0xffffffff


	//   ....[75]....
        /*01cc*/ 	.word	0xffffffff


	//   ....[76]....
        /*01d0*/ 	.word	0xffffffff


	//   ....[77]....
        /*01d4*/ 	.word	0xffffffff


	//   ....[78]....
        /*01d8*/ 	.word	0xffffffff


	//   ....[79]....
        /*01dc*/ 	.word	0xffffffff


	//   ....[80]....
        /*01e0*/ 	.word	0xffffffff


	//   ....[81]....
        /*01e4*/ 	.word	0xffffffff


	//   ....[82]....
        /*01e8*/ 	.word	0xffffffff


	//   ....[83]....
        /*01ec*/ 	.word	0xffffffff


	//   ....[84]....
        /*01f0*/ 	.word	0xffffffff


	//   ....[85]....
        /*01f4*/ 	.word	0xffffffff


	//   ....[86]....
        /*01f8*/ 	.word	0xffffffff


	//   ....[87]....
        /*01fc*/ 	.word	0xffffffff


	//   ....[88]....
        /*0200*/ 	.word	0xffffffff


	//   ....[89]....
        /*0204*/ 	.word	0xffffffff


	//   ....[90]....
        /*0208*/ 	.word	0xffffffff


	//   ....[91]....
        /*020c*/ 	.word	0xffffffff


	//   ....[92]....
        /*0210*/ 	.word	0xffffffff


	//   ....[93]....
        /*0214*/ 	.word	0xffffffff


	//   ....[94]....
        /*0218*/ 	.word	0xffffffff


	//   ....[95]....
        /*021c*/ 	.word	0xffffffff


	//   ....[96]....
        /*0220*/ 	.word	0xffffffff


	//   ....[97]....
        /*0224*/ 	.word	0xffffffff


	//   ....[98]....
        /*0228*/ 	.word	0xffffffff


	//   ....[99]....
        /*022c*/ 	.word	0xffffffff


	//   ....[100]....
        /*0230*/ 	.word	0xffffffff


	//   ....[101]....
        /*0234*/ 	.word	0xffffffff


	//   ....[102]....
        /*0238*/ 	.word	0xffffffff


	//   ....[103]....
        /*023c*/ 	.word	0xffffffff


	//   ....[104]....
        /*0240*/ 	.word	0xffffffff


	//   ....[105]....
        /*0244*/ 	.word	0xffffffff


	//   ....[106]....
        /*0248*/ 	.word	0xffffffff


	//   ....[107]....
        /*024c*/ 	.word	0xffffffff


	//   ....[108]....
        /*0250*/ 	.word	0xffffffff


	//   ....[109]....
        /*0254*/ 	.word	0xffffffff


	//   ....[110]....
        /*0258*/ 	.word	0xffffffff


	//   ....[111]....
        /*025c*/ 	.word	0xffffffff


	//   ....[112]....
        /*0260*/ 	.word	0xffffffff


	//   ....[113]....
        /*0264*/ 	.word	0xffffffff


	//   ....[114]....
        /*0268*/ 	.word	0xffffffff


	//   ....[115]....
        /*026c*/ 	.word	0xffffffff


	//   ....[116]....
        /*0270*/ 	.word	0xffffffff


	//   ....[117]....
        /*0274*/ 	.word	0xffffffff


	//   ....[118]....
        /*0278*/ 	.word	0xffffffff


	//   ....[119]....
        /*027c*/ 	.word	0xffffffff


	//   ....[120]....
        /*0280*/ 	.word	0x0500000f


	//   ....[121]....
        /*0284*/ 	.word	0x0500000f


	//   ....[122]....
        /*0288*/ 	.word	0x0500000f


	//   ....[123]....
        /*028c*/ 	.word	0x0500000f


	//   ....[124]....
        /*0290*/ 	.word	0x0500000f


	//   ....[125]....
        /*0294*/ 	.word	0x0500000f


	//   ....[126]....
        /*0298*/ 	.word	0x0500000f


	//   ....[127]....
        /*029c*/ 	.word	0x0500000f


	//   ....[128]....
        /*02a0*/ 	.word	0x0500000f


	//   ....[129]....
        /*02a4*/ 	.word	0x0500000f


	//   ....[130]....
        /*02a8*/ 	.word	0x0500000f


	//   ....[131]....
        /*02ac*/ 	.word	0x0500000f


	//   ....[132]....
        /*02b0*/ 	.word	0x0500000f


	//   ....[133]....
        /*02b4*/ 	.word	0x0500000f


	//   ....[134]....
        /*02b8*/ 	.word	0x0500000f


	//   ....[135]....
        /*02bc*/ 	.word	0x0500000f


	//   ....[136]....
        /*02c0*/ 	.word	0x0500000f


	//   ....[137]....
        /*02c4*/ 	.word	0x0500000f


	//   ....[138]....
        /*02c8*/ 	.word	0x0500000f


	//   ....[139]....
        /*02cc*/ 	.word	0x0500000f


	//   ....[140]....
        /*02d0*/ 	.word	0x0500000f


	//   ....[141]....
        /*02d4*/ 	.word	0x0500000f


	//   ....[142]....
        /*02d8*/ 	.word	0x0500000f


	//   ....[143]....
        /*02dc*/ 	.word	0x0500000f


	//   ....[144]....
        /*02e0*/ 	.word	0x0500000f


	//   ....[145]....
        /*02e4*/ 	.word	0x0500000f


	//   ....[146]....
        /*02e8*/ 	.word	0x0500000f


	//   ....[147]....
        /*02ec*/ 	.word	0x0500000f


	//   ....[148]....
        /*02f0*/ 	.word	0x0500000f


	//   ....[149]....
        /*02f4*/ 	.word	0x0500000f


	//   ....[150]....
        /*02f8*/ 	.word	0x0500000f


	//   ....[151]....
        /*02fc*/ 	.word	0x0500000f


	//   ....[152]....
        /*0300*/ 	.word	0x0500000f


	//   ....[153]....
        /*0304*/ 	.word	0x0500000f


	//   ....[154]....
        /*0308*/ 	.word	0x0500000f


	//   ....[155]....
        /*030c*/ 	.word	0x0500000f


	//   ....[156]....
        /*0310*/ 	.word	0x0500000f


	//   ....[157]....
        /*0314*/ 	.word	0x0500000f


	//   ....[158]....
        /*0318*/ 	.word	0x0500000f


	//   ....[159]....
        /*031c*/ 	.word	0x0500000f


	//   ....[160]....
        /*0320*/ 	.word	0x0500000f


	//   ....[161]....
        /*0324*/ 	.word	0x0500000f


	//   ....[162]....
        /*0328*/ 	.word	0x0500000f


	//   ....[163]....
        /*032c*/ 	.word	0x0500000f


	//   ....[164]....
        /*0330*/ 	.word	0x0500000f


	//   ....[165]....
        /*0334*/ 	.word	0x0500000f


	//   ....[166]....
        /*0338*/ 	.word	0x0500000f


	//   ....[167]....
        /*033c*/ 	.word	0x0500000f


	//   ....[168]....
        /*0340*/ 	.word	0x0500000f


	//   ....[169]....
        /*0344*/ 	.word	0x0500000f


	//   ....[170]....
        /*0348*/ 	.word	0x0500000f


	//   ....[171]....
        /*034c*/ 	.word	0x0500000f


	//   ....[172]....
        /*0350*/ 	.word	0x0500000f


	//   ....[173]....
        /*0354*/ 	.word	0x0500000f


	//   ....[174]....
        /*0358*/ 	.word	0x0500000f


	//   ....[175]....
        /*035c*/ 	.word	0x0500000f


	//   ....[176]....
        /*0360*/ 	.word	0x0500000f


	//   ....[177]....
        /*0364*/ 	.word	0x0500000f


	//   ....[178]....
        /*0368*/ 	.word	0x0500000f


	//   ....[179]....
        /*036c*/ 	.word	0x0500000f


	//   ....[180]....
        /*0370*/ 	.word	0x0500000f


	//   ....[181]....
        /*0374*/ 	.word	0x0500000f


	//   ....[182]....
        /*0378*/ 	.word	0x0500000f


	//   ....[183]....
        /*037c*/ 	.word	0x0500000f


	//   ....[184]....
        /*0380*/ 	.word	0x0500000f


	//   ....[185]....
        /*0384*/ 	.word	0x0500000f


	//   ....[186]....
        /*0388*/ 	.word	0x0500000f


	//----- nvinfo : EIATTR_COOP_GROUP_INSTR_OFFSETS
	.align		4
.L_173:
        /*038c*/ 	.byte	0x04, 0x28
        /*038e*/ 	.short	(.L_175 - .L_174)


	//   ....[0]....
.L_174:
        /*0390*/ 	.word	0x00000070


	//   ....[1]....
        /*0394*/ 	.word	0x000000b0


	//   ....[2]....
        /*0398*/ 	.word	0x000002d0


	//   ....[3]....
        /*039c*/ 	.word	0x00000430


	//   ....[4]....
        /*03a0*/ 	.word	0x00000550


	//   ....[5]....
        /*03a4*/ 	.word	0x000006b0


	//   ....[6]....
        /*03a8*/ 	.word	0x000018b0


	//   ....[7]....
        /*03ac*/ 	.word	0x00002560


	//   ....[8]....
        /*03b0*/ 	.word	0x00002e20


	//   ....[9]....
        /*03b4*/ 	.word	0x000039e0


	//   ....[10]....
        /*03b8*/ 	.word	0x00003a90


	//   ....[11]....
        /*03bc*/ 	.word	0x00003fb0


	//   ....[12]....
        /*03c0*/ 	.word	0x00004030


	//   ....[13]....
        /*03c4*/ 	.word	0x00006070


	//   ....[14]....
        /*03c8*/ 	.word	0x00006620


	//   ....[15]....
        /*03cc*/ 	.word	0x00007480


	//   ....[16]....
        /*03d0*/ 	.word	0x00007590


	//   ....[17]....
        /*03d4*/ 	.word	0x00007b50


	//   ....[18]....
        /*03d8*/ 	.word	0x00007bb0


	//   ....[19]....
        /*03dc*/ 	.word	0x0000a010


	//   ....[20]....
        /*03e0*/ 	.word	0x0000a030


	//   ....[21]....
        /*03e4*/ 	.word	0x0000a050


	//   ....[22]....
        /*03e8*/ 	.word	0x0000a070


	//   ....[23]....
        /*03ec*/ 	.word	0x0000beb0


	//   ....[24]....
        /*03f0*/ 	.word	0x0000c460


	//   ....[25]....
        /*03f4*/ 	.word	0x0000d2c0


	//   ....[26]....
        /*03f8*/ 	.word	0x0000d3d0


	//   ....[27]....
        /*03fc*/ 	.word	0x0000d980


	//   ....[28]....
        /*0400*/ 	.word	0x0000d9f0


	//   ....[29]....
        /*0404*/ 	.word	0x0000eaa0


	//   ....[30]....
        /*0408*/ 	.word	0x0000ead0


	//   ....[31]....
        /*040c*/ 	.word	0x0000eba0


	//   ....[32]....
        /*0410*/ 	.word	0x0000ebb0


	//   ....[33]....
        /*0414*/ 	.word	0x00010160


	//   ....[34]....
        /*0418*/ 	.word	0x00010190


	//   ....[35]....
        /*041c*/ 	.word	0x000101c0


	//   ....[36]....
        /*0420*/ 	.word	0x00010250


	//   ....[37]....
        /*0424*/ 	.word	0x00010900


	//   ....[38]....
        /*0428*/ 	.word	0x00010930


	//   ....[39]....
        /*042c*/ 	.word	0x00010a30


	//   ....[40]....
        /*0430*/ 	.word	0x00010a50


	//   ....[41]....
        /*0434*/ 	.word	0x00010b50


	//   ....[42]....
        /*0438*/ 	.word	0x00010b70


	//   ....[43]....
        /*043c*/ 	.word	0x00010c80


	//   ....[44]....
        /*0440*/ 	.word	0x00010ca0


	//   ....[45]....
        /*0444*/ 	.word	0x000113c0


	//   ....[46]....
        /*0448*/ 	.word	0x000113f0


	//   ....[47]....
        /*044c*/ 	.word	0x00011500


	//   ....[48]....
        /*0450*/ 	.word	0x00011520


	//   ....[49]....
        /*0454*/ 	.word	0x00011620


	//   ....[50]....
        /*0458*/ 	.word	0x00011640


	//   ....[51]....
        /*045c*/ 	.word	0x00011750


	//   ....[52]....
        /*0460*/ 	.word	0x00011770


	//   ....[53]....
        /*0464*/ 	.word	0x00011940


	//   ....[54]....
        /*0468*/ 	.word	0x000131b0


	//   ....[55]....
        /*046c*/ 	.word	0x000131d0


	//   ....[56]....
        /*0470*/ 	.word	0x000131e0


	//   ....[57]....
        /*0474*/ 	.word	0x00013220


	//   ....[58]....
        /*0478*/ 	.word	0x000132b0


	//   ....[59]....
        /*047c*/ 	.word	0x000132d0


	//   ....[60]....
        /*0480*/ 	.word	0x00013360


	//   ....[61]....
        /*0484*/ 	.word	0x00013380


	//   ....[62]....
        /*0488*/ 	.word	0x00013410


	//   ....[63]....
        /*048c*/ 	.word	0x00013430


	//   ....[64]....
        /*0490*/ 	.word	0x000134c0


	//   ....[65]....
        /*0494*/ 	.word	0x000134e0


	//   ....[66]....
        /*0498*/ 	.word	0x00013b20


	//   ....[67]....
        /*049c*/ 	.word	0x00013b40


	//   ....[68]....
        /*04a0*/ 	.word	0x00013b70


	//   ....[69]....
        /*04a4*/ 	.word	0x00013bb0


	//   ....[70]....
        /*04a8*/ 	.word	0x00013c30


	//   ....[71]....
        /*04ac*/ 	.word	0x00013c60


	//   ....[72]....
        /*04b0*/ 	.word	0x00013ce0


	//   ....[73]....
        /*04b4*/ 	.word	0x00013d10


	//   ....[74]....
        /*04b8*/ 	.word	0x00013d90


	//   ....[75]....
        /*04bc*/ 	.word	0x00013dc0


	//   ....[76]....
        /*04c0*/ 	.word	0x00013e40


	//   ....[77]....
        /*04c4*/ 	.word	0x00013e70


	//   ....[78]....
        /*04c8*/ 	.word	0x00013ef0


	//   ....[79]....
        /*04cc*/ 	.word	0x00013f20


	//   ....[80]....
        /*04d0*/ 	.word	0x00013fa0


	//   ....[81]....
        /*04d4*/ 	.word	0x00013fc0


	//   ....[82]....
        /*04d8*/ 	.word	0x000146e0


	//   ....[83]....
        /*04dc*/ 	.word	0x00014710


	//   ....[84]....
        /*04e0*/ 	.word	0x00014720


	//   ....[85]....
        /*04e4*/ 	.word	0x00014740


	//   ....[86]....
        /*04e8*/ 	.word	0x00014790


	//   ....[87]....
        /*04ec*/ 	.word	0x000147b0


	//   ....[88]....
        /*04f0*/ 	.word	0x00014810


	//   ....[89]....
        /*04f4*/ 	.word	0x00014830


	//   ....[90]....
        /*04f8*/ 	.word	0x00014880


	//   ....[91]....
        /*04fc*/ 	.word	0x000148a0


	//   ....[92]....
        /*0500*/ 	.word	0x000148f0


	//   ....[93]....
        /*0504*/ 	.word	0x00014910


	//   ....[94]....
        /*0508*/ 	.word	0x00014bb0


	//   ....[95]....
        /*050c*/ 	.word	0x00014bd0


	//   ....[96]....
        /*0510*/ 	.word	0x00014bf0


	//   ....[97]....
        /*0514*/ 	.word	0x00014c70


	//   ....[98]....
        /*0518*/ 	.word	0x00014c90


	//   ....[99]....
        /*051c*/ 	.word	0x00014d10


	//   ....[100]....
        /*0520*/ 	.word	0x00014d30


	//   ....[101]....
        /*0524*/ 	.word	0x00014db0


	//   ....[102]....
        /*0528*/ 	.word	0x00014dd0


	//   ....[103]....
        /*052c*/ 	.word	0x00014e50


	//   ....[104]....
        /*0530*/ 	.word	0x00014e70


	//   ....[105]....
        /*0534*/ 	.word	0x00014e80


	//   ....[106]....
        /*0538*/ 	.word	0x00015450


	//   ....[107]....
        /*053c*/ 	.word	0x00015470


	//   ....[108]....
        /*0540*/ 	.word	0x00015480


	//   ....[109]....
        /*0544*/ 	.word	0x000154a0


	//   ....[110]....
        /*0548*/ 	.word	0x00015540


	//   ....[111]....
        /*054c*/ 	.word	0x00015570


	//   ....[112]....
        /*0550*/ 	.word	0x000155e0


	//   ....[113]....
        /*0554*/ 	.word	0x00015610


	//   ....[114]....
        /*0558*/ 	.word	0x00015680


	//   ....[115]....
        /*055c*/ 	.word	0x000156b0


	//   ....[116]....
        /*0560*/ 	.word	0x00015720


	//   ....[117]....
        /*0564*/ 	.word	0x00015750


	//   ....[118]....
        /*0568*/ 	.word	0x00015a60


	//   ....[119]....
        /*056c*/ 	.word	0x00015c40


	//   ....[120]....
        /*0570*/ 	.word	0x000162b0


	//   ....[121]....
        /*0574*/ 	.word	0x00016390


	//   ....[122]....
        /*0578*/ 	.word	0x00016430


	//   ....[123]....
        /*057c*/ 	.word	0x000164b0


	//   ....[124]....
        /*0580*/ 	.word	0x00016570


	//   ....[125]....
        /*0584*/ 	.word	0x000165f0


	//   ....[126]....
        /*0588*/ 	.word	0x000166d0


	//   ....[127]....
        /*058c*/ 	.word	0x00016750


	//   ....[128]....
        /*0590*/ 	.word	0x00016830


	//   ....[129]....
        /*0594*/ 	.word	0x000168b0


	//   ....[130]....
        /*0598*/ 	.word	0x00016990


	//   ....[131]....
        /*059c*/ 	.word	0x00016a10


	//   ....[132]....
        /*05a0*/ 	.word	0x00016ae0


	//   ....[133]....
        /*05a4*/ 	.word	0x00016b70


	//   ....[134]....
        /*05a8*/ 	.word	0x00016be0


	//   ....[135]....
        /*05ac*/ 	.word	0x00016c60


	//   ....[136]....
        /*05b0*/ 	.word	0x00016d20


	//   ....[137]....
        /*05b4*/ 	.word	0x00016d90


	//   ....[138]....
        /*05b8*/ 	.word	0x00016e80


	//   ....[139]....
        /*05bc*/ 	.word	0x00016ef0


	//   ....[140]....
        /*05c0*/ 	.word	0x00016fe0


	//   ....[141]....
        /*05c4*/ 	.word	0x00017050


	//   ....[142]....
        /*05c8*/ 	.word	0x00017140


	//   ....[143]....
        /*05cc*/ 	.word	0x000171b0


	//   ....[144]....
        /*05d0*/ 	.word	0x000172a0


	//   ....[145]....
        /*05d4*/ 	.word	0x00017310


	//   ....[146]....
        /*05d8*/ 	.word	0x00017400


	//   ....[147]....
        /*05dc*/ 	.word	0x00017470


	//   ....[148]....
        /*05e0*/ 	.word	0x00017540


	//   ....[149]....
        /*05e4*/ 	.word	0x00017670


	//   ....[150]....
        /*05e8*/ 	.word	0x00017710


	//   ....[151]....
        /*05ec*/ 	.word	0x00017780


	//   ....[152]....
        /*05f0*/ 	.word	0x00017840


	//   ....[153]....
        /*05f4*/ 	.word	0x000178a0


	//   ....[154]....
        /*05f8*/ 	.word	0x00017960


	//   ....[155]....
        /*05fc*/ 	.word	0x000179c0


	//   ....[156]....
        /*0600*/ 	.word	0x00017a80


	//   ....[157]....
        /*0604*/ 	.word	0x00017ae0


	//   ....[158]....
        /*0608*/ 	.word	0x00017ba0


	//   ....[159]....
        /*060c*/ 	.word	0x00017c00


	//   ....[160]....
        /*0610*/ 	.word	0x00017cc0


	//   ....[161]....
        /*0614*/ 	.word	0x00017da0


	//   ....[162]....
        /*0618*/ 	.word	0x00017e40


	//   ....[163]....
        /*061c*/ 	.word	0x00017ea0


	//   ....[164]....
        /*0620*/ 	.word	0x00017f90


	//   ....[165]....
        /*0624*/ 	.word	0x00017ff0


	//   ....[166]....
        /*0628*/ 	.word	0x000180e0


	//   ....[167]....
        /*062c*/ 	.word	0x00018140


	//   ....[168]....
        /*0630*/ 	.word	0x00018230


	//   ....[169]....
        /*0634*/ 	.word	0x00018290


	//   ....[170]....
        /*0638*/ 	.word	0x00018380


	//   ....[171]....
        /*063c*/ 	.word	0x000183e0


	//   ....[172]....
        /*0640*/ 	.word	0x000184a0


	//   ....[173]....
        /*0644*/ 	.word	0x000185e0


	//   ....[174]....
        /*0648*/ 	.word	0x00018680


	//   ....[175]....
        /*064c*/ 	.word	0x000186e0


	//   ....[176]....
        /*0650*/ 	.word	0x000187b0


	//   ....[177]....
        /*0654*/ 	.word	0x00018870


	//   ....[178]....
        /*0658*/ 	.word	0x00018930


	//   ....[179]....
        /*065c*/ 	.word	0x000189f0


	//   ....[180]....
        /*0660*/ 	.word	0x00018ab0


	//   ....[181]....
        /*0664*/ 	.word	0x00018b70


	//   ....[182]....
        /*0668*/ 	.word	0x00018c30


	//   ....[183]....
        /*066c*/ 	.word	0x00018cf0


	//   ....[184]....
        /*0670*/ 	.word	0x00018db0


	//   ....[185]....
        /*0674*/ 	.word	0x00018ea0


	//   ....[186]....
        /*0678*/ 	.word	0x00018fc0


	//----- nvinfo : EIATTR_REG_RECONFIG
	.align		4
.L_175:
        /*067c*/ 	.byte	0x01, 0x54
	.zero		2


	//----- nvinfo : EIATTR_SYSCALL_OFFSETS
	.align		4
        /*0680*/ 	.byte	0x04, 0x46
        /*0682*/ 	.short	(.L_177 - .L_176)


	//   ....[0]....
.L_176:
        /*0684*/ 	.word	0x00001a90


	//   ....[1]....
        /*0688*/ 	.word	0x00012830


	//   ....[2]....
        /*068c*/ 	.word	0x00012980


	//   ....[3]....
        /*0690*/ 	.word	0x00012a70


	//   ....[4]....
        /*0694*/ 	.word	0x000137e0


	//----- nvinfo : EIATTR_MBARRIER_INSTR_OFFSETS
	.align		4
.L_177:
        /*0698*/ 	.byte	0x04, 0x39
        /*069a*/ 	.short	(.L_179 - .L_178)


	//   ....[0]....
.L_178:
        /*069c*/ 	.word	0x00000180
        /*06a0*/ 	.word	0x000000ff
        /*06a4*/ 	.word	0x00030800
        /*06a8*/ 	.short	0x0100
        /*06aa*/ 	.byte	0x08
	.zero		1


	//   ....[1]....
        /*06ac*/ 	.word	0x00000190
        /*06b0*/ 	.word	0x000000ff
        /*06b4*/ 	.word	0x00030820
        /*06b8*/ 	.short	0x0100
        /*06ba*/ 	.byte	0x08
	.zero		1


	//   ....[2]....
        /*06bc*/ 	.word	0x00000280
        /*06c0*/ 	.word	0x000000ff
        /*06c4*/ 	.word	0x00030830
        /*06c8*/ 	.short	0x0100
        /*06ca*/ 	.byte	0x08
	.zero		1


	//   ....[3]....
        /*06cc*/ 	.word	0x00000290
        /*06d0*/ 	.word	0x000000ff
        /*06d4*/ 	.word	0x00030840
        /*06d8*/ 	.short	0x0100
        /*06da*/ 	.byte	0x08
	.zero		1


	//   ....[4]....
        /*06dc*/ 	.word	0x000002a0
        /*06e0*/ 	.word	0x000000ff
        /*06e4*/ 	.word	0x00030838
        /*06e8*/ 	.short	0x0100
        /*06ea*/ 	.byte	0x08
	.zero		1


	//   ....[5]....
        /*06ec*/ 	.word	0x000002b0
        /*06f0*/ 	.word	0x000000ff
        /*06f4*/ 	.word	0x00030848
        /*06f8*/ 	.short	0x0100
        /*06fa*/ 	.byte	0x08
	.zero		1


	//   ....[6]....
        /*06fc*/ 	.word	0x000003e0
        /*0700*/ 	.word	0x000000ff
        /*0704*/ 	.word	0x00030850
        /*0708*/ 	.short	0x0100
        /*070a*/ 	.byte	0x08
	.zero		1


	//   ....[7]....
        /*070c*/ 	.word	0x000003f0
        /*0710*/ 	.word	0x000000ff
        /*0714*/ 	.word	0x00030860
        /*0718*/ 	.short	0x0100
        /*071a*/ 	.byte	0x08
	.zero		1


	//   ....[8]....
        /*071c*/ 	.word	0x00000400
        /*0720*/ 	.word	0x000000ff
        /*0724*/ 	.word	0x00030858
        /*0728*/ 	.short	0x0100
        /*072a*/ 	.byte	0x08
	.zero		1


	//   ....[9]....
        /*072c*/ 	.word	0x00000410
        /*0730*/ 	.word	0x000000ff
        /*0734*/ 	.word	0x00030868
        /*0738*/ 	.short	0x0100
        /*073a*/ 	.byte	0x08
	.zero		1


	//   ....[10]....
        /*073c*/ 	.word	0x00000500
        /*0740*/ 	.word	0x000000ff
        /*0744*/ 	.word	0x00030870
        /*0748*/ 	.short	0x0100
        /*074a*/ 	.byte	0x06
	.zero		1


	//   ....[11]....
        /*074c*/ 	.word	0x00000510
        /*0750*/ 	.word	0x000000ff
        /*0754*/ 	.word	0x00030880
        /*0758*/ 	.short	0x0100
        /*075a*/ 	.byte	0x06
	.zero		1


	//   ....[12]....
        /*075c*/ 	.word	0x00000520
        /*0760*/ 	.word	0x000000ff
        /*0764*/ 	.word	0x00030878
        /*0768*/ 	.short	0x0100
        /*076a*/ 	.byte	0x06
	.zero		1


	//   ....[13]....
        /*076c*/ 	.word	0x00000530
        /*0770*/ 	.word	0x000000ff
        /*0774*/ 	.word	0x00030888
        /*0778*/ 	.short	0x0100
        /*077a*/ 	.byte	0x06
	.zero		1


	//   ....[14]....
        /*077c*/ 	.word	0x00000660
        /*0780*/ 	.word	0x000000ff
        /*0784*/ 	.word	0x00030890
        /*0788*/ 	.short	0x0100
        /*078a*/ 	.byte	0x08
	.zero		1


	//   ....[15]....
        /*078c*/ 	.word	0x00000670
        /*0790*/ 	.word	0x000000ff
        /*0794*/ 	.word	0x000308a0
        /*0798*/ 	.short	0x0100
        /*079a*/ 	.byte	0x08
	.zero		1


	//   ....[16]....
        /*079c*/ 	.word	0x00000680
        /*07a0*/ 	.word	0x000000ff
        /*07a4*/ 	.word	0x00030898
        /*07a8*/ 	.short	0x0100
        /*07aa*/ 	.byte	0x08
	.zero		1


	//   ....[17]....
        /*07ac*/ 	.word	0x00000690
        /*07b0*/ 	.word	0x000000ff
        /*07b4*/ 	.word	0x000308a8
        /*07b8*/ 	.short	0x0100
        /*07ba*/ 	.byte	0x08
	.zero		1


	//   ....[18]....
        /*07bc*/ 	.word	0x000007d0
        /*07c0*/ 	.word	0x000000ff
        /*07c4*/ 	.word	0x000308b0
        /*07c8*/ 	.short	0x0100
        /*07ca*/ 	.byte	0x08
	.zero		1


	//   ....[19]....
        /*07cc*/ 	.word	0x000007e0
        /*07d0*/ 	.word	0x000000ff
        /*07d4*/ 	.word	0x000308c0
        /*07d8*/ 	.short	0x0100
        /*07da*/ 	.byte	0x08
	.zero		1


	//   ....[20]....
        /*07dc*/ 	.word	0x000007f0
        /*07e0*/ 	.word	0x000000ff
        /*07e4*/ 	.word	0x000308b8
        /*07e8*/ 	.short	0x0100
        /*07ea*/ 	.byte	0x08
	.zero		1


	//   ....[21]....
        /*07ec*/ 	.word	0x00000800
        /*07f0*/ 	.word	0x000000ff
        /*07f4*/ 	.word	0x000308c8
        /*07f8*/ 	.short	0x0100
        /*07fa*/ 	.byte	0x08
	.zero		1


	//   ....[22]....
        /*07fc*/ 	.word	0x00001b30
        /*0800*/ 	.word	0x000000ff
        /*0804*/ 	.word	0x00030800
        /*0808*/ 	.short	0x010a
        /*080a*/ 	.byte	0x28
	.zero		1


	//   ....[23]....
        /*080c*/ 	.word	0x00001bb0
        /*0810*/ 	.word	0x0000000d
        /*0814*/ 	.word	0x00030830
        /*0818*/ 	.short	0x010a
        /*081a*/ 	.byte	0x3f
	.zero		1


	//   ....[24]....
        /*081c*/ 	.word	0x00001bf0
        /*0820*/ 	.word	0x0000000d
        /*0824*/ 	.word	0x00030830
        /*0828*/ 	.short	0x010a
        /*082a*/ 	.byte	0x3f
	.zero		1


	//   ....[25]....
        /*082c*/ 	.word	0x00002670
        /*0830*/ 	.word	0x000000ff
        /*0834*/ 	.word	0x00000000
        /*0838*/ 	.short	0x0101
        /*083a*/ 	.byte	0x04
	.zero		1


	//   ....[26]....
        /*083c*/ 	.word	0x00004f80
        /*0840*/ 	.word	0x000000ff
        /*0844*/ 	.word	0x00030830
        /*0848*/ 	.short	0x010a
        /*084a*/ 	.byte	0x07
	.zero		1


	//   ....[27]....
        /*084c*/ 	.word	0x00004fc0
        /*0850*/ 	.word	0x000000ff
        /*0854*/ 	.word	0x00030830
        /*0858*/ 	.short	0x010a
        /*085a*/ 	.byte	0x07
	.zero		1


	//   ....[28]....
        /*085c*/ 	.word	0x00005aa0
        /*0860*/ 	.word	0x000000ff
        /*0864*/ 	.word	0x00030850
        /*0868*/ 	.short	0x010a
        /*086a*/ 	.byte	0x06
	.zero		1


	//   ....[29]....
        /*086c*/ 	.word	0x00005ae0
        /*0870*/ 	.word	0x000000ff
        /*0874*/ 	.word	0x00030850
        /*0878*/ 	.short	0x010a
        /*087a*/ 	.byte	0x06
	.zero		1


	//   ....[30]....
        /*087c*/ 	.word	0x00006190
        /*0880*/ 	.word	0x000000ff
        /*0884*/ 	.word	0x00000000
        /*0888*/ 	.short	0x0101
        /*088a*/ 	.byte	0x07
	.zero		1


	//   ....[31]....
        /*088c*/ 	.word	0x00008410
        /*0890*/ 	.word	0x000000ff
        /*0894*/ 	.word	0x00000000
        /*0898*/ 	.short	0x0101
        /*089a*/ 	.byte	0x06
	.zero		1


	//   ....[32]....
        /*089c*/ 	.word	0x00008910
        /*08a0*/ 	.word	0x000000ff
        /*08a4*/ 	.word	0x00030830
        /*08a8*/ 	.short	0x010a
        /*08aa*/ 	.byte	0x07
	.zero		1


	//   ....[33]....
        /*08ac*/ 	.word	0x00008950
        /*08b0*/ 	.word	0x000000ff
        /*08b4*/ 	.word	0x00030830
        /*08b8*/ 	.short	0x010a
        /*08ba*/ 	.byte	0x07
	.zero		1


	//   ....[34]....
        /*08bc*/ 	.word	0x00009430
        /*08c0*/ 	.word	0x000000ff
        /*08c4*/ 	.word	0x00030850
        /*08c8*/ 	.short	0x010a
        /*08ca*/ 	.byte	0x06
	.zero		1


	//   ....[35]....
        /*08cc*/ 	.word	0x00009470
        /*08d0*/ 	.word	0x000000ff
        /*08d4*/ 	.word	0x00030850
        /*08d8*/ 	.short	0x010a
        /*08da*/ 	.byte	0x06
	.zero		1


	//   ....[36]....
        /*08dc*/ 	.word	0x00009b00
        /*08e0*/ 	.word	0x000000ff
        /*08e4*/ 	.word	0x00000000
        /*08e8*/ 	.short	0x0101
        /*08ea*/ 	.byte	0x07
	.zero		1


	//   ....[37]....
        /*08ec*/ 	.word	0x0000ab00
        /*08f0*/ 	.word	0x000000ff
        /*08f4*/ 	.word	0x00000000
        /*08f8*/ 	.short	0x0101
        /*08fa*/ 	.byte	0x06
	.zero		1


	//   ....[38]....
        /*08fc*/ 	.word	0x0000adc0
        /*0900*/ 	.word	0x000000ff
        /*0904*/ 	.word	0x00030830
        /*0908*/ 	.short	0x010a
        /*090a*/ 	.byte	0x06
	.zero		1


	//   ....[39]....
        /*090c*/ 	.word	0x0000ae00
        /*0910*/ 	.word	0x000000ff
        /*0914*/ 	.word	0x00030830
        /*0918*/ 	.short	0x010a
        /*091a*/ 	.byte	0x06
	.zero		1


	//   ....[40]....
        /*091c*/ 	.word	0x0000b8e0
        /*0920*/ 	.word	0x000000ff
        /*0924*/ 	.word	0x00030850
        /*0928*/ 	.short	0x010a
        /*092a*/ 	.byte	0x0a
	.zero		1


	//   ....[41]....
        /*092c*/ 	.word	0x0000b920
        /*0930*/ 	.word	0x000000ff
        /*0934*/ 	.word	0x00030850
        /*0938*/ 	.short	0x010a
        /*093a*/ 	.byte	0x0a
	.zero		1


	//   ....[42]....
        /*093c*/ 	.word	0x0000bf80
        /*0940*/ 	.word	0x000000ff
        /*0944*/ 	.word	0x00000000
        /*0948*/ 	.short	0x0101
        /*094a*/ 	.byte	0x04
	.zero		1


	//   ....[43]....
        /*094c*/ 	.word	0x0000e250
        /*0950*/ 	.word	0x000000ff
        /*0954*/ 	.word	0x00000000
        /*0958*/ 	.short	0x0101
        /*095a*/ 	.byte	0x0a
	.zero		1


	//   ....[44]....
        /*095c*/ 	.word	0x0000ea10
        /*0960*/ 	.word	0x000000ff
        /*0964*/ 	.word	0x00030850
        /*0968*/ 	.short	0x010a
        /*096a*/ 	.byte	0x05
	.zero		1


	//   ....[45]....
        /*096c*/ 	.word	0x0000ea50
        /*0970*/ 	.word	0x000000ff
        /*0974*/ 	.word	0x00030850
        /*0978*/ 	.short	0x010a
        /*097a*/ 	.byte	0x05
	.zero		1


	//   ....[46]....
        /*097c*/ 	.word	0x0000ef50
        /*0980*/ 	.word	0x000000ff
        /*0984*/ 	.word	0x00000000
        /*0988*/ 	.short	0x0101
        /*098a*/ 	.byte	0x04
	.zero		1


	//   ....[47]....
        /*098c*/ 	.word	0x000108f0
        /*0990*/ 	.word	0x00000011
        /*0994*/ 	.word	0x00000000
        /*0998*/ 	.short	0x0101
        /*099a*/ 	.byte	0x3f
	.zero		1


	//   ....[48]....
        /*099c*/ 	.word	0x00012fc0
        /*09a0*/ 	.word	0x00000000
        /*09a4*/ 	.word	0x00030840
        /*09a8*/ 	.short	0x010a
        /*09aa*/ 	.byte	0x3f
	.zero		1


	//   ....[49]....
        /*09ac*/ 	.word	0x000135d0
        /*09b0*/ 	.word	0x00000000
        /*09b4*/ 	.word	0x00030830
        /*09b8*/ 	.short	0x0107
        /*09ba*/ 	.byte	0x3f
	.zero		1


	//   ....[50]....
        /*09bc*/ 	.word	0x00013680
        /*09c0*/ 	.word	0x00000000
        /*09c4*/ 	.word	0x00030830
        /*09c8*/ 	.short	0x0101
        /*09ca*/ 	.byte	0x3f
	.zero		1


	//   ....[51]....
        /*09cc*/ 	.word	0x000140b0
        /*09d0*/ 	.word	0x00000011
        /*09d4*/ 	.word	0x00030800
        /*09d8*/ 	.short	0x0107
        /*09da*/ 	.byte	0x3f
	.zero		1


	//   ....[52]....
        /*09dc*/ 	.word	0x000141a0
        /*09e0*/ 	.word	0x00000011
        /*09e4*/ 	.word	0x00030800
        /*09e8*/ 	.short	0x0101
        /*09ea*/ 	.byte	0x3f
	.zero		1


	//   ....[53]....
        /*09ec*/ 	.word	0x000141c0
        /*09f0*/ 	.word	0x00000011
        /*09f4*/ 	.word	0x00030820
        /*09f8*/ 	.short	0x010a
        /*09fa*/ 	.byte	0x3f
	.zero		1


	//   ....[54]....
        /*09fc*/ 	.word	0x00014510
        /*0a00*/ 	.word	0x00000006
        /*0a04*/ 	.word	0x00030840
        /*0a08*/ 	.short	0x010a
        /*0a0a*/ 	.byte	0x3f
	.zero		1


	//   ....[55]....
        /*0a0c*/ 	.word	0x000149e0
        /*0a10*/ 	.word	0x00000006
        /*0a14*/ 	.word	0x00030830
        /*0a18*/ 	.short	0x0107
        /*0a1a*/ 	.byte	0x3f
	.zero		1


	//   ....[56]....
        /*0a1c*/ 	.word	0x00014a90
        /*0a20*/ 	.word	0x00000006
        /*0a24*/ 	.word	0x00030830
        /*0a28*/ 	.short	0x0101
        /*0a2a*/ 	.byte	0x3f
	.zero		1


	//   ....[57]....
        /*0a2c*/ 	.word	0x00014af0
        /*0a30*/ 	.word	0x00000006
        /*0a34*/ 	.word	0x00030860
        /*0a38*/ 	.short	0x010a
        /*0a3a*/ 	.byte	0x3f
	.zero		1


	//   ....[58]....
        /*0a3c*/ 	.word	0x00015050
        /*0a40*/ 	.word	0x00000006
        /*0a44*/ 	.word	0x00030850
        /*0a48*/ 	.short	0x0107
        /*0a4a*/ 	.byte	0x3f
	.zero		1


	//   ....[59]....
        /*0a4c*/ 	.word	0x000151a0
        /*0a50*/ 	.word	0x00000006
        /*0a54*/ 	.word	0x00030850
        /*0a58*/ 	.short	0x0101
        /*0a5a*/ 	.byte	0x3f
	.zero		1


	//   ....[60]....
        /*0a5c*/ 	.word	0x000153a0
        /*0a60*/ 	.word	0x00000004
        /*0a64*/ 	.word	0x00030860
        /*0a68*/ 	.short	0x010a
        /*0a6a*/ 	.byte	0x3f
	.zero		1


	//   ....[61]....
        /*0a6c*/ 	.word	0x00015870
        /*0a70*/ 	.word	0x00000004
        /*0a74*/ 	.word	0x00030850
        /*0a78*/ 	.short	0x0107
        /*0a7a*/ 	.byte	0x3f
	.zero		1


	//   ....[62]....
        /*0a7c*/ 	.word	0x00015920
        /*0a80*/ 	.word	0x00000004
        /*0a84*/ 	.word	0x00030850
        /*0a88*/ 	.short	0x0101
        /*0a8a*/ 	.byte	0x3f
	.zero		1


	//   ....[63]....
        /*0a8c*/ 	.word	0x00015bc0
        /*0a90*/ 	.word	0x00000004
        /*0a94*/ 	.word	0x00030820
        /*0a98*/ 	.short	0x010a
        /*0a9a*/ 	.byte	0x3f
	.zero		1


	//   ....[64]....
        /*0a9c*/ 	.word	0x00015d60
        /*0aa0*/ 	.word	0x00000005
        /*0aa4*/ 	.word	0x00030840
        /*0aa8*/ 	.short	0x010a
        /*0aaa*/ 	.byte	0x3f
	.zero		1


	//   ....[65]....
        /*0aac*/ 	.word	0x00015e00
        /*0ab0*/ 	.word	0x00000017
        /*0ab4*/ 	.word	0x00030840
        /*0ab8*/ 	.short	0x010a
        /*0aba*/ 	.byte	0x3f
	.zero		1


	//   ....[66]....
        /*0abc*/ 	.word	0x00015e40
        /*0ac0*/ 	.word	0x00000005
        /*0ac4*/ 	.word	0x00030860
        /*0ac8*/ 	.short	0x010a
        /*0aca*/ 	.byte	0x3f
	.zero		1


	//   ....[67]....
        /*0acc*/ 	.word	0x00015e80
        /*0ad0*/ 	.word	0x00000017
        /*0ad4*/ 	.word	0x00030860
        /*0ad8*/ 	.short	0x010a
        /*0ada*/ 	.byte	0x3f
	.zero		1


	//   ....[68]....
        /*0adc*/ 	.word	0x00015ef0
        /*0ae0*/ 	.word	0x00000003
        /*0ae4*/ 	.word	0x00030800
        /*0ae8*/ 	.short	0x010a
        /*0aea*/ 	.byte	0x3f
	.zero		1


	//   ....[69]....
        /*0aec*/ 	.word	0x00015f40
        /*0af0*/ 	.word	0x0000000d
        /*0af4*/ 	.word	0x00030830
        /*0af8*/ 	.short	0x010a
        /*0afa*/ 	.byte	0x3f
	.zero		1


	//   ....[70]....
        /*0afc*/ 	.word	0x00015fa0
        /*0b00*/ 	.word	0x0000000a
        /*0b04*/ 	.word	0x00030830
        /*0b08*/ 	.short	0x010a
        /*0b0a*/ 	.byte	0x3f
	.zero		1


	//   ....[71]....
        /*0b0c*/ 	.word	0x00016000
        /*0b10*/ 	.word	0x00000009
        /*0b14*/ 	.word	0x00030850
        /*0b18*/ 	.short	0x010a
        /*0b1a*/ 	.byte	0x3f
	.zero		1


	//   ....[72]....
        /*0b1c*/ 	.word	0x00016060
        /*0b20*/ 	.word	0x0000000a
        /*0b24*/ 	.word	0x00030830
        /*0b28*/ 	.short	0x010a
        /*0b2a*/ 	.byte	0x3f
	.zero		1


	//   ....[73]....
        /*0b2c*/ 	.word	0x000160c0
        /*0b30*/ 	.word	0x00000009
        /*0b34*/ 	.word	0x00030850
        /*0b38*/ 	.short	0x010a
        /*0b3a*/ 	.byte	0x3f
	.zero		1


	//   ....[74]....
        /*0b3c*/ 	.word	0x00016120
        /*0b40*/ 	.word	0x0000000a
        /*0b44*/ 	.word	0x00030830
        /*0b48*/ 	.short	0x010a
        /*0b4a*/ 	.byte	0x3f
	.zero		1


	//   ....[75]....
        /*0b4c*/ 	.word	0x00016180
        /*0b50*/ 	.word	0x00000009
        /*0b54*/ 	.word	0x00030850
        /*0b58*/ 	.short	0x010a
        /*0b5a*/ 	.byte	0x3f
	.zero		1


	//   ....[76]....
        /*0b5c*/ 	.word	0x000161e0
        /*0b60*/ 	.word	0x00000005
        /*0b64*/ 	.word	0x00030850
        /*0b68*/ 	.short	0x010a
        /*0b6a*/ 	.byte	0x3f
	.zero		1


	//   ....[77]....
        /*0b6c*/ 	.word	0x000162e0
        /*0b70*/ 	.word	0x00000000
        /*0b74*/ 	.word	0x00030840
        /*0b78*/ 	.short	0x010a
        /*0b7a*/ 	.byte	0x3f
	.zero		1


	//   ....[78]....
        /*0b7c*/ 	.word	0x00017570
        /*0b80*/ 	.word	0x00000011
        /*0b84*/ 	.word	0x00030820
        /*0b88*/ 	.short	0x010a
        /*0b8a*/ 	.byte	0x3f
	.zero		1


	//   ....[79]....
        /*0b8c*/ 	.word	0x000175c0
        /*0b90*/ 	.word	0x00000006
        /*0b94*/ 	.word	0x00030840
        /*0b98*/ 	.short	0x010a
        /*0b9a*/ 	.byte	0x3f
	.zero		1


	//   ....[80]....
        /*0b9c*/ 	.word	0x00017cf0
        /*0ba0*/ 	.word	0x00000006
        /*0ba4*/ 	.word	0x00030860
        /*0ba8*/ 	.short	0x010a
        /*0baa*/ 	.byte	0x3f
	.zero		1


	//   ....[81]....
        /*0bac*/ 	.word	0x00018530
        /*0bb0*/ 	.word	0x00000004
        /*0bb4*/ 	.word	0x00030860
        /*0bb8*/ 	.short	0x010a
        /*0bba*/ 	.byte	0x3f
	.zero		1


	//   ....[82]....
        /*0bbc*/ 	.word	0x00018ee0
        /*0bc0*/ 	.word	0x00000004
        /*0bc4*/ 	.word	0x00030820
        /*0bc8*/ 	.short	0x010a
        /*0bca*/ 	.byte	0x3f
	.zero		1


	//   ....[83]....
        /*0bcc*/ 	.word	0x00019080
        /*0bd0*/ 	.word	0x00000005
        /*0bd4*/ 	.word	0x00030840
        /*0bd8*/ 	.short	0x010a
        /*0bda*/ 	.byte	0x3f
	.zero		1


	//   ....[84]....
        /*0bdc*/ 	.word	0x000190d0
        /*0be0*/ 	.word	0x00000017
        /*0be4*/ 	.word	0x00030840
        /*0be8*/ 	.short	0x010a
        /*0bea*/ 	.byte	0x3f
	.zero		1


	//   ....[85]....
        /*0bec*/ 	.word	0x00019120
        /*0bf0*/ 	.word	0x00000005
        /*0bf4*/ 	.word	0x00030860
        /*0bf8*/ 	.short	0x010a
        /*0bfa*/ 	.byte	0x3f
	.zero		1


	//----- nvinfo : EIATTR_NUM_MBARRIERS
	.align		4
.L_179:
        /*0bfc*/ 	.byte	0x03, 0x38
        /*0bfe*/ 	.short	0x0016


	//----- nvinfo : EIATTR_EXIT_INSTR_OFFSETS
	.align		4
        /*0c00*/ 	.byte	0x04, 0x1c
        /*0c02*/ 	.short	(.L_181 - .L_180)


	//   ....[0]....
.L_180:
        /*0c04*/ 	.word	0x00000950


	//   ....[1]....
        /*0c08*/ 	.word	0x000118b0


	//   ....[2]....
        /*0c0c*/ 	.word	0x00015ed0


	//----- nvinfo : EIATTR_MAX_THREADS
	.align		4
.L_181:
        /*0c10*/ 	.byte	0x04, 0x05
        /*0c12*/ 	.short	(.L_183 - .L_182)
.L_182:
        /*0c14*/ 	.word	0x00000180
        /*0c18*/ 	.word	0x00000001
        /*0c1c*/ 	.word	0x00000001


	//----- nvinfo : EIATTR_CRS_STACK_SIZE
	.align		4
.L_183:
        /*0c20*/ 	.byte	0x04, 0x1e
        /*0c22*/ 	.short	(.L_185 - .L_184)
.L_184:
        /*0c24*/ 	.word	0x00000000


	//----- nvinfo : EIATTR_CBANK_PARAM_SIZE
	.align		4
.L_185:
        /*0c28*/ 	.byte	0x03, 0x19
        /*0c2a*/ 	.short	0x0af0


	//----- nvinfo : EIATTR_PARAM_CBANK
	.align		4
        /*0c2c*/ 	.byte	0x04, 0x0a
        /*0c2e*/ 	.short	(.L_187 - .L_186)
	.align		4
.L_186:
        /*0c30*/ 	.word	index@(.nv.constant0._ZN7cutlass13device_kernelIN5flash11enable_sm90INS1_16FlashAttnFwdSm90INS1_25CollectiveMainloopFwdSm90ILi2EN4cute5tupleIJNS5_1CILi1EEES8_S8_EEENS6_IJNS7_ILi128EEENS7_ILi96EEENS7_ILi192EEEEEELi192ENS_10bfloat16_tEfNS_4arch4Sm90ELb0ELb1ELb1ELb0ELb1ELb0ELb0ELb1ELb1ELb1ELb0ELb0EEENS1_21CollectiveEpilogueFwdINS6_IJSA_SC_SB_EEES9_SE_SG_Li256ELb0ELb1ELb0ELb0EEENS1_30DynamicPersistentTileSchedulerILi256ELi128ELb0ELb1ELb1EEEEEEEEEvNT_6ParamsE)
        /*0c34*/ 	.short	0x0210
        /*0c36*/ 	.short	0x0af0


	//----- nvinfo : EIATTR_SW_WAR
	.align		4
.L_187:
        /*0c38*/ 	.byte	0x04, 0x36
        /*0c3a*/ 	.short	(.L_189 - .L_188)
.L_188:
        /*0c3c*/ 	.word	0x00000008
.L_189:


//--------------------- .nv.info._ZN7cutlass13device_kernelIN5flash11enable_sm90INS1_16FlashAttnFwdSm90INS1_25CollectiveMainloopFwdSm90ILi2EN4cute5tupleIJNS5_1CILi1EEES8_S8_EEENS6_IJNS7_ILi128EEENS7_ILi96EEENS7_ILi192EEEEEELi192ENS_10bfloat16_tEfNS_4arch4Sm90ELb0ELb1ELb1ELb1ELb1ELb0ELb0ELb1ELb1ELb1ELb0ELb0EEENS1_21CollectiveEpilogueFwdINS6_IJSA_SC_SB_EEES9_SE_SG_Li256ELb1ELb1ELb0ELb0EEENS1_36VarlenDynamicPersistentTileSchedulerILi128ELi96ELi256ELi128ELb0ELb1ELb1ELb1ELb0ELb1EEEEEEEEEvNT_6ParamsE --------------------------
	.section	.nv.info._ZN7cutlass13device_kernelIN5flash11enable_sm90INS1_16FlashAttnFwdSm90INS1_25CollectiveMainloopFwdSm90ILi2EN4cute5tupleIJNS5_1CILi1EEES8_S8_EEENS6_IJNS7_ILi128EEENS7_ILi96EEENS7_ILi192EEEEEELi192ENS_10bfloat16_tEfNS_4arch4Sm90ELb0ELb1ELb1ELb1ELb1ELb0ELb0ELb1ELb1ELb1ELb0ELb0EEENS1_21CollectiveEpilogueFwdINS6_IJSA_SC_SB_EEES9_SE_SG_Li256ELb1ELb1ELb0ELb0EEENS1_36VarlenDynamicPersistentTileSchedulerILi128ELi96ELi256ELi128ELb0ELb1ELb1ELb1ELb0ELb1EEEEEEEEEvNT_6ParamsE,"",@"SHT_CUDA_INFO"
	.sectionflags	@""
	.align	4


	//----- nvinfo : EIATTR_CUDA_API_VERSION
	.align		4
        /*0000*/ 	.byte	0x04, 0x37
        /*0002*/ 	.short	(.L_191 - .L_190)
.L_190:
        /*0004*/ 	.word	0x00000082


	//----- nvinfo : EIATTR_KPARAM_INFO
	.align		4
.L_191:
        /*0008*/ 	.byte	0x04, 0x17
        /*000a*/ 	.short	(.L_193 - .L_192)
.L_192:
        /*000c*/ 	.word	0x00000000
        /*0010*/ 	.short	0x0000
        /*0012*/ 	.short	0x0070
        /*0014*/ 	.byte	0x00, 0xf0, 0x01, 0x2a


	//----- nvinfo : EIATTR_SPARSE_MMA_MASK
	.align		4
.L_193:
        /*0018*/ 	.byte	0x03, 0x50
        /*001a*/ 	.short	0x0000


	//----- nvinfo : EIATTR_MAXREG_COUNT
	.align		4
        /*001c*/ 	.byte	0x03, 0x1b
        /*001e*/ 	.short	0x00a8


	//----- nvinfo : EIATTR_NUM_BARRIERS
	.align		4
        /*0020*/ 	.byte	0x02, 0x4c
        /*0022*/ 	.byte	0x09
	.zero		1


	//----- nvinfo : EIATTR_EXTERNS
	.align		4
        /*0024*/ 	.byte	0x04, 0x0f
        /*0026*/ 	.short	(.L_195 - .L_194)


	//   ....[0]....
	.align		4
.L_194:
        /*0028*/ 	.word	index@(__assertfail)


	//----- nvinfo : EIATTR_ANNOTATIONS
	.align		4
.L_195:
        /*002c*/ 	.byte	0x04, 0x55
        /*002e*/ 	.short	(.L_197 - .L_196)


	//   ....[0]....
.L_196:
        /* <DEDUP_REMOVED lines=17> */


	//----- nvinfo : EIATTR_MERCURY_ISA_VERSION
	.align		4
.L_197:
        /*0130*/ 	.byte	0x03, 0x5f
        /*0132*/ 	.short	0x0101


	//----- nvinfo : EIATTR_UNUSED_LOAD_BYTE_OFFSET
	.align		4
        /*0134*/ 	.byte	0x04, 0x44
        /*0136*/ 	.short	(.L_199 - .L_198)


	//   ....[0]....
.L_198:
        /*0138*/ 	.word	0x00000920
        /*013c*/ 	.word	0x0000fff0


	//   ....[1]....
        /*0140*/ 	.word	0x0000f3b0
        /*0144*/ 	.word	0x0000fff0


	//----- nvinfo : EIATTR_INT_WARP_WIDE_INSTR_OFFSETS
	.align		4
.L_199:
        /*0148*/ 	.byte	0x04, 0x31
        /*014a*/ 	.short	(.L_201 - .L_200)


	//   ....[0]....
.L_200:
        /*014c*/ 	.word	0x000000c0


	//   ....[1]....
        /*0150*/ 	.word	0x000000d0


	//   ....[2]....
        /*0154*/ 	.word	0x00000170


	//   ....[3]....
        /*0158*/ 	.word	0x00012f00


	//   ....[4]....
        /*015c*/ 	.word	0x00012f90


	//   ....[5]....
        /*0160*/ 	.word	0x00015e40


	//   ....[6]....
        /*0164*/ 	.word	0x00015ed0


	//----- nvinfo : EIATTR_COOP_GROUP_MASK_REGIDS
	.align		4
.L_201:
        /*0168*/ 	.byte	0x04, 0x29
        /*016a*/ 	.short	(.L_203 - .L_202)


	//   ....[0]....
.L_202:
        /*016c*/ 	.word	0xffffffff


	//   ....[1]....
        /*0170*/ 	.word	0xffffffff


	//   ....[2]....
        /*0174*/ 	.word	0xffffffff


	//   ....[3]....
        /*0178*/ 	.word	0xffffffff


	//   ....[4]....
        /*017c*/ 	.word	0xffffffff


	//   ....[5]....
        /*0180*/ 	.word	0xffffffff


	//   ....[6]....
        /*0184*/ 	.word	0xffffffff


	//   ....[7]....
        /*0188*/ 	.word	0xffffffff


	//   ....[8]....
        /*018c*/ 	.word	0xffffffff


	//   ....[9]....
        /*0190*/ 	.word	0xffffffff


	//   ....[10]....
        /*0194*/ 	.word	0xffffffff


	//   ....[11]....
        /*0198*/ 	.word	0xffffffff


	//   ....[12]....
        /*019c*/ 	.word	0xffffffff


	//   ....[13]....
        /*01a0*/ 	.word	0xffffffff


	//   ....[14]....
        /*01a4*/ 	.word	0xffffffff


	//   ....[15]....
        /*01a8*/ 	.word	0xffffffff


	//   ....[16]....
        /*01ac*/ 	.word	0xffffffff


	//   ....[17]....
        /*01b0*/ 	.word	0xffffffff


	//   ....[18]....
        /*01b4*/ 	.word	0xffffffff


	//   ....[19]....
        /*01b8*/ 	.word	0xffffffff


	//   ....[20]....
        /*01bc*/ 	.word	0xffffffff


	//   ....[21]....
        /*01c0*/ 	.word	0xffffffff


	//   ....[22]....
        /*01c4*/ 	.word	0xffffffff


	//   ....[23]....
        /*01c8*/ 	.word	0xffffffff


	//   ....[24]....
        /*01cc*/ 	.word	0xffffffff


	//   ....[25]....
        /*01d0*/ 	.word	0xffffffff


	//   ....[26]....
        /*01d4*/ 	.word	0xffffffff


	//   ....[27]....
        /*01d8*/ 	.word	0xffffffff


	//   ....[28]....
        /*01dc*/ 	.word	0xffffffff


	//   ....[29]....
        /*01e0*/ 	.word	0xffffffff


	//   ....[30]....
        /*01e4*/ 	.word	0xffffffff


	//   ....[31]....
        /*01e8*/ 	.word	0xffffffff


	//   ....[32]....
        /*01ec*/ 	.word	0xffffffff


	//   ....[33]....
        /*01f0*/ 	.word	0xffffffff


	//   ....[34]....
        /*01f4*/ 	.word	0xffffffff


	//   ....[35]....
        /*01f8*/ 	.word	0xffffffff


	//   ....[36]....
        /*01fc*/ 	.word	0xffffffff


	//   ....[37]....
        /*0200*/ 	.word	0xffffffff


	//   ....[38]....
        /*0204*/ 	.word	0xffffffff


	//   ....[39]....
        /*0208*/ 	.word	0xffffffff


	//   ....[40]....
        /*020c*/ 	.word	0xffffffff


	//   ....[41]....
        /*0210*/ 	.word	0xffffffff


	//   ....[42]....
        /*0214*/ 	.word	0xffffffff


	//   ....[43]....
        /*0218*/ 	.word	0xffffffff


	//   ....[44]....
        /*021c*/ 	.word	0xffffffff


	//   ....[45]....
        /*0220*/ 	.word	0xffffffff


	//   ....[46]....
        /*0224*/ 	.word	0xffffffff


	//   ....[47]....
        /*0228*/ 	.word	0xffffffff


	//   ....[48]....
        /*022c*/ 	.word	0xffffffff


	//   ....[49]....
        /*0230*/ 	.word	0xffffffff


	//   ....[50]....
        /*0234*/ 	.word	0xffffffff


	//   ....[51]....
        /*0238*/ 	.word	0xffffffff


	//   ....[52]....
        /*023c*/ 	.word	0xffffffff


	//   ....[53]....
        /*0240*/ 	.word	0xffffffff


	//   ....[54]....
        /*0244*/ 	.word	0xffffffff


	//   ....[55]....
        /*0248*/ 	.word	0xffffffff


	//   ....[56]....
        /*024c*/ 	.word	0xffffffff


	//   ....[57]....
        /*0250*/ 	.word	0xffffffff


	//   ....[58]....
        /*0254*/ 	.word	0xffffffff


	//   ....[59]....
        /*0258*/ 	.word	0xffffffff


	//   ....[60]....
        /*025c*/ 	.word	0xffffffff


	//   ....[61]....
        /*0260*/ 	.word	0xffffffff


	//   ....[62]....
        /*0264*/ 	.word	0xffffffff


	//   ....[63]....
        /*0268*/ 	.word	0xffffffff


	//   ....[64]....
        /*026c*/ 	.word	0xffffffff


	//   ....[65]....
        /*0270*/ 	.word	0xffffffff


	//   ....[66]....
        /*0274*/ 	.word	0xffffffff


	//   ....[67]....
        /*0278*/ 	.word	0xffffffff


	//   ....[68]....
        /*027c*/ 	.word	0xffffffff


	//   ....[69]....
        /*0280*/ 	.word	0xffffffff


	//   ....[70]....
        /*0284*/ 	.word	0xffffffff


	//   ....[71]....
        /*0288*/ 	.word	0xffffffff


	//   ....[72]....
        /*028c*/ 	.word	0xffffffff


	//   ....[73]....
        /*0290*/ 	.word	0xffffffff


	//   ....[74]....
        /*0294*/ 	.word	0xffffffff


	//   ....[75]....
        /*0298*/ 	.word	0xffffffff


	//   ....[76]....
        /*029c*/ 	.word	0xffffffff


	//   ....[77]....
        /*02a0*/ 	.word	0xffffffff


	//   ....[78]....
        /*02a4*/ 	.word	0xffffffff


	//   ....[79]....
        /*02a8*/ 	.word	0xffffffff


	//   ....[80]....
        /*02ac*/ 	.word	0xffffffff


	//   ....[81]....
        /*02b0*/ 	.word	0xffffffff


	//   ....[82]....
        /*02b4*/ 	.word	0xffffffff


	//   ....[83]....
        /*02b8*/ 	.word	0xffffffff


	//   ....[84]....
        /*02bc*/ 	.word	0xffffffff


	//   ....[85]....
        /*02c0*/ 	.word	0xffffffff


	//   ....[86]....
        /*02c4*/ 	.word	0xffffffff


	//   ....[87]....
        /*02c8*/ 	.word	0xffffffff


	//   ....[88]....
        /*02cc*/ 	.word	0xffffffff


	//   ....[89]....
        /*02d0*/ 	.word	0xffffffff


	//   ....[90]....
        /*02d4*/ 	.word	0xffffffff


	//   ....[91]....
        /*02d8*/ 	.word	0xffffffff


	//   ....[92]....
        /*02dc*/ 	.word	0xffffffff


	//   ....[93]....
        /*02e0*/ 	.word	0xffffffff


	//   ....[94]....
        /*02e4*/ 	.word	0xffffffff


	//   ....[95]....
        /*02e8*/ 	.word	0xffffffff


	//   ....[96]....
        /*02ec*/ 	.word	0xffffffff


	//   ....[97]....
        /*02f0*/ 	.word	0xffffffff


	//   ....[98]....
        /*02f4*/ 	.word	0xffffffff


	//   ....[99]....
        /*02f8*/ 	.word	0xffffffff


	//   ....[100]....
        /*02fc*/ 	.word	0xffffffff


	//   ....[101]....
        /*0300*/ 	.word	0xffffffff


	//   ....[102]....
        /*0304*/ 	.word	0xffffffff


	//   ....[103]....
        /*0308*/ 	.word	0xffffffff


	//   ....[104]....
        /*030c*/ 	.word	0xffffffff


	//   ....[105]....
        /*0310*/ 	.word	0xffffffff


	//   ....[106]....
        /*0314*/ 	.word	0xffffffff


	//   ....[107]....
        /*0318*/ 	.word	0xffffffff


	//   ....[108]....
        /*031c*/ 	.word	0xffffffff


	//   ....[109]....
        /*0320*/ 	.word	0xffffffff


	//   ....[110]....
        /*0324*/ 	.word	0xffffffff


	//   ....[111]....
        /*0328*/ 	.word	0xffffffff


	//   ....[112]....
        /*032c*/ 	.word	0xffffffff


	//   ....[113]....
        /*0330*/ 	.word	0xffffffff


	//   ....[114]....
        /*0334*/ 	.word	0xffffffff


	//   ....[115]....
        /*0338*/ 	.word	0xffffffff


	//   ....[116]....
        /*033c*/ 	.word	0xffffffff


	//   ....[117]....
        /*0340*/ 	.word	0xffffffff


	//   ....[118]....
        /*0344*/ 	.word	0xffffffff


	//   ....[119]....
        /*0348*/ 	.word	0xffffffff


	//   ....[120]....
        /*034c*/ 	.word	0xffffffff


	//   ....[121]....
        /*0350*/ 	.word	0xffffffff


	//   ....[122]....
        /*0354*/ 	.word	0xffffffff


	//   ....[123]....
        /*0358*/ 	.word	0xffffffff


	//   ....[124]....
        /*035c*/ 	.word	0xffffffff


	//   ....[125]....
        /*0360*/ 	.word	0xffffffff


	//   ....[126]....
        /*0364*/ 	.word	0xffffffff


	//   ....[127]....
        /*0368*/ 	.word	0xffffffff


	//   ....[128]....
        /*036c*/ 	.word	0xffffffff


	//   ....[129]....
        /*0370*/ 	.word	0xffffffff


	//   ....[130]....
        /*0374*/ 	.word	0xffffffff


	//   ....[131]....
        /*0378*/ 	.word	0xffffffff


	//   ....[132]....
        /*037c*/ 	.word	0xffffffff


	//   ....[133]....
        /*0380*/ 	.word	0xffffffff


	//   ....[134]....
        /*0384*/ 	.word	0xffffffff


	//   ....[135]....
        /*0388*/ 	.word	0xffffffff


	//   ....[136]....
        /*038c*/ 	.word	0xffffffff


	//   ....[137]....
        /*0390*/ 	.word	0xffffffff


	//   ....[138]....
        /*0394*/ 	.word	0xffffffff


	//   ....[139]....
        /*0398*/ 	.word	0xffffffff


	//   ....[140]....
        /*039c*/ 	.word	0xffffffff


	//   ....[141]....
        /*03a0*/ 	.word	0xffffffff


	//   ....[142]....
        /*03a4*/ 	.word	0xffffffff


	//   ....[143]....
        /*03a8*/ 	.word	0xffffffff


	//   ....[144]....
        /*03ac*/ 	.word	0xffffffff


	//   ....[145]....
        /*03b0*/ 	.word	0xffffffff


	//   ....[146]....
        /*03b4*/ 	.word	0xffffffff


	//   ....[147]....
        /*03b8*/ 	.word	0xffffffff


	//   ....[148]....
        /*03bc*/ 	.word	0xffffffff


	//   ....[149]....
        /*03c0*/ 	.word	0xffffffff


	//   ....[150]....
        /*03c4*/ 	.word	0xffffffff


	//   ....[151]....
        /*03c8*/ 	.word	0x0500000f


	//   ....[152]....
        /*03cc*/ 	.word	0x0500000f


	//   ....[153]....
        /*03d0*/ 	.word	0x0500000f


	//   ....[154]....
        /*03d4*/ 	.word	0x0500000f


	//   ....[155]....
        /*03d8*/ 	.word	0x0500000f


	//   ....[156]....
        /*03dc*/ 	.word	0x0500000f


	//   ....[157]....
        /*03e0*/ 	.word	0x0500000f


	//   ....[158]....
        /*03e4*/ 	.word	0x0500000f


	//   ....[159]....
        /*03e8*/ 	.word	0x0500000f


	//   ....[160]....
        /*03ec*/ 	.word	0x0500000f


	//   ....[161]....
        /*03f0*/ 	.word	0x0500000f


	//   ....[162]....
        /*03f4*/ 	.word	0x0500000f


	//   ....[163]....
        /*03f8*/ 	.word	0x0500000f


	//   ....[164]....
        /*03fc*/ 	.word	0x0500000f


	//   ....[165]....
        /*0400*/ 	.word	0x0500000f


	//   ....[166]....
        /*0404*/ 	.word	0x0500000f


	//   ....[167]....
        /*0408*/ 	.word	0x0500000f


	//   ....[168]....
        /*040c*/ 	.word	0x0500000f


	//   ....[169]....
        /*0410*/ 	.word	0x0500000f


	//   ....[170]....
        /*0414*/ 	.word	0x0500000f


	//   ....[171]....
        /*0418*/ 	.word	0x0500000f


	//   ....[172]....
        /*041c*/ 	.word	0x0500000f


	//   ....[173]....
        /*0420*/ 	.word	0x0500000f


	//   ....[174]....
        /*0424*/ 	.word	0x0500000f


	//   ....[175]....
        /*0428*/ 	.word	0x0500000f


	//   ....[176]....
        /*042c*/ 	.word	0x0500000f


	//   ....[177]....
        /*0430*/ 	.word	0x0500000f


	//   ....[178]....
        /*0434*/ 	.word	0x0500000f


	//   ....[179]....
        /*0438*/ 	.word	0x0500000f


	//   ....[180]....
        /*043c*/ 	.word	0x0500000f


	//   ....[181]....
        /*0440*/ 	.word	0x0500000f


	//   ....[182]....
        /*0444*/ 	.word	0x0500000f


	//   ....[183]....
        /*0448*/ 	.word	0x0500000f


	//   ....[184]....
        /*044c*/ 	.word	0x0500000f


	//   ....[185]....
        /*0450*/ 	.word	0x0500000f


	//   ....[186]....
        /*0454*/ 	.word	0x0500000f


	//   ....[187]....
        /*0458*/ 	.word	0x0500000f


	//   ....[188]....
        /*045c*/ 	.word	0x0500000f


	//   ....[189]....
        /*0460*/ 	.word	0x0500000f


	//   ....[190]....
        /*0464*/ 	.word	0x0500000f


	//   ....[191]....
        /*0468*/ 	.word	0x0500000f


	//   ....[192]....
        /*046c*/ 	.word	0x0500000f


	//   ....[193]....
        /*0470*/ 	.word	0x0500000f


	//   ....[194]....
        /*0474*/ 	.word	0x0500000f


	//   ....[195]....
        /*0478*/ 	.word	0x0500000f


	//   ....[196]....
        /*047c*/ 	.word	0x0500000f


	//   ....[197]....
        /*0480*/ 	.word	0x0500000f


	//   ....[198]....
        /*0484*/ 	.word	0x0500000f


	//   ....[199]....
        /*0488*/ 	.word	0x0500000f


	//   ....[200]....
        /*048c*/ 	.word	0x0500000f


	//   ....[201]....
        /*0490*/ 	.word	0x0500000f


	//   ....[202]....
        /*0494*/ 	.word	0x0500000f


	//   ....[203]....
        /*0498*/ 	.word	0x0500000f


	//   ....[204]....
        /*049c*/ 	.word	0x0500000f


	//   ....[205]....
        /*04a0*/ 	.word	0x0500000f


	//   ....[206]....
        /*04a4*/ 	.word	0x0500000f


	//   ....[207]....
        /*04a8*/ 	.word	0x0500000f


	//   ....[208]....
        /*04ac*/ 	.word	0x0500000f


	//   ....[209]....
        /*04b0*/ 	.word	0x0500000f


	//   ....[210]....
        /*04b4*/ 	.word	0x0500000f


	//   ....[211]....
        /*04b8*/ 	.word	0x0500000f


	//   ....[212]....
        /*04bc*/ 	.word	0x0500000f


	//   ....[213]....
        /*04c0*/ 	.word	0x0500000f


	//   ....[214]....
        /*04c4*/ 	.word	0x0500000f


	//   ....[215]....
        /*04c8*/ 	.word	0x0500000f


	//   ....[216]....
        /*04cc*/ 	.word	0x0500000f


	//   ....[217]....
        /*04d0*/ 	.word	0x0500000f


	//   ....[218]....
        /*04d4*/ 	.word	0x0500000f


	//   ....[219]....
        /*04d8*/ 	.word	0x0500000f


	//   ....[220]....
        /*04dc*/ 	.word	0x0500000f


	//   ....[221]....
        /*04e0*/ 	.word	0x0500000f


	//   ....[222]....
        /*04e4*/ 	.word	0x0500000f


	//   ....[223]....
        /*04e8*/ 	.word	0x0500000f


	//   ....[224]....
        /*04ec*/ 	.word	0x0500000f


	//   ....[225]....
        /*04f0*/ 	.word	0x0500000f


	//   ....[226]....
        /*04f4*/ 	.word	0x0500000f


	//   ....[227]....
        /*04f8*/ 	.word	0x0500000f


	//   ....[228]....
        /*04fc*/ 	.word	0x0500000f


	//   ....[229]....
        /*0500*/ 	.word	0x0500000f


	//   ....[230]....
        /*0504*/ 	.word	0x0500000f


	//   ....[231]....
        /*0508*/ 	.word	0x0500000f


	//   ....[232]....
        /*050c*/ 	.word	0x0500000f


	//   ....[233]....
        /*0510*/ 	.word	0x0500000f


	//----- nvinfo : EIATTR_COOP_GROUP_INSTR_OFFSETS
	.align		4
.L_203:
        /*0514*/ 	.byte	0x04, 0x28
        /*0516*/ 	.short	(.L_205 - .L_204)


	//   ....[0]....
.L_204:
        /*0518*/ 	.word	0x00000070


	//   ....[1]....
        /*051c*/ 	.word	0x000000b0


	//   ....[2]....
        /*0520*/ 	.word	0x000002d0


	//   ....[3]....
        /*0524*/ 	.word	0x00000430


	//   ....[4]....
        /*0528*/ 	.word	0x00000550


	//   ....[5]....
        /*052c*/ 	.word	0x000006b0


	//   ....[6]....
        /*0530*/ 	.word	0x00001810


	//   ....[7]....
        /*0534*/ 	.word	0x00002480


	//   ....[8]....
        /*0538*/ 	.word	0x00002ad0


	//   ....[9]....
        /*053c*/ 	.word	0x000038f0


	//   ....[10]....
        /*0540*/ 	.word	0x000039a0


	//   ....[11]....
        /*0544*/ 	.word	0x00003f70


	//   ....[12]....
        /*0548*/ 	.word	0x00004020


	//   ....[13]....
        /*054c*/ 	.word	0x00005f50


	//   ....[14]....
        /*0550*/ 	.word	0x00006d00


	//   ....[15]....
        /*0554*/ 	.word	0x00007390


	//   ....[16]....
        /*0558*/ 	.word	0x000074b0


	//   ....[17]....
        /*055c*/ 	.word	0x00007a20


	//   ....[18]....
        /*0560*/ 	.word	0x00007a90


	//   ....[19]....
        /*0564*/ 	.word	0x00009e70


	//   ....[20]....
        /*0568*/ 	.word	0x00009ea0


	//   ....[21]....
        /*056c*/ 	.word	0x00009ed0


	//   ....[22]....
        /*0570*/ 	.word	0x00009ef0


	//   ....[23]....
        /*0574*/ 	.word	0x0000bd20


	//   ....[24]....
        /*0578*/ 	.word	0x0000c8b0


	//   ....[25]....
        /*057c*/ 	.word	0x0000d170


	//   ....[26]....
        /*0580*/ 	.word	0x0000d290


	//   ....[27]....
        /*0584*/ 	.word	0x0000d800


	//   ....[28]....
        /*0588*/ 	.word	0x0000d890


	//   ....[29]....
        /*058c*/ 	.word	0x0000e910


	//   ....[30]....
        /*0590*/ 	.word	0x0000e940


	//   ....[31]....
        /*0594*/ 	.word	0x0000e9e0


	//   ....[32]....
        /*0598*/ 	.word	0x0000e9f0


	//   ....[33]....
        /*059c*/ 	.word	0x000100e0


	//   ....[34]....
        /*05a0*/ 	.word	0x00010120


	//   ....[35]....
        /*05a4*/ 	.word	0x00010160


	//   ....[36]....
        /*05a8*/ 	.word	0x00010190


	//   ....[37]....
        /*05ac*/ 	.word	0x00010860


	//   ....[38]....
        /*05b0*/ 	.word	0x000108a0


	//   ....[39]....
        /*05b4*/ 	.word	0x000109a0


	//   ....[40]....
        /*05b8*/ 	.word	0x000109c0


	//   ....[41]....
        /*05bc*/ 	.word	0x00010ac0


	//   ....[42]....
        /*05c0*/ 	.word	0x00010ae0


	//   ....[43]....
        /*05c4*/ 	.word	0x00010bf0


	//   ....[44]....
        /*05c8*/ 	.word	0x00010c10


	//   ....[45]....
        /*05cc*/ 	.word	0x00011460


	//   ....[46]....
        /*05d0*/ 	.word	0x00011480


	//   ....[47]....
        /*05d4*/ 	.word	0x00011580


	//   ....[48]....
        /*05d8*/ 	.word	0x000115a0


	//   ....[49]....
        /*05dc*/ 	.word	0x000116a0


	//   ....[50]....
        /*05e0*/ 	.word	0x000116c0


	//   ....[51]....
        /*05e4*/ 	.word	0x000117d0


	//   ....[52]....
        /*05e8*/ 	.word	0x000117f0


	//   ....[53]....
        /*05ec*/ 	.word	0x00011980


	//   ....[54]....
        /*05f0*/ 	.word	0x00011b30


	//   ....[55]....
        /*05f4*/ 	.word	0x00011b60


	//   ....[56]....
        /*05f8*/ 	.word	0x00011b90


	//   ....[57]....
        /*05fc*/ 	.word	0x00011bc0


	//   ....[58]....
        /*0600*/ 	.word	0x00011bf0


	//   ....[59]....
        /*0604*/ 	.word	0x00011c20


	//   ....[60]....
        /*0608*/ 	.word	0x00011d70


	//   ....[61]....
        /*060c*/ 	.word	0x00011da0


	//   ....[62]....
        /*0610*/ 	.word	0x00011dd0


	//   ....[63]....
        /*0614*/ 	.word	0x00011e00


	//   ....[64]....
        /*0618*/ 	.word	0x00011e30


	//   ....[65]....
        /*061c*/ 	.word	0x00011e60


	//   ....[66]....
        /*0620*/ 	.word	0x00011ef0


	//   ....[67]....
        /*0624*/ 	.word	0x00011f50


	//   ....[68]....
        /*0628*/ 	.word	0x00011fe0


	//   ....[69]....
        /*062c*/ 	.word	0x00013ae0


	//   ....[70]....
        /*0630*/ 	.word	0x00013b00


	//   ....[71]....
        /*0634*/ 	.word	0x00013bb0


	//   ....[72]....
        /*0638*/ 	.word	0x00013bd0


	//   ....[73]....
        /*063c*/ 	.word	0x00013c70


	//   ....[74]....
        /*0640*/ 	.word	0x00013c90


	//   ....[75]....
        /*0644*/ 	.word	0x00013d30


	//   ....[76]....
        /*0648*/ 	.word	0x00013d50


	//   ....[77]....
        /*064c*/ 	.word	0x00013df0


	//   ....[78]....
        /*0650*/ 	.word	0x00013e10


	//   ....[79]....
        /*0654*/ 	.word	0x00013e20


	//   ....[80]....
        /*0658*/ 	.word	0x00013eb0


	//   ....[81]....
        /*065c*/ 	.word	0x000145c0


	//   ....[82]....
        /*0660*/ 	.word	0x000145f0


	//   ....[83]....
        /*0664*/ 	.word	0x00014610


	//   ....[84]....
        /*0668*/ 	.word	0x000146a0


	//   ....[85]....
        /*066c*/ 	.word	0x000146b0


	//   ....[86]....
        /*0670*/ 	.word	0x00014750


	//   ....[87]....
        /*0674*/ 	.word	0x00014760


	//   ....[88]....
        /*0678*/ 	.word	0x00014800


	//   ....[89]....
        /*067c*/ 	.word	0x00014810


	//   ....[90]....
        /*0680*/ 	.word	0x000148b0


	//   ....[91]....
        /*0684*/ 	.word	0x000148c0


	//   ....[92]....
        /*0688*/ 	.word	0x00014960


	//   ....[93]....
        /*068c*/ 	.word	0x00014970


	//   ....[94]....
        /*0690*/ 	.word	0x00014a10


	//   ....[95]....
        /*0694*/ 	.word	0x00014a20


	//   ....[96]....
        /*0698*/ 	.word	0x00014a30


	//   ....[97]....
        /*069c*/ 	.word	0x00015250


	//   ....[98]....
        /*06a0*/ 	.word	0x00015290


	//   ....[99]....
        /*06a4*/ 	.word	0x000152a0


	//   ....[100]....
        /*06a8*/ 	.word	0x00015300


	//   ....[101]....
        /*06ac*/ 	.word	0x00015310


	//   ....[102]....
        /*06b0*/ 	.word	0x00015370


	//   ....[103]....
        /*06b4*/ 	.word	0x000153a0


	//   ....[104]....
        /*06b8*/ 	.word	0x000153e0


	//   ....[105]....
        /*06bc*/ 	.word	0x00015410


	//   ....[106]....
        /*06c0*/ 	.word	0x00015450


	//   ....[107]....
        /*06c4*/ 	.word	0x00015480


	//   ....[108]....
        /*06c8*/ 	.word	0x000154c0


	//   ....[109]....
        /*06cc*/ 	.word	0x00015750


	//   ....[110]....
        /*06d0*/ 	.word	0x00015770


	//   ....[111]....
        /*06d4*/ 	.word	0x00015810


	//   ....[112]....
        /*06d8*/ 	.word	0x00015820


	//   ....[113]....
        /*06dc*/ 	.word	0x000158b0


	//   ....[114]....
        /*06e0*/ 	.word	0x000158c0


	//   ....[115]....
        /*06e4*/ 	.word	0x00015950


	//   ....[116]....
        /*06e8*/ 	.word	0x00015960


	//   ....[117]....
        /*06ec*/ 	.word	0x000159f0


	//   ....[118]....
        /*06f0*/ 	.word	0x00015a00


	//   ....[119]....
        /*06f4*/ 	.word	0x00015a10


	//   ....[120]....
        /*06f8*/ 	.word	0x00015aa0


	//   ....[121]....
        /*06fc*/ 	.word	0x00016030


	//   ....[122]....
        /*0700*/ 	.word	0x00016070


	//   ....[123]....
        /*0704*/ 	.word	0x000160b0


	//   ....[124]....
        /*0708*/ 	.word	0x000160e0


	//   ....[125]....
        /*070c*/ 	.word	0x00016170


	//   ....[126]....
        /*0710*/ 	.word	0x000161a0


	//   ....[127]....
        /*0714*/ 	.word	0x00016210


	//   ....[128]....
        /*0718*/ 	.word	0x00016240


	//   ....[129]....
        /*071c*/ 	.word	0x000162b0


	//   ....[130]....
        /*0720*/ 	.word	0x000162e0


	//   ....[131]....
        /*0724*/ 	.word	0x00016310


	//   ....[132]....
        /*0728*/ 	.word	0x00016360


	//   ....[133]....
        /*072c*/ 	.word	0x00016740


	//   ....[134]....
        /*0730*/ 	.word	0x00016770


	//   ....[135]....
        /*0734*/ 	.word	0x000167b0


	//   ....[136]....
        /*0738*/ 	.word	0x000167e0


	//   ....[137]....
        /*073c*/ 	.word	0x00016810


	//   ....[138]....
        /*0740*/ 	.word	0x00016840


	//   ....[139]....
        /*0744*/ 	.word	0x00016870


	//   ....[140]....
        /*0748*/ 	.word	0x000168a0


	//   ....[141]....
        /*074c*/ 	.word	0x00016a20


	//   ....[142]....
        /*0750*/ 	.word	0x00016a50


	//   ....[143]....
        /*0754*/ 	.word	0x00016a80


	//   ....[144]....
        /*0758*/ 	.word	0x00016ab0


	//   ....[145]....
        /*075c*/ 	.word	0x00016ae0


	//   ....[146]....
        /*0760*/ 	.word	0x00016b10


	//   ....[147]....
        /*0764*/ 	.word	0x00016bd0


	//   ....[148]....
        /*0768*/ 	.word	0x00016bf0


	//   ....[149]....
        /*076c*/ 	.word	0x00016c60


	//   ....[150]....
        /*0770*/ 	.word	0x00017300


	//   ....[151]....
        /*0774*/ 	.word	0x00017960


	//   ....[152]....
        /*0778*/ 	.word	0x00017a50


	//   ....[153]....
        /*077c*/ 	.word	0x00017af0


	//   ....[154]....
        /*0780*/ 	.word	0x00017b50


	//   ....[155]....
        /*0784*/ 	.word	0x00017c60


	//   ....[156]....
        /*0788*/ 	.word	0x00017cd0


	//   ....[157]....
        /*078c*/ 	.word	0x00017de0


	//   ....[158]....
        /*0790*/ 	.word	0x00017e50


	//   ....[159]....
        /*0794*/ 	.word	0x00017f60


	//   ....[160]....
        /*0798*/ 	.word	0x00017fd0


	//   ....[161]....
        /*079c*/ 	.word	0x000180e0


	//   ....[162]....
        /*07a0*/ 	.word	0x00018150


	//   ....[163]....
        /*07a4*/ 	.word	0x000181f0


	//   ....[164]....
        /*07a8*/ 	.word	0x00018300


	//   ....[165]....
        /*07ac*/ 	.word	0x00018370


	//   ....[166]....
        /*07b0*/ 	.word	0x000183d0


	//   ....[167]....
        /*07b4*/ 	.word	0x000184c0


	//   ....[168]....
        /*07b8*/ 	.word	0x00018520


	//   ....[169]....
        /*07bc*/ 	.word	0x00018630


	//   ....[170]....
        /*07c0*/ 	.word	0x00018690


	//   ....[171]....
        /*07c4*/ 	.word	0x000187a0


	//   ....[172]....
        /*07c8*/ 	.word	0x00018800


	//   ....[173]....
        /*07cc*/ 	.word	0x00018910


	//   ....[174]....
        /*07d0*/ 	.word	0x00018970


	//   ....[175]....
        /*07d4*/ 	.word	0x00018a80


	//   ....[176]....
        /*07d8*/ 	.word	0x00018ae0


	//   ....[177]....
        /*07dc*/ 	.word	0x00018bf0


	//   ....[178]....
        /*07e0*/ 	.word	0x00018c50


	//   ....[179]....
        /*07e4*/ 	.word	0x00018d40


	//   ....[180]....
        /*07e8*/ 	.word	0x00018e70


	//   ....[181]....
        /*07ec*/ 	.word	0x00018f40


	//   ....[182]....
        /*07f0*/ 	.word	0x00018fb0


	//   ....[183]....
        /*07f4*/ 	.word	0x00019080


	//   ....[184]....
        /*07f8*/ 	.word	0x000190e0


	//   ....[185]....
        /*07fc*/ 	.word	0x000191b0


	//   ....[186]....
        /*0800*/ 	.word	0x00019210


	//   ....[187]....
        /*0804*/ 	.word	0x000192e0


	//   ....[188]....
        /*0808*/ 	.word	0x00019340


	//   ....[189]....
        /*080c*/ 	.word	0x00019410


	//   ....[190]....
        /*0810*/ 	.word	0x00019470


	//   ....[191]....
        /*0814*/ 	.word	0x00019550


	//   ....[192]....
        /*0818*/ 	.word	0x00019640


	//   ....[193]....
        /*081c*/ 	.word	0x000196e0


	//   ....[194]....
        /*0820*/ 	.word	0x00019740


	//   ....[195]....
        /*0824*/ 	.word	0x00019840


	//   ....[196]....
        /*0828*/ 	.word	0x000198a0


	//   ....[197]....
        /*082c*/ 	.word	0x000199a0


	//   ....[198]....
        /*0830*/ 	.word	0x00019a00


	//   ....[199]....
        /*0834*/ 	.word	0x00019b00


	//   ....[200]....
        /*0838*/ 	.word	0x00019b60


	//   ....[201]....
        /*083c*/ 	.word	0x00019c60


	//   ....[202]....
        /*0840*/ 	.word	0x00019cc0


	//   ....[203]....
        /*0844*/ 	.word	0x00019d90


	//   ....[204]....
        /*0848*/ 	.word	0x00019ee0


	//   ....[205]....
        /*084c*/ 	.word	0x00019f80


	//   ....[206]....
        /*0850*/ 	.word	0x0001a060


	//   ....[207]....
        /*0854*/ 	.word	0x0001a130


	//   ....[208]....
        /*0858*/ 	.word	0x0001a190


	//   ....[209]....
        /*085c*/ 	.word	0x0001a280


	//   ....[210]....
        /*0860*/ 	.word	0x0001a2e0


	//   ....[211]....
        /*0864*/ 	.word	0x0001a3d0


	//   ....[212]....
        /*0868*/ 	.word	0x0001a430


	//   ....[213]....
        /*086c*/ 	.word	0x0001a520


	//   ....[214]....
        /*0870*/ 	.word	0x0001a580


	//   ....[215]....
        /*0874*/ 	.word	0x0001a660


	//   ....[216]....
        /*0878*/ 	.word	0x0001a6f0


	//   ....[217]....
        /*087c*/ 	.word	0x0001a790


	//   ....[218]....
        /*0880*/ 	.word	0x0001a8b0


	//   ....[219]....
        /*0884*/ 	.word	0x0001a920


	//   ....[220]....
        /*0888*/ 	.word	0x0001a990


	//   ....[221]....
        /*088c*/ 	.word	0x0001aa00


	//   ....[222]....
        /*0890*/ 	.word	0x0001aa70


	//   ....[223]....
        /*0894*/ 	.word	0x0001aaf0


	//   ....[224]....
        /*0898*/ 	.word	0x0001ab80


	//   ....[225]....
        /*089c*/ 	.word	0x0001ac10


	//   ....[226]....
        /*08a0*/ 	.word	0x0001ac80


	//   ....[227]....
        /*08a4*/ 	.word	0x0001acf0


	//   ....[228]....
        /*08a8*/ 	.word	0x0001ad60


	//   ....[229]....
        /*08ac*/ 	.word	0x0001ade0


	//   ....[230]....
        /*08b0*/ 	.word	0x0001ae50


	//   ....[231]....
        /*08b4*/ 	.word	0x0001aef0


	//   ....[232]....
        /*08b8*/ 	.word	0x0001af80


	//   ....[233]....
        /*08bc*/ 	.word	0x0001b0a0


	//----- nvinfo : EIATTR_REG_RECONFIG
	.align		4
.L_205:
        /*08c0*/ 	.byte	0x01, 0x54
	.zero		2


	//----- nvinfo : EIATTR_SYSCALL_OFFSETS
	.align		4
        /*08c4*/ 	.byte	0x04, 0x46
        /*08c6*/ 	.short	(.L_207 - .L_206)


	//   ....[0]....
.L_206:
        /*08c8*/ 	.word	0x000019f0


	//   ....[1]....
        /*08cc*/ 	.word	0x000130f0


	//   ....[2]....
        /*08d0*/ 	.word	0x00013240


	//   ....[3]....
        /*08d4*/ 	.word	0x00013330


	//   ....[4]....
        /*08d8*/ 	.word	0x00014200


	//----- nvinfo : EIATTR_MBARRIER_INSTR_OFFSETS
	.align		4
.L_207:
        /*08dc*/ 	.byte	0x04, 0x39
        /*08de*/ 	.short	(.L_209 - .L_208)


	//   ....[0]....
.L_208:
        /*08e0*/ 	.word	0x00000180
        /*08e4*/ 	.word	0x000000ff
        /*08e8*/ 	.word	0x00030800
        /*08ec*/ 	.short	0x0100
        /*08ee*/ 	.byte	0x08
	.zero		1


	//   ....[1]....
        /*08f0*/ 	.word	0x00000190
        /*08f4*/ 	.word	0x000000ff
        /*08f8*/ 	.word	0x00030820
        /*08fc*/ 	.short	0x0100
        /*08fe*/ 	.byte	0x08
	.zero		1


	//   ....[2]....
        /*0900*/ 	.word	0x00000280
        /*0904*/ 	.word	0x000000ff
        /*0908*/ 	.word	0x00030830
        /*090c*/ 	.short	0x0100
        /*090e*/ 	.byte	0x08
	.zero		1


	//   ....[3]....
        /*0910*/ 	.word	0x00000290
        /*0914*/ 	.word	0x000000ff
        /*0918*/ 	.word	0x00030840
        /*091c*/ 	.short	0x0100
        /*091e*/ 	.byte	0x08
	.zero		1


	//   ....[4]....
        /*0920*/ 	.word	0x000002a0
        /*0924*/ 	.word	0x000000ff
        /*0928*/ 	.word	0x00030838
        /*092c*/ 	.short	0x0100
        /*092e*/ 	.byte	0x08
	.zero		1


	//   ....[5]....
        /*0930*/ 	.word	0x000002b0
        /*0934*/ 	.word	0x000000ff
        /*0938*/ 	.word	0x00030848
        /*093c*/ 	.short	0x0100
        /*093e*/ 	.byte	0x08
	.zero		1


	//   ....[6]....
        /*0940*/ 	.word	0x000003e0
        /*0944*/ 	.word	0x000000ff
        /*0948*/ 	.word	0x00030850
        /*094c*/ 	.short	0x0100
        /*094e*/ 	.byte	0x08
	.zero		1


	//   ....[7]....
        /*0950*/ 	.word	0x000003f0
        /*0954*/ 	.word	0x000000ff
        /*0958*/ 	.word	0x00030860
        /*095c*/ 	.short	0x0100
        /*095e*/ 	.byte	0x08
	.zero		1


	//   ....[8]....
        /*0960*/ 	.word	0x00000400
        /*0964*/ 	.word	0x000000ff
        /*0968*/ 	.word	0x00030858
        /*096c*/ 	.short	0x0100
        /*096e*/ 	.byte	0x08
	.zero		1


	//   ....[9]....
        /*0970*/ 	.word	0x00000410
        /*0974*/ 	.word	0x000000ff
        /*0978*/ 	.word	0x00030868
        /*097c*/ 	.short	0x0100
        /*097e*/ 	.byte	0x08
	.zero		1


	//   ....[10]....
        /*0980*/ 	.word	0x00000500
        /*0984*/ 	.word	0x000000ff
        /*0988*/ 	.word	0x00030870
        /*098c*/ 	.short	0x0100
        /*098e*/ 	.byte	0x06
	.zero		1


	//   ....[11]....
        /*0990*/ 	.word	0x00000510
        /*0994*/ 	.word	0x000000ff
        /*0998*/ 	.word	0x00030880
        /*099c*/ 	.short	0x0100
        /*099e*/ 	.byte	0x06
	.zero		1


	//   ....[12]....
        /*09a0*/ 	.word	0x00000520
        /*09a4*/ 	.word	0x000000ff
        /*09a8*/ 	.word	0x00030878
        /*09ac*/ 	.short	0x0100
        /*09ae*/ 	.byte	0x06
	.zero		1


	//   ....[13]....
        /*09b0*/ 	.word	0x00000530
        /*09b4*/ 	.word	0x000000ff
        /*09b8*/ 	.word	0x00030888
        /*09bc*/ 	.short	0x0100
        /*09be*/ 	.byte	0x06
	.zero		1


	//   ....[14]....
        /*09c0*/ 	.word	0x00000660
        /*09c4*/ 	.word	0x000000ff
        /*09c8*/ 	.word	0x00030890
        /*09cc*/ 	.short	0x0100
        /*09ce*/ 	.byte	0x08
	.zero		1


	//   ....[15]....
        /*09d0*/ 	.word	0x00000670
        /*09d4*/ 	.word	0x000000ff
        /*09d8*/ 	.word	0x000308a0
        /*09dc*/ 	.short	0x0100
        /*09de*/ 	.byte	0x08
	.zero		1


	//   ....[16]....
        /*09e0*/ 	.word	0x00000680
        /*09e4*/ 	.word	0x000000ff
        /*09e8*/ 	.word	0x00030898
        /*09ec*/ 	.short	0x0100
        /*09ee*/ 	.byte	0x08
	.zero		1


	//   ....[17]....
        /*09f0*/ 	.word	0x00000690
        /*09f4*/ 	.word	0x000000ff
        /*09f8*/ 	.word	0x000308a8
        /*09fc*/ 	.short	0x0100
        /*09fe*/ 	.byte	0x08
	.zero		1


	//   ....[18]....
        /*0a00*/ 	.word	0x000007c0
        /*0a04*/ 	.word	0x000000ff
        /*0a08*/ 	.word	0x000308b0
        /*0a0c*/ 	.short	0x0100
        /*0a0e*/ 	.byte	0x08
	.zero		1


	//   ....[19]....
        /*0a10*/ 	.word	0x000007d0
        /*0a14*/ 	.word	0x000000ff
        /*0a18*/ 	.word	0x000308c0
        /*0a1c*/ 	.short	0x0100
        /*0a1e*/ 	.byte	0x08
	.zero		1


	//   ....[20]....
        /*0a20*/ 	.word	0x000007e0
        /*0a24*/ 	.word	0x000000ff
        /*0a28*/ 	.word	0x000308b8
        /*0a2c*/ 	.short	0x0100
        /*0a2e*/ 	.byte	0x08
	.zero		1


	//   ....[21]....
        /*0a30*/ 	.word	0x000007f0
        /*0a34*/ 	.word	0x000000ff
        /*0a38*/ 	.word	0x000308c8
        /*0a3c*/ 	.short	0x0100
        /*0a3e*/ 	.byte	0x08
	.zero		1


	//   ....[22]....
        /*0a40*/ 	.word	0x00001a50
        /*0a44*/ 	.word	0x000000ff
        /*0a48*/ 	.word	0x00030800
        /*0a4c*/ 	.short	0x010a
        /*0a4e*/ 	.byte	0x28
	.zero		1


	//   ....[23]....
        /*0a50*/ 	.word	0x00001ad0
        /*0a54*/ 	.word	0x0000000d
        /*0a58*/ 	.word	0x00030830
        /*0a5c*/ 	.short	0x010a
        /*0a5e*/ 	.byte	0x3f
	.zero		1


	//   ....[24]....
        /*0a60*/ 	.word	0x00001b10
        /*0a64*/ 	.word	0x0000000d
        /*0a68*/ 	.word	0x00030830
        /*0a6c*/ 	.short	0x010a
        /*0a6e*/ 	.byte	0x3f
	.zero		1


	//   ....[25]....
        /*0a70*/ 	.word	0x00002570
        /*0a74*/ 	.word	0x000000ff
        /*0a78*/ 	.word	0x00000000
        /*0a7c*/ 	.short	0x0101
        /*0a7e*/ 	.byte	0x04
	.zero		1


	//   ....[26]....
        /*0a80*/ 	.word	0x00004e50
        /*0a84*/ 	.word	0x000000ff
        /*0a88*/ 	.word	0x00030830
        /*0a8c*/ 	.short	0x010a
        /*0a8e*/ 	.byte	0x07
	.zero		1


	//   ....[27]....
        /*0a90*/ 	.word	0x00004e90
        /*0a94*/ 	.word	0x000000ff
        /*0a98*/ 	.word	0x00030830
        /*0a9c*/ 	.short	0x010a
        /*0a9e*/ 	.byte	0x07
	.zero		1


	//   ....[28]....
        /*0aa0*/ 	.word	0x00005970
        /*0aa4*/ 	.word	0x000000ff
        /*0aa8*/ 	.word	0x00030850
        /*0aac*/ 	.short	0x010a
        /*0aae*/ 	.byte	0x06
	.zero		1


	//   ....[29]....
        /*0ab0*/ 	.word	0x000059b0
        /*0ab4*/ 	.word	0x000000ff
        /*0ab8*/ 	.word	0x00030850
        /*0abc*/ 	.short	0x010a
        /*0abe*/ 	.byte	0x06
	.zero		1


	//   ....[30]....
        /*0ac0*/ 	.word	0x00006060
        /*0ac4*/ 	.word	0x000000ff
        /*0ac8*/ 	.word	0x00000000
        /*0acc*/ 	.short	0x0101
        /*0ace*/ 	.byte	0x07
	.zero		1


	//   ....[31]....
        /*0ad0*/ 	.word	0x000082e0
        /*0ad4*/ 	.word	0x000000ff
        /*0ad8*/ 	.word	0x00000000
        /*0adc*/ 	.short	0x0101
        /*0ade*/ 	.byte	0x06
	.zero		1


	//   ....[32]....
        /*0ae0*/ 	.word	0x00008780
        /*0ae4*/ 	.word	0x000000ff
        /*0ae8*/ 	.word	0x00030830
        /*0aec*/ 	.short	0x010a
        /*0aee*/ 	.byte	0x07
	.zero		1


	//   ....[33]....
        /*0af0*/ 	.word	0x000087c0
        /*0af4*/ 	.word	0x000000ff
        /*0af8*/ 	.word	0x00030830
        /*0afc*/ 	.short	0x010a
        /*0afe*/ 	.byte	0x07
	.zero		1


	//   ....[34]....
        /*0b00*/ 	.word	0x000092a0
        /*0b04*/ 	.word	0x000000ff
        /*0b08*/ 	.word	0x00030850
        /*0b0c*/ 	.short	0x010a
        /*0b0e*/ 	.byte	0x06
	.zero		1


	//   ....[35]....
        /*0b10*/ 	.word	0x000092e0
        /*0b14*/ 	.word	0x000000ff
        /*0b18*/ 	.word	0x00030850
        /*0b1c*/ 	.short	0x010a
        /*0b1e*/ 	.byte	0x06
	.zero		1


	//   ....[36]....
        /*0b20*/ 	.word	0x00009970
        /*0b24*/ 	.word	0x000000ff
        /*0b28*/ 	.word	0x00000000
        /*0b2c*/ 	.short	0x0101
        /*0b2e*/ 	.byte	0x07
	.zero		1


	//   ....[37]....
        /*0b30*/ 	.word	0x0000a980
        /*0b34*/ 	.word	0x000000ff
        /*0b38*/ 	.word	0x00000000
        /*0b3c*/ 	.short	0x0101
        /*0b3e*/ 	.byte	0x06
	.zero		1


	//   ....[38]....
        /*0b40*/ 	.word	0x0000ac20
        /*0b44*/ 	.word	0x000000ff
        /*0b48*/ 	.word	0x00030830
        /*0b4c*/ 	.short	0x010a
        /*0b4e*/ 	.byte	0x06
	.zero		1


	//   ....[39]....
        /*0b50*/ 	.word	0x0000ac60
        /*0b54*/ 	.word	0x000000ff
        /*0b58*/ 	.word	0x00030830
        /*0b5c*/ 	.short	0x010a
        /*0b5e*/ 	.byte	0x06
	.zero		1


	//   ....[40]....
        /*0b60*/ 	.word	0x0000b740
        /*0b64*/ 	.word	0x000000ff
        /*0b68*/ 	.word	0x00030850
        /*0b6c*/ 	.short	0x010a
        /*0b6e*/ 	.byte	0x06
	.zero		1


	//   ....[41]....
        /*0b70*/ 	.word	0x0000b780
        /*0b74*/ 	.word	0x000000ff
        /*0b78*/ 	.word	0x00030850
        /*0b7c*/ 	.short	0x010a
        /*0b7e*/ 	.byte	0x06
	.zero		1


	//   ....[42]....
        /*0b80*/ 	.word	0x0000bdf0
        /*0b84*/ 	.word	0x000000ff
        /*0b88*/ 	.word	0x00000000
        /*0b8c*/ 	.short	0x0101
        /*0b8e*/ 	.byte	0x04
	.zero		1


	//   ....[43]....
        /*0b90*/ 	.word	0x0000e0c0
        /*0b94*/ 	.word	0x000000ff
        /*0b98*/ 	.word	0x00000000
        /*0b9c*/ 	.short	0x0101
        /*0b9e*/ 	.byte	0x06
	.zero		1


	//   ....[44]....
        /*0ba0*/ 	.word	0x0000e880
        /*0ba4*/ 	.word	0x000000ff
        /*0ba8*/ 	.word	0x00030850
        /*0bac*/ 	.short	0x010a
        /*0bae*/ 	.byte	0x05
	.zero		1


	//   ....[45]....
        /*0bb0*/ 	.word	0x0000e8c0
        /*0bb4*/ 	.word	0x000000ff
        /*0bb8*/ 	.word	0x00030850
        /*0bbc*/ 	.short	0x010a
        /*0bbe*/ 	.byte	0x05
	.zero		1


	//   ....[46]....
        /*0bc0*/ 	.word	0x0000ed90
        /*0bc4*/ 	.word	0x000000ff
        /*0bc8*/ 	.word	0x00000000
        /*0bcc*/ 	.short	0x0101
        /*0bce*/ 	.byte	0x04
	.zero		1


	//   ....[47]....
        /*0bd0*/ 	.word	0x00010890
        /*0bd4*/ 	.word	0x00000011
        /*0bd8*/ 	.word	0x00000000
        /*0bdc*/ 	.short	0x0101
        /*0bde*/ 	.byte	0x3f
	.zero		1


	//   ....[48]....
        /*0be0*/ 	.word	0x000138c0
        /*0be4*/ 	.word	0x00000007
        /*0be8*/ 	.word	0x00030840
        /*0bec*/ 	.short	0x010a
        /*0bee*/ 	.byte	0x3f
	.zero		1


	//   ....[49]....
        /*0bf0*/ 	.word	0x00013f70
        /*0bf4*/ 	.word	0x00000007
        /*0bf8*/ 	.word	0x00030830
        /*0bfc*/ 	.short	0x0107
        /*0bfe*/ 	.byte	0x3f
	.zero		1


	//   ....[50]....
        /*0c00*/ 	.word	0x00014030
        /*0c04*/ 	.word	0x00000007
        /*0c08*/ 	.word	0x00030830
        /*0c0c*/ 	.short	0x0101
        /*0c0e*/ 	.byte	0x3f
	.zero		1


	//   ....[51]....
        /*0c10*/ 	.word	0x00014b80
        /*0c14*/ 	.word	0x00000011
        /*0c18*/ 	.word	0x00030800
        /*0c1c*/ 	.short	0x0107
        /*0c1e*/ 	.byte	0x3f
	.zero		1


	//   ....[52]....
        /*0c20*/ 	.word	0x00014ca0
        /*0c24*/ 	.word	0x00000011
        /*0c28*/ 	.word	0x00030800
        /*0c2c*/ 	.short	0x0101
        /*0c2e*/ 	.byte	0x3f
	.zero		1


	//   ....[53]....
        /*0c30*/ 	.word	0x00014cc0
        /*0c34*/ 	.word	0x00000011
        /*0c38*/ 	.word	0x00030820
        /*0c3c*/ 	.short	0x010a
        /*0c3e*/ 	.byte	0x3f
	.zero		1


	//   ....[54]....
        /*0c40*/ 	.word	0x00015090
        /*0c44*/ 	.word	0x00000007
        /*0c48*/ 	.word	0x00030840
        /*0c4c*/ 	.short	0x010a
        /*0c4e*/ 	.byte	0x3f
	.zero		1


	//   ....[55]....
        /*0c50*/ 	.word	0x00015570
        /*0c54*/ 	.word	0x00000007
        /*0c58*/ 	.word	0x00030830
        /*0c5c*/ 	.short	0x0107
        /*0c5e*/ 	.byte	0x3f
	.zero		1


	//   ....[56]....
        /*0c60*/ 	.word	0x00015630
        /*0c64*/ 	.word	0x00000007
        /*0c68*/ 	.word	0x00030830
        /*0c6c*/ 	.short	0x0101
        /*0c6e*/ 	.byte	0x3f
	.zero		1


	//   ....[57]....
        /*0c70*/ 	.word	0x00015690
        /*0c74*/ 	.word	0x00000006
        /*0c78*/ 	.word	0x00030860
        /*0c7c*/ 	.short	0x010a
        /*0c7e*/ 	.byte	0x3f
	.zero		1


	//   ....[58]....
        /*0c80*/ 	.word	0x00015c00
        /*0c84*/ 	.word	0x00000006
        /*0c88*/ 	.word	0x00030850
        /*0c8c*/ 	.short	0x0107
        /*0c8e*/ 	.byte	0x3f
	.zero		1


	//   ....[59]....
        /*0c90*/ 	.word	0x00015d60
        /*0c94*/ 	.word	0x00000006
        /*0c98*/ 	.word	0x00030850
        /*0c9c*/ 	.short	0x0101
        /*0c9e*/ 	.byte	0x3f
	.zero		1


	//   ....[60]....
        /*0ca0*/ 	.word	0x00015f80
        /*0ca4*/ 	.word	0x00000000
        /*0ca8*/ 	.word	0x00030860
        /*0cac*/ 	.short	0x010a
        /*0cae*/ 	.byte	0x3f
	.zero		1


	//   ....[61]....
        /*0cb0*/ 	.word	0x00016490
        /*0cb4*/ 	.word	0x00000000
        /*0cb8*/ 	.word	0x00030850
        /*0cbc*/ 	.short	0x0107
        /*0cbe*/ 	.byte	0x3f
	.zero		1


	//   ....[62]....
        /*0cc0*/ 	.word	0x00016550
        /*0cc4*/ 	.word	0x00000000
        /*0cc8*/ 	.word	0x00030850
        /*0ccc*/ 	.short	0x0101
        /*0cce*/ 	.byte	0x3f
	.zero		1


	//   ....[63]....
        /*0cd0*/ 	.word	0x00017280
        /*0cd4*/ 	.word	0x00000004
        /*0cd8*/ 	.word	0x00030820
        /*0cdc*/ 	.short	0x010a
        /*0cde*/ 	.byte	0x3f
	.zero		1


	//   ....[64]....
        /*0ce0*/ 	.word	0x00017400
        /*0ce4*/ 	.word	0x00000005
        /*0ce8*/ 	.word	0x00030840
        /*0cec*/ 	.short	0x010a
        /*0cee*/ 	.byte	0x3f
	.zero		1


	//   ....[65]....
        /*0cf0*/ 	.word	0x000174a0
        /*0cf4*/ 	.word	0x00000017
        /*0cf8*/ 	.word	0x00030840
        /*0cfc*/ 	.short	0x010a
        /*0cfe*/ 	.byte	0x3f
	.zero		1


	//   ....[66]....
        /*0d00*/ 	.word	0x000174e0
        /*0d04*/ 	.word	0x00000005
        /*0d08*/ 	.word	0x00030860
        /*0d0c*/ 	.short	0x010a
        /*0d0e*/ 	.byte	0x3f
	.zero		1


	//   ....[67]....
        /*0d10*/ 	.word	0x00017520
        /*0d14*/ 	.word	0x00000017
        /*0d18*/ 	.word	0x00030860
        /*0d1c*/ 	.short	0x010a
        /*0d1e*/ 	.byte	0x3f
	.zero		1


	//   ....[68]....
        /*0d20*/ 	.word	0x00017590
        /*0d24*/ 	.word	0x00000003
        /*0d28*/ 	.word	0x00030800
        /*0d2c*/ 	.short	0x010a
        /*0d2e*/ 	.byte	0x3f
	.zero		1


	//   ....[69]....
        /*0d30*/ 	.word	0x000175e0
        /*0d34*/ 	.word	0x0000000d
        /*0d38*/ 	.word	0x00030830
        /*0d3c*/ 	.short	0x010a
        /*0d3e*/ 	.byte	0x3f
	.zero		1


	//   ....[70]....
        /*0d40*/ 	.word	0x00017640
        /*0d44*/ 	.word	0x00000009
        /*0d48*/ 	.word	0x00030830
        /*0d4c*/ 	.short	0x010a
        /*0d4e*/ 	.byte	0x3f
	.zero		1


	//   ....[71]....
        /*0d50*/ 	.word	0x000176a0
        /*0d54*/ 	.word	0x00000009
        /*0d58*/ 	.word	0x00030850
        /*0d5c*/ 	.short	0x010a
        /*0d5e*/ 	.byte	0x3f
	.zero		1


	//   ....[72]....
        /*0d60*/ 	.word	0x00017700
        /*0d64*/ 	.word	0x00000009
        /*0d68*/ 	.word	0x00030830
        /*0d6c*/ 	.short	0x010a
        /*0d6e*/ 	.byte	0x3f
	.zero		1


	//   ....[73]....
        /*0d70*/ 	.word	0x00017760
        /*0d74*/ 	.word	0x00000009
        /*0d78*/ 	.word	0x00030850
        /*0d7c*/ 	.short	0x010a
        /*0d7e*/ 	.byte	0x3f
	.zero		1


	//   ....[74]....
        /*0d80*/ 	.word	0x000177c0
        /*0d84*/ 	.word	0x00000009
        /*0d88*/ 	.word	0x00030830
        /*0d8c*/ 	.short	0x010a
        /*0d8e*/ 	.byte	0x3f
	.zero		1


	//   ....[75]....
        /*0d90*/ 	.word	0x00017820
        /*0d94*/ 	.word	0x00000009
        /*0d98*/ 	.word	0x00030850
        /*0d9c*/ 	.short	0x010a
        /*0d9e*/ 	.byte	0x3f
	.zero		1


	//   ....[76]....
        /*0da0*/ 	.word	0x00017880
        /*0da4*/ 	.word	0x00000005
        /*0da8*/ 	.word	0x00030850
        /*0dac*/ 	.short	0x010a
        /*0dae*/ 	.byte	0x3f
	.zero		1


	//   ....[77]....
        /*0db0*/ 	.word	0x000179a0
        /*0db4*/ 	.word	0x00000007
        /*0db8*/ 	.word	0x00030840
        /*0dbc*/ 	.short	0x010a
        /*0dbe*/ 	.byte	0x3f
	.zero		1


	//   ....[78]....
        /*0dc0*/ 	.word	0x00018d70
        /*0dc4*/ 	.word	0x00000011
        /*0dc8*/ 	.word	0x00030820
        /*0dcc*/ 	.short	0x010a
        /*0dce*/ 	.byte	0x3f
	.zero		1


	//   ....[79]....
        /*0dd0*/ 	.word	0x00018dc0
        /*0dd4*/ 	.word	0x00000007
        /*0dd8*/ 	.word	0x00030840
        /*0ddc*/ 	.short	0x010a
        /*0dde*/ 	.byte	0x3f
	.zero		1


	//   ....[80]....
        /*0de0*/ 	.word	0x00019590
        /*0de4*/ 	.word	0x00000006
        /*0de8*/ 	.word	0x00030860
        /*0dec*/ 	.short	0x010a
        /*0dee*/ 	.byte	0x3f
	.zero		1


	//   ....[81]....
        /*0df0*/ 	.word	0x00019e30
        /*0df4*/ 	.word	0x00000000
        /*0df8*/ 	.word	0x00030860
        /*0dfc*/ 	.short	0x010a
        /*0dfe*/ 	.byte	0x3f
	.zero		1


	//   ....[82]....
        /*0e00*/ 	.word	0x0001afc0
        /*0e04*/ 	.word	0x00000004
        /*0e08*/ 	.word	0x00030820
        /*0e0c*/ 	.short	0x010a
        /*0e0e*/ 	.byte	0x3f
	.zero		1


	//   ....[83]....
        /*0e10*/ 	.word	0x0001b160
        /*0e14*/ 	.word	0x00000005
        /*0e18*/ 	.word	0x00030840
        /*0e1c*/ 	.short	0x010a
        /*0e1e*/ 	.byte	0x3f
	.zero		1


	//   ....[84]....
        /*0e20*/ 	.word	0x0001b1b0
        /*0e24*/ 	.word	0x00000017
        /*0e28*/ 	.word	0x00030840
        /*0e2c*/ 	.short	0x010a
        /*0e2e*/ 	.byte	0x3f
	.zero		1


	//   ....[85]....
        /*0e30*/ 	.word	0x0001b200
        /*0e34*/ 	.word	0x00000005
        /*0e38*/ 	.word	0x00030860
        /*0e3c*/ 	.short	0x010a
        /*0e3e*/ 	.byte	0x3f
	.zero		1


	//----- nvinfo : EIATTR_NUM_MBARRIERS
	.align		4
.L_209:
        /*0e40*/ 	.byte	0x03, 0x38
        /*0e42*/ 	.short	0x0016


	//----- nvinfo : EIATTR_EXIT_INSTR_OFFSETS
	.align		4
        /*0e44*/ 	.byte	0x04, 0x1c
        /*0e46*/ 	.short	(.L_211 - .L_210)


	//   ....[0]....
.L_210:
        /*0e48*/ 	.word	0x00000960


	//   ....[1]....
        /*0e4c*/ 	.word	0x00011920


	//   ....[2]....
        /*0e50*/ 	.word	0x00017570


	//----- nvinfo : EIATTR_MAX_THREADS
	.align		4
.L_211:
        /*0e54*/ 	.byte	0x04, 0x05
        /*0e56*/ 	.short	(.L_213 - .L_212)
.L_212:
        /*0e58*/ 	.word	0x00000180
        /*0e5c*/ 	.word	0x00000001
        /*0e60*/ 	.word	0x00000001


	//----- nvinfo : EIATTR_CRS_STACK_SIZE
	.align		4
.L_213:
        /*0e64*/ 	.byte	0x04, 0x1e
        /*0e66*/ 	.short	(.L_215 - .L_214)
.L_214:
        /*0e68*/ 	.word	0x00000000


	//----- nvinfo : EIATTR_CBANK_PARAM_SIZE
	.align		4
.L_215:
        /*0e6c*/ 	.byte	0x03, 0x19
        /*0e6e*/ 	.short	0x0af0


	//----- nvinfo : EIATTR_PARAM_CBANK
	.align		4
        /*0e70*/ 	.byte	0x04, 0x0a
        /*0e72*/ 	.short	(.L_217 - .L_216)
	.align		4
.L_216:
        /*0e74*/ 	.word	index@(.nv.constant0._ZN7cutlass13device_kernelIN5flash11enable_sm90INS1_16FlashAttnFwdSm90INS1_25CollectiveMainloopFwdSm90ILi2EN4cute5tupleIJNS5_1CILi1EEES8_S8_EEENS6_IJNS7_ILi128EEENS7_ILi96EEENS7_ILi192EEEEEELi192ENS_10bfloat16_tEfNS_4arch4Sm90ELb0ELb1ELb1ELb1ELb1ELb0ELb0ELb1ELb1ELb1ELb0ELb0EEENS1_21CollectiveEpilogueFwdINS6_IJSA_SC_SB_EEES9_SE_SG_Li256ELb1ELb1ELb0ELb0EEENS1_36VarlenDynamicPersistentTileSchedulerILi128ELi96ELi256ELi128ELb0ELb1ELb1ELb1ELb0ELb1EEEEEEEEEvNT_6ParamsE)
        /*0e78*/ 	.short	0x0210
        /*0e7a*/ 	.short	0x0af0


	//----- nvinfo : EIATTR_SW_WAR
	.align		4
.L_217:
        /*0e7c*/ 	.byte	0x04, 0x36
        /*0e7e*/ 	.short	(.L_219 - .L_218)
.L_218:
        /*0e80*/ 	.word	0x00000008
.L_219:


//--------------------- .nv.info._ZN7cutlass13device_kernelIN5flash11enable_sm90INS1_16FlashAttnFwdSm90INS1_25CollectiveMainloopFwdSm90ILi2EN4cute5tupleIJNS5_1CILi1EEES8_S8_EEENS6_IJNS7_ILi128EEENS7_ILi96EEENS7_ILi192EEEEEELi192ENS_10bfloat16_tEfNS_4arch4Sm90ELb0ELb1ELb1ELb1ELb1ELb1ELb0ELb1ELb1ELb1ELb0ELb0EEENS1_21CollectiveEpilogueFwdINS6_IJSA_SC_SB_EEES9_SE_SG_Li256ELb1ELb1ELb0ELb0EEENS1_36VarlenDynamicPersistentTileSchedulerILi128ELi96ELi256ELi128ELb0ELb1ELb1ELb1ELb0ELb1EEEEEEEEEvNT_6ParamsE --------------------------
	.section	.nv.info._ZN7cutlass13device_kernelIN5flash11enable_sm90INS1_16FlashAttnFwdSm90INS1_25CollectiveMainloopFwdSm90ILi2EN4cute5tupleIJNS5_1CILi1EEES8_S8_EEENS6_IJNS7_ILi128EEENS7_ILi96EEENS7_ILi192EEEEEELi192ENS_10bfloat16_tEfNS_4arch4Sm90ELb0ELb1ELb1ELb1ELb1ELb1ELb0ELb1ELb1ELb1ELb0ELb0EEENS1_21CollectiveEpilogueFwdINS6_IJSA_SC_SB_EEES9_SE_SG_Li256ELb1ELb1ELb0ELb0EEENS1_36VarlenDynamicPersistentTileSchedulerILi128ELi96ELi256ELi128ELb0ELb1ELb1ELb1ELb0ELb1EEEEEEEEEvNT_6ParamsE,"",@"SHT_CUDA_INFO"
	.sectionflags	@""
	.align	4


	//----- nvinfo : EIATTR_CUDA_API_VERSION
	.align		4
        /*0000*/ 	.byte	0x04, 0x37
        /*0002*/ 	.short	(.L_221 - .L_220)
.L_220:
        /*0004*/ 	.word	0x00000082


	//----- nvinfo : EIATTR_KPARAM_INFO
	.align		4
.L_221:
        /*0008*/ 	.byte	0x04, 0x17
        /*000a*/ 	.short	(.L_223 - .L_222)
.L_222:
        /*000c*/ 	.word	0x00000000
        /*0010*/ 	.short	0x0000
        /*0012*/ 	.short	0x0070
        /*0014*/ 	.byte	0x00, 0xf0, 0x01, 0x2a


	//----- nvinfo : EIATTR_SPARSE_MMA_MASK
	.align		4
.L_223:
        /*0018*/ 	.byte	0x03, 0x50
        /*001a*/ 	.short	0x0000


	//----- nvinfo : EIATTR_MAXREG_COUNT
	.align		4
        /*001c*/ 	.byte	0x03, 0x1b
        /*001e*/ 	.short	0x00a8


	//----- nvinfo : EIATTR_NUM_BARRIERS
	.align		4
        /*0020*/ 	.byte	0x02, 0x4c
        /*0022*/ 	.byte	0x10
	.zero		1


	//----- nvinfo : EIATTR_EXTERNS
	.align		4
        /*0024*/ 	.byte	0x04, 0x0f
        /*0026*/ 	.short	(.L_225 - .L_224)


	//   ....[0]....
	.align		4
.L_224:
        /*0028*/ 	.word	index@(__assertfail)


	//----- nvinfo : EIATTR_ANNOTATIONS
	.align		4
.L_225:
        /*002c*/ 	.byte	0x04, 0x55
        /*002e*/ 	.short	(.L_227 - .L_226)


	//   ....[0]....
.L_226:
        /* <DEDUP_REMOVED lines=29> */


	//----- nvinfo : EIATTR_MERCURY_ISA_VERSION
	.align		4
.L_227:
        /*01e8*/ 	.byte	0x03, 0x5f
        /*01ea*/ 	.short	0x0101


	//----- nvinfo : EIATTR_UNUSED_LOAD_BYTE_OFFSET
	.align		4
        /*01ec*/ 	.byte	0x04, 0x44
        /*01ee*/ 	.short	(.L_229 - .L_228)


	//   ....[0]....
.L_228:
        /*01f0*/ 	.word	0x00000ae0
        /*01f4*/ 	.word	0x0000fff0


	//   ....[1]....
        /*01f8*/ 	.word	0x00019f90
        /*01fc*/ 	.word	0x0000fff0


	//----- nvinfo : EIATTR_INT_WARP_WIDE_INSTR_OFFSETS
	.align		4
.L_229:
        /*0200*/ 	.byte	0x04, 0x31
        /*0202*/ 	.short	(.L_231 - .L_230)


	//   ....[0]....
.L_230:
        /*0204*/ 	.word	0x000001c0


	//   ....[1]....
        /*0208*/ 	.word	0x00000200


	//   ....[2]....
        /*020c*/ 	.word	0x00000270


	//   ....[3]....
        /*0210*/ 	.word	0x0001f6f0


	//   ....[4]....
        /*0214*/ 	.word	0x0001f780


	//   ....[5]....
        /*0218*/ 	.word	0x00022760


	//   ....[6]....
        /*021c*/ 	.word	0x000227f0


	//----- nvinfo : EIATTR_COOP_GROUP_MASK_REGIDS
	.align		4
.L_231:
        /*0220*/ 	.byte	0x04, 0x29
        /*0222*/ 	.short	(.L_233 - .L_232)


	//   ....[0]....
.L_232:
        /*0224*/ 	.word	0xffffffff


	//   ....[1]....
        /*0228*/ 	.word	0xffffffff


	//   ....[2]....
        /*022c*/ 	.word	0xffffffff


	//   ....[3]....
        /*0230*/ 	.word	0xffffffff


	//   ....[4]....
        /*0234*/ 	.word	0xffffffff


	//   ....[5]....
        /*0238*/ 	.word	0xffffffff


	//   ....[6]....
        /*023c*/ 	.word	0xffffffff


	//   ....[7]....
        /*0240*/ 	.word	0xffffffff


	//   ....[8]....
        /*0244*/ 	.word	0xffffffff


	//   ....[9]....
        /*0248*/ 	.word	0xffffffff


	//   ....[10]....
        /*024c*/ 	.word	0xffffffff


	//   ....[11]....
        /*0250*/ 	.word	0xffffffff


	//   ....[12]....
        /*0254*/ 	.word	0xffffffff


	//   ....[13]....
        /*0258*/ 	.word	0xffffffff


	//   ....[14]....
        /*025c*/ 	.word	0xffffffff


	//   ....[15]....
        /*0260*/ 	.word	0xffffffff


	//   ....[16]....
        /*0264*/ 	.word	0xffffffff


	//   ....[17]....
        /*0268*/ 	.word	0xffffffff


	//   ....[18]....
        /*026c*/ 	.word	0xffffffff


	//   ....[19]....
        /*0270*/ 	.word	0xffffffff


	//   ....[20]....
        /*0274*/ 	.word	0xffffffff


	//   ....[21]....
        /*0278*/ 	.word	0xffffffff


	//   ....[22]....
        /*027c*/ 	.word	0xffffffff


	//   ....[23]....
        /*0280*/ 	.word	0xffffffff


	//   ....[24]....
        /*0284*/ 	.word	0xffffffff


	//   ....[25]....
        /*0288*/ 	.word	0xffffffff


	//   ....[26]....
        /*028c*/ 	.word	0xffffffff


	//   ....[27]....
        /*0290*/ 	.word	0xffffffff


	//   ....[28]....
        /*0294*/ 	.word	0xffffffff


	//   ....[29]....
        /*0298*/ 	.word	0xffffffff


	//   ....[30]....
        /*029c*/ 	.word	0xffffffff


	//   ....[31]....
        /*02a0*/ 	.word	0xffffffff


	//   ....[32]....
        /*02a4*/ 	.word	0xffffffff


	//   ....[33]....
        /*02a8*/ 	.word	0xffffffff


	//   ....[34]....
        /*02ac*/ 	.word	0xffffffff


	//   ....[35]....
        /*02b0*/ 	.word	0xffffffff


	//   ....[36]....
        /*02b4*/ 	.word	0xffffffff


	//   ....[37]....
        /*02b8*/ 	.word	0xffffffff


	//   ....[38]....
        /*02bc*/ 	.word	0xffffffff


	//   ....[39]....
        /*02c0*/ 	.word	0xffffffff


	//   ....[40]....
        /*02c4*/ 	.word	0xffffffff


	//   ....[41]....
        /*02c8*/ 	.word	0xffffffff


	//   ....[42]....
        /*02cc*/ 	.word	0xffffffff


	//   ....[43]....
        /*02d0*/ 	.word	0xffffffff


	//   ....[44]....
        /*02d4*/ 	.word	0xffffffff


	//   ....[45]....
        /*02d8*/ 	.word	0xffffffff


	//   ....[46]....
        /*02dc*/ 	.word	0xffffffff


	//   ....[47]....
        /*02e0*/ 	.word	0xffffffff


	//   ....[48]....
        /*02e4*/ 	.word	0xffffffff


	//   ....[49]....
        /*02e8*/ 	.word	0xffffffff


	//   ....[50]....
        /*02ec*/ 	.word	0xffffffff


	//   ....[51]....
        /*02f0*/ 	.word	0xffffffff


	//   ....[52]....
        /*02f4*/ 	.word	0xffffffff


	//   ....[53]....
        /*02f8*/ 	.word	0xffffffff


	//   ....[54]....
        /*02fc*/ 	.word	0xffffffff


	//   ....[55]....
        /*0300*/ 	.word	0xffffffff


	//   ....[56]....
        /*0304*/ 	.word	0xffffffff


	//   ....[57]....
        /*0308*/ 	.word	0xffffffff


	//   ....[58]....
        /*030c*/ 	.word	0xffffffff


	//   ....[59]....
        /*0310*/ 	.word	0xffffffff


	//   ....[60]....
        /*0314*/ 	.word	0xffffffff


	//   ....[61]....
        /*0318*/ 	.word	0xffffffff


	//   ....[62]....
        /*031c*/ 	.word	0xffffffff


	//   ....[63]....
        /*0320*/ 	.word	0xffffffff


	//   ....[64]....
        /*0324*/ 	.word	0xffffffff


	//   ....[65]....
        /*0328*/ 	.word	0xffffffff


	//   ....[66]....
        /*032c*/ 	.word	0xffffffff


	//   ....[67]....
        /*0330*/ 	.word	0xffffffff


	//   ....[68]....
        /*0334*/ 	.word	0xffffffff


	//   ....[69]....
        /*0338*/ 	.word	0xffffffff


	//   ....[70]....
        /*033c*/ 	.word	0xffffffff


	//   ....[71]....
        /*0340*/ 	.word	0xffffffff


	//   ....[72]....
        /*0344*/ 	.word	0xffffffff


	//   ....[73]....
        /*0348*/ 	.word	0xffffffff


	//   ....[74]....
        /*034c*/ 	.word	0xffffffff


	//   ....[75]....
        /*0350*/ 	.word	0xffffffff


	//   ....[76]....
        /*0354*/ 	.word	0xffffffff


	//   ....[77]....
        /*0358*/ 	.word	0xffffffff


	//   ....[78]....
        /*035c*/ 	.word	0xffffffff


	//   ....[79]....
        /*0360*/ 	.word	0xffffffff


	//   ....[80]....
        /*0364*/ 	.word	0xffffffff


	//   ....[81]....
        /*0368*/ 	.word	0xffffffff


	//   ....[82]....
        /*036c*/ 	.word	0xffffffff


	//   ....[83]....
        /*0370*/ 	.word	0xffffffff


	//   ....[84]....
        /*0374*/ 	.word	0xffffffff


	//   ....[85]....
        /*0378*/ 	.word	0xffffffff


	//   ....[86]....
        /*037c*/ 	.word	0xffffffff


	//   ....[87]....
        /*0380*/ 	.word	0xffffffff


	//   ....[88]....
        /*0384*/ 	.word	0xffffffff


	//   ....[89]....
        /*0388*/ 	.word	0xffffffff


	//   ....[90]....
        /*038c*/ 	.word	0xffffffff


	//   ....[91]....
        /*0390*/ 	.word	0xffffffff


	//   ....[92]....
        /*0394*/ 	.word	0xffffffff


	//   ....[93]....
        /*0398*/ 	.word	0xffffffff


	//   ....[94]....
        /*039c*/ 	.word	0xffffffff


	//   ....[95]....
        /*03a0*/ 	.word	0xffffffff


	//   ....[96]....
        /*03a4*/ 	.word	0xffffffff


	//   ....[97]....
        /*03a8*/ 	.word	0xffffffff


	//   ....[98]....
        /*03ac*/ 	.word	0xffffffff


	//   ....[99]....
        /*03b0*/ 	.word	0xffffffff


	//   ....[100]....
        /*03b4*/ 	.word	0xffffffff


	//   ....[101]....
        /*03b8*/ 	.word	0xffffffff


	//   ....[102]....
        /*03bc*/ 	.word	0xffffffff


	//   ....[103]....
        /*03c0*/ 	.word	0xffffffff


	//   ....[104]....
        /*03c4*/ 	.word	0xffffffff


	//   ....[105]....
        /*03c8*/ 	.word	0xffffffff


	//   ....[106]....
        /*03cc*/ 	.word	0xffffffff


	//   ....[107]....
        /*03d0*/ 	.word	0xffffffff


	//   ....[108]....
        /*03d4*/ 	.word	0xffffffff


	//   ....[109]....
        /*03d8*/ 	.word	0xffffffff


	//   ....[110]....
        /*03dc*/ 	.word	0xffffffff


	//   ....[111]....
        /*03e0*/ 	.word	0xffffffff


	//   ....[112]....
        /*03e4*/ 	.word	0xffffffff


	//   ....[113]....
        /*03e8*/ 	.word	0xffffffff


	//   ....[114]....
        /*03ec*/ 	.word	0xffffffff


	//   ....[115]....
        /*03f0*/ 	.word	0xffffffff


	//   ....[116]....
        /*03f4*/ 	.word	0xffffffff


	//   ....[117]....
        /*03f8*/ 	.word	0xffffffff


	//   ....[118]....
        /*03fc*/ 	.word	0xffffffff


	//   ....[119]....
        /*0400*/ 	.word	0xffffffff


	//   ....[120]....
        /*0404*/ 	.word	0xffffffff


	//   ....[121]....
        /*0408*/ 	.word	0xffffffff


	//   ....[122]....
        /*040c*/ 	.word	0xffffffff


	//   ....[123]....
        /*0410*/ 	.word	0xffffffff


	//   ....[124]....
        /*0414*/ 	.word	0xffffffff


	//   ....[125]....
        /*0418*/ 	.word	0xffffffff


	//   ....[126]....
        /*041c*/ 	.word	0xffffffff


	//   ....[127]....
        /*0420*/ 	.word	0xffffffff


	//   ....[128]....
        /*0424*/ 	.word	0xffffffff


	//   ....[129]....
        /*0428*/ 	.word	0xffffffff


	//   ....[130]....
        /*042c*/ 	.word	0xffffffff


	//   ....[131]....
        /*0430*/ 	.word	0xffffffff


	//   ....[132]....
        /*0434*/ 	.word	0xffffffff


	//   ....[133]....
        /*0438*/ 	.word	0xffffffff


	//   ....[134]....
        /*043c*/ 	.word	0xffffffff


	//   ....[135]....
        /*0440*/ 	.word	0xffffffff


	//   ....[136]....
        /*0444*/ 	.word	0xffffffff


	//   ....[137]....
        /*0448*/ 	.word	0xffffffff


	//   ....[138]....
        /*044c*/ 	.word	0xffffffff


	//   ....[139]....
        /*0450*/ 	.word	0xffffffff


	//   ....[140]....
        /*0454*/ 	.word	0xffffffff


	//   ....[141]....
        /*0458*/ 	.word	0xffffffff


	//   ....[142]....
        /*045c*/ 	.word	0xffffffff


	//   ....[143]....
        /*0460*/ 	.word	0xffffffff


	//   ....[144]....
        /*0464*/ 	.word	0xffffffff


	//   ....[145]....
        /*0468*/ 	.word	0xffffffff


	//   ....[146]....
        /*046c*/ 	.word	0xffffffff


	//   ....[147]....
        /*0470*/ 	.word	0xffffffff


	//   ....[148]....
        /*0474*/ 	.word	0xffffffff


	//   ....[149]....
        /*0478*/ 	.word	0xffffffff


	//   ....[150]....
        /*047c*/ 	.word	0xffffffff


	//   ....[151]....
        /*0480*/ 	.word	0xffffffff


	//   ....[152]....
        /*0484*/ 	.word	0xffffffff


	//   ....[153]....
        /*0488*/ 	.word	0xffffffff


	//   ....[154]....
        /*048c*/ 	.word	0xffffffff


	//   ....[155]....
        /*0490*/ 	.word	0xffffffff


	//   ....[156]....
        /*0494*/ 	.word	0xffffffff


	//   ....[157]....
        /*0498*/ 	.word	0xffffffff


	//   ....[158]....
        /*049c*/ 	.word	0xffffffff


	//   ....[159]....
        /*04a0*/ 	.word	0xffffffff


	//   ....[160]....
        /*04a4*/ 	.word	0xffffffff


	//   ....[161]....
        /*04a8*/ 	.word	0xffffffff


	//   ....[162]....
        /*04ac*/ 	.word	0xffffffff


	//   ....[163]....
        /*04b0*/ 	.word	0xffffffff


	//   ....[164]....
        /*04b4*/ 	.word	0xffffffff


	//   ....[165]....
        /*04b8*/ 	.word	0xffffffff


	//   ....[166]....
        /*04bc*/ 	.word	0xffffffff


	//   ....[167]....
        /*04c0*/ 	.word	0xffffffff


	//   ....[168]....
        /*04c4*/ 	.word	0xffffffff


	//   ....[169]....
        /*04c8*/ 	.word	0xffffffff


	//   ....[170]....
        /*04cc*/ 	.word	0xffffffff


	//   ....[171]....
        /*04d0*/ 	.word	0xffffffff


	//   ....[172]....
        /*04d4*/ 	.word	0xffffffff


	//   ....[173]....
        /*04d8*/ 	.word	0x0500000f


	//   ....[174]....
        /*04dc*/ 	.word	0x0500000f


	//   ....[175]....
        /*04e0*/ 	.word	0x0500000f


	//   ....[176]....
        /*04e4*/ 	.word	0x0500000f


	//   ....[177]....
        /*04e8*/ 	.word	0x0500000f


	//   ....[178]....
        /*04ec*/ 	.word	0x0500000f


	//   ....[179]....
        /*04f0*/ 	.word	0x0500000f


	//   ....[180]....
        /*04f4*/ 	.word	0x0500000f


	//   ....[181]....
        /*04f8*/ 	.word	0x0500000f


	//   ....[182]....
        /*04fc*/ 	.word	0x0500000f


	//   ....[183]....
        /*0500*/ 	.word	0x0500000f


	//   ....[184]....
        /*0504*/ 	.word	0x0500000f


	//   ....[185]....
        /*0508*/ 	.word	0x0500000f


	//   ....[186]....
        /*050c*/ 	.word	0x0500000f


	//   ....[187]....
        /*0510*/ 	.word	0x0500000f


	//   ....[188]....
        /*0514*/ 	.word	0x0500000f


	//   ....[189]....
        /*0518*/ 	.word	0x0500000f


	//   ....[190]....
        /*051c*/ 	.word	0x0500000f


	//   ....[191]....
        /*0520*/ 	.word	0x0500000f


	//   ....[192]....
        /*0524*/ 	.word	0x0500000f


	//   ....[193]....
        /*0528*/ 	.word	0x0500000f


	//   ....[194]....
        /*052c*/ 	.word	0x0500000f


	//   ....[195]....
        /*0530*/ 	.word	0x0500000f


	//   ....[196]....
        /*0534*/ 	.word	0x0500000f


	//   ....[197]....
        /*0538*/ 	.word	0x0500000f


	//   ....[198]....
        /*053c*/ 	.word	0x0500000f


	//   ....[199]....
        /*0540*/ 	.word	0x0500000f


	//   ....[200]....
        /*0544*/ 	.word	0x0500000f


	//   ....[201]....
        /*0548*/ 	.word	0x0500000f


	//   ....[202]....
        /*054c*/ 	.word	0x0500000f


	//   ....[203]....
        /*0550*/ 	.word	0x0500000f


	//   ....[204]....
        /*0554*/ 	.word	0x0500000f


	//   ....[205]....
        /*0558*/ 	.word	0x0500000f


	//   ....[206]....
        /*055c*/ 	.word	0x0500000f


	//   ....[207]....
        /*0560*/ 	.word	0x0500000f


	//   ....[208]....
        /*0564*/ 	.word	0x0500000f


	//   ....[209]....
        /*0568*/ 	.word	0x0500000f


	//   ....[210]....
        /*056c*/ 	.word	0x0500000f


	//   ....[211]....
        /*0570*/ 	.word	0x0500000f


	//   ....[212]....
        /*0574*/ 	.word	0x0500000f


	//   ....[213]....
        /*0578*/ 	.word	0x0500000f


	//   ....[214]....
        /*057c*/ 	.word	0x0500000f


	//   ....[215]....
        /*0580*/ 	.word	0x0500000f


	//   ....[216]....
        /*0584*/ 	.word	0x0500000f


	//   ....[217]....
        /*0588*/ 	.word	0x0500000f


	//   ....[218]....
        /*058c*/ 	.word	0x0500000f


	//   ....[219]....
        /*0590*/ 	.word	0x0500000f


	//   ....[220]....
        /*0594*/ 	.word	0x0500000f


	//   ....[221]....
        /*0598*/ 	.word	0x0500000f


	//   ....[222]....
        /*059c*/ 	.word	0x0500000f


	//   ....[223]....
        /*05a0*/ 	.word	0x0500000f


	//   ....[224]....
        /*05a4*/ 	.word	0x0500000f


	//   ....[225]....
        /*05a8*/ 	.word	0x0500000f


	//   ....[226]....
        /*05ac*/ 	.word	0x0500000f


	//   ....[227]....
        /*05b0*/ 	.word	0x0500000f


	//   ....[228]....
        /*05b4*/ 	.word	0x0500000f


	//   ....[229]....
        /*05b8*/ 	.word	0x0500000f


	//   ....[230]....
        /*05bc*/ 	.word	0x0500000f


	//   ....[231]....
        /*05c0*/ 	.word	0x0500000f


	//   ....[232]....
        /*05c4*/ 	.word	0x0500000f


	//   ....[233]....
        /*05c8*/ 	.word	0x0500000f


	//   ....[234]....
        /*05cc*/ 	.word	0x0500000f


	//   ....[235]....
        /*05d0*/ 	.word	0x0500000f


	//   ....[236]....
        /*05d4*/ 	.word	0x0500000f


	//   ....[237]....
        /*05d8*/ 	.word	0x0500000f


	//   ....[238]....
        /*05dc*/ 	.word	0x0500000f


	//   ....[239]....
        /*05e0*/ 	.word	0x0500000f


	//   ....[240]....
        /*05e4*/ 	.word	0x0500000f


	//   ....[241]....
        /*05e8*/ 	.word	0x0500000f


	//   ....[242]....
        /*05ec*/ 	.word	0x0500000f


	//   ....[243]....
        /*05f0*/ 	.word	0x0500000f


	//   ....[244]....
        /*05f4*/ 	.word	0x0500000f


	//   ....[245]....
        /*05f8*/ 	.word	0x0500000f


	//   ....[246]....
        /*05fc*/ 	.word	0x0500000f


	//   ....[247]....
        /*0600*/ 	.word	0x0500000f


	//   ....[248]....
        /*0604*/ 	.word	0x0500000f


	//   ....[249]....
        /*0608*/ 	.word	0x0500000f


	//   ....[250]....
        /*060c*/ 	.word	0x0500000f


	//   ....[251]....
        /*0610*/ 	.word	0x0500000f


	//   ....[252]....
        /*0614*/ 	.word	0x0500000f


	//   ....[253]....
        /*0618*/ 	.word	0x0500000f


	//   ....[254]....
        /*061c*/ 	.word	0x0500000f


	//   ....[255]....
        /*0620*/ 	.word	0x0500000f


	//   ....[0]....
        /*0624*/ 	.word	0x0500000f


	//   ....[1]....
        /*0628*/ 	.word	0x0500000f


	//   ....[2]....
        /*062c*/ 	.word	0x0500000f


	//   ....[3]....
        /*0630*/ 	.word	0x0500000f


	//   ....[4]....
        /*0634*/ 	.word	0x0500000f


	//   ....[5]....
        /*0638*/ 	.word	0x0500000f


	//   ....[6]....
        /*063c*/ 	.word	0x0500000f


	//   ....[7]....
        /*0640*/ 	.word	0x0500000f


	//   ....[8]....
        /*0644*/ 	.word	0x0500000f


	//   ....[9]....
        /*0648*/ 	.word	0x0500000f


	//   ....[10]....
        /*064c*/ 	.word	0x0500000f


	//   ....[11]....
        /*0650*/ 	.word	0x0500000f


	//   ....[12]....
        /*0654*/ 	.word	0x0500000f


	//   ....[13]....
        /*0658*/ 	.word	0x0500000f


	//   ....[14]....
        /*065c*/ 	.word	0x0500000f


	//   ....[15]....
        /*0660*/ 	.word	0x0500000f


	//   ....[16]....
        /*0664*/ 	.word	0x0500000f


	//   ....[17]....
        /*0668*/ 	.word	0x0500000f


	//   ....[18]....
        /*066c*/ 	.word	0x0500000f


	//   ....[19]....
        /*0670*/ 	.word	0x0500000f


	//   ....[20]....
        /*0674*/ 	.word	0x0500000f


	//   ....[21]....
        /*0678*/ 	.word	0xffffffff


	//   ....[22]....
        /*067c*/ 	.word	0xffffffff


	//   ....[23]....
        /*0680*/ 	.word	0xffffffff


	//   ....[24]....
        /*0684*/ 	.word	0xffffffff


	//   ....[25]....
        /*0688*/ 	.word	0xffffffff


	//   ....[26]....
        /*068c*/ 	.word	0xffffffff


	//   ....[27]....
        /*0690*/ 	.word	0xffffffff


	//   ....[28]....
        /*0694*/ 	.word	0xffffffff


	//   ....[29]....
        /*0698*/ 	.word	0xffffffff


	//   ....[30]....
        /*069c*/ 	.word	0xffffffff


	//   ....[31]....
        /*06a0*/ 	.word	0xffffffff


	//   ....[32]....
        /*06a4*/ 	.word	0xffffffff


	//   ....[33]....
        /*06a8*/ 	.word	0x0500000f


	//   ....[34]....
        /*06ac*/ 	.word	0x0500000f


	//   ....[35]....
        /*06b0*/ 	.word	0x0500000f


	//   ....[36]....
        /*06b4*/ 	.word	0x0500000f


	//   ....[37]....
        /*06b8*/ 	.word	0x0500000f


	//   ....[38]....
        /*06bc*/ 	.word	0x0500000f


	//   ....[39]....
        /*06c0*/ 	.word	0x0500000f


	//   ....[40]....
        /*06c4*/ 	.word	0x0500000f


	//   ....[41]....
        /*06c8*/ 	.word	0x0500000f


	//   ....[42]....
        /*06cc*/ 	.word	0x0500000f


	//   ....[43]....
        /*06d0*/ 	.word	0x0500000f


	//   ....[44]....
        /*06d4*/ 	.word	0x0500000f


	//----- nvinfo : EIATTR_COOP_GROUP_INSTR_OFFSETS
	.align		4
.L_233:
        /*06d8*/ 	.byte	0x04, 0x28
        /*06da*/ 	.short	(.L_235 - .L_234)


	//   ....[0]....
.L_234:
        /*06dc*/ 	.word	0x000000d0


	//   ....[1]....
        /*06e0*/ 	.word	0x000001d0


	//   ....[2]....
        /*06e4*/ 	.word	0x00000220


	//   ....[3]....
        /*06e8*/ 	.word	0x00000450


	//   ....[4]....
        /*06ec*/ 	.word	0x000005b0


	//   ....[5]....
        /*06f0*/ 	.word	0x000006d0


	//   ....[6]....
        /*06f4*/ 	.word	0x00000830


	//   ....[7]....
        /*06f8*/ 	.word	0x00003cd0


	//   ....[8]....
        /*06fc*/ 	.word	0x00003ce0


	//   ....[9]....
        /*0700*/ 	.word	0x000040d0


	//   ....[10]....
        /*0704*/ 	.word	0x000040e0


	//   ....[11]....
        /*0708*/ 	.word	0x00004dd0


	//   ....[12]....
        /*070c*/ 	.word	0x00005570


	//   ....[13]....
        /*0710*/ 	.word	0x00005580


	//   ....[14]....
        /*0714*/ 	.word	0x00005590


	//   ....[15]....
        /*0718*/ 	.word	0x000055a0


	//   ....[16]....
        /*071c*/ 	.word	0x00005e10


	//   ....[17]....
        /*0720*/ 	.word	0x00005e20


	//   ....[18]....
        /*0724*/ 	.word	0x00005e30


	//   ....[19]....
        /*0728*/ 	.word	0x00005e40


	//   ....[20]....
        /*072c*/ 	.word	0x00008f20


	//   ....[21]....
        /*0730*/ 	.word	0x00008f30


	//   ....[22]....
        /*0734*/ 	.word	0x00008f40


	//   ....[23]....
        /*0738*/ 	.word	0x00008f50


	//   ....[24]....
        /*073c*/ 	.word	0x000095e0


	//   ....[25]....
        /*0740*/ 	.word	0x000095f0


	//   ....[26]....
        /*0744*/ 	.word	0x00009600


	//   ....[27]....
        /*0748*/ 	.word	0x00009610


	//   ....[28]....
        /*074c*/ 	.word	0x0000d160


	//   ....[29]....
        /*0750*/ 	.word	0x0000ddd0


	//   ....[30]....
        /*0754*/ 	.word	0x0000e6a0


	//   ....[31]....
        /*0758*/ 	.word	0x0000e6c0


	//   ....[32]....
        /*075c*/ 	.word	0x0000eb30


	//   ....[33]....
        /*0760*/ 	.word	0x0000eba0


	//   ....[34]....
        /*0764*/ 	.word	0x00010950


	//   ....[35]....
        /*0768*/ 	.word	0x00011040


	//   ....[36]....
        /*076c*/ 	.word	0x00011ea0


	//   ....[37]....
        /*0770*/ 	.word	0x00011fb0


	//   ....[38]....
        /*0774*/ 	.word	0x00012590


	//   ....[39]....
        /*0778*/ 	.word	0x000125f0


	//   ....[40]....
        /*077c*/ 	.word	0x00014a50


	//   ....[41]....
        /*0780*/ 	.word	0x00014a80


	//   ....[42]....
        /*0784*/ 	.word	0x00014aa0


	//   ....[43]....
        /*0788*/ 	.word	0x00014ac0


	//   ....[44]....
        /*078c*/ 	.word	0x00016790


	//   ....[45]....
        /*0790*/ 	.word	0x00016e70


	//   ....[46]....
        /*0794*/ 	.word	0x00017cd0


	//   ....[47]....
        /*0798*/ 	.word	0x00017de0


	//   ....[48]....
        /*079c*/ 	.word	0x000183c0


	//   ....[49]....
        /*07a0*/ 	.word	0x00018420


	//   ....[50]....
        /*07a4*/ 	.word	0x000194b0


	//   ....[51]....
        /*07a8*/ 	.word	0x000194e0


	//   ....[52]....
        /*07ac*/ 	.word	0x00019590


	//   ....[53]....
        /*07b0*/ 	.word	0x000195c0


	//   ....[54]....
        /*07b4*/ 	.word	0x0001ad90


	//   ....[55]....
        /*07b8*/ 	.word	0x0001add0


	//   ....[56]....
        /*07bc*/ 	.word	0x0001ae00


	//   ....[57]....
        /*07c0*/ 	.word	0x0001b110


	//   ....[58]....
        /*07c4*/ 	.word	0x0001b560


	//   ....[59]....
        /*07c8*/ 	.word	0x0001b590


	//   ....[60]....
        /*07cc*/ 	.word	0x0001b690


	//   ....[61]....
        /*07d0*/ 	.word	0x0001b6b0


	//   ....[62]....
        /*07d4*/ 	.word	0x0001b7b0


	//   ....[63]....
        /*07d8*/ 	.word	0x0001b7d0


	//   ....[64]....
        /*07dc*/ 	.word	0x0001b8e0


	//   ....[65]....
        /*07e0*/ 	.word	0x0001b900


	//   ....[66]....
        /*07e4*/ 	.word	0x0001c200


	//   ....[67]....
        /*07e8*/ 	.word	0x0001c220


	//   ....[68]....
        /*07ec*/ 	.word	0x0001c320


	//   ....[69]....
        /*07f0*/ 	.word	0x0001c340


	//   ....[70]....
        /*07f4*/ 	.word	0x0001c440


	//   ....[71]....
        /*07f8*/ 	.word	0x0001c460


	//   ....[72]....
        /*07fc*/ 	.word	0x0001c570


	//   ....[73]....
        /*0800*/ 	.word	0x0001c590


	//   ....[74]....
        /*0804*/ 	.word	0x0001c710


	//   ....[75]....
        /*0808*/ 	.word	0x0001c8e0


	//   ....[76]....
        /*080c*/ 	.word	0x0001c910


	//   ....[77]....
        /*0810*/ 	.word	0x0001c940


	//   ....[78]....
        /*0814*/ 	.word	0x0001c970


	//   ....[79]....
        /*0818*/ 	.word	0x0001c9a0


	//   ....[80]....
        /*081c*/ 	.word	0x0001c9d0


	//   ....[81]....
        /*0820*/ 	.word	0x0001cb40


	//   ....[82]....
        /*0824*/ 	.word	0x0001cb70


	//   ....[83]....
        /*0828*/ 	.word	0x0001cba0


	//   ....[84]....
        /*082c*/ 	.word	0x0001cbd0


	//   ....[85]....
        /*0830*/ 	.word	0x0001cc00


	//   ....[86]....
        /*0834*/ 	.word	0x0001cc30


	//   ....[87]....
        /*0838*/ 	.word	0x0001ccc0


	//   ....[88]....
        /*083c*/ 	.word	0x0001cd20


	//   ....[89]....
        /*0840*/ 	.word	0x0001cdb0


	//   ....[90]....
        /*0844*/ 	.word	0x0001de70


	//   ....[91]....
        /*0848*/ 	.word	0x00020330


	//   ....[92]....
        /*084c*/ 	.word	0x00020350


	//   ....[93]....
        /*0850*/ 	.word	0x00020400


	//   ....[94]....
        /*0854*/ 	.word	0x00020420


	//   ....[95]....
        /*0858*/ 	.word	0x000204c0


	//   ....[96]....
        /*085c*/ 	.word	0x000204e0


	//   ....[97]....
        /*0860*/ 	.word	0x00020580


	//   ....[98]....
        /*0864*/ 	.word	0x000205a0


	//   ....[99]....
        /*0868*/ 	.word	0x00020640


	//   ....[100]....
        /*086c*/ 	.word	0x00020660


	//   ....[101]....
        /*0870*/ 	.word	0x00020670


	//   ....[102]....
        /*0874*/ 	.word	0x00020700


	//   ....[103]....
        /*0878*/ 	.word	0x00020e50


	//   ....[104]....
        /*087c*/ 	.word	0x00020e80


	//   ....[105]....
        /*0880*/ 	.word	0x00020ea0


	//   ....[106]....
        /*0884*/ 	.word	0x00020f30


	//   ....[107]....
        /*0888*/ 	.word	0x00020f40


	//   ....[108]....
        /*088c*/ 	.word	0x00020fe0


	//   ....[109]....
        /*0890*/ 	.word	0x00020ff0


	//   ....[110]....
        /*0894*/ 	.word	0x00021090


	//   ....[111]....
        /*0898*/ 	.word	0x000210a0


	//   ....[112]....
        /*089c*/ 	.word	0x00021140


	//   ....[113]....
        /*08a0*/ 	.word	0x00021150


	//   ....[114]....
        /*08a4*/ 	.word	0x000211f0


	//   ....[115]....
        /*08a8*/ 	.word	0x00021200


	//   ....[116]....
        /*08ac*/ 	.word	0x000212a0


	//   ....[117]....
        /*08b0*/ 	.word	0x000212b0


	//   ....[118]....
        /*08b4*/ 	.word	0x000212c0


	//   ....[119]....
        /*08b8*/ 	.word	0x00021b40


	//   ....[120]....
        /*08bc*/ 	.word	0x00021b80


	//   ....[121]....
        /*08c0*/ 	.word	0x00021b90


	//   ....[122]....
        /*08c4*/ 	.word	0x00021bf0


	//   ....[123]....
        /*08c8*/ 	.word	0x00021c00


	//   ....[124]....
        /*08cc*/ 	.word	0x00021c60


	//   ....[125]....
        /*08d0*/ 	.word	0x00021c90


	//   ....[126]....
        /*08d4*/ 	.word	0x00021cd0


	//   ....[127]....
        /*08d8*/ 	.word	0x00021d00


	//   ....[128]....
        /*08dc*/ 	.word	0x00021d40


	//   ....[129]....
        /*08e0*/ 	.word	0x00021d70


	//   ....[130]....
        /*08e4*/ 	.word	0x00021db0


	//   ....[131]....
        /*08e8*/ 	.word	0x00022080


	//   ....[132]....
        /*08ec*/ 	.word	0x000220a0


	//   ....[133]....
        /*08f0*/ 	.word	0x00022140


	//   ....[134]....
        /*08f4*/ 	.word	0x00022150


	//   ....[135]....
        /*08f8*/ 	.word	0x000221e0


	//   ....[136]....
        /*08fc*/ 	.word	0x000221f0


	//   ....[137]....
        /*0900*/ 	.word	0x00022280


	//   ....[138]....
        /*0904*/ 	.word	0x00022290


	//   ....[139]....
        /*0908*/ 	.word	0x00022320


	//   ....[140]....
        /*090c*/ 	.word	0x00022330


	//   ....[141]....
        /*0910*/ 	.word	0x00022340


	//   ....[142]....
        /*0914*/ 	.word	0x000223d0


	//   ....[143]....
        /*0918*/ 	.word	0x000229a0


	//   ....[144]....
        /*091c*/ 	.word	0x000229e0


	//   ....[145]....
        /*0920*/ 	.word	0x00022a20


	//   ....[146]....
        /*0924*/ 	.word	0x00022a50


	//   ....[147]....
        /*0928*/ 	.word	0x00022ae0


	//   ....[148]....
        /*092c*/ 	.word	0x00022b10


	//   ....[149]....
        /*0930*/ 	.word	0x00022b80


	//   ....[150]....
        /*0934*/ 	.word	0x00022bb0


	//   ....[151]....
        /*0938*/ 	.word	0x00022c20


	//   ....[152]....
        /*093c*/ 	.word	0x00022c50


	//   ....[153]....
        /*0940*/ 	.word	0x00022c80


	//   ....[154]....
        /*0944*/ 	.word	0x00022cd0


	//   ....[155]....
        /*0948*/ 	.word	0x000230b0


	//   ....[156]....
        /*094c*/ 	.word	0x000230e0


	//   ....[157]....
        /*0950*/ 	.word	0x00023110


	//   ....[158]....
        /*0954*/ 	.word	0x00023140


	//   ....[159]....
        /*0958*/ 	.word	0x00023170


	//   ....[160]....
        /*095c*/ 	.word	0x000231a0


	//   ....[161]....
        /*0960*/ 	.word	0x000231d0


	//   ....[162]....
        /*0964*/ 	.word	0x00023200


	//   ....[163]....
        /*0968*/ 	.word	0x00023380


	//   ....[164]....
        /*096c*/ 	.word	0x000233b0


	//   ....[165]....
        /*0970*/ 	.word	0x000233e0


	//   ....[166]....
        /*0974*/ 	.word	0x00023410


	//   ....[167]....
        /*0978*/ 	.word	0x00023440


	//   ....[168]....
        /*097c*/ 	.word	0x00023470


	//   ....[169]....
        /*0980*/ 	.word	0x00023530


	//   ....[170]....
        /*0984*/ 	.word	0x00023550


	//   ....[171]....
        /*0988*/ 	.word	0x000235c0


	//   ....[172]....
        /*098c*/ 	.word	0x00023c60


	//   ....[173]....
        /*0990*/ 	.word	0x00023fb0


	//   ....[174]....
        /*0994*/ 	.word	0x00024040


	//   ....[175]....
        /*0998*/ 	.word	0x000240d0


	//   ....[176]....
        /*099c*/ 	.word	0x00024160


	//   ....[177]....
        /*09a0*/ 	.word	0x000241e0


	//   ....[178]....
        /*09a4*/ 	.word	0x00024230


	//   ....[179]....
        /*09a8*/ 	.word	0x00024280


	//   ....[180]....
        /*09ac*/ 	.word	0x000242d0


	//   ....[181]....
        /*09b0*/ 	.word	0x00024360


	//   ....[182]....
        /*09b4*/ 	.word	0x000243f0


	//   ....[183]....
        /*09b8*/ 	.word	0x00024440


	//   ....[184]....
        /*09bc*/ 	.word	0x00024490


	//   ....[185]....
        /*09c0*/ 	.word	0x00024570


	//   ....[186]....
        /*09c4*/ 	.word	0x000245c0


	//   ....[187]....
        /*09c8*/ 	.word	0x00024620


	//   ....[188]....
        /*09cc*/ 	.word	0x00024680


	//   ....[189]....
        /*09d0*/ 	.word	0x00024710


	//   ....[190]....
        /*09d4*/ 	.word	0x000247a0


	//   ....[191]....
        /*09d8*/ 	.word	0x00024800


	//   ....[192]....
        /*09dc*/ 	.word	0x00024860


	//   ....[193]....
        /*09e0*/ 	.word	0x00024c70


	//   ....[194]....
        /*09e4*/ 	.word	0x00024f50


	//   ....[195]....
        /*09e8*/ 	.word	0x00025040


	//   ....[196]....
        /*09ec*/ 	.word	0x000250e0


	//   ....[197]....
        /*09f0*/ 	.word	0x00025140


	//   ....[198]....
        /*09f4*/ 	.word	0x00025250


	//   ....[199]....
        /*09f8*/ 	.word	0x000252c0


	//   ....[200]....
        /*09fc*/ 	.word	0x000253d0


	//   ....[201]....
        /*0a00*/ 	.word	0x00025440


	//   ....[202]....
        /*0a04*/ 	.word	0x00025550


	//   ....[203]....
        /*0a08*/ 	.word	0x000255c0


	//   ....[204]....
        /*0a0c*/ 	.word	0x000256d0


	//   ....[205]....
        /*0a10*/ 	.word	0x00025740


	//   ....[206]....
        /*0a14*/ 	.word	0x000257e0


	//   ....[207]....
        /*0a18*/ 	.word	0x000258f0


	//   ....[208]....
        /*0a1c*/ 	.word	0x00025960


	//   ....[209]....
        /*0a20*/ 	.word	0x000259c0


	//   ....[210]....
        /*0a24*/ 	.word	0x00025ab0


	//   ....[211]....
        /*0a28*/ 	.word	0x00025b10


	//   ....[212]....
        /*0a2c*/ 	.word	0x00025c20


	//   ....[213]....
        /*0a30*/ 	.word	0x00025c80


	//   ....[214]....
        /*0a34*/ 	.word	0x00025d90


	//   ....[215]....
        /*0a38*/ 	.word	0x00025df0


	//   ....[216]....
        /*0a3c*/ 	.word	0x00025f00


	//   ....[217]....
        /*0a40*/ 	.word	0x00025f60


	//   ....[218]....
        /*0a44*/ 	.word	0x00026070


	//   ....[219]....
        /*0a48*/ 	.word	0x000260d0


	//   ....[220]....
        /*0a4c*/ 	.word	0x000261e0


	//   ....[221]....
        /*0a50*/ 	.word	0x00026240


	//   ....[222]....
        /*0a54*/ 	.word	0x00026330


	//   ....[223]....
        /*0a58*/ 	.word	0x00026460


	//   ....[224]....
        /*0a5c*/ 	.word	0x00026530


	//   ....[225]....
        /*0a60*/ 	.word	0x000265a0


	//   ....[226]....
        /*0a64*/ 	.word	0x00026670


	//   ....[227]....
        /*0a68*/ 	.word	0x000266d0


	//   ....[228]....
        /*0a6c*/ 	.word	0x000267a0


	//   ....[229]....
        /*0a70*/ 	.word	0x00026800


	//   ....[230]....
        /*0a74*/ 	.word	0x000268d0


	//   ....[231]....
        /*0a78*/ 	.word	0x00026930


	//   ....[232]....
        /*0a7c*/ 	.word	0x00026a00


	//   ....[233]....
        /*0a80*/ 	.word	0x00026a60


	//   ....[234]....
        /*0a84*/ 	.word	0x00026b40


	//   ....[235]....
        /*0a88*/ 	.word	0x00026c30


	//   ....[236]....
        /*0a8c*/ 	.word	0x00026cd0


	//   ....[237]....
        /*0a90*/ 	.word	0x00026d30


	//   ....[238]....
        /*0a94*/ 	.word	0x00026e30


	//   ....[239]....
        /*0a98*/ 	.word	0x00026e90


	//   ....[240]....
        /*0a9c*/ 	.word	0x00026f90


	//   ....[241]....
        /*0aa0*/ 	.word	0x00026ff0


	//   ....[242]....
        /*0aa4*/ 	.word	0x000270f0


	//   ....[243]....
        /*0aa8*/ 	.word	0x00027150


	//   ....[244]....
        /*0aac*/ 	.word	0x00027250


	//   ....[245]....
        /*0ab0*/ 	.word	0x000272b0


	//   ....[246]....
        /*0ab4*/ 	.word	0x00027380


	//   ....[247]....
        /*0ab8*/ 	.word	0x000274d0


	//   ....[248]....
        /*0abc*/ 	.word	0x00027570


	//   ....[249]....
        /*0ac0*/ 	.word	0x00027650


	//   ....[250]....
        /*0ac4*/ 	.word	0x00027720


	//   ....[251]....
        /*0ac8*/ 	.word	0x00027780


	//   ....[252]....
        /*0acc*/ 	.word	0x00027870


	//   ....[253]....
        /*0ad0*/ 	.word	0x000278d0


	//   ....[254]....
        /*0ad4*/ 	.word	0x000279c0


	//   ....[255]....
        /*0ad8*/ 	.word	0x00027a20


	//   ....[0]....
        /*0adc*/ 	.word	0x00027b10


	//   ....[1]....
        /*0ae0*/ 	.word	0x00027b70


	//   ....[2]....
        /*0ae4*/ 	.word	0x00027c50


	//   ....[3]....
        /*0ae8*/ 	.word	0x00027ce0


	//   ....[4]....
        /*0aec*/ 	.word	0x00027d80


	//   ....[5]....
        /*0af0*/ 	.word	0x00027ea0


	//   ....[6]....
        /*0af4*/ 	.word	0x00027f10


	//   ....[7]....
        /*0af8*/ 	.word	0x00027f80


	//   ....[8]....
        /*0afc*/ 	.word	0x00027ff0


	//   ....[9]....
        /*0b00*/ 	.word	0x00028060


	//   ....[10]....
        /*0b04*/ 	.word	0x000280e0


	//   ....[11]....
        /*0b08*/ 	.word	0x00028170


	//   ....[12]....
        /*0b0c*/ 	.word	0x00028200


	//   ....[13]....
        /*0b10*/ 	.word	0x00028270


	//   ....[14]....
        /*0b14*/ 	.word	0x000282e0


	//   ....[15]....
        /*0b18*/ 	.word	0x00028350


	//   ....[16]....
        /*0b1c*/ 	.word	0x000283d0


	//   ....[17]....
        /*0b20*/ 	.word	0x00028440


	//   ....[18]....
        /*0b24*/ 	.word	0x000284e0


	//   ....[19]....
        /*0b28*/ 	.word	0x00028570


	//   ....[20]....
        /*0b2c*/ 	.word	0x00028690


	//   ....[21]....
        /*0b30*/ 	.word	0x00029e10


	//   ....[22]....
        /*0b34*/ 	.word	0x00029e20


	//   ....[23]....
        /*0b38*/ 	.word	0x0002b990


	//   ....[24]....
        /*0b3c*/ 	.word	0x0002b9a0


	//   ....[25]....
        /*0b40*/ 	.word	0x0002e6d0


	//   ....[26]....
        /*0b44*/ 	.word	0x0002e6e0


	//   ....[27]....
        /*0b48*/ 	.word	0x000305c0


	//   ....[28]....
        /*0b4c*/ 	.word	0x000305d0


	//   ....[29]....
        /*0b50*/ 	.word	0x00032900


	//   ....[30]....
        /*0b54*/ 	.word	0x00032910


	//   ....[31]....
        /*0b58*/ 	.word	0x00032e80


	//   ....[32]....
        /*0b5c*/ 	.word	0x00032e90


	//   ....[33]....
        /*0b60*/ 	.word	0x000335c0


	//   ....[34]....
        /*0b64*/ 	.word	0x00033650


	//   ....[35]....
        /*0b68*/ 	.word	0x000336e0


	//   ....[36]....
        /*0b6c*/ 	.word	0x00033770


	//   ....[37]....
        /*0b70*/ 	.word	0x00033850


	//   ....[38]....
        /*0b74*/ 	.word	0x000338e0


	//   ....[39]....
        /*0b78*/ 	.word	0x00033970


	//   ....[40]....
        /*0b7c*/ 	.word	0x00033a00


	//   ....[41]....
        /*0b80*/ 	.word	0x00033ae0


	//   ....[42]....
        /*0b84*/ 	.word	0x00033b70


	//   ....[43]....
        /*0b88*/ 	.word	0x00033c00


	//   ....[44]....
        /*0b8c*/ 	.word	0x00033c90


	//----- nvinfo : EIATTR_REG_RECONFIG
	.align		4
.L_235:
        /*0b90*/ 	.byte	0x01, 0x54
	.zero		2


	//----- nvinfo : EIATTR_SYSCALL_OFFSETS
	.align		4
        /*0b94*/ 	.byte	0x04, 0x46
        /*0b96*/ 	.short	(.L_237 - .L_236)


	//   ....[0]....
.L_236:
        /*0b98*/ 	.word	0x00002020


	//   ....[1]....
        /*0b9c*/ 	.word	0x00002220


	//   ....[2]....
        /*0ba0*/ 	.word	0x00004f80


	//   ....[3]....
        /*0ba4*/ 	.word	0x000052e0


	//   ....[4]....
        /*0ba8*/ 	.word	0x0001f8e0


	//   ....[5]....
        /*0bac*/ 	.word	0x0001fa30


	//   ....[6]....
        /*0bb0*/ 	.word	0x0001fb20


	//   ....[7]....
        /*0bb4*/ 	.word	0x00020ac0


	//----- nvinfo : EIATTR_MBARRIER_INSTR_OFFSETS
	.align		4
.L_237:
        /*0bb8*/ 	.byte	0x04, 0x39
        /*0bba*/ 	.short	(.L_239 - .L_238)


	//   ....[0]....
.L_238:
        /*0bbc*/ 	.word	0x00000300
        /*0bc0*/ 	.word	0x000000ff
        /*0bc4*/ 	.word	0x00030800
        /*0bc8*/ 	.short	0x0100
        /*0bca*/ 	.byte	0x08
	.zero		1


	//   ....[1]....
        /*0bcc*/ 	.word	0x00000310
        /*0bd0*/ 	.word	0x000000ff
        /*0bd4*/ 	.word	0x00030820
        /*0bd8*/ 	.short	0x0100
        /*0bda*/ 	.byte	0x08
	.zero		1


	//   ....[2]....
        /*0bdc*/ 	.word	0x00000400
        /*0be0*/ 	.word	0x000000ff
        /*0be4*/ 	.word	0x00030830
        /*0be8*/ 	.short	0x0100
        /*0bea*/ 	.byte	0x08
	.zero		1


	//   ....[3]....
        /*0bec*/ 	.word	0x00000410
        /*0bf0*/ 	.word	0x000000ff
        /*0bf4*/ 	.word	0x00030840
        /*0bf8*/ 	.short	0x0100
        /*0bfa*/ 	.byte	0x08
	.zero		1


	//   ....[4]....
        /*0bfc*/ 	.word	0x00000420
        /*0c00*/ 	.word	0x000000ff
        /*0c04*/ 	.word	0x00030838
        /*0c08*/ 	.short	0x0100
        /*0c0a*/ 	.byte	0x08
	.zero		1


	//   ....[5]....
        /*0c0c*/ 	.word	0x00000430
        /*0c10*/ 	.word	0x000000ff
        /*0c14*/ 	.word	0x00030848
        /*0c18*/ 	.short	0x0100
        /*0c1a*/ 	.byte	0x08
	.zero		1


	//   ....[6]....
        /*0c1c*/ 	.word	0x00000560
        /*0c20*/ 	.word	0x000000ff
        /*0c24*/ 	.word	0x00030850
        /*0c28*/ 	.short	0x0100
        /*0c2a*/ 	.byte	0x08
	.zero		1


	//   ....[7]....
        /*0c2c*/ 	.word	0x00000570
        /*0c30*/ 	.word	0x000000ff
        /*0c34*/ 	.word	0x00030860
        /*0c38*/ 	.short	0x0100
        /*0c3a*/ 	.byte	0x08
	.zero		1


	//   ....[8]....
        /*0c3c*/ 	.word	0x00000580
        /*0c40*/ 	.word	0x000000ff
        /*0c44*/ 	.word	0x00030858
        /*0c48*/ 	.short	0x0100
        /*0c4a*/ 	.byte	0x08
	.zero		1


	//   ....[9]....
        /*0c4c*/ 	.word	0x00000590
        /*0c50*/ 	.word	0x000000ff
        /*0c54*/ 	.word	0x00030868
        /*0c58*/ 	.short	0x0100
        /*0c5a*/ 	.byte	0x08
	.zero		1


	//   ....[10]....
        /*0c5c*/ 	.word	0x00000680
        /*0c60*/ 	.word	0x000000ff
        /*0c64*/ 	.word	0x00030870
        /*0c68*/ 	.short	0x0100
        /*0c6a*/ 	.byte	0x06
	.zero		1


	//   ....[11]....
        /*0c6c*/ 	.word	0x00000690
        /*0c70*/ 	.word	0x000000ff
        /*0c74*/ 	.word	0x00030880
        /*0c78*/ 	.short	0x0100
        /*0c7a*/ 	.byte	0x06
	.zero		1


	//   ....[12]....
        /*0c7c*/ 	.word	0x000006a0
        /*0c80*/ 	.word	0x000000ff
        /*0c84*/ 	.word	0x00030878
        /*0c88*/ 	.short	0x0100
        /*0c8a*/ 	.byte	0x06
	.zero		1


	//   ....[13]....
        /*0c8c*/ 	.word	0x000006b0
        /*0c90*/ 	.word	0x000000ff
        /*0c94*/ 	.word	0x00030888
        /*0c98*/ 	.short	0x0100
        /*0c9a*/ 	.byte	0x06
	.zero		1


	//   ....[14]....
        /*0c9c*/ 	.word	0x000007e0
        /*0ca0*/ 	.word	0x000000ff
        /*0ca4*/ 	.word	0x00030890
        /*0ca8*/ 	.short	0x0100
        /*0caa*/ 	.byte	0x08
	.zero		1


	//   ....[15]....
        /*0cac*/ 	.word	0x000007f0
        /*0cb0*/ 	.word	0x000000ff
        /*0cb4*/ 	.word	0x000308a0
        /*0cb8*/ 	.short	0x0100
        /*0cba*/ 	.byte	0x08
	.zero		1


	//   ....[16]....
        /*0cbc*/ 	.word	0x00000800
        /*0cc0*/ 	.word	0x000000ff
        /*0cc4*/ 	.word	0x00030898
        /*0cc8*/ 	.short	0x0100
        /*0cca*/ 	.byte	0x08
	.zero		1


	//   ....[17]....
        /*0ccc*/ 	.word	0x00000810
        /*0cd0*/ 	.word	0x000000ff
        /*0cd4*/ 	.word	0x000308a8
        /*0cd8*/ 	.short	0x0100
        /*0cda*/ 	.byte	0x08
	.zero		1


	//   ....[18]....
        /*0cdc*/ 	.word	0x00000940
        /*0ce0*/ 	.word	0x000000ff
        /*0ce4*/ 	.word	0x000308b0
        /*0ce8*/ 	.short	0x0100
        /*0cea*/ 	.byte	0x08
	.zero		1


	//   ....[19]....
        /*0cec*/ 	.word	0x00000950
        /*0cf0*/ 	.word	0x000000ff
        /*0cf4*/ 	.word	0x000308c0
        /*0cf8*/ 	.short	0x0100
        /*0cfa*/ 	.byte	0x08
	.zero		1


	//   ....[20]....
        /*0cfc*/ 	.word	0x00000960
        /*0d00*/ 	.word	0x000000ff
        /*0d04*/ 	.word	0x000308b8
        /*0d08*/ 	.short	0x0100
        /*0d0a*/ 	.byte	0x08
	.zero		1


	//   ....[21]....
        /*0d0c*/ 	.word	0x00000970
        /*0d10*/ 	.word	0x000000ff
        /*0d14*/ 	.word	0x000308c8
        /*0d18*/ 	.short	0x0100
        /*0d1a*/ 	.byte	0x08
	.zero		1


	//   ....[22]....
        /*0d1c*/ 	.word	0x00003ab0
        /*0d20*/ 	.word	0x00000021
        /*0d24*/ 	.word	0x000308b0
        /*0d28*/ 	.short	0x010a
        /*0d2a*/ 	.byte	0x3f
	.zero		1


	//   ....[23]....
        /*0d2c*/ 	.word	0x00004530
        /*0d30*/ 	.word	0x00000021
        /*0d34*/ 	.word	0x00000000
        /*0d38*/ 	.short	0x0101
        /*0d3a*/ 	.byte	0x3f
	.zero		1


	//   ....[24]....
        /*0d3c*/ 	.word	0x00005030
        /*0d40*/ 	.word	0x00000003
        /*0d44*/ 	.word	0x00030800
        /*0d48*/ 	.short	0x010a
        /*0d4a*/ 	.byte	0x3f
	.zero		1


	//   ....[25]....
        /*0d4c*/ 	.word	0x00005080
        /*0d50*/ 	.word	0x00000003
        /*0d54*/ 	.word	0x00030800
        /*0d58*/ 	.short	0x010a
        /*0d5a*/ 	.byte	0x3f
	.zero		1


	//   ....[26]....
        /*0d5c*/ 	.word	0x000065d0
        /*0d60*/ 	.word	0x000000ff
        /*0d64*/ 	.word	0x00030800
        /*0d68*/ 	.short	0x010a
        /*0d6a*/ 	.byte	0x29
	.zero		1


	//   ....[27]....
        /*0d6c*/ 	.word	0x00009b90
        /*0d70*/ 	.word	0x000000ff
        /*0d74*/ 	.word	0x00030800
        /*0d78*/ 	.short	0x010a
        /*0d7a*/ 	.byte	0x29
	.zero		1


	//   ....[28]....
        /*0d7c*/ 	.word	0x0000c6b0
        /*0d80*/ 	.word	0x00000003
        /*0d84*/ 	.word	0x00030830
        /*0d88*/ 	.short	0x010a
        /*0d8a*/ 	.byte	0x3f
	.zero		1


	//   ....[29]....
        /*0d8c*/ 	.word	0x0000c6f0
        /*0d90*/ 	.word	0x00000003
        /*0d94*/ 	.word	0x00030830
        /*0d98*/ 	.short	0x010a
        /*0d9a*/ 	.byte	0x3f
	.zero		1


	//   ....[30]....
        /*0d9c*/ 	.word	0x0000d240
        /*0da0*/ 	.word	0x000000ff
        /*0da4*/ 	.word	0x00000000
        /*0da8*/ 	.short	0x0101
        /*0daa*/ 	.byte	0x06
	.zero		1


	//   ....[31]....
        /*0dac*/ 	.word	0x0000f9c0
        /*0db0*/ 	.word	0x000000ff
        /*0db4*/ 	.word	0x00030830
        /*0db8*/ 	.short	0x010a
        /*0dba*/ 	.byte	0x07
	.zero		1


	//   ....[32]....
        /*0dbc*/ 	.word	0x0000fa00
        /*0dc0*/ 	.word	0x000000ff
        /*0dc4*/ 	.word	0x00030830
        /*0dc8*/ 	.short	0x010a
        /*0dca*/ 	.byte	0x07
	.zero		1


	//   ....[33]....
        /*0dcc*/ 	.word	0x000104c0
        /*0dd0*/ 	.word	0x000000ff
        /*0dd4*/ 	.word	0x00030850
        /*0dd8*/ 	.short	0x010a
        /*0dda*/ 	.byte	0x06
	.zero		1


	//   ....[34]....
        /*0ddc*/ 	.word	0x00010500
        /*0de0*/ 	.word	0x000000ff
        /*0de4*/ 	.word	0x00030850
        /*0de8*/ 	.short	0x010a
        /*0dea*/ 	.byte	0x06
	.zero		1


	//   ....[35]....
        /*0dec*/ 	.word	0x00010bb0
        /*0df0*/ 	.word	0x000000ff
        /*0df4*/ 	.word	0x00000000
        /*0df8*/ 	.short	0x0101
        /*0dfa*/ 	.byte	0x07
	.zero		1


	//   ....[36]....
        /*0dfc*/ 	.word	0x00012e30
        /*0e00*/ 	.word	0x000000ff
        /*0e04*/ 	.word	0x00000000
        /*0e08*/ 	.short	0x0101
        /*0e0a*/ 	.byte	0x06
	.zero		1


	//   ....[37]....
        /*0e0c*/ 	.word	0x00013380
        /*0e10*/ 	.word	0x000000ff
        /*0e14*/ 	.word	0x00030830
        /*0e18*/ 	.short	0x010a
        /*0e1a*/ 	.byte	0x07
	.zero		1


	//   ....[38]....
        /*0e1c*/ 	.word	0x000133c0
        /*0e20*/ 	.word	0x000000ff
        /*0e24*/ 	.word	0x00030830
        /*0e28*/ 	.short	0x010a
        /*0e2a*/ 	.byte	0x07
	.zero		1


	//   ....[39]....
        /*0e2c*/ 	.word	0x00013e80
        /*0e30*/ 	.word	0x000000ff
        /*0e34*/ 	.word	0x00030850
        /*0e38*/ 	.short	0x010a
        /*0e3a*/ 	.byte	0x06
	.zero		1


	//   ....[40]....
        /*0e3c*/ 	.word	0x00013ec0
        /*0e40*/ 	.word	0x000000ff
        /*0e44*/ 	.word	0x00030850
        /*0e48*/ 	.short	0x010a
        /*0e4a*/ 	.byte	0x06
	.zero		1


	//   ....[41]....
        /*0e4c*/ 	.word	0x00014520
        /*0e50*/ 	.word	0x000000ff
        /*0e54*/ 	.word	0x00000000
        /*0e58*/ 	.short	0x0101
        /*0e5a*/ 	.byte	0x07
	.zero		1


	//   ....[42]....
        /*0e5c*/ 	.word	0x00015550
        /*0e60*/ 	.word	0x000000ff
        /*0e64*/ 	.word	0x00000000
        /*0e68*/ 	.short	0x0101
        /*0e6a*/ 	.byte	0x06
	.zero		1


	//   ....[43]....
        /*0e6c*/ 	.word	0x00015800
        /*0e70*/ 	.word	0x000000ff
        /*0e74*/ 	.word	0x00030830
        /*0e78*/ 	.short	0x010a
        /*0e7a*/ 	.byte	0x07
	.zero		1


	//   ....[44]....
        /*0e7c*/ 	.word	0x00015840
        /*0e80*/ 	.word	0x000000ff
        /*0e84*/ 	.word	0x00030830
        /*0e88*/ 	.short	0x010a
        /*0e8a*/ 	.byte	0x07
	.zero		1


	//   ....[45]....
        /*0e8c*/ 	.word	0x00016300
        /*0e90*/ 	.word	0x000000ff
        /*0e94*/ 	.word	0x00030850
        /*0e98*/ 	.short	0x010a
        /*0e9a*/ 	.byte	0x06
	.zero		1


	//   ....[46]....
        /*0e9c*/ 	.word	0x00016340
        /*0ea0*/ 	.word	0x000000ff
        /*0ea4*/ 	.word	0x00030850
        /*0ea8*/ 	.short	0x010a
        /*0eaa*/ 	.byte	0x06
	.zero		1


	//   ....[47]....
        /*0eac*/ 	.word	0x000169e0
        /*0eb0*/ 	.word	0x000000ff
        /*0eb4*/ 	.word	0x00000000
        /*0eb8*/ 	.short	0x0101
        /*0eba*/ 	.byte	0x07
	.zero		1


	//   ....[48]....
        /*0ebc*/ 	.word	0x00018c60
        /*0ec0*/ 	.word	0x000000ff
        /*0ec4*/ 	.word	0x00000000
        /*0ec8*/ 	.short	0x0101
        /*0eca*/ 	.byte	0x06
	.zero		1


	//   ....[49]....
        /*0ecc*/ 	.word	0x00019420
        /*0ed0*/ 	.word	0x000000ff
        /*0ed4*/ 	.word	0x00030850
        /*0ed8*/ 	.short	0x010a
        /*0eda*/ 	.byte	0x05
	.zero		1


	//   ....[50]....
        /*0edc*/ 	.word	0x00019460
        /*0ee0*/ 	.word	0x000000ff
        /*0ee4*/ 	.word	0x00030850
        /*0ee8*/ 	.short	0x010a
        /*0eea*/ 	.byte	0x05
	.zero		1


	//   ....[51]....
        /*0eec*/ 	.word	0x00019c50
        /*0ef0*/ 	.word	0x000000ff
        /*0ef4*/ 	.word	0x00000000
        /*0ef8*/ 	.short	0x0101
        /*0efa*/ 	.byte	0x04
	.zero		1


	//   ....[52]....
        /*0efc*/ 	.word	0x0001b580
        /*0f00*/ 	.word	0x000000ff
        /*0f04*/ 	.word	0x00000000
        /*0f08*/ 	.short	0x0101
        /*0f0a*/ 	.byte	0x04
	.zero		1


	//   ....[53]....
        /*0f0c*/ 	.word	0x0001df50
        /*0f10*/ 	.word	0x00000017
        /*0f14*/ 	.word	0x00030820
        /*0f18*/ 	.short	0x010a
        /*0f1a*/ 	.byte	0x3f
	.zero		1


	//   ....[54]....
        /*0f1c*/ 	.word	0x0001dfe0
        /*0f20*/ 	.word	0x0000000c
        /*0f24*/ 	.word	0x000308a0
        /*0f28*/ 	.short	0x010a
        /*0f2a*/ 	.byte	0x3f
	.zero		1


	//   ....[55]....
        /*0f2c*/ 	.word	0x0001e430
        /*0f30*/ 	.word	0x0000000c
        /*0f34*/ 	.word	0x000308c0
        /*0f38*/ 	.short	0x010a
        /*0f3a*/ 	.byte	0x3f
	.zero		1


	//   ....[56]....
        /*0f3c*/ 	.word	0x0001e960
        /*0f40*/ 	.word	0x0000000b
        /*0f44*/ 	.word	0x000308a0
        /*0f48*/ 	.short	0x010a
        /*0f4a*/ 	.byte	0x3f
	.zero		1


	//   ....[57]....
        /*0f4c*/ 	.word	0x0001ed80
        /*0f50*/ 	.word	0x0000000b
        /*0f54*/ 	.word	0x000308c0
        /*0f58*/ 	.short	0x010a
        /*0f5a*/ 	.byte	0x3f
	.zero		1


	//   ....[58]....
        /*0f5c*/ 	.word	0x000200b0
        /*0f60*/ 	.word	0x00000007
        /*0f64*/ 	.word	0x00030840
        /*0f68*/ 	.short	0x010a
        /*0f6a*/ 	.byte	0x3f
	.zero		1


	//   ....[59]....
        /*0f6c*/ 	.word	0x000207c0
        /*0f70*/ 	.word	0x00000007
        /*0f74*/ 	.word	0x00030830
        /*0f78*/ 	.short	0x0107
        /*0f7a*/ 	.byte	0x3f
	.zero		1


	//   ....[60]....
        /*0f7c*/ 	.word	0x00020870
        /*0f80*/ 	.word	0x00000007
        /*0f84*/ 	.word	0x00030830
        /*0f88*/ 	.short	0x0101
        /*0f8a*/ 	.byte	0x3f
	.zero		1


	//   ....[61]....
        /*0f8c*/ 	.word	0x00021410
        /*0f90*/ 	.word	0x00000017
        /*0f94*/ 	.word	0x00030800
        /*0f98*/ 	.short	0x0107
        /*0f9a*/ 	.byte	0x3f
	.zero		1


	//   ....[62]....
        /*0f9c*/ 	.word	0x00021520
        /*0fa0*/ 	.word	0x00000017
        /*0fa4*/ 	.word	0x00030800
        /*0fa8*/ 	.short	0x0101
        /*0faa*/ 	.byte	0x3f
	.zero		1


	//   ....[63]....
        /*0fac*/ 	.word	0x00021540
        /*0fb0*/ 	.word	0x00000017
        /*0fb4*/ 	.word	0x00030820
        /*0fb8*/ 	.short	0x010a
        /*0fba*/ 	.byte	0x3f
	.zero		1


	//   ....[64]....
        /*0fbc*/ 	.word	0x00021900
        /*0fc0*/ 	.word	0x00000007
        /*0fc4*/ 	.word	0x00030840
        /*0fc8*/ 	.short	0x010a
        /*0fca*/ 	.byte	0x3f
	.zero		1


	//   ....[65]....
        /*0fcc*/ 	.word	0x00021e60
        /*0fd0*/ 	.word	0x00000007
        /*0fd4*/ 	.word	0x00030830
        /*0fd8*/ 	.short	0x0107
        /*0fda*/ 	.byte	0x3f
	.zero		1


	//   ....[66]....
        /*0fdc*/ 	.word	0x00021f10
        /*0fe0*/ 	.word	0x00000007
        /*0fe4*/ 	.word	0x00030830
        /*0fe8*/ 	.short	0x0101
        /*0fea*/ 	.byte	0x3f
	.zero		1


	//   ....[67]....
        /*0fec*/ 	.word	0x00021f70
        /*0ff0*/ 	.word	0x00000006
        /*0ff4*/ 	.word	0x00030860
        /*0ff8*/ 	.short	0x010a
        /*0ffa*/ 	.byte	0x3f
	.zero		1


	//   ....[68]....
        /*0ffc*/ 	.word	0x00022530
        /*1000*/ 	.word	0x00000006
        /*1004*/ 	.word	0x00030850
        /*1008*/ 	.short	0x0107
        /*100a*/ 	.byte	0x3f
	.zero		1


	//   ....[69]....
        /*100c*/ 	.word	0x00022680
        /*1010*/ 	.word	0x00000006
        /*1014*/ 	.word	0x00030850
        /*1018*/ 	.short	0x0101
        /*101a*/ 	.byte	0x3f
	.zero		1


	//   ....[70]....
        /*101c*/ 	.word	0x00022890
        /*1020*/ 	.word	0x00000000
        /*1024*/ 	.word	0x00030860
        /*1028*/ 	.short	0x010a
        /*102a*/ 	.byte	0x3f
	.zero		1


	//   ....[71]....
        /*102c*/ 	.word	0x00022e00
        /*1030*/ 	.word	0x00000000
        /*1034*/ 	.word	0x00030850
        /*1038*/ 	.short	0x0107
        /*103a*/ 	.byte	0x3f
	.zero		1


	//   ....[72]....
        /*103c*/ 	.word	0x00022ec0
        /*1040*/ 	.word	0x00000000
        /*1044*/ 	.word	0x00030850
        /*1048*/ 	.short	0x0101
        /*104a*/ 	.byte	0x3f
	.zero		1


	//   ....[73]....
        /*104c*/ 	.word	0x00023be0
        /*1050*/ 	.word	0x00000005
        /*1054*/ 	.word	0x00030820
        /*1058*/ 	.short	0x010a
        /*105a*/ 	.byte	0x3f
	.zero		1


	//   ....[74]....
        /*105c*/ 	.word	0x00023d80
        /*1060*/ 	.word	0x00000003
        /*1064*/ 	.word	0x00030840
        /*1068*/ 	.short	0x010a
        /*106a*/ 	.byte	0x3f
	.zero		1


	//   ....[75]....
        /*106c*/ 	.word	0x00023e20
        /*1070*/ 	.word	0x00000005
        /*1074*/ 	.word	0x00030840
        /*1078*/ 	.short	0x010a
        /*107a*/ 	.byte	0x3f
	.zero		1


	//   ....[76]....
        /*107c*/ 	.word	0x00023e60
        /*1080*/ 	.word	0x00000003
        /*1084*/ 	.word	0x00030860
        /*1088*/ 	.short	0x010a
        /*108a*/ 	.byte	0x3f
	.zero		1


	//   ....[77]....
        /*108c*/ 	.word	0x00023ea0
        /*1090*/ 	.word	0x00000005
        /*1094*/ 	.word	0x00030860
        /*1098*/ 	.short	0x010a
        /*109a*/ 	.byte	0x3f
	.zero		1


	//   ....[78]....
        /*109c*/ 	.word	0x00023f00
        /*10a0*/ 	.word	0x00000021
        /*10a4*/ 	.word	0x000308b0
        /*10a8*/ 	.short	0x010a
        /*10aa*/ 	.byte	0x3f
	.zero		1


	//   ....[79]....
        /*10ac*/ 	.word	0x000244d0
        /*10b0*/ 	.word	0x00000005
        /*10b4*/ 	.word	0x00030800
        /*10b8*/ 	.short	0x010a
        /*10ba*/ 	.byte	0x3f
	.zero		1


	//   ....[80]....
        /*10bc*/ 	.word	0x000248a0
        /*10c0*/ 	.word	0x0000003d
        /*10c4*/ 	.word	0x00030800
        /*10c8*/ 	.short	0x010a
        /*10ca*/ 	.byte	0x3f
	.zero		1


	//   ....[81]....
        /*10cc*/ 	.word	0x000248f0
        /*10d0*/ 	.word	0x00000003
        /*10d4*/ 	.word	0x00030830
        /*10d8*/ 	.short	0x010a
        /*10da*/ 	.byte	0x3f
	.zero		1


	//   ....[82]....
        /*10dc*/ 	.word	0x00024950
        /*10e0*/ 	.word	0x0000000d
        /*10e4*/ 	.word	0x00030830
        /*10e8*/ 	.short	0x010a
        /*10ea*/ 	.byte	0x3f
	.zero		1


	//   ....[83]....
        /*10ec*/ 	.word	0x000249b0
        /*10f0*/ 	.word	0x00000002
        /*10f4*/ 	.word	0x00030850
        /*10f8*/ 	.short	0x010a
        /*10fa*/ 	.byte	0x3f
	.zero		1


	//   ....[84]....
        /*10fc*/ 	.word	0x00024a10
        /*1100*/ 	.word	0x00000004
        /*1104*/ 	.word	0x00030830
        /*1108*/ 	.short	0x010a
        /*110a*/ 	.byte	0x3f
	.zero		1


	//   ....[85]....
        /*110c*/ 	.word	0x00024a70
        /*1110*/ 	.word	0x00000002
        /*1114*/ 	.word	0x00030850
        /*1118*/ 	.short	0x010a
        /*111a*/ 	.byte	0x3f
	.zero		1


	//   ....[86]....
        /*111c*/ 	.word	0x00024ad0
        /*1120*/ 	.word	0x00000004
        /*1124*/ 	.word	0x00030830
        /*1128*/ 	.short	0x010a
        /*112a*/ 	.byte	0x3f
	.zero		1


	//   ....[87]....
        /*112c*/ 	.word	0x00024b30
        /*1130*/ 	.word	0x00000002
        /*1134*/ 	.word	0x00030850
        /*1138*/ 	.short	0x010a
        /*113a*/ 	.byte	0x3f
	.zero		1


	//   ....[88]....
        /*113c*/ 	.word	0x00024b90
        /*1140*/ 	.word	0x00000007
        /*1144*/ 	.word	0x00030850
        /*1148*/ 	.short	0x010a
        /*114a*/ 	.byte	0x3f
	.zero		1


	//   ....[89]....
        /*114c*/ 	.word	0x00024d30
        /*1150*/ 	.word	0x00000017
        /*1154*/ 	.word	0x00030820
        /*1158*/ 	.short	0x010a
        /*115a*/ 	.byte	0x3f
	.zero		1


	//   ....[90]....
        /*115c*/ 	.word	0x00024d80
        /*1160*/ 	.word	0x0000000c
        /*1164*/ 	.word	0x000308a0
        /*1168*/ 	.short	0x010a
        /*116a*/ 	.byte	0x3f
	.zero		1


	//   ....[91]....
        /*116c*/ 	.word	0x00024dd0
        /*1170*/ 	.word	0x0000000c
        /*1174*/ 	.word	0x000308c0
        /*1178*/ 	.short	0x010a
        /*117a*/ 	.byte	0x3f
	.zero		1


	//   ....[92]....
        /*117c*/ 	.word	0x00024e20
        /*1180*/ 	.word	0x0000000b
        /*1184*/ 	.word	0x000308a0
        /*1188*/ 	.short	0x010a
        /*118a*/ 	.byte	0x3f
	.zero		1


	//   ....[93]....
        /*118c*/ 	.word	0x00024e70
        /*1190*/ 	.word	0x0000000b
        /*1194*/ 	.word	0x000308c0
        /*1198*/ 	.short	0x010a
        /*119a*/ 	.byte	0x3f
	.zero		1


	//   ....[94]....
        /*119c*/ 	.word	0x00024f90
        /*11a0*/ 	.word	0x00000007
        /*11a4*/ 	.word	0x00030840
        /*11a8*/ 	.short	0x010a
        /*11aa*/ 	.byte	0x3f
	.zero		1


	//   ....[95]....
        /*11ac*/ 	.word	0x00026360
        /*11b0*/ 	.word	0x00000017
        /*11b4*/ 	.word	0x00030820
        /*11b8*/ 	.short	0x010a
        /*11ba*/ 	.byte	0x3f
	.zero		1


	//   ....[96]....
        /*11bc*/ 	.word	0x000263b0
        /*11c0*/ 	.word	0x00000007
        /*11c4*/ 	.word	0x00030840
        /*11c8*/ 	.short	0x010a
        /*11ca*/ 	.byte	0x3f
	.zero		1


	//   ....[97]....
        /*11cc*/ 	.word	0x00026b80
        /*11d0*/ 	.word	0x00000006
        /*11d4*/ 	.word	0x00030860
        /*11d8*/ 	.short	0x010a
        /*11da*/ 	.byte	0x3f
	.zero		1


	//   ....[98]....
        /*11dc*/ 	.word	0x00027420
        /*11e0*/ 	.word	0x00000000
        /*11e4*/ 	.word	0x00030860
        /*11e8*/ 	.short	0x010a
        /*11ea*/ 	.byte	0x3f
	.zero		1


	//   ....[99]....
        /*11ec*/ 	.word	0x000285b0
        /*11f0*/ 	.word	0x00000005
        /*11f4*/ 	.word	0x00030820
        /*11f8*/ 	.short	0x010a
        /*11fa*/ 	.byte	0x3f
	.zero		1


	//   ....[100]....
        /*11fc*/ 	.word	0x00028750
        /*1200*/ 	.word	0x00000003
        /*1204*/ 	.word	0x00030840
        /*1208*/ 	.short	0x010a
        /*120a*/ 	.byte	0x3f
	.zero		1


	//   ....[101]....
        /*120c*/ 	.word	0x000287a0
        /*1210*/ 	.word	0x00000005
        /*1214*/ 	.word	0x00030840
        /*1218*/ 	.short	0x010a
        /*121a*/ 	.byte	0x3f
	.zero		1


	//   ....[102]....
        /*121c*/ 	.word	0x000287f0
        /*1220*/ 	.word	0x00000003
        /*1224*/ 	.word	0x00030860
        /*1228*/ 	.short	0x010a
        /*122a*/ 	.byte	0x3f
	.zero		1


	//   ....[103]....
        /*122c*/ 	.word	0x00029bc0
        /*1230*/ 	.word	0x00000006
        /*1234*/ 	.word	0x00000000
        /*1238*/ 	.short	0x010a
        /*123a*/ 	.byte	0x3f
	.zero		1


	//   ....[104]....
        /*123c*/ 	.word	0x0002e510
        /*1240*/ 	.word	0x0000000a
        /*1244*/ 	.word	0x00000000
        /*1248*/ 	.short	0x010a
        /*124a*/ 	.byte	0x3f
	.zero		1


	//   ....[105]....
        /*124c*/ 	.word	0x000325e0
        /*1250*/ 	.word	0x00000006
        /*1254*/ 	.word	0x00000000
        /*1258*/ 	.short	0x010a
        /*125a*/ 	.byte	0x3f
	.zero		1


	//   ....[106]....
        /*125c*/ 	.word	0x000334d0
        /*1260*/ 	.word	0x00000006
        /*1264*/ 	.word	0x00000000
        /*1268*/ 	.short	0x0101
        /*126a*/ 	.byte	0x3f
	.zero		1


	//   ....[107]....
        /*126c*/ 	.word	0x00033510
        /*1270*/ 	.word	0x00000006
        /*1274*/ 	.word	0x00000000
        /*1278*/ 	.short	0x010a
        /*127a*/ 	.byte	0x3f
	.zero		1


	//   ....[108]....
        /*127c*/ 	.word	0x000337a0
        /*1280*/ 	.word	0x0000000a
        /*1284*/ 	.word	0x00000000
        /*1288*/ 	.short	0x010a
        /*128a*/ 	.byte	0x3f
	.zero		1


	//   ....[109]....
        /*128c*/ 	.word	0x00033a30
        /*1290*/ 	.word	0x00000006
        /*1294*/ 	.word	0x00000000
        /*1298*/ 	.short	0x010a
        /*129a*/ 	.byte	0x3f
	.zero		1


	//----- nvinfo : EIATTR_NUM_MBARRIERS
	.align		4
.L_239:
        /*129c*/ 	.byte	0x03, 0x38
        /*129e*/ 	.short	0x0016


	//----- nvinfo : EIATTR_EXIT_INSTR_OFFSETS
	.align		4
        /*12a0*/ 	.byte	0x04, 0x1c
        /*12a2*/ 	.short	(.L_241 - .L_240)


	//   ....[0]....
.L_240:
        /*12a4*/ 	.word	0x00000b10


	//   ....[1]....
        /*12a8*/ 	.word	0x0001c6c0


	//   ....[2]....
        /*12ac*/ 	.word	0x00023ef0


	//----- nvinfo : EIATTR_MAX_THREADS
	.align		4
.L_241:
        /*12b0*/ 	.byte	0x04, 0x05
        /*12b2*/ 	.short	(.L_243 - .L_242)
.L_242:
        /*12b4*/ 	.word	0x00000180
        /*12b8*/ 	.word	0x00000001
        /*12bc*/ 	.word	0x00000001


	//----- nvinfo : EIATTR_CRS_STACK_SIZE
	.align		4
.L_243:
        /*12c0*/ 	.byte	0x04, 0x1e
        /*12c2*/ 	.short	(.L_245 - .L_244)
.L_244:
        /*12c4*/ 	.word	0x00000000


	//----- nvinfo : EIATTR_CBANK_PARAM_SIZE
	.align		4
.L_245:
        /*12c8*/ 	.byte	0x03, 0x19
        /*12ca*/ 	.short	0x0af0


	//----- nvinfo : EIATTR_PARAM_CBANK
	.align		4
        /*12cc*/ 	.byte	0x04, 0x0a
        /*12ce*/ 	.short	(.L_247 - .L_246)
	.align		4
.L_246:
        /*12d0*/ 	.word	index@(.nv.constant0._ZN7cutlass13device_kernelIN5flash11enable_sm90INS1_16FlashAttnFwdSm90INS1_25CollectiveMainloopFwdSm90ILi2EN4cute5tupleIJNS5_1CILi1EEES8_S8_EEENS6_IJNS7_ILi128EEENS7_ILi96EEENS7_ILi192EEEEEELi192ENS_10bfloat16_tEfNS_4arch4Sm90ELb0ELb1ELb1ELb1ELb1ELb1ELb0ELb1ELb1ELb1ELb0ELb0EEENS1_21CollectiveEpilogueFwdINS6_IJSA_SC_SB_EEES9_SE_SG_Li256ELb1ELb1ELb0ELb0EEENS1_36VarlenDynamicPersistentTileSchedulerILi128ELi96ELi256ELi128ELb0ELb1ELb1ELb1ELb0ELb1EEEEEEEEEvNT_6ParamsE)
        /*12d4*/ 	.short	0x0210
        /*12d6*/ 	.short	0x0af0


	//----- nvinfo : EIATTR_SW_WAR
	.align		4
.L_247:
        /*12d8*/ 	.byte	0x04, 0x36
        /*12da*/ 	.short	(.L_249 - .L_248)
.L_248:
        /*12dc*/ 	.word	0x00000008
.L_249:


//--------------------- .nv.info._ZN7cutlass13device_kernelIN5flash11enable_sm90INS1_16FlashAttnFwdSm90INS1_25CollectiveMainloopFwdSm90ILi2EN4cute5tupleIJNS5_1CILi1EEES8_S8_EEENS6_IJNS7_ILi128EEENS7_ILi96EEENS7_ILi192EEEEEELi192ENS_10bfloat16_tEfNS_4arch4Sm90ELb1ELb0ELb1ELb0ELb1ELb0ELb0ELb1ELb1ELb1ELb0ELb0EEENS1_21CollectiveEpilogueFwdINS6_IJSA_SC_SB_EEES9_SE_SG_Li256ELb0ELb1ELb0ELb0EEENS1_30DynamicPersistentTileSchedulerILi256ELi128ELb0ELb1ELb1EEEEEEEEEvNT_6ParamsE --------------------------
	.section	.nv.info._ZN7cutlass13device_kernelIN5flash11enable_sm90INS1_16FlashAttnFwdSm90INS1_25CollectiveMainloopFwdSm90ILi2EN4cute5tupleIJNS5_1CILi1EEES8_S8_EEENS6_IJNS7_ILi128EEENS7_ILi96EEENS7_ILi192EEEEEELi192ENS_10bfloat16_tEfNS_4arch4Sm90ELb1ELb0ELb1ELb0ELb1ELb0ELb0ELb1ELb1ELb1ELb0ELb0EEENS1_21CollectiveEpilogueFwdINS6_IJSA_SC_SB_EEES9_SE_SG_Li256ELb0ELb1ELb0ELb0EEENS1_30DynamicPersistentTileSchedulerILi256ELi128ELb0ELb1ELb1EEEEEEEEEvNT_6ParamsE,"",@"SHT_CUDA_INFO"
	.sectionflags	@""
	.align	4


	//----- nvinfo : EIATTR_CUDA_API_VERSION
	.align		4
        /*0000*/ 	.byte	0x04, 0x37
        /*0002*/ 	.short	(.L_251 - .L_250)
.L_250:
        /*0004*/ 	.word	0x00000082


	//----- nvinfo : EIATTR_KPARAM_INFO
	.align		4
.L_251:
        /*0008*/ 	.byte	0x04, 0x17
        /*000a*/ 	.short	(.L_253 - .L_252)
.L_252:
        /*000c*/ 	.word	0x00000000
        /*0010*/ 	.short	0x0000
        /*0012*/ 	.short	0x0070
        /*0014*/ 	.byte	0x00, 0xf0, 0x01, 0x2a


	//----- nvinfo : EIATTR_SPARSE_MMA_MASK
	.align		4
.L_253:
        /*0018*/ 	.byte	0x03, 0x50
        /*001a*/ 	.short	0x0000


	//----- nvinfo : EIATTR_MAXREG_COUNT
	.align		4
        /*001c*/ 	.byte	0x03, 0x1b
        /*001e*/ 	.short	0x00a8


	//----- nvinfo : EIATTR_NUM_BARRIERS
	.align		4
        /*0020*/ 	.byte	0x02, 0x4c
        /*0022*/ 	.byte	0x09
	.zero		1


	//----- nvinfo : EIATTR_EXTERNS
	.align		4
        /*0024*/ 	.byte	0x04, 0x0f
        /*0026*/ 	.short	(.L_255 - .L_254)


	//   ....[0]....
	.align		4
.L_254:
        /*0028*/ 	.word	index@(__assertfail)


	//----- nvinfo : EIATTR_ANNOTATIONS
	.align		4
.L_255:
        /*002c*/ 	.byte	0x04, 0x55
        /*002e*/ 	.short	(.L_257 - .L_256)


	//   ....[0]....
.L_256:
        /*0030*/ 	.word	0x00000001
        /*0034*/ 	.byte	0xa0, 0x08, 0x00, 0x00, 0x01, 0x00, 0x00, 0x00, 0x60, 0x09, 0x00, 0x00, 0x01, 0x00, 0x00, 0x00
        /*0044*/ 	.byte	0xe0, 0xc5, 0x00, 0x00, 0x01, 0x00, 0x00, 0x00, 0x80, 0xc6, 0x00, 0x00, 0x01, 0x00, 0x00, 0x00
        /*0054*/ 	.byte	0x00, 0xc7, 0x00, 0x00, 0x01, 0x00, 0x00, 0x00, 0x70, 0xea, 0x00, 0x00, 0x01, 0x00, 0x00, 0x00
        /*0064*/ 	.byte	0x90, 0xea, 0x00, 0x00, 0x01, 0x00, 0x00, 0x00, 0x70, 0x04, 0x01, 0x00, 0x01, 0x00, 0x00, 0x00
        /*0074*/ 	.byte	0x10, 0x06, 0x01, 0x00


	//----- nvinfo : EIATTR_MERCURY_ISA_VERSION
	.align		4
.L_257:
        /*0078*/ 	.byte	0x03, 0x5f
        /*007a*/ 	.short	0x0101


	//----- nvinfo : EIATTR_INT_WARP_WIDE_INSTR_OFFSETS
	.align		4
        /*007c*/ 	.byte	0x04, 0x31
        /*007e*/ 	.short	(.L_259 - .L_258)


	//   ....[0]....
.L_258:
        /*0080*/ 	.word	0x000000c0


	//   ....[1]....
        /*0084*/ 	.word	0x000000d0


	//   ....[2]....
        /*0088*/ 	.word	0x00000170


	//   ....[3]....
        /*008c*/ 	.word	0x0000cf70


	//   ....[4]....
        /*0090*/ 	.word	0x0000d000


	//   ....[5]....
        /*0094*/ 	.word	0x0000fbc0


	//   ....[6]....
        /*0098*/ 	.word	0x0000fc50


	//----- nvinfo : EIATTR_COOP_GROUP_MASK_REGIDS
	.align		4
.L_259:
        /*009c*/ 	.byte	0x04, 0x29
        /*009e*/ 	.short	(.L_261 - .L_260)


	//   ....[0]....
.L_260:
        /*00a0*/ 	.word	0xffffffff


	//   ....[1]....
        /*00a4*/ 	.word	0xffffffff


	//   ....[2]....
        /*00a8*/ 	.word	0xffffffff


	//   ....[3]....
        /*00ac*/ 	.word	0xffffffff


	//   ....[4]....
        /*00b0*/ 	.word	0xffffffff


	//   ....[5]....
        /*00b4*/ 	.word	0xffffffff


	//   ....[6]....
        /*00b8*/ 	.word	0xffffffff


	//   ....[7]....
        /*00bc*/ 	.word	0xffffffff


	//   ....[8]....
        /*00c0*/ 	.word	0xffffffff


	//   ....[9]....
        /*00c4*/ 	.word	0xffffffff


	//   ....[10]....
        /*00c8*/ 	.word	0xffffffff


	//   ....[11]....
        /*00cc*/ 	.word	0xffffffff


	//   ....[12]....
        /*00d0*/ 	.word	0xffffffff


	//   ....[13]....
        /*00d4*/ 	.word	0xffffffff


	//   ....[14]....
        /*00d8*/ 	.word	0xffffffff


	//   ....[15]....
        /*00dc*/ 	.word	0xffffffff


	//   ....[16]....
        /*00e0*/ 	.word	0xffffffff


	//   ....[17]....
        /*00e4*/ 	.word	0xffffffff


	//   ....[18]....
        /*00e8*/ 	.word	0xffffffff


	//   ....[19]....
        /*00ec*/ 	.word	0xffffffff


	//   ....[20]....
        /*00f0*/ 	.word	0xffffffff


	//   ....[21]....
        /*00f4*/ 	.word	0xffffffff


	//   ....[22]....
        /*00f8*/ 	.word	0xffffffff


	//   ....[23]....
        /*00fc*/ 	.word	0xffffffff


	//   ....[24]....
        /*0100*/ 	.word	0xffffffff


	//   ....[25]....
        /*0104*/ 	.word	0xffffffff


	//   ....[26]....
        /*0108*/ 	.word	0xffffffff


	//   ....[27]....
        /*010c*/ 	.word	0xffffffff


	//   ....[28]....
        /*0110*/ 	.word	0xffffffff


	//   ....[29]....
        /*0114*/ 	.word	0xffffffff


	//   ....[30]....
        /*0118*/ 	.word	0xffffffff


	//   ....[31]....
        /*011c*/ 	.word	0xffffffff


	//   ....[32]....
        /*0120*/ 	.word	0xffffffff


	//   ....[33]....
        /*0124*/ 	.word	0xffffffff


	//   ....[34]....
        /*0128*/ 	.word	0xffffffff


	//   ....[35]....
        /*012c*/ 	.word	0xffffffff


	//   ....[36]....
        /*0130*/ 	.word	0xffffffff


	//   ....[37]....
        /*0134*/ 	.word	0xffffffff


	//   ....[38]....
        /*0138*/ 	.word	0xffffffff


	//   ....[39]....
        /*013c*/ 	.word	0xffffffff


	//   ....[40]....
        /*0140*/ 	.word	0xffffffff


	//   ....[41]....
        /*0144*/ 	.word	0xffffffff


	//   ....[42]....
        /*0148*/ 	.word	0xffffffff


	//   ....[43]....
        /*014c*/ 	.word	0xffffffff


	//   ....[44]....
        /*0150*/ 	.word	0xffffffff


	//   ....[45]....
        /*0154*/ 	.word	0xffffffff


	//   ....[46]....
        /*0158*/ 	.word	0xffffffff


	//   ....[47]....
        /*015c*/ 	.word	0xffffffff


	//   ....[48]....
        /*0160*/ 	.word	0xffffffff


	//   ....[49]....
        /*0164*/ 	.word	0xffffffff


	//   ....[50]....
        /*0168*/ 	.word	0xffffffff


	//   ....[51]....
        /*016c*/ 	.word	0xffffffff


	//   ....[52]....
        /*0170*/ 	.word	0xffffffff


	//   ....[53]....
        /*0174*/ 	.word	0xffffffff


	//   ....[54]....
        /*0178*/ 	.word	0xffffffff


	//   ....[55]....
        /*017c*/ 	.word	0xffffffff


	//   ....[56]....
        /*0180*/ 	.word	0xffffffff


	//   ....[57]....
        /*0184*/ 	.word	0xffffffff


	//   ....[58]....
        /*0188*/ 	.word	0xffffffff


	//   ....[59]....
        /*018c*/ 	.word	0xffffffff


	//   ....[60]....
        /*0190*/ 	.word	0xffffffff


	//   ....[61]....
        /*0194*/ 	.word	0xffffffff


	//   ....[62]....
        /*0198*/ 	.word	0xffffffff


	//   ....[63]....
        /*019c*/ 	.word	0xffffffff


	//   ....[64]....
        /*01a0*/ 	.word	0xffffffff


	//   ....[65]....
        /*01a4*/ 	.word	0xffffffff


	//   ....[66]....
        /*01a8*/ 	.word	0xffffffff


	//   ....[67]....
        /*01ac*/ 	.word	0xffffffff


	//   ....[68]....
        /*01b0*/ 	.word	0xffffffff


	//   ....[69]....
        /*01b4*/ 	.word	0xffffffff


	//   ....[70]....
        /*01b8*/ 	.word	0xffffffff


	//   ....[71]....
        /*01bc*/ 	.word	0xffffffff


	//   ....[72]....
        /*01c0*/ 	.word	0xffffffff


	//   ....[73]....
        /*01c4*/ 	.word	0xffffffff


	//   ....[74]....
        /*01c8*/ 	.word	0xffffffff


	//   ....[75]....
        /*01cc*/ 	.word	0xffffffff


	//   ....[76]....
        /*01d0*/ 	.word	0xffffffff


	//   ....[77]....
        /*01d4*/ 	.word	0xffffffff


	//   ....[78]....
        /*01d8*/ 	.word	0xffffffff


	//   ....[79]....
        /*01dc*/ 	.word	0xffffffff


	//   ....[80]....
        /*01e0*/ 	.word	0xffffffff


	//   ....[81]....
        /*01e4*/ 	.word	0xffffffff


	//   ....[82]....
        /*01e8*/ 	.word	0xffffffff


	//   ....[83]....
        /*01ec*/ 	.word	0xffffffff


	//   ....[84]....
        /*01f0*/ 	.word	0xffffffff


	//   ....[85]....
        /*01f4*/ 	.word	0xffffffff


	//   ....[86]....
        /*01f8*/ 	.word	0xffffffff


	//   ....[87]....
        /*01fc*/ 	.word	0xffffffff


	//   ....[88]....
        /*0200*/ 	.word	0xffffffff


	//   ....[89]....
        /*0204*/ 	.word	0xffffffff


	//   ....[90]....
        /*0208*/ 	.word	0xffffffff


	//   ....[91]....
        /*020c*/ 	.word	0xffffffff


	//   ....[92]....
        /*0210*/ 	.word	0xffffffff


	//   ....[93]....
        /*0214*/ 	.word	0xffffffff


	//   ....[94]....
        /*0218*/ 	.word	0xffffffff


	//   ....[95]....
        /*021c*/ 	.word	0xffffffff


	//   ....[96]....
        /*0220*/ 	.word	0xffffffff


	//   ....[97]....
        /*0224*/ 	.word	0xffffffff


	//   ....[98]....
        /*0228*/ 	.word	0xffffffff


	//   ....[99]....
        /*022c*/ 	.word	0xffffffff


	//   ....[100]....
        /*0230*/ 	.word	0xffffffff


	//   ....[101]....
        /*0234*/ 	.word	0xffffffff


	//   ....[102]....
        /*0238*/ 	.word	0xffffffff


	//   ....[103]....
        /*023c*/ 	.word	0xffffffff


	//   ....[104]....
        /*0240*/ 	.word	0xffffffff


	//   ....[105]....
        /*0244*/ 	.word	0xffffffff


	//   ....[106]....
        /*0248*/ 	.word	0xffffffff


	//   ....[107]....
        /*024c*/ 	.word	0xffffffff


	//   ....[108]....
        /*0250*/ 	.word	0xffffffff


	//   ....[109]....
        /*0254*/ 	.word	0xffffffff


	//   ....[110]....
        /*0258*/ 	.word	0xffffffff


	//   ....[111]....
        /*025c*/ 	.word	0xffffffff


	//   ....[112]....
        /*0260*/ 	.word	0xffffffff


	//   ....[113]....
        /*0264*/ 	.word	0xffffffff


	//   ....[114]....
        /*0268*/ 	.word	0x0500000f


	//   ....[115]....
        /*026c*/ 	.word	0x0500000f


	//   ....[116]....
        /*0270*/ 	.word	0x0500000f


	//   ....[117]....
        /*0274*/ 	.word	0x0500000f


	//   ....[118]....
        /*0278*/ 	.word	0x0500000f


	//   ....[119]....
        /*027c*/ 	.word	0x0500000f


	//   ....[120]....
        /*0280*/ 	.word	0x0500000f


	//   ....[121]....
        /*0284*/ 	.word	0x0500000f


	//   ....[122]....
        /*0288*/ 	.word	0x0500000f


	//   ....[123]....
        /*028c*/ 	.word	0x0500000f


	//   ....[124]....
        /*0290*/ 	.word	0x0500000f


	//   ....[125]....
        /*0294*/ 	.word	0x0500000f


	//   ....[126]....
        /*0298*/ 	.word	0x0500000f


	//   ....[127]....
        /*029c*/ 	.word	0x0500000f


	//   ....[128]....
        /*02a0*/ 	.word	0x0500000f


	//   ....[129]....
        /*02a4*/ 	.word	0x0500000f


	//   ....[130]....
        /*02a8*/ 	.word	0x0500000f


	//   ....[131]....
        /*02ac*/ 	.word	0x0500000f


	//   ....[132]....
        /*02b0*/ 	.word	0x0500000f


	//   ....[133]....
        /*02b4*/ 	.word	0x0500000f


	//   ....[134]....
        /*02b8*/ 	.word	0x0500000f


	//   ....[135]....
        /*02bc*/ 	.word	0x0500000f


	//   ....[136]....
        /*02c0*/ 	.word	0x0500000f


	//   ....[137]....
        /*02c4*/ 	.word	0x0500000f


	//   ....[138]....
        /*02c8*/ 	.word	0x0500000f


	//   ....[139]....
        /*02cc*/ 	.word	0x0500000f


	//   ....[140]....
        /*02d0*/ 	.word	0x0500000f


	//   ....[141]....
        /*02d4*/ 	.word	0x0500000f


	//   ....[142]....
        /*02d8*/ 	.word	0x0500000f


	//   ....[143]....
        /*02dc*/ 	.word	0x0500000f


	//   ....[144]....
        /*02e0*/ 	.word	0x0500000f


	//   ....[145]....
        /*02e4*/ 	.word	0x0500000f


	//   ....[146]....
        /*02e8*/ 	.word	0x0500000f


	//   ....[147]....
        /*02ec*/ 	.word	0x0500000f


	//   ....[148]....
        /*02f0*/ 	.word	0x0500000f


	//   ....[149]....
        /*02f4*/ 	.word	0x0500000f


	//   ....[150]....
        /*02f8*/ 	.word	0x0500000f


	//   ....[151]....
        /*02fc*/ 	.word	0x0500000f


	//   ....[152]....
        /*0300*/ 	.word	0x0500000f


	//   ....[153]....
        /*0304*/ 	.word	0x0500000f


	//   ....[154]....
        /*0308*/ 	.word	0x0500000f


	//   ....[155]....
        /*030c*/ 	.word	0x0500000f


	//   ....[156]....
        /*0310*/ 	.word	0x0500000f


	//   ....[157]....
        /*0314*/ 	.word	0x0500000f


	//   ....[158]....
        /*0318*/ 	.word	0x0500000f


	//   ....[159]....
        /*031c*/ 	.word	0x0500000f


	//   ....[160]....
        /*0320*/ 	.word	0x0500000f


	//   ....[161]....
        /*0324*/ 	.word	0x0500000f


	//   ....[162]....
        /*0328*/ 	.word	0x0500000f


	//   ....[163]....
        /*032c*/ 	.word	0x0500000f


	//   ....[164]....
        /*0330*/ 	.word	0x0500000f


	//   ....[165]....
        /*0334*/ 	.word	0x0500000f


	//   ....[166]....
        /*0338*/ 	.word	0x0500000f


	//   ....[167]....
        /*033c*/ 	.word	0x0500000f


	//   ....[168]....
        /*0340*/ 	.word	0x0500000f


	//   ....[169]....
        /*0344*/ 	.word	0x0500000f


	//   ....[170]....
        /*0348*/ 	.word	0x0500000f


	//   ....[171]....
        /*034c*/ 	.word	0x0500000f


	//   ....[172]....
        /*0350*/ 	.word	0x0500000f


	//   ....[173]....
        /*0354*/ 	.word	0x0500000f


	//   ....[174]....
        /*0358*/ 	.word	0x0500000f


	//   ....[175]....
        /*035c*/ 	.word	0x0500000f


	//   ....[176]....
        /*0360*/ 	.word	0x0500000f


	//   ....[177]....
        /*0364*/ 	.word	0x0500000f


	//   ....[178]....
        /*0368*/ 	.word	0x0500000f


	//   ....[179]....
        /*036c*/ 	.word	0x0500000f


	//   ....[180]....
        /*0370*/ 	.word	0x0500000f


	//----- nvinfo : EIATTR_COOP_GROUP_INSTR_OFFSETS
	.align		4
.L_261:
        /*0374*/ 	.byte	0x04, 0x28
        /*0376*/ 	.short	(.L_263 - .L_262)


	//   ....[0]....
.L_262:
        /*0378*/ 	.word	0x00000070


	//   ....[1]....
        /*037c*/ 	.word	0x000000b0


	//   ....[2]....
        /*0380*/ 	.word	0x000002d0


	//   ....[3]....
        /*0384*/ 	.word	0x00000430


	//   ....[4]....
        /*0388*/ 	.word	0x00000550


	//   ....[5]....
        /*038c*/ 	.word	0x000006b0


	//   ....[6]....
        /*0390*/ 	.word	0x00001530


	//   ....[7]....
        /*0394*/ 	.word	0x000020d0


	//   ....[8]....
        /*0398*/ 	.word	0x000022e0


	//   ....[9]....
        /*039c*/ 	.word	0x00002d20


	//   ....[10]....
        /*03a0*/ 	.word	0x00002db0


	//   ....[11]....
        /*03a4*/ 	.word	0x000034f0


	//   ....[12]....
        /*03a8*/ 	.word	0x00003570


	//   ....[13]....
        /*03ac*/ 	.word	0x000050a0


	//   ....[14]....
        /*03b0*/ 	.word	0x00005940


	//   ....[15]....
        /*03b4*/ 	.word	0x000059a0


	//   ....[16]....
        /*03b8*/ 	.word	0x000059b0


	//   ....[17]....
        /*03bc*/ 	.word	0x00006160


	//   ....[18]....
        /*03c0*/ 	.word	0x000061d0


	//   ....[19]....
        /*03c4*/ 	.word	0x00008490


	//   ....[20]....
        /*03c8*/ 	.word	0x000084c0


	//   ....[21]....
        /*03cc*/ 	.word	0x000084e0


	//   ....[22]....
        /*03d0*/ 	.word	0x00008500


	//   ....[23]....
        /*03d4*/ 	.word	0x000097f0


	//   ....[24]....
        /*03d8*/ 	.word	0x00009820


	//   ....[25]....
        /*03dc*/ 	.word	0x000098d0


	//   ....[26]....
        /*03e0*/ 	.word	0x000098e0


	//   ....[27]....
        /*03e4*/ 	.word	0x0000ae00


	//   ....[28]....
        /*03e8*/ 	.word	0x0000aed0


	//   ....[29]....
        /*03ec*/ 	.word	0x0000af00


	//   ....[30]....
        /*03f0*/ 	.word	0x0000af30


	//   ....[31]....
        /*03f4*/ 	.word	0x0000b620


	//   ....[32]....
        /*03f8*/ 	.word	0x0000b660


	//   ....[33]....
        /*03fc*/ 	.word	0x0000b760


	//   ....[34]....
        /*0400*/ 	.word	0x0000b780


	//   ....[35]....
        /*0404*/ 	.word	0x0000b880


	//   ....[36]....
        /*0408*/ 	.word	0x0000b8a0


	//   ....[37]....
        /*040c*/ 	.word	0x0000b9b0


	//   ....[38]....
        /*0410*/ 	.word	0x0000b9d0


	//   ....[39]....
        /*0414*/ 	.word	0x0000c0b0


	//   ....[40]....
        /*0418*/ 	.word	0x0000c0d0


	//   ....[41]....
        /*041c*/ 	.word	0x0000c1d0


	//   ....[42]....
        /*0420*/ 	.word	0x0000c1f0


	//   ....[43]....
        /*0424*/ 	.word	0x0000c2f0


	//   ....[44]....
        /*0428*/ 	.word	0x0000c310


	//   ....[45]....
        /*042c*/ 	.word	0x0000c420


	//   ....[46]....
        /*0430*/ 	.word	0x0000c440


	//   ....[47]....
        /*0434*/ 	.word	0x0000c610


	//   ....[48]....
        /*0438*/ 	.word	0x0000dae0


	//   ....[49]....
        /*043c*/ 	.word	0x0000db00


	//   ....[50]....
        /*0440*/ 	.word	0x0000db10


	//   ....[51]....
        /*0444*/ 	.word	0x0000db50


	//   ....[52]....
        /*0448*/ 	.word	0x0000dbe0


	//   ....[53]....
        /*044c*/ 	.word	0x0000dc00


	//   ....[54]....
        /*0450*/ 	.word	0x0000dc90


	//   ....[55]....
        /*0454*/ 	.word	0x0000dcb0


	//   ....[56]....
        /*0458*/ 	.word	0x0000dd40


	//   ....[57]....
        /*045c*/ 	.word	0x0000dd60


	//   ....[58]....
        /*0460*/ 	.word	0x0000ddf0


	//   ....[59]....
        /*0464*/ 	.word	0x0000de10


	//   ....[60]....
        /*0468*/ 	.word	0x0000e460


	//   ....[61]....
        /*046c*/ 	.word	0x0000e480


	//   ....[62]....
        /*0470*/ 	.word	0x0000e4a0


	//   ....[63]....
        /*0474*/ 	.word	0x0000e500


	//   ....[64]....
        /*0478*/ 	.word	0x0000e580


	//   ....[65]....
        /*047c*/ 	.word	0x0000e5b0


	//   ....[66]....
        /*0480*/ 	.word	0x0000e630


	//   ....[67]....
        /*0484*/ 	.word	0x0000e660


	//   ....[68]....
        /*0488*/ 	.word	0x0000e6e0


	//   ....[69]....
        /*048c*/ 	.word	0x0000e710


	//   ....[70]....
        /*0490*/ 	.word	0x0000e790


	//   ....[71]....
        /*0494*/ 	.word	0x0000e7c0


	//   ....[72]....
        /*0498*/ 	.word	0x0000e840


	//   ....[73]....
        /*049c*/ 	.word	0x0000e870


	//   ....[74]....
        /*04a0*/ 	.word	0x0000e8f0


	//   ....[75]....
        /*04a4*/ 	.word	0x0000e910


	//   ....[76]....
        /*04a8*/ 	.word	0x0000f030


	//   ....[77]....
        /*04ac*/ 	.word	0x0000f060


	//   ....[78]....
        /*04b0*/ 	.word	0x0000f070


	//   ....[79]....
        /*04b4*/ 	.word	0x0000f090


	//   ....[80]....
        /*04b8*/ 	.word	0x0000f0e0


	//   ....[81]....
        /*04bc*/ 	.word	0x0000f100


	//   ....[82]....
        /*04c0*/ 	.word	0x0000f160


	//   ....[83]....
        /*04c4*/ 	.word	0x0000f180


	//   ....[84]....
        /*04c8*/ 	.word	0x0000f1d0


	//   ....[85]....
        /*04cc*/ 	.word	0x0000f1f0


	//   ....[86]....
        /*04d0*/ 	.word	0x0000f240


	//   ....[87]....
        /*04d4*/ 	.word	0x0000f260


	//   ....[88]....
        /*04d8*/ 	.word	0x0000f500


	//   ....[89]....
        /*04dc*/ 	.word	0x0000f520


	//   ....[90]....
        /*04e0*/ 	.word	0x0000f540


	//   ....[91]....
        /*04e4*/ 	.word	0x0000f5c0


	//   ....[92]....
        /*04e8*/ 	.word	0x0000f5e0


	//   ....[93]....
        /*04ec*/ 	.word	0x0000f660


	//   ....[94]....
        /*04f0*/ 	.word	0x0000f680


	//   ....[95]....
        /*04f4*/ 	.word	0x0000f700


	//   ....[96]....
        /*04f8*/ 	.word	0x0000f720


	//   ....[97]....
        /*04fc*/ 	.word	0x0000f7a0


	//   ....[98]....
        /*0500*/ 	.word	0x0000f7c0


	//   ....[99]....
        /*0504*/ 	.word	0x0000f7d0


	//   ....[100]....
        /*0508*/ 	.word	0x0000fda0


	//   ....[101]....
        /*050c*/ 	.word	0x0000fdc0


	//   ....[102]....
        /*0510*/ 	.word	0x0000fdd0


	//   ....[103]....
        /*0514*/ 	.word	0x0000fdf0


	//   ....[104]....
        /*0518*/ 	.word	0x0000fe90


	//   ....[105]....
        /*051c*/ 	.word	0x0000fec0


	//   ....[106]....
        /*0520*/ 	.word	0x0000ff30


	//   ....[107]....
        /*0524*/ 	.word	0x0000ff60


	//   ....[108]....
        /*0528*/ 	.word	0x0000ffd0


	//   ....[109]....
        /*052c*/ 	.word	0x00010000


	//   ....[110]....
        /*0530*/ 	.word	0x00010070


	//   ....[111]....
        /*0534*/ 	.word	0x000100a0


	//   ....[112]....
        /*0538*/ 	.word	0x000103b0


	//   ....[113]....
        /*053c*/ 	.word	0x00010590


	//   ....[114]....
        /*0540*/ 	.word	0x00010b40


	//   ....[115]....
        /*0544*/ 	.word	0x00010c20


	//   ....[116]....
        /*0548*/ 	.word	0x00010cc0


	//   ....[117]....
        /*054c*/ 	.word	0x00010d40


	//   ....[118]....
        /*0550*/ 	.word	0x00010e00


	//   ....[119]....
        /*0554*/ 	.word	0x00010e80


	//   ....[120]....
        /*0558*/ 	.word	0x00010f60


	//   ....[121]....
        /*055c*/ 	.word	0x00010fe0


	//   ....[122]....
        /*0560*/ 	.word	0x000110c0


	//   ....[123]....
        /*0564*/ 	.word	0x00011140


	//   ....[124]....
        /*0568*/ 	.word	0x00011220


	//   ....[125]....
        /*056c*/ 	.word	0x000112a0


	//   ....[126]....
        /*0570*/ 	.word	0x00011370


	//   ....[127]....
        /*0574*/ 	.word	0x00011400


	//   ....[128]....
        /*0578*/ 	.word	0x00011480


	//   ....[129]....
        /*057c*/ 	.word	0x00011500


	//   ....[130]....
        /*0580*/ 	.word	0x000115c0


	//   ....[131]....
        /*0584*/ 	.word	0x00011640


	//   ....[132]....
        /*0588*/ 	.word	0x00011720


	//   ....[133]....
        /*058c*/ 	.word	0x000117a0


	//   ....[134]....
        /*0590*/ 	.word	0x00011880


	//   ....[135]....
        /*0594*/ 	.word	0x00011900


	//   ....[136]....
        /*0598*/ 	.word	0x000119e0


	//   ....[137]....
        /*059c*/ 	.word	0x00011a60


	//   ....[138]....
        /*05a0*/ 	.word	0x00011b40


	//   ....[139]....
        /*05a4*/ 	.word	0x00011bc0


	//   ....[140]....
        /*05a8*/ 	.word	0x00011ca0


	//   ....[141]....
        /*05ac*/ 	.word	0x00011d20


	//   ....[142]....
        /*05b0*/ 	.word	0x00011de0


	//   ....[143]....
        /*05b4*/ 	.word	0x00011f10


	//   ....[144]....
        /*05b8*/ 	.word	0x00011fc0


	//   ....[145]....
        /*05bc*/ 	.word	0x00012020


	//   ....[146]....
        /*05c0*/ 	.word	0x000120e0


	//   ....[147]....
        /*05c4*/ 	.word	0x00012140


	//   ....[148]....
        /*05c8*/ 	.word	0x00012200


	//   ....[149]....
        /*05cc*/ 	.word	0x00012260


	//   ....[150]....
        /*05d0*/ 	.word	0x00012320


	//   ....[151]....
        /*05d4*/ 	.word	0x00012380


	//   ....[152]....
        /*05d8*/ 	.word	0x00012440


	//   ....[153]....
        /*05dc*/ 	.word	0x000124a0


	//   ....[154]....
        /*05e0*/ 	.word	0x00012560


	//   ....[155]....
        /*05e4*/ 	.word	0x00012640


	//   ....[156]....
        /*05e8*/ 	.word	0x000126e0


	//   ....[157]....
        /*05ec*/ 	.word	0x00012740


	//   ....[158]....
        /*05f0*/ 	.word	0x00012830


	//   ....[159]....
        /*05f4*/ 	.word	0x00012890


	//   ....[160]....
        /*05f8*/ 	.word	0x00012980


	//   ....[161]....
        /*05fc*/ 	.word	0x000129e0


	//   ....[162]....
        /*0600*/ 	.word	0x00012ad0


	//   ....[163]....
        /*0604*/ 	.word	0x00012b30


	//   ....[164]....
        /*0608*/ 	.word	0x00012c20


	//   ....[165]....
        /*060c*/ 	.word	0x00012c80


	//   ....[166]....
        /*0610*/ 	.word	0x00012d40


	//   ....[167]....
        /*0614*/ 	.word	0x00012e80


	//   ....[168]....
        /*0618*/ 	.word	0x00012f20


	//   ....[169]....
        /*061c*/ 	.word	0x00012f80


	//   ....[170]....
        /*0620*/ 	.word	0x00013050


	//   ....[171]....
        /*0624*/ 	.word	0x00013110


	//   ....[172]....
        /*0628*/ 	.word	0x000131d0


	//   ....[173]....
        /*062c*/ 	.word	0x00013290


	//   ....[174]....
        /*0630*/ 	.word	0x00013350


	//   ....[175]....
        /*0634*/ 	.word	0x00013410


	//   ....[176]....
        /*0638*/ 	.word	0x000134d0


	//   ....[177]....
        /*063c*/ 	.word	0x00013590


	//   ....[178]....
        /*0640*/ 	.word	0x00013650


	//   ....[179]....
        /*0644*/ 	.word	0x00013740


	//   ....[180]....
        /*0648*/ 	.word	0x00013860


	//----- nvinfo : EIATTR_REG_RECONFIG
	.align		4
.L_263:
        /*064c*/ 	.byte	0x01, 0x54
	.zero		2


	//----- nvinfo : EIATTR_SYSCALL_OFFSETS
	.align		4
        /*0650*/ 	.byte	0x04, 0x46
        /*0652*/ 	.short	(.L_265 - .L_264)


	//   ....[0]....
.L_264:
        /*0654*/ 	.word	0x00001710


	//   ....[1]....
        /*0658*/ 	.word	0x0000d160


	//   ....[2]....
        /*065c*/ 	.word	0x0000d2b0


	//   ....[3]....
        /*0660*/ 	.word	0x0000d3a0


	//   ....[4]....
        /*0664*/ 	.word	0x0000e110


	//----- nvinfo : EIATTR_MBARRIER_INSTR_OFFSETS
	.align		4
.L_265:
        /*0668*/ 	.byte	0x04, 0x39
        /*066a*/ 	.short	(.L_267 - .L_266)


	//   ....[0]....
.L_266:
        /*066c*/ 	.word	0x00000180
        /*0670*/ 	.word	0x000000ff
        /*0674*/ 	.word	0x00030800
        /*0678*/ 	.short	0x0100
        /*067a*/ 	.byte	0x08
	.zero		1


	//   ....[1]....
        /*067c*/ 	.word	0x00000190
        /*0680*/ 	.word	0x000000ff
        /*0684*/ 	.word	0x00030820
        /*0688*/ 	.short	0x0100
        /*068a*/ 	.byte	0x08
	.zero		1


	//   ....[2]....
        /*068c*/ 	.word	0x00000280
        /*0690*/ 	.word	0x000000ff
        /*0694*/ 	.word	0x00030830
        /*0698*/ 	.short	0x0100
        /*069a*/ 	.byte	0x08
	.zero		1


	//   ....[3]....
        /*069c*/ 	.word	0x00000290
        /*06a0*/ 	.word	0x000000ff
        /*06a4*/ 	.word	0x00030840
        /*06a8*/ 	.short	0x0100
        /*06aa*/ 	.byte	0x08
	.zero		1


	//   ....[4]....
        /*06ac*/ 	.word	0x000002a0
        /*06b0*/ 	.word	0x000000ff
        /*06b4*/ 	.word	0x00030838
        /*06b8*/ 	.short	0x0100
        /*06ba*/ 	.byte	0x08
	.zero		1


	//   ....[5]....
        /*06bc*/ 	.word	0x000002b0
        /*06c0*/ 	.word	0x000000ff
        /*06c4*/ 	.word	0x00030848
        /*06c8*/ 	.short	0x0100
        /*06ca*/ 	.byte	0x08
	.zero		1


	//   ....[6]....
        /*06cc*/ 	.word	0x000003e0
        /*06d0*/ 	.word	0x000000ff
        /*06d4*/ 	.word	0x00030850
        /*06d8*/ 	.short	0x0100
        /*06da*/ 	.byte	0x08
	.zero		1


	//   ....[7]....
        /*06dc*/ 	.word	0x000003f0
        /*06e0*/ 	.word	0x000000ff
        /*06e4*/ 	.word	0x00030860
        /*06e8*/ 	.short	0x0100
        /*06ea*/ 	.byte	0x08
	.zero		1


	//   ....[8]....
        /*06ec*/ 	.word	0x00000400
        /*06f0*/ 	.word	0x000000ff
        /*06f4*/ 	.word	0x00030858
        /*06f8*/ 	.short	0x0100
        /*06fa*/ 	.byte	0x08
	.zero		1


	//   ....[9]....
        /*06fc*/ 	.word	0x00000410
        /*0700*/ 	.word	0x000000ff
        /*0704*/ 	.word	0x00030868
        /*0708*/ 	.short	0x0100
        /*070a*/ 	.byte	0x08
	.zero		1


	//   ....[10]....
        /*070c*/ 	.word	0x00000500
        /*0710*/ 	.word	0x000000ff
        /*0714*/ 	.word	0x00030870
        /*0718*/ 	.short	0x0100
        /*071a*/ 	.byte	0x06
	.zero		1


	//   ....[11]....
        /*071c*/ 	.word	0x00000510
        /*0720*/ 	.word	0x000000ff
        /*0724*/ 	.word	0x00030880
        /*0728*/ 	.short	0x0100
        /*072a*/ 	.byte	0x06
	.zero		1


	//   ....[12]....
        /*072c*/ 	.word	0x00000520
        /*0730*/ 	.word	0x000000ff
        /*0734*/ 	.word	0x00030878
        /*0738*/ 	.short	0x0100
        /*073a*/ 	.byte	0x06
	.zero		1


	//   ....[13]....
        /*073c*/ 	.word	0x00000530
        /*0740*/ 	.word	0x000000ff
        /*0744*/ 	.word	0x00030888
        /*0748*/ 	.short	0x0100
        /*074a*/ 	.byte	0x06
	.zero		1


	//   ....[14]....
        /*074c*/ 	.word	0x00000660
        /*0750*/ 	.word	0x000000ff
        /*0754*/ 	.word	0x00030890
        /*0758*/ 	.short	0x0100
        /*075a*/ 	.byte	0x08
	.zero		1


	//   ....[15]....
        /*075c*/ 	.word	0x00000670
        /*0760*/ 	.word	0x000000ff
        /*0764*/ 	.word	0x000308a0
        /*0768*/ 	.short	0x0100
        /*076a*/ 	.byte	0x08
	.zero		1


	//   ....[16]....
        /*076c*/ 	.word	0x00000680
        /*0770*/ 	.word	0x000000ff
        /*0774*/ 	.word	0x00030898
        /*0778*/ 	.short	0x0100
        /*077a*/ 	.byte	0x08
	.zero		1


	//   ....[17]....
        /*077c*/ 	.word	0x00000690
        /*0780*/ 	.word	0x000000ff
        /*0784*/ 	.word	0x000308a8
        /*0788*/ 	.short	0x0100
        /*078a*/ 	.byte	0x08
	.zero		1


	//   ....[18]....
        /*078c*/ 	.word	0x000007d0
        /*0790*/ 	.word	0x000000ff
        /*0794*/ 	.word	0x000308b0
        /*0798*/ 	.short	0x0100
        /*079a*/ 	.byte	0x08
	.zero		1


	//   ....[19]....
        /*079c*/ 	.word	0x000007e0
        /*07a0*/ 	.word	0x000000ff
        /*07a4*/ 	.word	0x000308c0
        /*07a8*/ 	.short	0x0100
        /*07aa*/ 	.byte	0x08
	.zero		1


	//   ....[20]....
        /*07ac*/ 	.word	0x000007f0
        /*07b0*/ 	.word	0x000000ff
        /*07b4*/ 	.word	0x000308b8
        /*07b8*/ 	.short	0x0100
        /*07ba*/ 	.byte	0x08
	.zero		1


	//   ....[21]....
        /*07bc*/ 	.word	0x00000800
        /*07c0*/ 	.word	0x000000ff
        /*07c4*/ 	.word	0x000308c8
        /*07c8*/ 	.short	0x0100
        /*07ca*/ 	.byte	0x08
	.zero		1


	//   ....[22]....
        /*07cc*/ 	.word	0x000017b0
        /*07d0*/ 	.word	0x000000ff
        /*07d4*/ 	.word	0x00030800
        /*07d8*/ 	.short	0x010a
        /*07da*/ 	.byte	0x28
	.zero		1


	//   ....[23]....
        /*07dc*/ 	.word	0x00001830
        /*07e0*/ 	.word	0x00000000
        /*07e4*/ 	.word	0x00030830
        /*07e8*/ 	.short	0x010a
        /*07ea*/ 	.byte	0x3f
	.zero		1


	//   ....[24]....
        /*07ec*/ 	.word	0x00001870
        /*07f0*/ 	.word	0x00000000
        /*07f4*/ 	.word	0x00030830
        /*07f8*/ 	.short	0x010a
        /*07fa*/ 	.byte	0x3f
	.zero		1


	//   ....[25]....
        /*07fc*/ 	.word	0x00002830
        /*0800*/ 	.word	0x000000ff
        /*0804*/ 	.word	0x00000000
        /*0808*/ 	.short	0x0101
        /*080a*/ 	.byte	0x05
	.zero		1


	//   ....[26]....
        /*080c*/ 	.word	0x000040a0
        /*0810*/ 	.word	0x000000ff
        /*0814*/ 	.word	0x00030830
        /*0818*/ 	.short	0x010a
        /*081a*/ 	.byte	0x08
	.zero		1


	//   ....[27]....
        /*081c*/ 	.word	0x000040e0
        /*0820*/ 	.word	0x000000ff
        /*0824*/ 	.word	0x00030830
        /*0828*/ 	.short	0x010a
        /*082a*/ 	.byte	0x08
	.zero		1


	//   ....[28]....
        /*082c*/ 	.word	0x00004c20
        /*0830*/ 	.word	0x000000ff
        /*0834*/ 	.word	0x00030850
        /*0838*/ 	.short	0x010a
        /*083a*/ 	.byte	0x09
	.zero		1


	//   ....[29]....
        /*083c*/ 	.word	0x00004c60
        /*0840*/ 	.word	0x000000ff
        /*0844*/ 	.word	0x00030850
        /*0848*/ 	.short	0x010a
        /*084a*/ 	.byte	0x09
	.zero		1


	//   ....[30]....
        /*084c*/ 	.word	0x000053a0
        /*0850*/ 	.word	0x000000ff
        /*0854*/ 	.word	0x00000000
        /*0858*/ 	.short	0x0101
        /*085a*/ 	.byte	0x08
	.zero		1


	//   ....[31]....
        /*085c*/ 	.word	0x00006b30
        /*0860*/ 	.word	0x000000ff
        /*0864*/ 	.word	0x00000000
        /*0868*/ 	.short	0x0101
        /*086a*/ 	.byte	0x09
	.zero		1


	//   ....[32]....
        /*086c*/ 	.word	0x00006d20
        /*0870*/ 	.word	0x000000ff
        /*0874*/ 	.word	0x00030830
        /*0878*/ 	.short	0x010a
        /*087a*/ 	.byte	0x08
	.zero		1


	//   ....[33]....
        /*087c*/ 	.word	0x00006d60
        /*0880*/ 	.word	0x000000ff
        /*0884*/ 	.word	0x00030830
        /*0888*/ 	.short	0x010a
        /*088a*/ 	.byte	0x08
	.zero		1


	//   ....[34]....
        /*088c*/ 	.word	0x000078a0
        /*0890*/ 	.word	0x000000ff
        /*0894*/ 	.word	0x00030850
        /*0898*/ 	.short	0x010a
        /*089a*/ 	.byte	0x08
	.zero		1


	//   ....[35]....
        /*089c*/ 	.word	0x000078e0
        /*08a0*/ 	.word	0x000000ff
        /*08a4*/ 	.word	0x00030850
        /*08a8*/ 	.short	0x010a
        /*08aa*/ 	.byte	0x08
	.zero		1


	//   ....[36]....
        /*08ac*/ 	.word	0x00007fc0
        /*08b0*/ 	.word	0x000000ff
        /*08b4*/ 	.word	0x00000000
        /*08b8*/ 	.short	0x0101
        /*08ba*/ 	.byte	0x05
	.zero		1


	//   ....[37]....
        /*08bc*/ 	.word	0x00009040
        /*08c0*/ 	.word	0x000000ff
        /*08c4*/ 	.word	0x00000000
        /*08c8*/ 	.short	0x0101
        /*08ca*/ 	.byte	0x08
	.zero		1


	//   ....[38]....
        /*08cc*/ 	.word	0x00009760
        /*08d0*/ 	.word	0x000000ff
        /*08d4*/ 	.word	0x00030850
        /*08d8*/ 	.short	0x010a
        /*08da*/ 	.byte	0x05
	.zero		1


	//   ....[39]....
        /*08dc*/ 	.word	0x000097a0
        /*08e0*/ 	.word	0x000000ff
        /*08e4*/ 	.word	0x00030850
        /*08e8*/ 	.short	0x010a
        /*08ea*/ 	.byte	0x05
	.zero		1


	//   ....[40]....
        /*08ec*/ 	.word	0x00009dc0
        /*08f0*/ 	.word	0x000000ff
        /*08f4*/ 	.word	0x00000000
        /*08f8*/ 	.short	0x0101
        /*08fa*/ 	.byte	0x04
	.zero		1


	//   ....[41]....
        /*08fc*/ 	.word	0x0000b650
        /*0900*/ 	.word	0x00000034
        /*0904*/ 	.word	0x00000000
        /*0908*/ 	.short	0x0101
        /*090a*/ 	.byte	0x3f
	.zero		1


	//   ....[42]....
        /*090c*/ 	.word	0x0000d8f0
        /*0910*/ 	.word	0x00000000
        /*0914*/ 	.word	0x00030840
        /*0918*/ 	.short	0x010a
        /*091a*/ 	.byte	0x3f
	.zero		1


	//   ....[43]....
        /*091c*/ 	.word	0x0000df00
        /*0920*/ 	.word	0x00000000
        /*0924*/ 	.word	0x00030830
        /*0928*/ 	.short	0x0107
        /*092a*/ 	.byte	0x3f
	.zero		1


	//   ....[44]....
        /*092c*/ 	.word	0x0000dfb0
        /*0930*/ 	.word	0x00000000
        /*0934*/ 	.word	0x00030830
        /*0938*/ 	.short	0x0101
        /*093a*/ 	.byte	0x3f
	.zero		1


	//   ....[45]....
        /*093c*/ 	.word	0x0000ea00
        /*0940*/ 	.word	0x00000011
        /*0944*/ 	.word	0x00030800
        /*0948*/ 	.short	0x0107
        /*094a*/ 	.byte	0x3f
	.zero		1


	//   ....[46]....
        /*094c*/ 	.word	0x0000eaf0
        /*0950*/ 	.word	0x00000011
        /*0954*/ 	.word	0x00030800
        /*0958*/ 	.short	0x0101
        /*095a*/ 	.byte	0x3f
	.zero		1


	//   ....[47]....
        /*095c*/ 	.word	0x0000eb10
        /*0960*/ 	.word	0x00000011
        /*0964*/ 	.word	0x00030820
        /*0968*/ 	.short	0x010a
        /*096a*/ 	.byte	0x3f
	.zero		1


	//   ....[48]....
        /*096c*/ 	.word	0x0000ee60
        /*0970*/ 	.word	0x00000006
        /*0974*/ 	.word	0x00030840
        /*0978*/ 	.short	0x010a
        /*097a*/ 	.byte	0x3f
	.zero		1


	//   ....[49]....
        /*097c*/ 	.word	0x0000f330
        /*0980*/ 	.word	0x00000006
        /*0984*/ 	.word	0x00030830
        /*0988*/ 	.short	0x0107
        /*098a*/ 	.byte	0x3f
	.zero		1


	//   ....[50]....
        /*098c*/ 	.word	0x0000f3e0
        /*0990*/ 	.word	0x00000006
        /*0994*/ 	.word	0x00030830
        /*0998*/ 	.short	0x0101
        /*099a*/ 	.byte	0x3f
	.zero		1


	//   ....[51]....
        /*099c*/ 	.word	0x0000f440
        /*09a0*/ 	.word	0x00000006
        /*09a4*/ 	.word	0x00030860
        /*09a8*/ 	.short	0x010a
        /*09aa*/ 	.byte	0x3f
	.zero		1


	//   ....[52]....
        /*09ac*/ 	.word	0x0000f9a0
        /*09b0*/ 	.word	0x00000006
        /*09b4*/ 	.word	0x00030850
        /*09b8*/ 	.short	0x0107
        /*09ba*/ 	.byte	0x3f
	.zero		1


	//   ....[53]....
        /*09bc*/ 	.word	0x0000faf0
        /*09c0*/ 	.word	0x00000006
        /*09c4*/ 	.word	0x00030850
        /*09c8*/ 	.short	0x0101
        /*09ca*/ 	.byte	0x3f
	.zero		1


	//   ....[54]....
        /*09cc*/ 	.word	0x0000fd00
        /*09d0*/ 	.word	0x00000004
        /*09d4*/ 	.word	0x00030860
        /*09d8*/ 	.short	0x010a
        /*09da*/ 	.byte	0x3f
	.zero		1


	//   ....[55]....
        /*09dc*/ 	.word	0x000101c0
        /*09e0*/ 	.word	0x00000004
        /*09e4*/ 	.word	0x00030850
        /*09e8*/ 	.short	0x0107
        /*09ea*/ 	.byte	0x3f
	.zero		1


	//   ....[56]....
        /*09ec*/ 	.word	0x00010270
        /*09f0*/ 	.word	0x00000004
        /*09f4*/ 	.word	0x00030850
        /*09f8*/ 	.short	0x0101
        /*09fa*/ 	.byte	0x3f
	.zero		1


	//   ....[57]....
        /*09fc*/ 	.word	0x00010510
        /*0a00*/ 	.word	0x00000004
        /*0a04*/ 	.word	0x00030820
        /*0a08*/ 	.short	0x010a
        /*0a0a*/ 	.byte	0x3f
	.zero		1


	//   ....[58]....
        /*0a0c*/ 	.word	0x000106b0
        /*0a10*/ 	.word	0x00000005
        /*0a14*/ 	.word	0x00030840
        /*0a18*/ 	.short	0x010a
        /*0a1a*/ 	.byte	0x3f
	.zero		1


	//   ....[59]....
        /*0a1c*/ 	.word	0x00010750
        /*0a20*/ 	.word	0x00000017
        /*0a24*/ 	.word	0x00030840
        /*0a28*/ 	.short	0x010a
        /*0a2a*/ 	.byte	0x3f
	.zero		1


	//   ....[60]....
        /*0a2c*/ 	.word	0x00010790
        /*0a30*/ 	.word	0x00000005
        /*0a34*/ 	.word	0x00030860
        /*0a38*/ 	.short	0x010a
        /*0a3a*/ 	.byte	0x3f
	.zero		1


	//   ....[61]....
        /*0a3c*/ 	.word	0x000107d0
        /*0a40*/ 	.word	0x00000017
        /*0a44*/ 	.word	0x00030860
        /*0a48*/ 	.short	0x010a
        /*0a4a*/ 	.byte	0x3f
	.zero		1


	//   ....[62]....
        /*0a4c*/ 	.word	0x00010840
        /*0a50*/ 	.word	0x00000003
        /*0a54*/ 	.word	0x00030800
        /*0a58*/ 	.short	0x010a
        /*0a5a*/ 	.byte	0x3f
	.zero		1


	//   ....[63]....
        /*0a5c*/ 	.word	0x00010890
        /*0a60*/ 	.word	0x00000000
        /*0a64*/ 	.word	0x00030830
        /*0a68*/ 	.short	0x010a
        /*0a6a*/ 	.byte	0x3f
	.zero		1


	//   ....[64]....
        /*0a6c*/ 	.word	0x000108f0
        /*0a70*/ 	.word	0x0000000c
        /*0a74*/ 	.word	0x00030830
        /*0a78*/ 	.short	0x010a
        /*0a7a*/ 	.byte	0x3f
	.zero		1


	//   ....[65]....
        /*0a7c*/ 	.word	0x00010950
        /*0a80*/ 	.word	0x0000000b
        /*0a84*/ 	.word	0x00030850
        /*0a88*/ 	.short	0x010a
        /*0a8a*/ 	.byte	0x3f
	.zero		1


	//   ....[66]....
        /*0a8c*/ 	.word	0x000109b0
        /*0a90*/ 	.word	0x0000000c
        /*0a94*/ 	.word	0x00030830
        /*0a98*/ 	.short	0x010a
        /*0a9a*/ 	.byte	0x3f
	.zero		1


	//   ....[67]....
        /*0a9c*/ 	.word	0x00010a10
        /*0aa0*/ 	.word	0x0000000b
        /*0aa4*/ 	.word	0x00030850
        /*0aa8*/ 	.short	0x010a
        /*0aaa*/ 	.byte	0x3f
	.zero		1


	//   ....[68]....
        /*0aac*/ 	.word	0x00010a70
        /*0ab0*/ 	.word	0x00000005
        /*0ab4*/ 	.word	0x00030850
        /*0ab8*/ 	.short	0x010a
        /*0aba*/ 	.byte	0x3f
	.zero		1


	//   ....[69]....
        /*0abc*/ 	.word	0x00010b70
        /*0ac0*/ 	.word	0x00000000
        /*0ac4*/ 	.word	0x00030840
        /*0ac8*/ 	.short	0x010a
        /*0aca*/ 	.byte	0x3f
	.zero		1


	//   ....[70]....
        /*0acc*/ 	.word	0x00011e10
        /*0ad0*/ 	.word	0x00000011
        /*0ad4*/ 	.word	0x00030820
        /*0ad8*/ 	.short	0x010a
        /*0ada*/ 	.byte	0x3f
	.zero		1


	//   ....[71]....
        /*0adc*/ 	.word	0x00011e60
        /*0ae0*/ 	.word	0x00000006
        /*0ae4*/ 	.word	0x00030840
        /*0ae8*/ 	.short	0x010a
        /*0aea*/ 	.byte	0x3f
	.zero		1


	//   ....[72]....
        /*0aec*/ 	.word	0x00012590
        /*0af0*/ 	.word	0x00000006
        /*0af4*/ 	.word	0x00030860
        /*0af8*/ 	.short	0x010a
        /*0afa*/ 	.byte	0x3f
	.zero		1


	//   ....[73]....
        /*0afc*/ 	.word	0x00012dd0
        /*0b00*/ 	.word	0x00000004
        /*0b04*/ 	.word	0x00030860
        /*0b08*/ 	.short	0x010a
        /*0b0a*/ 	.byte	0x3f
	.zero		1


	//   ....[74]....
        /*0b0c*/ 	.word	0x00013780
        /*0b10*/ 	.word	0x00000004
        /*0b14*/ 	.word	0x00030820
        /*0b18*/ 	.short	0x010a
        /*0b1a*/ 	.byte	0x3f
	.zero		1


	//   ....[75]....
        /*0b1c*/ 	.word	0x00013920
        /*0b20*/ 	.word	0x00000005
        /*0b24*/ 	.word	0x00030840
        /*0b28*/ 	.short	0x010a
        /*0b2a*/ 	.byte	0x3f
	.zero		1


	//   ....[76]....
        /*0b2c*/ 	.word	0x00013970
        /*0b30*/ 	.word	0x00000017
        /*0b34*/ 	.word	0x00030840
        /*0b38*/ 	.short	0x010a
        /*0b3a*/ 	.byte	0x3f
	.zero		1


	//   ....[77]....
        /*0b3c*/ 	.word	0x000139c0
        /*0b40*/ 	.word	0x00000005
        /*0b44*/ 	.word	0x00030860
        /*0b48*/ 	.short	0x010a
        /*0b4a*/ 	.byte	0x3f
	.zero		1


	//----- nvinfo : EIATTR_NUM_MBARRIERS
	.align		4
.L_267:
        /*0b4c*/ 	.byte	0x03, 0x38
        /*0b4e*/ 	.short	0x0016


	//----- nvinfo : EIATTR_EXIT_INSTR_OFFSETS
	.align		4
        /*0b50*/ 	.byte	0x04, 0x1c
        /*0b52*/ 	.short	(.L_269 - .L_268)


	//   ....[0]....
.L_268:
        /*0b54*/ 	.word	0x00000950


	//   ....[1]....
        /*0b58*/ 	.word	0x0000c580


	//   ....[2]....
        /*0b5c*/ 	.word	0x00010820


	//----- nvinfo : EIATTR_MAX_THREADS
	.align		4
.L_269:
        /*0b60*/ 	.byte	0x04, 0x05
        /*0b62*/ 	.short	(.L_271 - .L_270)
.L_270:
        /*0b64*/ 	.word	0x00000180
        /*0b68*/ 	.word	0x00000001
        /*0b6c*/ 	.word	0x00000001


	//----- nvinfo : EIATTR_CRS_STACK_SIZE
	.align		4
.L_271:
        /*0b70*/ 	.byte	0x04, 0x1e
        /*0b72*/ 	.short	(.L_273 - .L_272)
.L_272:
        /*0b74*/ 	.word	0x00000000


	//----- nvinfo : EIATTR_CBANK_PARAM_SIZE
	.align		4
.L_273:
        /*0b78*/ 	.byte	0x03, 0x19
        /*0b7a*/ 	.short	0x0af0


	//----- nvinfo : EIATTR_PARAM_CBANK
	.align		4
        /*0b7c*/ 	.byte	0x04, 0x0a
        /*0b7e*/ 	.short	(.L_275 - .L_274)
	.align		4
.L_274:
        /*0b80*/ 	.word	index@(.nv.constant0._ZN7cutlass13device_kernelIN5flash11enable_sm90INS1_16FlashAttnFwdSm90INS1_25CollectiveMainloopFwdSm90ILi2EN4cute5tupleIJNS5_1CILi1EEES8_S8_EEENS6_IJNS7_ILi128EEENS7_ILi96EEENS7_ILi192EEEEEELi192ENS_10bfloat16_tEfNS_4arch4Sm90ELb1ELb0ELb1ELb0ELb1ELb0ELb0ELb1ELb1ELb1ELb0ELb0EEENS1_21CollectiveEpilogueFwdINS6_IJSA_SC_SB_EEES9_SE_SG_Li256ELb0ELb1ELb0ELb0EEENS1_30DynamicPersistentTileSchedulerILi256ELi128ELb0ELb1ELb1EEEEEEEEEvNT_6ParamsE)
        /*0b84*/ 	.short	0x0210
        /*0b86*/ 	.short	0x0af0


	//----- nvinfo : EIATTR_SW_WAR
	.align		4
.L_275:
        /*0b88*/ 	.byte	0x04, 0x36
        /*0b8a*/ 	.short	(.L_277 - .L_276)
.L_276:
        /*0b8c*/ 	.word	0x00000008
.L_277:


//--------------------- .nv.info._ZN7cutlass13device_kernelIN5flash11enable_sm90INS1_16FlashAttnFwdSm90INS1_25CollectiveMainloopFwdSm90ILi2EN4cute5tupleIJNS5_1CILi1EEES8_S8_EEENS6_IJNS7_ILi128EEENS7_ILi96EEENS7_ILi192EEEEEELi192ENS_10bfloat16_tEfNS_4arch4Sm90ELb1ELb0ELb1ELb1ELb1ELb0ELb0ELb1ELb1ELb1ELb0ELb0EEENS1_21CollectiveEpilogueFwdINS6_IJSA_SC_SB_EEES9_SE_SG_Li256ELb1ELb1ELb0ELb0EEENS1_36VarlenDynamicPersistentTileSchedulerILi128ELi96ELi256ELi128ELb0ELb1ELb1ELb1ELb1ELb1EEEEEEEEEvNT_6ParamsE --------------------------
	.section	.nv.info._ZN7cutlass13device_kernelIN5flash11enable_sm90INS1_16FlashAttnFwdSm90INS1_25CollectiveMainloopFwdSm90ILi2EN4cute5tupleIJNS5_1CILi1EEES8_S8_EEENS6_IJNS7_ILi128EEENS7_ILi96EEENS7_ILi192EEEEEELi192ENS_10bfloat16_tEfNS_4arch4Sm90ELb1ELb0ELb1ELb1ELb1ELb0ELb0ELb1ELb1ELb1ELb0ELb0EEENS1_21CollectiveEpilogueFwdINS6_IJSA_SC_SB_EEES9_SE_SG_Li256ELb1ELb1ELb0ELb0EEENS1_36VarlenDynamicPersistentTileSchedulerILi128ELi96ELi256ELi128ELb0ELb1ELb1ELb1ELb1ELb1EEEEEEEEEvNT_6ParamsE,"",@"SHT_CUDA_INFO"
	.sectionflags	@""
	.align	4


	//----- nvinfo : EIATTR_CUDA_API_VERSION
	.align		4
        /*0000*/ 	.byte	0x04, 0x37
        /*0002*/ 	.short	(.L_279 - .L_278)
.L_278:
        /*0004*/ 	.word	0x00000082


	//----- nvinfo : EIATTR_KPARAM_INFO
	.align		4
.L_279:
        /*0008*/ 	.byte	0x04, 0x17
        /*000a*/ 	.short	(.L_281 - .L_280)
.L_280:
        /*000c*/ 	.word	0x00000000
        /*0010*/ 	.short	0x0000
        /*0012*/ 	.short	0x0070
        /*0014*/ 	.byte	0x00, 0xf0, 0x01, 0x2a


	//----- nvinfo : EIATTR_SPARSE_MMA_MASK
	.align		4
.L_281:
        /*0018*/ 	.byte	0x03, 0x50
        /*001a*/ 	.short	0x0000


	//----- nvinfo : EIATTR_MAXREG_COUNT
	.align		4
        /*001c*/ 	.byte	0x03, 0x1b
        /*001e*/ 	.short	0x00a8


	//----- nvinfo : EIATTR_NUM_BARRIERS
	.align		4
        /*0020*/ 	.byte	0x02, 0x4c
        /*0022*/ 	.byte	0x09
	.zero		1


	//----- nvinfo : EIATTR_EXTERNS
	.align		4
        /*0024*/ 	.byte	0x04, 0x0f
        /*0026*/ 	.short	(.L_283 - .L_282)


	//   ....[0]....
	.align		4
.L_282:
        /*0028*/ 	.word	index@(__assertfail)


	//----- nvinfo : EIATTR_ANNOTATIONS
	.align		4
.L_283:
        /*002c*/ 	.byte	0x04, 0x55
        /*002e*/ 	.short	(.L_285 - .L_284)


	//   ....[0]....
.L_284:
        /* <DEDUP_REMOVED lines=17> */


	//----- nvinfo : EIATTR_MERCURY_ISA_VERSION
	.align		4
.L_285:
        /*0130*/ 	.byte	0x03, 0x5f
        /*0132*/ 	.short	0x0101


	//----- nvinfo : EIATTR_UNUSED_LOAD_BYTE_OFFSET
	.align		4
        /*0134*/ 	.byte	0x04, 0x44
        /*0136*/ 	.short	(.L_287 - .L_286)


	//   ....[0]....
.L_286:
        /*0138*/ 	.word	0x00000950
        /*013c*/ 	.word	0x0000fff0


	//   ....[1]....
        /*0140*/ 	.word	0x0000a460
        /*0144*/ 	.word	0x0000fff0


	//----- nvinfo : EIATTR_INT_WARP_WIDE_INSTR_OFFSETS
	.align		4
.L_287:
        /*0148*/ 	.byte	0x04, 0x31
        /*014a*/ 	.short	(.L_289 - .L_288)


	//   ....[0]....
.L_288:
        /*014c*/ 	.word	0x000000c0


	//   ....[1]....
        /*0150*/ 	.word	0x000000d0


	//   ....[2]....
        /*0154*/ 	.word	0x00000170


	//   ....[3]....
        /*0158*/ 	.word	0x0000df40


	//   ....[4]....
        /*015c*/ 	.word	0x0000dfd0


	//   ....[5]....
        /*0160*/ 	.word	0x00010e40


	//   ....[6]....
        /*0164*/ 	.word	0x00010ed0


	//----- nvinfo : EIATTR_COOP_GROUP_MASK_REGIDS
	.align		4
.L_289:
        /*0168*/ 	.byte	0x04, 0x29
        /*016a*/ 	.short	(.L_291 - .L_290)


	//   ....[0]....
.L_290:
        /*016c*/ 	.word	0xffffffff


	//   ....[1]....
        /*0170*/ 	.word	0xffffffff


	//   ....[2]....
        /*0174*/ 	.word	0xffffffff


	//   ....[3]....
        /*0178*/ 	.word	0xffffffff


	//   ....[4]....
        /*017c*/ 	.word	0xffffffff


	//   ....[5]....
        /*0180*/ 	.word	0xffffffff


	//   ....[6]....
        /*0184*/ 	.word	0xffffffff


	//   ....[7]....
        /*0188*/ 	.word	0xffffffff


	//   ....[8]....
        /*018c*/ 	.word	0xffffffff


	//   ....[9]....
        /*0190*/ 	.word	0xffffffff


	//   ....[10]....
        /*0194*/ 	.word	0xffffffff


	//   ....[11]....
        /*0198*/ 	.word	0xffffffff


	//   ....[12]....
        /*019c*/ 	.word	0xffffffff


	//   ....[13]....
        /*01a0*/ 	.word	0xffffffff


	//   ....[14]....
        /*01a4*/ 	.word	0xffffffff


	//   ....[15]....
        /*01a8*/ 	.word	0xffffffff


	//   ....[16]....
        /*01ac*/ 	.word	0xffffffff


	//   ....[17]....
        /*01b0*/ 	.word	0xffffffff


	//   ....[18]....
        /*01b4*/ 	.word	0xffffffff


	//   ....[19]....
        /*01b8*/ 	.word	0xffffffff


	//   ....[20]....
        /*01bc*/ 	.word	0xffffffff


	//   ....[21]....
        /*01c0*/ 	.word	0xffffffff


	//   ....[22]....
        /*01c4*/ 	.word	0xffffffff


	//   ....[23]....
        /*01c8*/ 	.word	0xffffffff


	//   ....[24]....
        /*01cc*/ 	.word	0xffffffff


	//   ....[25]....
        /*01d0*/ 	.word	0xffffffff


	//   ....[26]....
        /*01d4*/ 	.word	0xffffffff


	//   ....[27]....
        /*01d8*/ 	.word	0xffffffff


	//   ....[28]....
        /*01dc*/ 	.word	0xffffffff


	//   ....[29]....
        /*01e0*/ 	.word	0xffffffff


	//   ....[30]....
        /*01e4*/ 	.word	0xffffffff


	//   ....[31]....
        /*01e8*/ 	.word	0xffffffff


	//   ....[32]....
        /*01ec*/ 	.word	0xffffffff


	//   ....[33]....
        /*01f0*/ 	.word	0xffffffff


	//   ....[34]....
        /*01f4*/ 	.word	0xffffffff


	//   ....[35]....
        /*01f8*/ 	.word	0xffffffff


	//   ....[36]....
        /*01fc*/ 	.word	0xffffffff


	//   ....[37]....
        /*0200*/ 	.word	0xffffffff


	//   ....[38]....
        /*0204*/ 	.word	0xffffffff


	//   ....[39]....
        /*0208*/ 	.word	0xffffffff


	//   ....[40]....
        /*020c*/ 	.word	0xffffffff


	//   ....[41]....
        /*0210*/ 	.word	0xffffffff


	//   ....[42]....
        /*0214*/ 	.word	0xffffffff


	//   ....[43]....
        /*0218*/ 	.word	0xffffffff


	//   ....[44]....
        /*021c*/ 	.word	0xffffffff


	//   ....[45]....
        /*0220*/ 	.word	0xffffffff


	//   ....[46]....
        /*0224*/ 	.word	0xffffffff


	//   ....[47]....
        /*0228*/ 	.word	0xffffffff


	//   ....[48]....
        /*022c*/ 	.word	0xffffffff


	//   ....[49]....
        /*0230*/ 	.word	0xffffffff


	//   ....[50]....
        /*0234*/ 	.word	0xffffffff


	//   ....[51]....
        /*0238*/ 	.word	0xffffffff


	//   ....[52]....
        /*023c*/ 	.word	0xffffffff


	//   ....[53]....
        /*0240*/ 	.word	0xffffffff


	//   ....[54]....
        /*0244*/ 	.word	0xffffffff


	//   ....[55]....
        /*0248*/ 	.word	0xffffffff


	//   ....[56]....
        /*024c*/ 	.word	0xffffffff


	//   ....[57]....
        /*0250*/ 	.word	0xffffffff


	//   ....[58]....
        /*0254*/ 	.word	0xffffffff


	//   ....[59]....
        /*0258*/ 	.word	0xffffffff


	//   ....[60]....
        /*025c*/ 	.word	0xffffffff


	//   ....[61]....
        /*0260*/ 	.word	0xffffffff


	//   ....[62]....
        /*0264*/ 	.word	0xffffffff


	//   ....[63]....
        /*0268*/ 	.word	0xffffffff


	//   ....[64]....
        /*026c*/ 	.word	0xffffffff


	//   ....[65]....
        /*0270*/ 	.word	0xffffffff


	//   ....[66]....
        /*0274*/ 	.word	0xffffffff


	//   ....[67]....
        /*0278*/ 	.word	0xffffffff


	//   ....[68]....
        /*027c*/ 	.word	0xffffffff


	//   ....[69]....
        /*0280*/ 	.word	0xffffffff


	//   ....[70]....
        /*0284*/ 	.word	0xffffffff


	//   ....[71]....
        /*0288*/ 	.word	0xffffffff


	//   ....[72]....
        /*028c*/ 	.word	0xffffffff


	//   ....[73]....
        /*0290*/ 	.word	0xffffffff


	//   ....[74]....
        /*0294*/ 	.word	0xffffffff


	//   ....[75]....
        /*0298*/ 	.word	0xffffffff


	//   ....[76]....
        /*029c*/ 	.word	0xffffffff


	//   ....[77]....
        /*02a0*/ 	.word	0xffffffff


	//   ....[78]....
        /*02a4*/ 	.word	0xffffffff


	//   ....[79]....
        /*02a8*/ 	.word	0xffffffff


	//   ....[80]....
        /*02ac*/ 	.word	0xffffffff


	//   ....[81]....
        /*02b0*/ 	.word	0xffffffff


	//   ....[82]....
        /*02b4*/ 	.word	0xffffffff


	//   ....[83]....
        /*02b8*/ 	.word	0xffffffff


	//   ....[84]....
        /*02bc*/ 	.word	0xffffffff


	//   ....[85]....
        /*02c0*/ 	.word	0xffffffff


	//   ....[86]....
        /*02c4*/ 	.word	0xffffffff


	//   ....[87]....
        /*02c8*/ 	.word	0xffffffff


	//   ....[88]....
        /*02cc*/ 	.word	0xffffffff


	//   ....[89]....
        /*02d0*/ 	.word	0xffffffff


	//   ....[90]....
        /*02d4*/ 	.word	0xffffffff


	//   ....[91]....
        /*02d8*/ 	.word	0xffffffff


	//   ....[92]....
        /*02dc*/ 	.word	0xffffffff


	//   ....[93]....
        /*02e0*/ 	.word	0xffffffff


	//   ....[94]....
        /*02e4*/ 	.word	0xffffffff


	//   ....[95]....
        /*02e8*/ 	.word	0xffffffff


	//   ....[96]....
        /*02ec*/ 	.word	0xffffffff


	//   ....[97]....
        /*02f0*/ 	.word	0xffffffff


	//   ....[98]....
        /*02f4*/ 	.word	0xffffffff


	//   ....[99]....
        /*02f8*/ 	.word	0xffffffff


	//   ....[100]....
        /*02fc*/ 	.word	0xffffffff


	//   ....[101]....
        /*0300*/ 	.word	0xffffffff


	//   ....[102]....
        /*0304*/ 	.word	0xffffffff


	//   ....[103]....
        /*0308*/ 	.word	0xffffffff


	//   ....[104]....
        /*030c*/ 	.word	0xffffffff


	//   ....[105]....
        /*0310*/ 	.word	0xffffffff


	//   ....[106]....
        /*0314*/ 	.word	0xffffffff


	//   ....[107]....
        /*0318*/ 	.word	0xffffffff


	//   ....[108]....
        /*031c*/ 	.word	0xffffffff


	//   ....[109]....
        /*0320*/ 	.word	0xffffffff


	//   ....[110]....
        /*0324*/ 	.word	0xffffffff


	//   ....[111]....
        /*0328*/ 	.word	0xffffffff


	//   ....[112]....
        /*032c*/ 	.word	0xffffffff


	//   ....[113]....
        /*0330*/ 	.word	0xffffffff


	//   ....[114]....
        /*0334*/ 	.word	0xffffffff


	//   ....[115]....
        /*0338*/ 	.word	0xffffffff


	//   ....[116]....
        /*033c*/ 	.word	0xffffffff


	//   ....[117]....
        /*0340*/ 	.word	0xffffffff


	//   ....[118]....
        /*0344*/ 	.word	0xffffffff


	//   ....[119]....
        /*0348*/ 	.word	0xffffffff


	//   ....[120]....
        /*034c*/ 	.word	0xffffffff


	//   ....[121]....
        /*0350*/ 	.word	0xffffffff


	//   ....[122]....
        /*0354*/ 	.word	0xffffffff


	//   ....[123]....
        /*0358*/ 	.word	0xffffffff


	//   ....[124]....
        /*035c*/ 	.word	0xffffffff


	//   ....[125]....
        /*0360*/ 	.word	0xffffffff


	//   ....[126]....
        /*0364*/ 	.word	0xffffffff


	//   ....[127]....
        /*0368*/ 	.word	0xffffffff


	//   ....[128]....
        /*036c*/ 	.word	0xffffffff


	//   ....[129]....
        /*0370*/ 	.word	0xffffffff


	//   ....[130]....
        /*0374*/ 	.word	0xffffffff


	//   ....[131]....
        /*0378*/ 	.word	0xffffffff


	//   ....[132]....
        /*037c*/ 	.word	0xffffffff


	//   ....[133]....
        /*0380*/ 	.word	0xffffffff


	//   ....[134]....
        /*0384*/ 	.word	0xffffffff


	//   ....[135]....
        /*0388*/ 	.word	0xffffffff


	//   ....[136]....
        /*038c*/ 	.word	0xffffffff


	//   ....[137]....
        /*0390*/ 	.word	0xffffffff


	//   ....[138]....
        /*0394*/ 	.word	0xffffffff


	//   ....[139]....
        /*0398*/ 	.word	0xffffffff


	//   ....[140]....
        /*039c*/ 	.word	0xffffffff


	//   ....[141]....
        /*03a0*/ 	.word	0xffffffff


	//   ....[142]....
        /*03a4*/ 	.word	0xffffffff


	//   ....[143]....
        /*03a8*/ 	.word	0xffffffff


	//   ....[144]....
        /*03ac*/ 	.word	0xffffffff


	//   ....[145]....
        /*03b0*/ 	.word	0x0500000f


	//   ....[146]....
        /*03b4*/ 	.word	0x0500000f


	//   ....[147]....
        /*03b8*/ 	.word	0x0500000f


	//   ....[148]....
        /*03bc*/ 	.word	0x0500000f


	//   ....[149]....
        /*03c0*/ 	.word	0x0500000f


	//   ....[150]....
        /*03c4*/ 	.word	0x0500000f


	//   ....[151]....
        /*03c8*/ 	.word	0x0500000f


	//   ....[152]....
        /*03cc*/ 	.word	0x0500000f


	//   ....[153]....
        /*03d0*/ 	.word	0x0500000f


	//   ....[154]....
        /*03d4*/ 	.word	0x0500000f


	//   ....[155]....
        /*03d8*/ 	.word	0x0500000f


	//   ....[156]....
        /*03dc*/ 	.word	0x0500000f


	//   ....[157]....
        /*03e0*/ 	.word	0x0500000f


	//   ....[158]....
        /*03e4*/ 	.word	0x0500000f


	//   ....[159]....
        /*03e8*/ 	.word	0x0500000f


	//   ....[160]....
        /*03ec*/ 	.word	0x0500000f


	//   ....[161]....
        /*03f0*/ 	.word	0x0500000f


	//   ....[162]....
        /*03f4*/ 	.word	0x0500000f


	//   ....[163]....
        /*03f8*/ 	.word	0x0500000f


	//   ....[164]....
        /*03fc*/ 	.word	0x0500000f


	//   ....[165]....
        /*0400*/ 	.word	0x0500000f


	//   ....[166]....
        /*0404*/ 	.word	0x0500000f


	//   ....[167]....
        /*0408*/ 	.word	0x0500000f


	//   ....[168]....
        /*040c*/ 	.word	0x0500000f


	//   ....[169]....
        /*0410*/ 	.word	0x0500000f


	//   ....[170]....
        /*0414*/ 	.word	0x0500000f


	//   ....[171]....
        /*0418*/ 	.word	0x0500000f


	//   ....[172]....
        /*041c*/ 	.word	0x0500000f


	//   ....[173]....
        /*0420*/ 	.word	0x0500000f


	//   ....[174]....
        /*0424*/ 	.word	0x0500000f


	//   ....[175]....
        /*0428*/ 	.word	0x0500000f


	//   ....[176]....
        /*042c*/ 	.word	0x0500000f


	//   ....[177]....
        /*0430*/ 	.word	0x0500000f


	//   ....[178]....
        /*0434*/ 	.word	0x0500000f


	//   ....[179]....
        /*0438*/ 	.word	0x0500000f


	//   ....[180]....
        /*043c*/ 	.word	0x0500000f


	//   ....[181]....
        /*0440*/ 	.word	0x0500000f


	//   ....[182]....
        /*0444*/ 	.word	0x0500000f


	//   ....[183]....
        /*0448*/ 	.word	0x0500000f


	//   ....[184]....
        /*044c*/ 	.word	0x0500000f


	//   ....[185]....
        /*0450*/ 	.word	0x0500000f


	//   ....[186]....
        /*0454*/ 	.word	0x0500000f


	//   ....[187]....
        /*0458*/ 	.word	0x0500000f


	//   ....[188]....
        /*045c*/ 	.word	0x0500000f


	//   ....[189]....
        /*0460*/ 	.word	0x0500000f


	//   ....[190]....
        /*0464*/ 	.word	0x0500000f


	//   ....[191]....
        /*0468*/ 	.word	0x0500000f


	//   ....[192]....
        /*046c*/ 	.word	0x0500000f


	//   ....[193]....
        /*0470*/ 	.word	0x0500000f


	//   ....[194]....
        /*0474*/ 	.word	0x0500000f


	//   ....[195]....
        /*0478*/ 	.word	0x0500000f


	//   ....[196]....
        /*047c*/ 	.word	0x0500000f


	//   ....[197]....
        /*0480*/ 	.word	0x0500000f


	//   ....[198]....
        /*0484*/ 	.word	0x0500000f


	//   ....[199]....
        /*0488*/ 	.word	0x0500000f


	//   ....[200]....
        /*048c*/ 	.word	0x0500000f


	//   ....[201]....
        /*0490*/ 	.word	0x0500000f


	//   ....[202]....
        /*0494*/ 	.word	0x0500000f


	//   ....[203]....
        /*0498*/ 	.word	0x0500000f


	//   ....[204]....
        /*049c*/ 	.word	0x0500000f


	//   ....[205]....
        /*04a0*/ 	.word	0x0500000f


	//   ....[206]....
        /*04a4*/ 	.word	0x0500000f


	//   ....[207]....
        /*04a8*/ 	.word	0x0500000f


	//   ....[208]....
        /*04ac*/ 	.word	0x0500000f


	//   ....[209]....
        /*04b0*/ 	.word	0x0500000f


	//   ....[210]....
        /*04b4*/ 	.word	0x0500000f


	//   ....[211]....
        /*04b8*/ 	.word	0x0500000f


	//   ....[212]....
        /*04bc*/ 	.word	0x0500000f


	//   ....[213]....
        /*04c0*/ 	.word	0x0500000f


	//   ....[214]....
        /*04c4*/ 	.word	0x0500000f


	//   ....[215]....
        /*04c8*/ 	.word	0x0500000f


	//   ....[216]....
        /*04cc*/ 	.word	0x0500000f


	//   ....[217]....
        /*04d0*/ 	.word	0x0500000f


	//   ....[218]....
        /*04d4*/ 	.word	0x0500000f


	//   ....[219]....
        /*04d8*/ 	.word	0x0500000f


	//   ....[220]....
        /*04dc*/ 	.word	0x0500000f


	//   ....[221]....
        /*04e0*/ 	.word	0x0500000f


	//   ....[222]....
        /*04e4*/ 	.word	0x0500000f


	//   ....[223]....
        /*04e8*/ 	.word	0x0500000f


	//   ....[224]....
        /*04ec*/ 	.word	0x0500000f


	//   ....[225]....
        /*04f0*/ 	.word	0x0500000f


	//   ....[226]....
        /*04f4*/ 	.word	0x0500000f


	//   ....[227]....
        /*04f8*/ 	.word	0x0500000f


	//----- nvinfo : EIATTR_COOP_GROUP_INSTR_OFFSETS
	.align		4
.L_291:
        /*04fc*/ 	.byte	0x04, 0x28
        /*04fe*/ 	.short	(.L_293 - .L_292)


	//   ....[0]....
.L_292:
        /*0500*/ 	.word	0x00000070


	//   ....[1]....
        /*0504*/ 	.word	0x000000b0


	//   ....[2]....
        /*0508*/ 	.word	0x000002d0


	//   ....[3]....
        /*050c*/ 	.word	0x00000430


	//   ....[4]....
        /*0510*/ 	.word	0x00000550


	//   ....[5]....
        /*0514*/ 	.word	0x000006b0


	//   ....[6]....
        /*0518*/ 	.word	0x00001700


	//   ....[7]....
        /*051c*/ 	.word	0x000022a0


	//   ....[8]....
        /*0520*/ 	.word	0x00002490


	//   ....[9]....
        /*0524*/ 	.word	0x00002ec0


	//   ....[10]....
        /*0528*/ 	.word	0x00002f50


	//   ....[11]....
        /*052c*/ 	.word	0x000036d0


	//   ....[12]....
        /*0530*/ 	.word	0x00003760


	//   ....[13]....
        /*0534*/ 	.word	0x00005240


	//   ....[14]....
        /*0538*/ 	.word	0x00005ad0


	//   ....[15]....
        /*053c*/ 	.word	0x00005b20


	//   ....[16]....
        /*0540*/ 	.word	0x00005b40


	//   ....[17]....
        /*0544*/ 	.word	0x000062e0


	//   ....[18]....
        /*0548*/ 	.word	0x00006360


	//   ....[19]....
        /*054c*/ 	.word	0x00008610


	//   ....[20]....
        /*0550*/ 	.word	0x00008640


	//   ....[21]....
        /*0554*/ 	.word	0x00008660


	//   ....[22]....
        /*0558*/ 	.word	0x00008680


	//   ....[23]....
        /*055c*/ 	.word	0x00009970


	//   ....[24]....
        /*0560*/ 	.word	0x000099b0


	//   ....[25]....
        /*0564*/ 	.word	0x00009a60


	//   ....[26]....
        /*0568*/ 	.word	0x00009a70


	//   ....[27]....
        /*056c*/ 	.word	0x0000b2b0


	//   ....[28]....
        /*0570*/ 	.word	0x0000b2e0


	//   ....[29]....
        /*0574*/ 	.word	0x0000b330


	//   ....[30]....
        /*0578*/ 	.word	0x0000b360


	//   ....[31]....
        /*057c*/ 	.word	0x0000ba30


	//   ....[32]....
        /*0580*/ 	.word	0x0000ba70


	//   ....[33]....
        /*0584*/ 	.word	0x0000bb70


	//   ....[34]....
        /*0588*/ 	.word	0x0000bb90


	//   ....[35]....
        /*058c*/ 	.word	0x0000bc90


	//   ....[36]....
        /*0590*/ 	.word	0x0000bcb0


	//   ....[37]....
        /*0594*/ 	.word	0x0000bdc0


	//   ....[38]....
        /*0598*/ 	.word	0x0000bde0


	//   ....[39]....
        /*059c*/ 	.word	0x0000c720


	//   ....[40]....
        /*05a0*/ 	.word	0x0000c740


	//   ....[41]....
        /*05a4*/ 	.word	0x0000c840


	//   ....[42]....
        /*05a8*/ 	.word	0x0000c860


	//   ....[43]....
        /*05ac*/ 	.word	0x0000c960


	//   ....[44]....
        /*05b0*/ 	.word	0x0000c980


	//   ....[45]....
        /*05b4*/ 	.word	0x0000ca90


	//   ....[46]....
        /*05b8*/ 	.word	0x0000cab0


	//   ....[47]....
        /*05bc*/ 	.word	0x0000cc30


	//   ....[48]....
        /*05c0*/ 	.word	0x0000ce00


	//   ....[49]....
        /*05c4*/ 	.word	0x0000ce30


	//   ....[50]....
        /*05c8*/ 	.word	0x0000ce60


	//   ....[51]....
        /*05cc*/ 	.word	0x0000ce90


	//   ....[52]....
        /*05d0*/ 	.word	0x0000cec0


	//   ....[53]....
        /*05d4*/ 	.word	0x0000cef0


	//   ....[54]....
        /*05d8*/ 	.word	0x0000d040


	//   ....[55]....
        /*05dc*/ 	.word	0x0000d070


	//   ....[56]....
        /*05e0*/ 	.word	0x0000d0a0


	//   ....[57]....
        /*05e4*/ 	.word	0x0000d0d0


	//   ....[58]....
        /*05e8*/ 	.word	0x0000d100


	//   ....[59]....
        /*05ec*/ 	.word	0x0000d130


	//   ....[60]....
        /*05f0*/ 	.word	0x0000d1c0


	//   ....[61]....
        /*05f4*/ 	.word	0x0000d220


	//   ....[62]....
        /*05f8*/ 	.word	0x0000d2b0


	//   ....[63]....
        /*05fc*/ 	.word	0x0000eb30


	//   ....[64]....
        /*0600*/ 	.word	0x0000eb50


	//   ....[65]....
        /*0604*/ 	.word	0x0000ec00


	//   ....[66]....
        /*0608*/ 	.word	0x0000ec20


	//   ....[67]....
        /*060c*/ 	.word	0x0000ecc0


	//   ....[68]....
        /*0610*/ 	.word	0x0000ece0


	//   ....[69]....
        /*0614*/ 	.word	0x0000ed80


	//   ....[70]....
        /*0618*/ 	.word	0x0000eda0


	//   ....[71]....
        /*061c*/ 	.word	0x0000ee40


	//   ....[72]....
        /*0620*/ 	.word	0x0000ee60


	//   ....[73]....
        /*0624*/ 	.word	0x0000ee70


	//   ....[74]....
        /*0628*/ 	.word	0x0000ef00


	//   ....[75]....
        /*062c*/ 	.word	0x0000f620


	//   ....[76]....
        /*0630*/ 	.word	0x0000f650


	//   ....[77]....
        /*0634*/ 	.word	0x0000f6b0


	//   ....[78]....
        /*0638*/ 	.word	0x0000f710


	//   ....[79]....
        /*063c*/ 	.word	0x0000f760


	//   ....[80]....
        /*0640*/ 	.word	0x0000f7c0


	//   ....[81]....
        /*0644*/ 	.word	0x0000f810


	//   ....[82]....
        /*0648*/ 	.word	0x0000f870


	//   ....[83]....
        /*064c*/ 	.word	0x0000f8b0


	//   ....[84]....
        /*0650*/ 	.word	0x0000f920


	//   ....[85]....
        /*0654*/ 	.word	0x0000f960


	//   ....[86]....
        /*0658*/ 	.word	0x0000f9d0


	//   ....[87]....
        /*065c*/ 	.word	0x0000fa10


	//   ....[88]....
        /*0660*/ 	.word	0x0000fa70


	//   ....[89]....
        /*0664*/ 	.word	0x0000fa90


	//   ....[90]....
        /*0668*/ 	.word	0x0000fad0


	//   ....[91]....
        /*066c*/ 	.word	0x00010290


	//   ....[92]....
        /*0670*/ 	.word	0x000102d0


	//   ....[93]....
        /*0674*/ 	.word	0x000102e0


	//   ....[94]....
        /*0678*/ 	.word	0x00010340


	//   ....[95]....
        /*067c*/ 	.word	0x00010350


	//   ....[96]....
        /*0680*/ 	.word	0x000103b0


	//   ....[97]....
        /*0684*/ 	.word	0x000103e0


	//   ....[98]....
        /*0688*/ 	.word	0x00010420


	//   ....[99]....
        /*068c*/ 	.word	0x00010450


	//   ....[100]....
        /*0690*/ 	.word	0x00010490


	//   ....[101]....
        /*0694*/ 	.word	0x000104c0


	//   ....[102]....
        /*0698*/ 	.word	0x00010500


	//   ....[103]....
        /*069c*/ 	.word	0x00010780


	//   ....[104]....
        /*06a0*/ 	.word	0x000107a0


	//   ....[105]....
        /*06a4*/ 	.word	0x000107b0


	//   ....[106]....
        /*06a8*/ 	.word	0x00010840


	//   ....[107]....
        /*06ac*/ 	.word	0x00010850


	//   ....[108]....
        /*06b0*/ 	.word	0x000108e0


	//   ....[109]....
        /*06b4*/ 	.word	0x000108f0


	//   ....[110]....
        /*06b8*/ 	.word	0x00010980


	//   ....[111]....
        /*06bc*/ 	.word	0x00010990


	//   ....[112]....
        /*06c0*/ 	.word	0x00010a20


	//   ....[113]....
        /*06c4*/ 	.word	0x00010a30


	//   ....[114]....
        /*06c8*/ 	.word	0x00010a40


	//   ....[115]....
        /*06cc*/ 	.word	0x00011020


	//   ....[116]....
        /*06d0*/ 	.word	0x00011060


	//   ....[117]....
        /*06d4*/ 	.word	0x000110a0


	//   ....[118]....
        /*06d8*/ 	.word	0x000110d0


	//   ....[119]....
        /*06dc*/ 	.word	0x00011160


	//   ....[120]....
        /*06e0*/ 	.word	0x00011180


	//   ....[121]....
        /*06e4*/ 	.word	0x00011200


	//   ....[122]....
        /*06e8*/ 	.word	0x00011230


	//   ....[123]....
        /*06ec*/ 	.word	0x000112a0


	//   ....[124]....
        /*06f0*/ 	.word	0x000112d0


	//   ....[125]....
        /*06f4*/ 	.word	0x00011300


	//   ....[126]....
        /*06f8*/ 	.word	0x00011350


	//   ....[127]....
        /*06fc*/ 	.word	0x00011730


	//   ....[128]....
        /*0700*/ 	.word	0x00011760


	//   ....[129]....
        /*0704*/ 	.word	0x00011790


	//   ....[130]....
        /*0708*/ 	.word	0x000117c0


	//   ....[131]....
        /*070c*/ 	.word	0x000117f0


	//   ....[132]....
        /*0710*/ 	.word	0x00011820


	//   ....[133]....
        /*0714*/ 	.word	0x00011850


	//   ....[134]....
        /*0718*/ 	.word	0x00011880


	//   ....[135]....
        /*071c*/ 	.word	0x00011a00


	//   ....[136]....
        /*0720*/ 	.word	0x00011a30


	//   ....[137]....
        /*0724*/ 	.word	0x00011a60


	//   ....[138]....
        /*0728*/ 	.word	0x00011a90


	//   ....[139]....
        /*072c*/ 	.word	0x00011ac0


	//   ....[140]....
        /*0730*/ 	.word	0x00011af0


	//   ....[141]....
        /*0734*/ 	.word	0x00011bb0


	//   ....[142]....
        /*0738*/ 	.word	0x00011bd0


	//   ....[143]....
        /*073c*/ 	.word	0x00011c40


	//   ....[144]....
        /*0740*/ 	.word	0x000122e0


	//   ....[145]....
        /*0744*/ 	.word	0x00012890


	//   ....[146]....
        /*0748*/ 	.word	0x00012980


	//   ....[147]....
        /*074c*/ 	.word	0x00012a20


	//   ....[148]....
        /*0750*/ 	.word	0x00012a80


	//   ....[149]....
        /*0754*/ 	.word	0x00012b90


	//   ....[150]....
        /*0758*/ 	.word	0x00012c00


	//   ....[151]....
        /*075c*/ 	.word	0x00012d10


	//   ....[152]....
        /*0760*/ 	.word	0x00012d80


	//   ....[153]....
        /*0764*/ 	.word	0x00012e90


	//   ....[154]....
        /*0768*/ 	.word	0x00012f00


	//   ....[155]....
        /*076c*/ 	.word	0x00013010


	//   ....[156]....
        /*0770*/ 	.word	0x00013080


	//   ....[157]....
        /*0774*/ 	.word	0x00013160


	//   ....[158]....
        /*0778*/ 	.word	0x00013260


	//   ....[159]....
        /*077c*/ 	.word	0x000132d0


	//   ....[160]....
        /*0780*/ 	.word	0x00013350


	//   ....[161]....
        /*0784*/ 	.word	0x00013420


	//   ....[162]....
        /*0788*/ 	.word	0x000134a0


	//   ....[163]....
        /*078c*/ 	.word	0x00013580


	//   ....[164]....
        /*0790*/ 	.word	0x00013600


	//   ....[165]....
        /*0794*/ 	.word	0x000136e0


	//   ....[166]....
        /*0798*/ 	.word	0x00013760


	//   ....[167]....
        /*079c*/ 	.word	0x00013840


	//   ....[168]....
        /*07a0*/ 	.word	0x000138c0


	//   ....[169]....
        /*07a4*/ 	.word	0x000139a0


	//   ....[170]....
        /*07a8*/ 	.word	0x00013a20


	//   ....[171]....
        /*07ac*/ 	.word	0x00013af0


	//   ....[172]....
        /*07b0*/ 	.word	0x00013b70


	//   ....[173]....
        /*07b4*/ 	.word	0x00013c30


	//   ....[174]....
        /*07b8*/ 	.word	0x00013d60


	//   ....[175]....
        /*07bc*/ 	.word	0x00013e20


	//   ....[176]....
        /*07c0*/ 	.word	0x00013ea0


	//   ....[177]....
        /*07c4*/ 	.word	0x00013f70


	//   ....[178]....
        /*07c8*/ 	.word	0x00013fd0


	//   ....[179]....
        /*07cc*/ 	.word	0x000140a0


	//   ....[180]....
        /*07d0*/ 	.word	0x00014100


	//   ....[181]....
        /*07d4*/ 	.word	0x000141d0


	//   ....[182]....
        /*07d8*/ 	.word	0x00014230


	//   ....[183]....
        /*07dc*/ 	.word	0x00014300


	//   ....[184]....
        /*07e0*/ 	.word	0x00014360


	//   ....[185]....
        /*07e4*/ 	.word	0x00014440


	//   ....[186]....
        /*07e8*/ 	.word	0x00014530


	//   ....[187]....
        /*07ec*/ 	.word	0x000145d0


	//   ....[188]....
        /*07f0*/ 	.word	0x00014630


	//   ....[189]....
        /*07f4*/ 	.word	0x00014730


	//   ....[190]....
        /*07f8*/ 	.word	0x00014790


	//   ....[191]....
        /*07fc*/ 	.word	0x00014890


	//   ....[192]....
        /*0800*/ 	.word	0x000148f0


	//   ....[193]....
        /*0804*/ 	.word	0x000149f0


	//   ....[194]....
        /*0808*/ 	.word	0x00014a50


	//   ....[195]....
        /*080c*/ 	.word	0x00014b50


	//   ....[196]....
        /*0810*/ 	.word	0x00014bb0


	//   ....[197]....
        /*0814*/ 	.word	0x00014c80


	//   ....[198]....
        /*0818*/ 	.word	0x00014dc0


	//   ....[199]....
        /*081c*/ 	.word	0x00014e70


	//   ....[200]....
        /*0820*/ 	.word	0x00014f40


	//   ....[201]....
        /*0824*/ 	.word	0x00015010


	//   ....[202]....
        /*0828*/ 	.word	0x00015070


	//   ....[203]....
        /*082c*/ 	.word	0x00015160


	//   ....[204]....
        /*0830*/ 	.word	0x000151c0


	//   ....[205]....
        /*0834*/ 	.word	0x000152b0


	//   ....[206]....
        /*0838*/ 	.word	0x00015310


	//   ....[207]....
        /*083c*/ 	.word	0x00015400


	//   ....[208]....
        /*0840*/ 	.word	0x00015460


	//   ....[209]....
        /*0844*/ 	.word	0x00015540


	//   ....[210]....
        /*0848*/ 	.word	0x000155d0


	//   ....[211]....
        /*084c*/ 	.word	0x00015670


	//   ....[212]....
        /*0850*/ 	.word	0x00015790


	//   ....[213]....
        /*0854*/ 	.word	0x00015800


	//   ....[214]....
        /*0858*/ 	.word	0x00015870


	//   ....[215]....
        /*085c*/ 	.word	0x000158e0


	//   ....[216]....
        /*0860*/ 	.word	0x00015950


	//   ....[217]....
        /*0864*/ 	.word	0x000159d0


	//   ....[218]....
        /*0868*/ 	.word	0x00015a60


	//   ....[219]....
        /*086c*/ 	.word	0x00015af0


	//   ....[220]....
        /*0870*/ 	.word	0x00015b60


	//   ....[221]....
        /*0874*/ 	.word	0x00015bd0


	//   ....[222]....
        /*0878*/ 	.word	0x00015c40


	//   ....[223]....
        /*087c*/ 	.word	0x00015cc0


	//   ....[224]....
        /*0880*/ 	.word	0x00015d30


	//   ....[225]....
        /*0884*/ 	.word	0x00015dd0


	//   ....[226]....
        /*0888*/ 	.word	0x00015e60


	//   ....[227]....
        /*088c*/ 	.word	0x00015f80


	//----- nvinfo : EIATTR_REG_RECONFIG
	.align		4
.L_293:
        /*0890*/ 	.byte	0x01, 0x54
	.zero		2


	//----- nvinfo : EIATTR_SYSCALL_OFFSETS
	.align		4
        /*0894*/ 	.byte	0x04, 0x46
        /*0896*/ 	.short	(.L_295 - .L_294)


	//   ....[0]....
.L_294:
        /*0898*/ 	.word	0x000018e0


	//   ....[1]....
        /*089c*/ 	.word	0x0000e130


	//   ....[2]....
        /*08a0*/ 	.word	0x0000e280


	//   ....[3]....
        /*08a4*/ 	.word	0x0000e370


	//   ....[4]....
        /*08a8*/ 	.word	0x0000f290


	//----- nvinfo : EIATTR_MBARRIER_INSTR_OFFSETS
	.align		4
.L_295:
        /*08ac*/ 	.byte	0x04, 0x39
        /*08ae*/ 	.short	(.L_297 - .L_296)


	//   ....[0]....
.L_296:
        /*08b0*/ 	.word	0x00000180
        /*08b4*/ 	.word	0x000000ff
        /*08b8*/ 	.word	0x00030800
        /*08bc*/ 	.short	0x0100
        /*08be*/ 	.byte	0x08
	.zero		1


	//   ....[1]....
        /*08c0*/ 	.word	0x00000190
        /*08c4*/ 	.word	0x000000ff
        /*08c8*/ 	.word	0x00030820
        /*08cc*/ 	.short	0x0100
        /*08ce*/ 	.byte	0x08
	.zero		1


	//   ....[2]....
        /*08d0*/ 	.word	0x00000280
        /*08d4*/ 	.word	0x000000ff
        /*08d8*/ 	.word	0x00030830
        /*08dc*/ 	.short	0x0100
        /*08de*/ 	.byte	0x08
	.zero		1


	//   ....[3]....
        /*08e0*/ 	.word	0x00000290
        /*08e4*/ 	.word	0x000000ff
        /*08e8*/ 	.word	0x00030840
        /*08ec*/ 	.short	0x0100
        /*08ee*/ 	.byte	0x08
	.zero		1


	//   ....[4]....
        /*08f0*/ 	.word	0x000002a0
        /*08f4*/ 	.word	0x000000ff
        /*08f8*/ 	.word	0x00030838
        /*08fc*/ 	.short	0x0100
        /*08fe*/ 	.byte	0x08
	.zero		1


	//   ....[5]....
        /*0900*/ 	.word	0x000002b0
        /*0904*/ 	.word	0x000000ff
        /*0908*/ 	.word	0x00030848
        /*090c*/ 	.short	0x0100
        /*090e*/ 	.byte	0x08
	.zero		1


	//   ....[6]....
        /*0910*/ 	.word	0x000003e0
        /*0914*/ 	.word	0x000000ff
        /*0918*/ 	.word	0x00030850
        /*091c*/ 	.short	0x0100
        /*091e*/ 	.byte	0x08
	.zero		1


	//   ....[7]....
        /*0920*/ 	.word	0x000003f0
        /*0924*/ 	.word	0x000000ff
        /*0928*/ 	.word	0x00030860
        /*092c*/ 	.short	0x0100
        /*092e*/ 	.byte	0x08
	.zero		1


	//   ....[8]....
        /*0930*/ 	.word	0x00000400
        /*0934*/ 	.word	0x000000ff
        /*0938*/ 	.word	0x00030858
        /*093c*/ 	.short	0x0100
        /*093e*/ 	.byte	0x08
	.zero		1


	//   ....[9]....
        /*0940*/ 	.word	0x00000410
        /*0944*/ 	.word	0x000000ff
        /*0948*/ 	.word	0x00030868
        /*094c*/ 	.short	0x0100
        /*094e*/ 	.byte	0x08
	.zero		1


	//   ....[10]....
        /*0950*/ 	.word	0x00000500
        /*0954*/ 	.word	0x000000ff
        /*0958*/ 	.word	0x00030870
        /*095c*/ 	.short	0x0100
        /*095e*/ 	.byte	0x06
	.zero		1


	//   ....[11]....
        /*0960*/ 	.word	0x00000510
        /*0964*/ 	.word	0x000000ff
        /*0968*/ 	.word	0x00030880
        /*096c*/ 	.short	0x0100
        /*096e*/ 	.byte	0x06
	.zero		1


	//   ....[12]....
        /*0970*/ 	.word	0x00000520
        /*0974*/ 	.word	0x000000ff
        /*0978*/ 	.word	0x00030878
        /*097c*/ 	.short	0x0100
        /*097e*/ 	.byte	0x06
	.zero		1


	//   ....[13]....
        /*0980*/ 	.word	0x00000530
        /*0984*/ 	.word	0x000000ff
        /*0988*/ 	.word	0x00030888
        /*098c*/ 	.short	0x0100
        /*098e*/ 	.byte	0x06
	.zero		1


	//   ....[14]....
        /*0990*/ 	.word	0x00000660
        /*0994*/ 	.word	0x000000ff
        /*0998*/ 	.word	0x00030890
        /*099c*/ 	.short	0x0100
        /*099e*/ 	.byte	0x08
	.zero		1


	//   ....[15]....
        /*09a0*/ 	.word	0x00000670
        /*09a4*/ 	.word	0x000000ff
        /*09a8*/ 	.word	0x000308a0
        /*09ac*/ 	.short	0x0100
        /*09ae*/ 	.byte	0x08
	.zero		1


	//   ....[16]....
        /*09b0*/ 	.word	0x00000680
        /*09b4*/ 	.word	0x000000ff
        /*09b8*/ 	.word	0x00030898
        /*09bc*/ 	.short	0x0100
        /*09be*/ 	.byte	0x08
	.zero		1


	//   ....[17]....
        /*09c0*/ 	.word	0x00000690
        /*09c4*/ 	.word	0x000000ff
        /*09c8*/ 	.word	0x000308a8
        /*09cc*/ 	.short	0x0100
        /*09ce*/ 	.byte	0x08
	.zero		1


	//   ....[18]....
        /*09d0*/ 	.word	0x000007d0
        /*09d4*/ 	.word	0x000000ff
        /*09d8*/ 	.word	0x000308b0
        /*09dc*/ 	.short	0x0100
        /*09de*/ 	.byte	0x08
	.zero		1


	//   ....[19]....
        /*09e0*/ 	.word	0x000007e0
        /*09e4*/ 	.word	0x000000ff
        /*09e8*/ 	.word	0x000308c0
        /*09ec*/ 	.short	0x0100
        /*09ee*/ 	.byte	0x08
	.zero		1


	//   ....[20]....
        /*09f0*/ 	.word	0x000007f0
        /*09f4*/ 	.word	0x000000ff
        /*09f8*/ 	.word	0x000308b8
        /*09fc*/ 	.short	0x0100
        /*09fe*/ 	.byte	0x08
	.zero		1


	//   ....[21]....
        /*0a00*/ 	.word	0x00000800
        /*0a04*/ 	.word	0x000000ff
        /*0a08*/ 	.word	0x000308c8
        /*0a0c*/ 	.short	0x0100
        /*0a0e*/ 	.byte	0x08
	.zero		1


	//   ....[22]....
        /*0a10*/ 	.word	0x00001980
        /*0a14*/ 	.word	0x000000ff
        /*0a18*/ 	.word	0x00030800
        /*0a1c*/ 	.short	0x010a
        /*0a1e*/ 	.byte	0x28
	.zero		1


	//   ....[23]....
        /*0a20*/ 	.word	0x00001a00
        /*0a24*/ 	.word	0x00000000
        /*0a28*/ 	.word	0x00030830
        /*0a2c*/ 	.short	0x010a
        /*0a2e*/ 	.byte	0x3f
	.zero		1


	//   ....[24]....
        /*0a30*/ 	.word	0x00001a40
        /*0a34*/ 	.word	0x00000000
        /*0a38*/ 	.word	0x00030830
        /*0a3c*/ 	.short	0x010a
        /*0a3e*/ 	.byte	0x3f
	.zero		1


	//   ....[25]....
        /*0a40*/ 	.word	0x000029e0
        /*0a44*/ 	.word	0x000000ff
        /*0a48*/ 	.word	0x00000000
        /*0a4c*/ 	.short	0x0101
        /*0a4e*/ 	.byte	0x05
	.zero		1


	//   ....[26]....
        /*0a50*/ 	.word	0x00004210
        /*0a54*/ 	.word	0x000000ff
        /*0a58*/ 	.word	0x00030830
        /*0a5c*/ 	.short	0x010a
        /*0a5e*/ 	.byte	0x08
	.zero		1


	//   ....[27]....
        /*0a60*/ 	.word	0x00004250
        /*0a64*/ 	.word	0x000000ff
        /*0a68*/ 	.word	0x00030830
        /*0a6c*/ 	.short	0x010a
        /*0a6e*/ 	.byte	0x08
	.zero		1


	//   ....[28]....
        /*0a70*/ 	.word	0x00004d90
        /*0a74*/ 	.word	0x000000ff
        /*0a78*/ 	.word	0x00030850
        /*0a7c*/ 	.short	0x010a
        /*0a7e*/ 	.byte	0x09
	.zero		1


	//   ....[29]....
        /*0a80*/ 	.word	0x00004dd0
        /*0a84*/ 	.word	0x000000ff
        /*0a88*/ 	.word	0x00030850
        /*0a8c*/ 	.short	0x010a
        /*0a8e*/ 	.byte	0x09
	.zero		1


	//   ....[30]....
        /*0a90*/ 	.word	0x00005510
        /*0a94*/ 	.word	0x000000ff
        /*0a98*/ 	.word	0x00000000
        /*0a9c*/ 	.short	0x0101
        /*0a9e*/ 	.byte	0x08
	.zero		1


	//   ....[31]....
        /*0aa0*/ 	.word	0x00006cb0
        /*0aa4*/ 	.word	0x000000ff
        /*0aa8*/ 	.word	0x00000000
        /*0aac*/ 	.short	0x0101
        /*0aae*/ 	.byte	0x09
	.zero		1


	//   ....[32]....
        /*0ab0*/ 	.word	0x00006ea0
        /*0ab4*/ 	.word	0x000000ff
        /*0ab8*/ 	.word	0x00030830
        /*0abc*/ 	.short	0x010a
        /*0abe*/ 	.byte	0x08
	.zero		1


	//   ....[33]....
        /*0ac0*/ 	.word	0x00006ee0
        /*0ac4*/ 	.word	0x000000ff
        /*0ac8*/ 	.word	0x00030830
        /*0acc*/ 	.short	0x010a
        /*0ace*/ 	.byte	0x08
	.zero		1


	//   ....[34]....
        /*0ad0*/ 	.word	0x00007a20
        /*0ad4*/ 	.word	0x000000ff
        /*0ad8*/ 	.word	0x00030850
        /*0adc*/ 	.short	0x010a
        /*0ade*/ 	.byte	0x08
	.zero		1


	//   ....[35]....
        /*0ae0*/ 	.word	0x00007a60
        /*0ae4*/ 	.word	0x000000ff
        /*0ae8*/ 	.word	0x00030850
        /*0aec*/ 	.short	0x010a
        /*0aee*/ 	.byte	0x08
	.zero		1


	//   ....[36]....
        /*0af0*/ 	.word	0x00008140
        /*0af4*/ 	.word	0x000000ff
        /*0af8*/ 	.word	0x00000000
        /*0afc*/ 	.short	0x0101
        /*0afe*/ 	.byte	0x05
	.zero		1


	//   ....[37]....
        /*0b00*/ 	.word	0x000091c0
        /*0b04*/ 	.word	0x000000ff
        /*0b08*/ 	.word	0x00000000
        /*0b0c*/ 	.short	0x0101
        /*0b0e*/ 	.byte	0x08
	.zero		1


	//   ....[38]....
        /*0b10*/ 	.word	0x000098e0
        /*0b14*/ 	.word	0x000000ff
        /*0b18*/ 	.word	0x00030850
        /*0b1c*/ 	.short	0x010a
        /*0b1e*/ 	.byte	0x05
	.zero		1


	//   ....[39]....
        /*0b20*/ 	.word	0x00009920
        /*0b24*/ 	.word	0x000000ff
        /*0b28*/ 	.word	0x00030850
        /*0b2c*/ 	.short	0x010a
        /*0b2e*/ 	.byte	0x05
	.zero		1


	//   ....[40]....
        /*0b30*/ 	.word	0x00009f50
        /*0b34*/ 	.word	0x000000ff
        /*0b38*/ 	.word	0x00000000
        /*0b3c*/ 	.short	0x0101
        /*0b3e*/ 	.byte	0x04
	.zero		1


	//   ....[41]....
        /*0b40*/ 	.word	0x0000ba60
        /*0b44*/ 	.word	0x0000002a
        /*0b48*/ 	.word	0x00000000
        /*0b4c*/ 	.short	0x0101
        /*0b4e*/ 	.byte	0x3f
	.zero		1


	//   ....[42]....
        /*0b50*/ 	.word	0x0000e910
        /*0b54*/ 	.word	0x00000007
        /*0b58*/ 	.word	0x00030840
        /*0b5c*/ 	.short	0x010a
        /*0b5e*/ 	.byte	0x3f
	.zero		1


	//   ....[43]....
        /*0b60*/ 	.word	0x0000efc0
        /*0b64*/ 	.word	0x00000007
        /*0b68*/ 	.word	0x00030830
        /*0b6c*/ 	.short	0x0107
        /*0b6e*/ 	.byte	0x3f
	.zero		1


	//   ....[44]....
        /*0b70*/ 	.word	0x0000f090
        /*0b74*/ 	.word	0x00000007
        /*0b78*/ 	.word	0x00030830
        /*0b7c*/ 	.short	0x0101
        /*0b7e*/ 	.byte	0x3f
	.zero		1


	//   ....[45]....
        /*0b80*/ 	.word	0x0000fbe0
        /*0b84*/ 	.word	0x00000016
        /*0b88*/ 	.word	0x00030800
        /*0b8c*/ 	.short	0x0107
        /*0b8e*/ 	.byte	0x3f
	.zero		1


	//   ....[46]....
        /*0b90*/ 	.word	0x0000fce0
        /*0b94*/ 	.word	0x00000016
        /*0b98*/ 	.word	0x00030800
        /*0b9c*/ 	.short	0x0101
        /*0b9e*/ 	.byte	0x3f
	.zero		1


	//   ....[47]....
        /*0ba0*/ 	.word	0x0000fd00
        /*0ba4*/ 	.word	0x00000016
        /*0ba8*/ 	.word	0x00030820
        /*0bac*/ 	.short	0x010a
        /*0bae*/ 	.byte	0x3f
	.zero		1


	//   ....[48]....
        /*0bb0*/ 	.word	0x000100d0
        /*0bb4*/ 	.word	0x00000007
        /*0bb8*/ 	.word	0x00030840
        /*0bbc*/ 	.short	0x010a
        /*0bbe*/ 	.byte	0x3f
	.zero		1


	//   ....[49]....
        /*0bc0*/ 	.word	0x000105b0
        /*0bc4*/ 	.word	0x00000007
        /*0bc8*/ 	.word	0x00030830
        /*0bcc*/ 	.short	0x0107
        /*0bce*/ 	.byte	0x3f
	.zero		1


	//   ....[50]....
        /*0bd0*/ 	.word	0x00010660
        /*0bd4*/ 	.word	0x00000007
        /*0bd8*/ 	.word	0x00030830
        /*0bdc*/ 	.short	0x0101
        /*0bde*/ 	.byte	0x3f
	.zero		1


	//   ....[51]....
        /*0be0*/ 	.word	0x000106d0
        /*0be4*/ 	.word	0x00000006
        /*0be8*/ 	.word	0x00030860
        /*0bec*/ 	.short	0x010a
        /*0bee*/ 	.byte	0x3f
	.zero		1


	//   ....[52]....
        /*0bf0*/ 	.word	0x00010c20
        /*0bf4*/ 	.word	0x00000006
        /*0bf8*/ 	.word	0x00030850
        /*0bfc*/ 	.short	0x0107
        /*0bfe*/ 	.byte	0x3f
	.zero		1


	//   ....[53]....
        /*0c00*/ 	.word	0x00010d70
        /*0c04*/ 	.word	0x00000006
        /*0c08*/ 	.word	0x00030850
        /*0c0c*/ 	.short	0x0101
        /*0c0e*/ 	.byte	0x3f
	.zero		1


	//   ....[54]....
        /*0c10*/ 	.word	0x00010f70
        /*0c14*/ 	.word	0x00000000
        /*0c18*/ 	.word	0x00030860
        /*0c1c*/ 	.short	0x010a
        /*0c1e*/ 	.byte	0x3f
	.zero		1


	//   ....[55]....
        /*0c20*/ 	.word	0x00011480
        /*0c24*/ 	.word	0x00000000
        /*0c28*/ 	.word	0x00030850
        /*0c2c*/ 	.short	0x0107
        /*0c2e*/ 	.byte	0x3f
	.zero		1


	//   ....[56]....
        /*0c30*/ 	.word	0x00011530
        /*0c34*/ 	.word	0x00000000
        /*0c38*/ 	.word	0x00030850
        /*0c3c*/ 	.short	0x0101
        /*0c3e*/ 	.byte	0x3f
	.zero		1


	//   ....[57]....
        /*0c40*/ 	.word	0x00012260
        /*0c44*/ 	.word	0x00000004
        /*0c48*/ 	.word	0x00030820
        /*0c4c*/ 	.short	0x010a
        /*0c4e*/ 	.byte	0x3f
	.zero		1


	//   ....[58]....
        /*0c50*/ 	.word	0x00012400
        /*0c54*/ 	.word	0x00000005
        /*0c58*/ 	.word	0x00030840
        /*0c5c*/ 	.short	0x010a
        /*0c5e*/ 	.byte	0x3f
	.zero		1


	//   ....[59]....
        /*0c60*/ 	.word	0x000124a0
        /*0c64*/ 	.word	0x0000001b
        /*0c68*/ 	.word	0x00030840
        /*0c6c*/ 	.short	0x010a
        /*0c6e*/ 	.byte	0x3f
	.zero		1


	//   ....[60]....
        /*0c70*/ 	.word	0x000124e0
        /*0c74*/ 	.word	0x00000005
        /*0c78*/ 	.word	0x00030860
        /*0c7c*/ 	.short	0x010a
        /*0c7e*/ 	.byte	0x3f
	.zero		1


	//   ....[61]....
        /*0c80*/ 	.word	0x00012520
        /*0c84*/ 	.word	0x0000001b
        /*0c88*/ 	.word	0x00030860
        /*0c8c*/ 	.short	0x010a
        /*0c8e*/ 	.byte	0x3f
	.zero		1


	//   ....[62]....
        /*0c90*/ 	.word	0x00012590
        /*0c94*/ 	.word	0x00000003
        /*0c98*/ 	.word	0x00030800
        /*0c9c*/ 	.short	0x010a
        /*0c9e*/ 	.byte	0x3f
	.zero		1


	//   ....[63]....
        /*0ca0*/ 	.word	0x000125e0
        /*0ca4*/ 	.word	0x00000000
        /*0ca8*/ 	.word	0x00030830
        /*0cac*/ 	.short	0x010a
        /*0cae*/ 	.byte	0x3f
	.zero		1


	//   ....[64]....
        /*0cb0*/ 	.word	0x00012640
        /*0cb4*/ 	.word	0x0000000c
        /*0cb8*/ 	.word	0x00030830
        /*0cbc*/ 	.short	0x010a
        /*0cbe*/ 	.byte	0x3f
	.zero		1


	//   ....[65]....
        /*0cc0*/ 	.word	0x000126a0
        /*0cc4*/ 	.word	0x0000000b
        /*0cc8*/ 	.word	0x00030850
        /*0ccc*/ 	.short	0x010a
        /*0cce*/ 	.byte	0x3f
	.zero		1


	//   ....[66]....
        /*0cd0*/ 	.word	0x00012700
        /*0cd4*/ 	.word	0x0000000c
        /*0cd8*/ 	.word	0x00030830
        /*0cdc*/ 	.short	0x010a
        /*0cde*/ 	.byte	0x3f
	.zero		1


	//   ....[67]....
        /*0ce0*/ 	.word	0x00012760
        /*0ce4*/ 	.word	0x0000000b
        /*0ce8*/ 	.word	0x00030850
        /*0cec*/ 	.short	0x010a
        /*0cee*/ 	.byte	0x3f
	.zero		1


	//   ....[68]....
        /*0cf0*/ 	.word	0x000127c0
        /*0cf4*/ 	.word	0x00000005
        /*0cf8*/ 	.word	0x00030850
        /*0cfc*/ 	.short	0x010a
        /*0cfe*/ 	.byte	0x3f
	.zero		1


	//   ....[69]....
        /*0d00*/ 	.word	0x000128d0
        /*0d04*/ 	.word	0x00000007
        /*0d08*/ 	.word	0x00030840
        /*0d0c*/ 	.short	0x010a
        /*0d0e*/ 	.byte	0x3f
	.zero		1


	//   ....[70]....
        /*0d10*/ 	.word	0x00013c60
        /*0d14*/ 	.word	0x00000016
        /*0d18*/ 	.word	0x00030820
        /*0d1c*/ 	.short	0x010a
        /*0d1e*/ 	.byte	0x3f
	.zero		1


	//   ....[71]....
        /*0d20*/ 	.word	0x00013cb0
        /*0d24*/ 	.word	0x00000007
        /*0d28*/ 	.word	0x00030840
        /*0d2c*/ 	.short	0x010a
        /*0d2e*/ 	.byte	0x3f
	.zero		1


	//   ....[72]....
        /*0d30*/ 	.word	0x00014480
        /*0d34*/ 	.word	0x00000006
        /*0d38*/ 	.word	0x00030860
        /*0d3c*/ 	.short	0x010a
        /*0d3e*/ 	.byte	0x3f
	.zero		1


	//   ....[73]....
        /*0d40*/ 	.word	0x00014d10
        /*0d44*/ 	.word	0x00000000
        /*0d48*/ 	.word	0x00030860
        /*0d4c*/ 	.short	0x010a
        /*0d4e*/ 	.byte	0x3f
	.zero		1


	//   ....[74]....
        /*0d50*/ 	.word	0x00015ea0
        /*0d54*/ 	.word	0x00000004
        /*0d58*/ 	.word	0x00030820
        /*0d5c*/ 	.short	0x010a
        /*0d5e*/ 	.byte	0x3f
	.zero		1


	//   ....[75]....
        /*0d60*/ 	.word	0x00016040
        /*0d64*/ 	.word	0x00000005
        /*0d68*/ 	.word	0x00030840
        /*0d6c*/ 	.short	0x010a
        /*0d6e*/ 	.byte	0x3f
	.zero		1


	//   ....[76]....
        /*0d70*/ 	.word	0x00016090
        /*0d74*/ 	.word	0x0000001b
        /*0d78*/ 	.word	0x00030840
        /*0d7c*/ 	.short	0x010a
        /*0d7e*/ 	.byte	0x3f
	.zero		1


	//   ....[77]....
        /*0d80*/ 	.word	0x000160e0
        /*0d84*/ 	.word	0x00000005
        /*0d88*/ 	.word	0x00030860
        /*0d8c*/ 	.short	0x010a
        /*0d8e*/ 	.byte	0x3f
	.zero		1


	//----- nvinfo : EIATTR_NUM_MBARRIERS
	.align		4
.L_297:
        /*0d90*/ 	.byte	0x03, 0x38
        /*0d92*/ 	.short	0x0016


	//----- nvinfo : EIATTR_EXIT_INSTR_OFFSETS
	.align		4
        /*0d94*/ 	.byte	0x04, 0x1c
        /*0d96*/ 	.short	(.L_299 - .L_298)


	//   ....[0]....
.L_298:
        /*0d98*/ 	.word	0x00000990


	//   ....[1]....
        /*0d9c*/ 	.word	0x0000cbe0


	//   ....[2]....
        /*0da0*/ 	.word	0x00012570


	//----- nvinfo : EIATTR_MAX_THREADS
	.align		4
.L_299:
        /*0da4*/ 	.byte	0x04, 0x05
        /*0da6*/ 	.short	(.L_301 - .L_300)
.L_300:
        /*0da8*/ 	.word	0x00000180
        /*0dac*/ 	.word	0x00000001
        /*0db0*/ 	.word	0x00000001


	//----- nvinfo : EIATTR_CRS_STACK_SIZE
	.align		4
.L_301:
        /*0db4*/ 	.byte	0x04, 0x1e
        /*0db6*/ 	.short	(.L_303 - .L_302)
.L_302:
        /*0db8*/ 	.word	0x00000000


	//----- nvinfo : EIATTR_CBANK_PARAM_SIZE
	.align		4
.L_303:
        /*0dbc*/ 	.byte	0x03, 0x19
        /*0dbe*/ 	.short	0x0af0


	//----- nvinfo : EIATTR_PARAM_CBANK
	.align		4
        /*0dc0*/ 	.byte	0x04, 0x0a
        /*0dc2*/ 	.short	(.L_305 - .L_304)
	.align		4
.L_304:
        /*0dc4*/ 	.word	index@(.nv.constant0._ZN7cutlass13device_kernelIN5flash11enable_sm90INS1_16FlashAttnFwdSm90INS1_25CollectiveMainloopFwdSm90ILi2EN4cute5tupleIJNS5_1CILi1EEES8_S8_EEENS6_IJNS7_ILi128EEENS7_ILi96EEENS7_ILi192EEEEEELi192ENS_10bfloat16_tEfNS_4arch4Sm90ELb1ELb0ELb1ELb1ELb1ELb0ELb0ELb1ELb1ELb1ELb0ELb0EEENS1_21CollectiveEpilogueFwdINS6_IJSA_SC_SB_EEES9_SE_SG_Li256ELb1ELb1ELb0ELb0EEENS1_36VarlenDynamicPersistentTileSchedulerILi128ELi96ELi256ELi128ELb0ELb1ELb1ELb1ELb1ELb1EEEEEEEEEvNT_6ParamsE)
        /*0dc8*/ 	.short	0x0210
        /*0dca*/ 	.short	0x0af0


	//----- nvinfo : EIATTR_SW_WAR
	.align		4
.L_305:
        /*0dcc*/ 	.byte	0x04, 0x36
        /*0dce*/ 	.short	(.L_307 - .L_306)
.L_306:
        /*0dd0*/ 	.word	0x00000008
.L_307:


//--------------------- .nv.info._ZN7cutlass13device_kernelIN5flash11enable_sm90INS1_16FlashAttnFwdSm90INS1_25CollectiveMainloopFwdSm90ILi2EN4cute5tupleIJNS5_1CILi1EEES8_S8_EEENS6_IJNS7_ILi128EEENS7_ILi96EEENS7_ILi192EEEEEELi192ENS_10bfloat16_tEfNS_4arch4Sm90ELb1ELb0ELb1ELb1ELb1ELb1ELb0ELb1ELb1ELb1ELb0ELb0EEENS1_21CollectiveEpilogueFwdINS6_IJSA_SC_SB_EEES9_SE_SG_Li256ELb1ELb1ELb0ELb0EEENS1_36VarlenDynamicPersistentTileSchedulerILi128ELi96ELi256ELi128ELb0ELb1ELb1ELb1ELb1ELb1EEEEEEEEEvNT_6ParamsE --------------------------
	.section	.nv.info._ZN7cutlass13device_kernelIN5flash11enable_sm90INS1_16FlashAttnFwdSm90INS1_25CollectiveMainloopFwdSm90ILi2EN4cute5tupleIJNS5_1CILi1EEES8_S8_EEENS6_IJNS7_ILi128EEENS7_ILi96EEENS7_ILi192EEEEEELi192ENS_10bfloat16_tEfNS_4arch4Sm90ELb1ELb0ELb1ELb1ELb1ELb1ELb0ELb1ELb1ELb1ELb0ELb0EEENS1_21CollectiveEpilogueFwdINS6_IJSA_SC_SB_EEES9_SE_SG_Li256ELb1ELb1ELb0ELb0EEENS1_36VarlenDynamicPersistentTileSchedulerILi128ELi96ELi256ELi128ELb0ELb1ELb1ELb1ELb1ELb1EEEEEEEEEvNT_6ParamsE,"",@"SHT_CUDA_INFO"
	.sectionflags	@""
	.align	4


	//----- nvinfo : EIATTR_CUDA_API_VERSION
	.align		4
        /*0000*/ 	.byte	0x04, 0x37
        /*0002*/ 	.short	(.L_309 - .L_308)
.L_308:
        /*0004*/ 	.word	0x00000082


	//----- nvinfo : EIATTR_KPARAM_INFO
	.align		4
.L_309:
        /*0008*/ 	.byte	0x04, 0x17
        /*000a*/ 	.short	(.L_311 - .L_310)
.L_310:
        /*000c*/ 	.word	0x00000000
        /*0010*/ 	.short	0x0000
        /*0012*/ 	.short	0x0070
        /*0014*/ 	.byte	0x00, 0xf0, 0x01, 0x2a


	//----- nvinfo : EIATTR_SPARSE_MMA_MASK
	.align		4
.L_311:
        /*0018*/ 	.byte	0x03, 0x50
        /*001a*/ 	.short	0x0000


	//----- nvinfo : EIATTR_MAXREG_COUNT
	.align		4
        /*001c*/ 	.byte	0x03, 0x1b
        /*001e*/ 	.short	0x00a8


	//----- nvinfo : EIATTR_NUM_BARRIERS
	.align		4
        /*0020*/ 	.byte	0x02, 0x4c
        /*0022*/ 	.byte	0x10
	.zero		1


	//----- nvinfo : EIATTR_EXTERNS
	.align		4
        /*0024*/ 	.byte	0x04, 0x0f
        /*0026*/ 	.short	(.L_313 - .L_312)


	//   ....[0]....
	.align		4
.L_312:
        /*0028*/ 	.word	index@(__assertfail)


	//----- nvinfo : EIATTR_ANNOTATIONS
	.align		4
.L_313:
        /*002c*/ 	.byte	0x04, 0x55
        /*002e*/ 	.short	(.L_315 - .L_314)


	//   ....[0]....
.L_314:
        /* <DEDUP_REMOVED lines=72> */


	//----- nvinfo : EIATTR_MERCURY_ISA_VERSION
	.align		4
.L_315:
        /*04a0*/ 	.byte	0x03, 0x5f
        /*04a2*/ 	.short	0x0101


	//----- nvinfo : EIATTR_UNUSED_LOAD_BYTE_OFFSET
	.align		4
        /*04a4*/ 	.byte	0x04, 0x44
        /*04a6*/ 	.short	(.L_317 - .L_316)


	//   ....[0]....
.L_316:
        /*04a8*/ 	.word	0x00000a50
        /*04ac*/ 	.word	0x0000fff0


	//   ....[1]....
        /*04b0*/ 	.word	0x0001c360
        /*04b4*/ 	.word	0x0000fff0


	//----- nvinfo : EIATTR_INT_WARP_WIDE_INSTR_OFFSETS
	.align		4
.L_317:
        /*04b8*/ 	.byte	0x04, 0x31
        /*04ba*/ 	.short	(.L_319 - .L_318)


	//   ....[0]....
.L_318:
        /*04bc*/ 	.word	0x00000130


	//   ....[1]....
        /*04c0*/ 	.word	0x00000170


	//   ....[2]....
        /*04c4*/ 	.word	0x000001e0


	//   ....[3]....
        /*04c8*/ 	.word	0x000214d0


	//   ....[4]....
        /*04cc*/ 	.word	0x00021560


	//   ....[5]....
        /*04d0*/ 	.word	0x00024470


	//   ....[6]....
        /*04d4*/ 	.word	0x00024500


	//----- nvinfo : EIATTR_COOP_GROUP_MASK_REGIDS
	.align		4
.L_319:
        /*04d8*/ 	.byte	0x04, 0x29
        /*04da*/ 	.short	(.L_321 - .L_320)


	//   ....[0]....
.L_320:
        /*04dc*/ 	.word	0xffffffff


	//   ....[1]....
        /*04e0*/ 	.word	0xffffffff


	//   ....[2]....
        /*04e4*/ 	.word	0xffffffff


	//   ....[3]....
        /*04e8*/ 	.word	0xffffffff


	//   ....[4]....
        /*04ec*/ 	.word	0xffffffff


	//   ....[5]....
        /*04f0*/ 	.word	0xffffffff


	//   ....[6]....
        /*04f4*/ 	.word	0xffffffff


	//   ....[7]....
        /*04f8*/ 	.word	0xffffffff


	//   ....[8]....
        /*04fc*/ 	.word	0xffffffff


	//   ....[9]....
        /*0500*/ 	.word	0xffffffff


	//   ....[10]....
        /*0504*/ 	.word	0xffffffff


	//   ....[11]....
        /*0508*/ 	.word	0xffffffff


	//   ....[12]....
        /*050c*/ 	.word	0xffffffff


	//   ....[13]....
        /*0510*/ 	.word	0xffffffff


	//   ....[14]....
        /*0514*/ 	.word	0xffffffff


	//   ....[15]....
        /*0518*/ 	.word	0xffffffff


	//   ....[16]....
        /*051c*/ 	.word	0xffffffff


	//   ....[17]....
        /*0520*/ 	.word	0xffffffff


	//   ....[18]....
        /*0524*/ 	.word	0xffffffff


	//   ....[19]....
        /*0528*/ 	.word	0xffffffff


	//   ....[20]....
        /*052c*/ 	.word	0xffffffff


	//   ....[21]....
        /*0530*/ 	.word	0xffffffff


	//   ....[22]....
        /*0534*/ 	.word	0xffffffff


	//   ....[23]....
        /*0538*/ 	.word	0xffffffff


	//   ....[24]....
        /*053c*/ 	.word	0xffffffff


	//   ....[25]....
        /*0540*/ 	.word	0xffffffff


	//   ....[26]....
        /*0544*/ 	.word	0xffffffff


	//   ....[27]....
        /*0548*/ 	.word	0xffffffff


	//   ....[28]....
        /*054c*/ 	.word	0xffffffff


	//   ....[29]....
        /*0550*/ 	.word	0xffffffff


	//   ....[30]....
        /*0554*/ 	.word	0xffffffff


	//   ....[31]....
        /*0558*/ 	.word	0xffffffff


	//   ....[32]....
        /*055c*/ 	.word	0xffffffff


	//   ....[33]....
        /*0560*/ 	.word	0xffffffff


	//   ....[34]....
        /*0564*/ 	.word	0xffffffff


	//   ....[35]....
        /*0568*/ 	.word	0xffffffff


	//   ....[36]....
        /*056c*/ 	.word	0xffffffff


	//   ....[37]....
        /*0570*/ 	.word	0xffffffff


	//   ....[38]....
        /*0574*/ 	.word	0xffffffff


	//   ....[39]....
        /*0578*/ 	.word	0xffffffff


	//   ....[40]....
        /*057c*/ 	.word	0xffffffff


	//   ....[41]....
        /*0580*/ 	.word	0xffffffff


	//   ....[42]....
        /*0584*/ 	.word	0xffffffff


	//   ....[43]....
        /*0588*/ 	.word	0xffffffff


	//   ....[44]....
        /*058c*/ 	.word	0xffffffff


	//   ....[45]....
        /*0590*/ 	.word	0xffffffff


	//   ....[46]....
        /*0594*/ 	.word	0xffffffff


	//   ....[47]....
        /*0598*/ 	.word	0xffffffff


	//   ....[48]....
        /*059c*/ 	.word	0xffffffff


	//   ....[49]....
        /*05a0*/ 	.word	0xffffffff


	//   ....[50]....
        /*05a4*/ 	.word	0xffffffff


	//   ....[51]....
        /*05a8*/ 	.word	0xffffffff


	//   ....[52]....
        /*05ac*/ 	.word	0xffffffff


	//   ....[53]....
        /*05b0*/ 	.word	0xffffffff


	//   ....[54]....
        /*05b4*/ 	.word	0xffffffff


	//   ....[55]....
        /*05b8*/ 	.word	0xffffffff


	//   ....[56]....
        /*05bc*/ 	.word	0xffffffff


	//   ....[57]....
        /*05c0*/ 	.word	0xffffffff


	//   ....[58]....
        /*05c4*/ 	.word	0xffffffff


	//   ....[59]....
        /*05c8*/ 	.word	0xffffffff


	//   ....[60]....
        /*05cc*/ 	.word	0xffffffff


	//   ....[61]....
        /*05d0*/ 	.word	0xffffffff


	//   ....[62]....
        /*05d4*/ 	.word	0xffffffff


	//   ....[63]....
        /*05d8*/ 	.word	0xffffffff


	//   ....[64]....
        /*05dc*/ 	.word	0xffffffff


	//   ....[65]....
        /*05e0*/ 	.word	0xffffffff


	//   ....[66]....
        /*05e4*/ 	.word	0xffffffff


	//   ....[67]....
        /*05e8*/ 	.word	0xffffffff


	//   ....[68]....
        /*05ec*/ 	.word	0xffffffff


	//   ....[69]....
        /*05f0*/ 	.word	0xffffffff


	//   ....[70]....
        /*05f4*/ 	.word	0xffffffff


	//   ....[71]....
        /*05f8*/ 	.word	0xffffffff


	//   ....[72]....
        /*05fc*/ 	.word	0xffffffff


	//   ....[73]....
        /*0600*/ 	.word	0xffffffff


	//   ....[74]....
        /*0604*/ 	.word	0xffffffff


	//   ....[75]....
        /*0608*/ 	.word	0xffffffff


	//   ....[76]....
        /*060c*/ 	.word	0xffffffff


	//   ....[77]....
        /*0610*/ 	.word	0xffffffff


	//   ....[78]....
        /*0614*/ 	.word	0xffffffff


	//   ....[79]....
        /*0618*/ 	.word	0xffffffff


	//   ....[80]....
        /*061c*/ 	.word	0xffffffff


	//   ....[81]....
        /*0620*/ 	.word	0xffffffff


	//   ....[82]....
        /*0624*/ 	.word	0xffffffff


	//   ....[83]....
        /*0628*/ 	.word	0xffffffff


	//   ....[84]....
        /*062c*/ 	.word	0xffffffff


	//   ....[85]....
        /*0630*/ 	.word	0xffffffff


	//   ....[86]....
        /*0634*/ 	.word	0xffffffff


	//   ....[87]....
        /*0638*/ 	.word	0xffffffff


	//   ....[88]....
        /*063c*/ 	.word	0xffffffff


	//   ....[89]....
        /*0640*/ 	.word	0xffffffff


	//   ....[90]....
        /*0644*/ 	.word	0xffffffff


	//   ....[91]....
        /*0648*/ 	.word	0xffffffff


	//   ....[92]....
        /*064c*/ 	.word	0xffffffff


	//   ....[93]....
        /*0650*/ 	.word	0xffffffff


	//   ....[94]....
        /*0654*/ 	.word	0xffffffff


	//   ....[95]....
        /*0658*/ 	.word	0xffffffff


	//   ....[96]....
        /*065c*/ 	.word	0xffffffff


	//   ....[97]....
        /*0660*/ 	.word	0xffffffff


	//   ....[98]....
        /*0664*/ 	.word	0xffffffff


	//   ....[99]....
        /*0668*/ 	.word	0xffffffff


	//   ....[100]....
        /*066c*/ 	.word	0xffffffff


	//   ....[101]....
        /*0670*/ 	.word	0xffffffff


	//   ....[102]....
        /*0674*/ 	.word	0xffffffff


	//   ....[103]....
        /*0678*/ 	.word	0xffffffff


	//   ....[104]....
        /*067c*/ 	.word	0xffffffff


	//   ....[105]....
        /*0680*/ 	.word	0xffffffff


	//   ....[106]....
        /*0684*/ 	.word	0xffffffff


	//   ....[107]....
        /*0688*/ 	.word	0xffffffff


	//   ....[108]....
        /*068c*/ 	.word	0xffffffff


	//   ....[109]....
        /*0690*/ 	.word	0xffffffff


	//   ....[110]....
        /*0694*/ 	.word	0xffffffff


	//   ....[111]....
        /*0698*/ 	.word	0xffffffff


	//   ....[112]....
        /*069c*/ 	.word	0xffffffff


	//   ....[113]....
        /*06a0*/ 	.word	0xffffffff


	//   ....[114]....
        /*06a4*/ 	.word	0xffffffff


	//   ....[115]....
        /*06a8*/ 	.word	0xffffffff


	//   ....[116]....
        /*06ac*/ 	.word	0xffffffff


	//   ....[117]....
        /*06b0*/ 	.word	0xffffffff


	//   ....[118]....
        /*06b4*/ 	.word	0xffffffff


	//   ....[119]....
        /*06b8*/ 	.word	0xffffffff


	//   ....[120]....
        /*06bc*/ 	.word	0xffffffff


	//   ....[121]....
        /*06c0*/ 	.word	0xffffffff


	//   ....[122]....
        /*06c4*/ 	.word	0xffffffff


	//   ....[123]....
        /*06c8*/ 	.word	0xffffffff


	//   ....[124]....
        /*06cc*/ 	.word	0xffffffff


	//   ....[125]....
        /*06d0*/ 	.word	0xffffffff


	//   ....[126]....
        /*06d4*/ 	.word	0xffffffff


	//   ....[127]....
        /*06d8*/ 	.word	0xffffffff


	//   ....[128]....
        /*06dc*/ 	.word	0xffffffff


	//   ....[129]....
        /*06e0*/ 	.word	0xffffffff


	//   ....[130]....
        /*06e4*/ 	.word	0xffffffff


	//   ....[131]....
        /*06e8*/ 	.word	0xffffffff


	//   ....[132]....
        /*06ec*/ 	.word	0xffffffff


	//   ....[133]....
        /*06f0*/ 	.word	0xffffffff


	//   ....[134]....
        /*06f4*/ 	.word	0xffffffff


	//   ....[135]....
        /*06f8*/ 	.word	0xffffffff


	//   ....[136]....
        /*06fc*/ 	.word	0xffffffff


	//   ....[137]....
        /*0700*/ 	.word	0xffffffff


	//   ....[138]....
        /*0704*/ 	.word	0xffffffff


	//   ....[139]....
        /*0708*/ 	.word	0xffffffff


	//   ....[140]....
        /*070c*/ 	.word	0xffffffff


	//   ....[141]....
        /*0710*/ 	.word	0xffffffff


	//   ....[142]....
        /*0714*/ 	.word	0xffffffff


	//   ....[143]....
        /*0718*/ 	.word	0xffffffff


	//   ....[144]....
        /*071c*/ 	.word	0xffffffff


	//   ....[145]....
        /*0720*/ 	.word	0xffffffff


	//   ....[146]....
        /*0724*/ 	.word	0xffffffff


	//   ....[147]....
        /*0728*/ 	.word	0xffffffff


	//   ....[148]....
        /*072c*/ 	.word	0xffffffff


	//   ....[149]....
        /*0730*/ 	.word	0xffffffff


	//   ....[150]....
        /*0734*/ 	.word	0xffffffff


	//   ....[151]....
        /*0738*/ 	.word	0xffffffff


	//   ....[152]....
        /*073c*/ 	.word	0xffffffff


	//   ....[153]....
        /*0740*/ 	.word	0xffffffff


	//   ....[154]....
        /*0744*/ 	.word	0xffffffff


	//   ....[155]....
        /*0748*/ 	.word	0xffffffff


	//   ....[156]....
        /*074c*/ 	.word	0xffffffff


	//   ....[157]....
        /*0750*/ 	.word	0xffffffff


	//   ....[158]....
        /*0754*/ 	.word	0xffffffff


	//   ....[159]....
        /*0758*/ 	.word	0xffffffff


	//   ....[160]....
        /*075c*/ 	.word	0xffffffff


	//   ....[161]....
        /*0760*/ 	.word	0xffffffff


	//   ....[162]....
        /*0764*/ 	.word	0xffffffff


	//   ....[163]....
        /*0768*/ 	.word	0xffffffff


	//   ....[164]....
        /*076c*/ 	.word	0xffffffff


	//   ....[165]....
        /*0770*/ 	.word	0xffffffff


	//   ....[166]....
        /*0774*/ 	.word	0xffffffff


	//   ....[167]....
        /*0778*/ 	.word	0xffffffff


	//   ....[168]....
        /*077c*/ 	.word	0xffffffff


	//   ....[169]....
        /*0780*/ 	.word	0xffffffff


	//   ....[170]....
        /*0784*/ 	.word	0xffffffff


	//   ....[171]....
        /*0788*/ 	.word	0xffffffff


	//   ....[172]....
        /*078c*/ 	.word	0xffffffff


	//   ....[173]....
        /*0790*/ 	.word	0xffffffff


	//   ....[174]....
        /*0794*/ 	.word	0xffffffff


	//   ....[175]....
        /*0798*/ 	.word	0xffffffff


	//   ....[176]....
        /*079c*/ 	.word	0xffffffff


	//   ....[177]....
        /*07a0*/ 	.word	0xffffffff


	//   ....[178]....
        /*07a4*/ 	.word	0xffffffff


	//   ....[179]....
        /*07a8*/ 	.word	0x0500000f


	//   ....[180]....
        /*07ac*/ 	.word	0x0500000f


	//   ....[181]....
        /*07b0*/ 	.word	0x0500000f


	//   ....[182]....
        /*07b4*/ 	.word	0x0500000f


	//   ....[183]....
        /*07b8*/ 	.word	0x0500000f


	//   ....[184]....
        /*07bc*/ 	.word	0x0500000f


	//   ....[185]....
        /*07c0*/ 	.word	0x0500000f


	//   ....[186]....
        /*07c4*/ 	.word	0x0500000f


	//   ....[187]....
        /*07c8*/ 	.word	0x0500000f


	//   ....[188]....
        /*07cc*/ 	.word	0x0500000f


	//   ....[189]....
        /*07d0*/ 	.word	0x0500000f


	//   ....[190]....
        /*07d4*/ 	.word	0x0500000f


	//   ....[191]....
        /*07d8*/ 	.word	0x0500000f


	//   ....[192]....
        /*07dc*/ 	.word	0x0500000f


	//   ....[193]....
        /*07e0*/ 	.word	0x0500000f


	//   ....[194]....
        /*07e4*/ 	.word	0x0500000f


	//   ....[195]....
        /*07e8*/ 	.word	0x0500000f


	//   ....[196]....
        /*07ec*/ 	.word	0x0500000f


	//   ....[197]....
        /*07f0*/ 	.word	0x0500000f


	//   ....[198]....
        /*07f4*/ 	.word	0x0500000f


	//   ....[199]....
        /*07f8*/ 	.word	0x0500000f


	//   ....[200]....
        /*07fc*/ 	.word	0x0500000f


	//   ....[201]....
        /*0800*/ 	.word	0x0500000f


	//   ....[202]....
        /*0804*/ 	.word	0x0500000f


	//   ....[203]....
        /*0808*/ 	.word	0x0500000f


	//   ....[204]....
        /*080c*/ 	.word	0x0500000f


	//   ....[205]....
        /*0810*/ 	.word	0x0500000f


	//   ....[206]....
        /*0814*/ 	.word	0x0500000f


	//   ....[207]....
        /*0818*/ 	.word	0x0500000f


	//   ....[208]....
        /*081c*/ 	.word	0x0500000f


	//   ....[209]....
        /*0820*/ 	.word	0x0500000f


	//   ....[210]....
        /*0824*/ 	.word	0x0500000f


	//   ....[211]....
        /*0828*/ 	.word	0x0500000f


	//   ....[212]....
        /*082c*/ 	.word	0x0500000f


	//   ....[213]....
        /*0830*/ 	.word	0x0500000f


	//   ....[214]....
        /*0834*/ 	.word	0x0500000f


	//   ....[215]....
        /*0838*/ 	.word	0x0500000f


	//   ....[216]....
        /*083c*/ 	.word	0x0500000f


	//   ....[217]....
        /*0840*/ 	.word	0x0500000f


	//   ....[218]....
        /*0844*/ 	.word	0x0500000f


	//   ....[219]....
        /*0848*/ 	.word	0x0500000f


	//   ....[220]....
        /*084c*/ 	.word	0x0500000f


	//   ....[221]....
        /*0850*/ 	.word	0x0500000f


	//   ....[222]....
        /*0854*/ 	.word	0x0500000f


	//   ....[223]....
        /*0858*/ 	.word	0x0500000f


	//   ....[224]....
        /*085c*/ 	.word	0x0500000f


	//   ....[225]....
        /*0860*/ 	.word	0x0500000f


	//   ....[226]....
        /*0864*/ 	.word	0x0500000f


	//   ....[227]....
        /*0868*/ 	.word	0x0500000f


	//   ....[228]....
        /*086c*/ 	.word	0x0500000f


	//   ....[229]....
        /*0870*/ 	.word	0x0500000f


	//   ....[230]....
        /*0874*/ 	.word	0x0500000f


	//   ....[231]....
        /*0878*/ 	.word	0x0500000f


	//   ....[232]....
        /*087c*/ 	.word	0x0500000f


	//   ....[233]....
        /*0880*/ 	.word	0x0500000f


	//   ....[234]....
        /*0884*/ 	.word	0x0500000f


	//   ....[235]....
        /*0888*/ 	.word	0x0500000f


	//   ....[236]....
        /*088c*/ 	.word	0x0500000f


	//   ....[237]....
        /*0890*/ 	.word	0x0500000f


	//   ....[238]....
        /*0894*/ 	.word	0x0500000f


	//   ....[239]....
        /*0898*/ 	.word	0x0500000f


	//   ....[240]....
        /*089c*/ 	.word	0x0500000f


	//   ....[241]....
        /*08a0*/ 	.word	0x0500000f


	//   ....[242]....
        /*08a4*/ 	.word	0x0500000f


	//   ....[243]....
        /*08a8*/ 	.word	0x0500000f


	//   ....[244]....
        /*08ac*/ 	.word	0x0500000f


	//   ....[245]....
        /*08b0*/ 	.word	0x0500000f


	//   ....[246]....
        /*08b4*/ 	.word	0x0500000f


	//   ....[247]....
        /*08b8*/ 	.word	0x0500000f


	//   ....[248]....
        /*08bc*/ 	.word	0x0500000f


	//   ....[249]....
        /*08c0*/ 	.word	0x0500000f


	//   ....[250]....
        /*08c4*/ 	.word	0x0500000f


	//   ....[251]....
        /*08c8*/ 	.word	0x0500000f


	//   ....[252]....
        /*08cc*/ 	.word	0x0500000f


	//   ....[253]....
        /*08d0*/ 	.word	0x0500000f


	//   ....[254]....
        /*08d4*/ 	.word	0x0500000f


	//   ....[255]....
        /*08d8*/ 	.word	0x0500000f


	//   ....[0]....
        /*08dc*/ 	.word	0x0500000f


	//   ....[1]....
        /*08e0*/ 	.word	0x0500000f


	//   ....[2]....
        /*08e4*/ 	.word	0x0500000f


	//   ....[3]....
        /*08e8*/ 	.word	0x0500000f


	//   ....[4]....
        /*08ec*/ 	.word	0x0500000f


	//   ....[5]....
        /*08f0*/ 	.word	0x0500000f


	//   ....[6]....
        /*08f4*/ 	.word	0x0500000f


	//   ....[7]....
        /*08f8*/ 	.word	0x0500000f


	//   ....[8]....
        /*08fc*/ 	.word	0x0500000f


	//   ....[9]....
        /*0900*/ 	.word	0x0500000f


	//   ....[10]....
        /*0904*/ 	.word	0x0500000f


	//   ....[11]....
        /*0908*/ 	.word	0x0500000f


	//   ....[12]....
        /*090c*/ 	.word	0x0500000f


	//   ....[13]....
        /*0910*/ 	.word	0x0500000f


	//   ....[14]....
        /*0914*/ 	.word	0x0500000f


	//   ....[15]....
        /*0918*/ 	.word	0x0500000f


	//   ....[16]....
        /*091c*/ 	.word	0x0500000f


	//   ....[17]....
        /*0920*/ 	.word	0x0500000f


	//   ....[18]....
        /*0924*/ 	.word	0x0500000f


	//   ....[19]....
        /*0928*/ 	.word	0x0500000f


	//   ....[20]....
        /*092c*/ 	.word	0x0500000f


	//   ....[21]....
        /*0930*/ 	.word	0x0500000f


	//   ....[22]....
        /*0934*/ 	.word	0x0500000f


	//   ....[23]....
        /*0938*/ 	.word	0x0500000f


	//   ....[24]....
        /*093c*/ 	.word	0x0500000f


	//   ....[25]....
        /*0940*/ 	.word	0x0500000f


	//   ....[26]....
        /*0944*/ 	.word	0x0500000f


	//   ....[27]....
        /*0948*/ 	.word	0x0500000f


	//   ....[28]....
        /*094c*/ 	.word	0x0500000f


	//   ....[29]....
        /*0950*/ 	.word	0x0500000f


	//   ....[30]....
        /*0954*/ 	.word	0x0500000f


	//   ....[31]....
        /*0958*/ 	.word	0x0500000f


	//   ....[32]....
        /*095c*/ 	.word	0x0500000f


	//   ....[33]....
        /*0960*/ 	.word	0x0500000f


	//   ....[34]....
        /*0964*/ 	.word	0x0500000f


	//----- nvinfo : EIATTR_COOP_GROUP_INSTR_OFFSETS
	.align		4
.L_321:
        /*0968*/ 	.byte	0x04, 0x28
        /*096a*/ 	.short	(.L_323 - .L_322)


	//   ....[0]....
.L_322:
        /*096c*/ 	.word	0x00000060


	//   ....[1]....
        /*0970*/ 	.word	0x00000140


	//   ....[2]....
        /*0974*/ 	.word	0x00000190


	//   ....[3]....
        /*0978*/ 	.word	0x000003c0


	//   ....[4]....
        /*097c*/ 	.word	0x00000520


	//   ....[5]....
        /*0980*/ 	.word	0x00000640


	//   ....[6]....
        /*0984*/ 	.word	0x000007a0


	//   ....[7]....
        /*0988*/ 	.word	0x000038d0


	//   ....[8]....
        /*098c*/ 	.word	0x000038e0


	//   ....[9]....
        /*0990*/ 	.word	0x00004ed0


	//   ....[10]....
        /*0994*/ 	.word	0x00004ee0


	//   ....[11]....
        /*0998*/ 	.word	0x000070b0


	//   ....[12]....
        /*099c*/ 	.word	0x000070c0


	//   ....[13]....
        /*09a0*/ 	.word	0x000088a0


	//   ....[14]....
        /*09a4*/ 	.word	0x000088b0


	//   ....[15]....
        /*09a8*/ 	.word	0x0000a2c0


	//   ....[16]....
        /*09ac*/ 	.word	0x0000a2d0


	//   ....[17]....
        /*09b0*/ 	.word	0x0000a560


	//   ....[18]....
        /*09b4*/ 	.word	0x0000a570


	//   ....[19]....
        /*09b8*/ 	.word	0x0000aa80


	//   ....[20]....
        /*09bc*/ 	.word	0x0000aaa0


	//   ....[21]....
        /*09c0*/ 	.word	0x0000acf0


	//   ....[22]....
        /*09c4*/ 	.word	0x0000ad10


	//   ....[23]....
        /*09c8*/ 	.word	0x0000b530


	//   ....[24]....
        /*09cc*/ 	.word	0x0000bca0


	//   ....[25]....
        /*09d0*/ 	.word	0x0000bcb0


	//   ....[26]....
        /*09d4*/ 	.word	0x0000bcc0


	//   ....[27]....
        /*09d8*/ 	.word	0x0000bcd0


	//   ....[28]....
        /*09dc*/ 	.word	0x0000c540


	//   ....[29]....
        /*09e0*/ 	.word	0x0000c550


	//   ....[30]....
        /*09e4*/ 	.word	0x0000c560


	//   ....[31]....
        /*09e8*/ 	.word	0x0000c570


	//   ....[32]....
        /*09ec*/ 	.word	0x0000f670


	//   ....[33]....
        /*09f0*/ 	.word	0x0000f680


	//   ....[34]....
        /*09f4*/ 	.word	0x0000f690


	//   ....[35]....
        /*09f8*/ 	.word	0x0000f6a0


	//   ....[36]....
        /*09fc*/ 	.word	0x0000fd40


	//   ....[37]....
        /*0a00*/ 	.word	0x0000fd50


	//   ....[38]....
        /*0a04*/ 	.word	0x0000fd60


	//   ....[39]....
        /*0a08*/ 	.word	0x0000fd70


	//   ....[40]....
        /*0a0c*/ 	.word	0x00013e30


	//   ....[41]....
        /*0a10*/ 	.word	0x00013e70


	//   ....[42]....
        /*0a14*/ 	.word	0x00014420


	//   ....[43]....
        /*0a18*/ 	.word	0x00014530


	//   ....[44]....
        /*0a1c*/ 	.word	0x00014bd0


	//   ....[45]....
        /*0a20*/ 	.word	0x00014cf0


	//   ....[46]....
        /*0a24*/ 	.word	0x00016f30


	//   ....[47]....
        /*0a28*/ 	.word	0x00016fb0


	//   ....[48]....
        /*0a2c*/ 	.word	0x00017720


	//   ....[49]....
        /*0a30*/ 	.word	0x00017840


	//   ....[50]....
        /*0a34*/ 	.word	0x00017c50


	//   ....[51]....
        /*0a38*/ 	.word	0x00017d50


	//   ....[52]....
        /*0a3c*/ 	.word	0x0001a450


	//   ....[53]....
        /*0a40*/ 	.word	0x0001a460


	//   ....[54]....
        /*0a44*/ 	.word	0x0001a490


	//   ....[55]....
        /*0a48*/ 	.word	0x0001a4a0


	//   ....[56]....
        /*0a4c*/ 	.word	0x0001ba10


	//   ....[57]....
        /*0a50*/ 	.word	0x0001ba40


	//   ....[58]....
        /*0a54*/ 	.word	0x0001baf0


	//   ....[59]....
        /*0a58*/ 	.word	0x0001bb20


	//   ....[60]....
        /*0a5c*/ 	.word	0x0001d180


	//   ....[61]....
        /*0a60*/ 	.word	0x0001d1c0


	//   ....[62]....
        /*0a64*/ 	.word	0x0001d200


	//   ....[63]....
        /*0a68*/ 	.word	0x0001d240


	//   ....[64]....
        /*0a6c*/ 	.word	0x0001d760


	//   ....[65]....
        /*0a70*/ 	.word	0x0001d780


	//   ....[66]....
        /*0a74*/ 	.word	0x0001da60


	//   ....[67]....
        /*0a78*/ 	.word	0x0001da80


	//   ....[68]....
        /*0a7c*/ 	.word	0x0001db80


	//   ....[69]....
        /*0a80*/ 	.word	0x0001dba0


	//   ....[70]....
        /*0a84*/ 	.word	0x0001dcb0


	//   ....[71]....
        /*0a88*/ 	.word	0x0001dcd0


	//   ....[72]....
        /*0a8c*/ 	.word	0x0001e5f0


	//   ....[73]....
        /*0a90*/ 	.word	0x0001e610


	//   ....[74]....
        /*0a94*/ 	.word	0x0001e710


	//   ....[75]....
        /*0a98*/ 	.word	0x0001e730


	//   ....[76]....
        /*0a9c*/ 	.word	0x0001e830


	//   ....[77]....
        /*0aa0*/ 	.word	0x0001e850


	//   ....[78]....
        /*0aa4*/ 	.word	0x0001e960


	//   ....[79]....
        /*0aa8*/ 	.word	0x0001e980


	//   ....[80]....
        /*0aac*/ 	.word	0x0001eb10


	//   ....[81]....
        /*0ab0*/ 	.word	0x0001ece0


	//   ....[82]....
        /*0ab4*/ 	.word	0x0001ed10


	//   ....[83]....
        /*0ab8*/ 	.word	0x0001ed40


	//   ....[84]....
        /*0abc*/ 	.word	0x0001ed70


	//   ....[85]....
        /*0ac0*/ 	.word	0x0001eda0


	//   ....[86]....
        /*0ac4*/ 	.word	0x0001edd0


	//   ....[87]....
        /*0ac8*/ 	.word	0x0001ef40


	//   ....[88]....
        /*0acc*/ 	.word	0x0001ef70


	//   ....[89]....
        /*0ad0*/ 	.word	0x0001efa0


	//   ....[90]....
        /*0ad4*/ 	.word	0x0001efd0


	//   ....[91]....
        /*0ad8*/ 	.word	0x0001f000


	//   ....[92]....
        /*0adc*/ 	.word	0x0001f030


	//   ....[93]....
        /*0ae0*/ 	.word	0x0001f0c0


	//   ....[94]....
        /*0ae4*/ 	.word	0x0001f120


	//   ....[95]....
        /*0ae8*/ 	.word	0x0001f1b0


	//   ....[96]....
        /*0aec*/ 	.word	0x0001ffb0


	//   ....[97]....
        /*0af0*/ 	.word	0x000220e0


	//   ....[98]....
        /*0af4*/ 	.word	0x00022100


	//   ....[99]....
        /*0af8*/ 	.word	0x000221b0


	//   ....[100]....
        /*0afc*/ 	.word	0x000221d0


	//   ....[101]....
        /*0b00*/ 	.word	0x00022270


	//   ....[102]....
        /*0b04*/ 	.word	0x00022290


	//   ....[103]....
        /*0b08*/ 	.word	0x00022330


	//   ....[104]....
        /*0b0c*/ 	.word	0x00022350


	//   ....[105]....
        /*0b10*/ 	.word	0x000223f0


	//   ....[106]....
        /*0b14*/ 	.word	0x00022410


	//   ....[107]....
        /*0b18*/ 	.word	0x00022420


	//   ....[108]....
        /*0b1c*/ 	.word	0x000224b0


	//   ....[109]....
        /*0b20*/ 	.word	0x00022c00


	//   ....[110]....
        /*0b24*/ 	.word	0x00022c30


	//   ....[111]....
        /*0b28*/ 	.word	0x00022c90


	//   ....[112]....
        /*0b2c*/ 	.word	0x00022cf0


	//   ....[113]....
        /*0b30*/ 	.word	0x00022d40


	//   ....[114]....
        /*0b34*/ 	.word	0x00022da0


	//   ....[115]....
        /*0b38*/ 	.word	0x00022df0


	//   ....[116]....
        /*0b3c*/ 	.word	0x00022e50


	//   ....[117]....
        /*0b40*/ 	.word	0x00022ea0


	//   ....[118]....
        /*0b44*/ 	.word	0x00022f00


	//   ....[119]....
        /*0b48*/ 	.word	0x00022f50


	//   ....[120]....
        /*0b4c*/ 	.word	0x00022fb0


	//   ....[121]....
        /*0b50*/ 	.word	0x00023000


	//   ....[122]....
        /*0b54*/ 	.word	0x00023050


	//   ....[123]....
        /*0b58*/ 	.word	0x00023070


	//   ....[124]....
        /*0b5c*/ 	.word	0x000230b0


	//   ....[125]....
        /*0b60*/ 	.word	0x000238b0


	//   ....[126]....
        /*0b64*/ 	.word	0x000238c0


	//   ....[127]....
        /*0b68*/ 	.word	0x000238f0


	//   ....[128]....
        /*0b6c*/ 	.word	0x00023940


	//   ....[129]....
        /*0b70*/ 	.word	0x00023950


	//   ....[130]....
        /*0b74*/ 	.word	0x000239b0


	//   ....[131]....
        /*0b78*/ 	.word	0x000239e0


	//   ....[132]....
        /*0b7c*/ 	.word	0x00023a20


	//   ....[133]....
        /*0b80*/ 	.word	0x00023a50


	//   ....[134]....
        /*0b84*/ 	.word	0x00023a90


	//   ....[135]....
        /*0b88*/ 	.word	0x00023ac0


	//   ....[136]....
        /*0b8c*/ 	.word	0x00023b00


	//   ....[137]....
        /*0b90*/ 	.word	0x00023da0


	//   ....[138]....
        /*0b94*/ 	.word	0x00023dc0


	//   ....[139]....
        /*0b98*/ 	.word	0x00023dd0


	//   ....[140]....
        /*0b9c*/ 	.word	0x00023e60


	//   ....[141]....
        /*0ba0*/ 	.word	0x00023e70


	//   ....[142]....
        /*0ba4*/ 	.word	0x00023f00


	//   ....[143]....
        /*0ba8*/ 	.word	0x00023f10


	//   ....[144]....
        /*0bac*/ 	.word	0x00023fa0


	//   ....[145]....
        /*0bb0*/ 	.word	0x00023fb0


	//   ....[146]....
        /*0bb4*/ 	.word	0x00024040


	//   ....[147]....
        /*0bb8*/ 	.word	0x00024050


	//   ....[148]....
        /*0bbc*/ 	.word	0x00024060


	//   ....[149]....
        /*0bc0*/ 	.word	0x00024660


	//   ....[150]....
        /*0bc4*/ 	.word	0x000246a0


	//   ....[151]....
        /*0bc8*/ 	.word	0x000246e0


	//   ....[152]....
        /*0bcc*/ 	.word	0x00024710


	//   ....[153]....
        /*0bd0*/ 	.word	0x000247a0


	//   ....[154]....
        /*0bd4*/ 	.word	0x000247d0


	//   ....[155]....
        /*0bd8*/ 	.word	0x00024840


	//   ....[156]....
        /*0bdc*/ 	.word	0x00024870


	//   ....[157]....
        /*0be0*/ 	.word	0x000248e0


	//   ....[158]....
        /*0be4*/ 	.word	0x00024910


	//   ....[159]....
        /*0be8*/ 	.word	0x00024940


	//   ....[160]....
        /*0bec*/ 	.word	0x00024990


	//   ....[161]....
        /*0bf0*/ 	.word	0x00024d90


	//   ....[162]....
        /*0bf4*/ 	.word	0x00024dc0


	//   ....[163]....
        /*0bf8*/ 	.word	0x00024df0


	//   ....[164]....
        /*0bfc*/ 	.word	0x00024e20


	//   ....[165]....
        /*0c00*/ 	.word	0x00024e50


	//   ....[166]....
        /*0c04*/ 	.word	0x00024e80


	//   ....[167]....
        /*0c08*/ 	.word	0x00024eb0


	//   ....[168]....
        /*0c0c*/ 	.word	0x00024ee0


	//   ....[169]....
        /*0c10*/ 	.word	0x00025060


	//   ....[170]....
        /*0c14*/ 	.word	0x00025090


	//   ....[171]....
        /*0c18*/ 	.word	0x000250c0


	//   ....[172]....
        /*0c1c*/ 	.word	0x000250f0


	//   ....[173]....
        /*0c20*/ 	.word	0x00025120


	//   ....[174]....
        /*0c24*/ 	.word	0x00025150


	//   ....[175]....
        /*0c28*/ 	.word	0x00025210


	//   ....[176]....
        /*0c2c*/ 	.word	0x00025230


	//   ....[177]....
        /*0c30*/ 	.word	0x000252a0


	//   ....[178]....
        /*0c34*/ 	.word	0x00025940


	//   ....[179]....
        /*0c38*/ 	.word	0x00025c80


	//   ....[180]....
        /*0c3c*/ 	.word	0x00025d10


	//   ....[181]....
        /*0c40*/ 	.word	0x00025db0


	//   ....[182]....
        /*0c44*/ 	.word	0x00025e40


	//   ....[183]....
        /*0c48*/ 	.word	0x00025f30


	//   ....[184]....
        /*0c4c*/ 	.word	0x00025fc0


	//   ....[185]....
        /*0c50*/ 	.word	0x00026060


	//   ....[186]....
        /*0c54*/ 	.word	0x000260f0


	//   ....[187]....
        /*0c58*/ 	.word	0x000261e0


	//   ....[188]....
        /*0c5c*/ 	.word	0x00026270


	//   ....[189]....
        /*0c60*/ 	.word	0x00026310


	//   ....[190]....
        /*0c64*/ 	.word	0x000263a0


	//   ....[191]....
        /*0c68*/ 	.word	0x00026490


	//   ....[192]....
        /*0c6c*/ 	.word	0x00026520


	//   ....[193]....
        /*0c70*/ 	.word	0x00026570


	//   ....[194]....
        /*0c74*/ 	.word	0x000265c0


	//   ....[195]....
        /*0c78*/ 	.word	0x00026650


	//   ....[196]....
        /*0c7c*/ 	.word	0x000266e0


	//   ....[197]....
        /*0c80*/ 	.word	0x00026730


	//   ....[198]....
        /*0c84*/ 	.word	0x00026780


	//   ....[199]....
        /*0c88*/ 	.word	0x00026870


	//   ....[200]....
        /*0c8c*/ 	.word	0x00026900


	//   ....[201]....
        /*0c90*/ 	.word	0x00026950


	//   ....[202]....
        /*0c94*/ 	.word	0x000269a0


	//   ....[203]....
        /*0c98*/ 	.word	0x00026a30


	//   ....[204]....
        /*0c9c*/ 	.word	0x00026ac0


	//   ....[205]....
        /*0ca0*/ 	.word	0x00026b10


	//   ....[206]....
        /*0ca4*/ 	.word	0x00026b60


	//   ....[207]....
        /*0ca8*/ 	.word	0x00026e60


	//   ....[208]....
        /*0cac*/ 	.word	0x00027140


	//   ....[209]....
        /*0cb0*/ 	.word	0x00027230


	//   ....[210]....
        /*0cb4*/ 	.word	0x000272d0


	//   ....[211]....
        /*0cb8*/ 	.word	0x00027330


	//   ....[212]....
        /*0cbc*/ 	.word	0x00027440


	//   ....[213]....
        /*0cc0*/ 	.word	0x000274b0


	//   ....[214]....
        /*0cc4*/ 	.word	0x000275c0


	//   ....[215]....
        /*0cc8*/ 	.word	0x00027630


	//   ....[216]....
        /*0ccc*/ 	.word	0x00027740


	//   ....[217]....
        /*0cd0*/ 	.word	0x000277b0


	//   ....[218]....
        /*0cd4*/ 	.word	0x000278c0


	//   ....[219]....
        /*0cd8*/ 	.word	0x00027930


	//   ....[220]....
        /*0cdc*/ 	.word	0x000279d0


	//   ....[221]....
        /*0ce0*/ 	.word	0x00027ae0


	//   ....[222]....
        /*0ce4*/ 	.word	0x00027b50


	//   ....[223]....
        /*0ce8*/ 	.word	0x00027bd0


	//   ....[224]....
        /*0cec*/ 	.word	0x00027ca0


	//   ....[225]....
        /*0cf0*/ 	.word	0x00027d20


	//   ....[226]....
        /*0cf4*/ 	.word	0x00027e00


	//   ....[227]....
        /*0cf8*/ 	.word	0x00027e80


	//   ....[228]....
        /*0cfc*/ 	.word	0x00027f60


	//   ....[229]....
        /*0d00*/ 	.word	0x00027fe0


	//   ....[230]....
        /*0d04*/ 	.word	0x000280c0


	//   ....[231]....
        /*0d08*/ 	.word	0x00028140


	//   ....[232]....
        /*0d0c*/ 	.word	0x00028220


	//   ....[233]....
        /*0d10*/ 	.word	0x000282a0


	//   ....[234]....
        /*0d14*/ 	.word	0x00028370


	//   ....[235]....
        /*0d18*/ 	.word	0x000283f0


	//   ....[236]....
        /*0d1c*/ 	.word	0x000284b0


	//   ....[237]....
        /*0d20*/ 	.word	0x000285e0


	//   ....[238]....
        /*0d24*/ 	.word	0x000286b0


	//   ....[239]....
        /*0d28*/ 	.word	0x00028710


	//   ....[240]....
        /*0d2c*/ 	.word	0x00028820


	//   ....[241]....
        /*0d30*/ 	.word	0x00028880


	//   ....[242]....
        /*0d34*/ 	.word	0x00028950


	//   ....[243]....
        /*0d38*/ 	.word	0x000289b0


	//   ....[244]....
        /*0d3c*/ 	.word	0x00028a80


	//   ....[245]....
        /*0d40*/ 	.word	0x00028ae0


	//   ....[246]....
        /*0d44*/ 	.word	0x00028bb0


	//   ....[247]....
        /*0d48*/ 	.word	0x00028ca0


	//   ....[248]....
        /*0d4c*/ 	.word	0x00028d30


	//   ....[249]....
        /*0d50*/ 	.word	0x00028e20


	//   ....[250]....
        /*0d54*/ 	.word	0x00028ec0


	//   ....[251]....
        /*0d58*/ 	.word	0x00028f20


	//   ....[252]....
        /*0d5c*/ 	.word	0x00029020


	//   ....[253]....
        /*0d60*/ 	.word	0x00029080


	//   ....[254]....
        /*0d64*/ 	.word	0x00029180


	//   ....[255]....
        /*0d68*/ 	.word	0x000291e0


	//   ....[0]....
        /*0d6c*/ 	.word	0x000292e0


	//   ....[1]....
        /*0d70*/ 	.word	0x00029340


	//   ....[2]....
        /*0d74*/ 	.word	0x00029440


	//   ....[3]....
        /*0d78*/ 	.word	0x000294a0


	//   ....[4]....
        /*0d7c*/ 	.word	0x00029570


	//   ....[5]....
        /*0d80*/ 	.word	0x000296b0


	//   ....[6]....
        /*0d84*/ 	.word	0x00029750


	//   ....[7]....
        /*0d88*/ 	.word	0x00029830


	//   ....[8]....
        /*0d8c*/ 	.word	0x00029900


	//   ....[9]....
        /*0d90*/ 	.word	0x00029960


	//   ....[10]....
        /*0d94*/ 	.word	0x00029a50


	//   ....[11]....
        /*0d98*/ 	.word	0x00029ab0


	//   ....[12]....
        /*0d9c*/ 	.word	0x00029ba0


	//   ....[13]....
        /*0da0*/ 	.word	0x00029c00


	//   ....[14]....
        /*0da4*/ 	.word	0x00029cf0


	//   ....[15]....
        /*0da8*/ 	.word	0x00029d50


	//   ....[16]....
        /*0dac*/ 	.word	0x00029e30


	//   ....[17]....
        /*0db0*/ 	.word	0x00029ec0


	//   ....[18]....
        /*0db4*/ 	.word	0x00029f60


	//   ....[19]....
        /*0db8*/ 	.word	0x0002a080


	//   ....[20]....
        /*0dbc*/ 	.word	0x0002a0f0


	//   ....[21]....
        /*0dc0*/ 	.word	0x0002a160


	//   ....[22]....
        /*0dc4*/ 	.word	0x0002a1d0


	//   ....[23]....
        /*0dc8*/ 	.word	0x0002a240


	//   ....[24]....
        /*0dcc*/ 	.word	0x0002a2c0


	//   ....[25]....
        /*0dd0*/ 	.word	0x0002a350


	//   ....[26]....
        /*0dd4*/ 	.word	0x0002a3e0


	//   ....[27]....
        /*0dd8*/ 	.word	0x0002a450


	//   ....[28]....
        /*0ddc*/ 	.word	0x0002a4c0


	//   ....[29]....
        /*0de0*/ 	.word	0x0002a530


	//   ....[30]....
        /*0de4*/ 	.word	0x0002a5b0


	//   ....[31]....
        /*0de8*/ 	.word	0x0002a620


	//   ....[32]....
        /*0dec*/ 	.word	0x0002a6c0


	//   ....[33]....
        /*0df0*/ 	.word	0x0002a750


	//   ....[34]....
        /*0df4*/ 	.word	0x0002a870


	//----- nvinfo : EIATTR_REG_RECONFIG
	.align		4
.L_323:
        /*0df8*/ 	.byte	0x01, 0x54
	.zero		2


	//----- nvinfo : EIATTR_SYSCALL_OFFSETS
	.align		4
        /*0dfc*/ 	.byte	0x04, 0x46
        /*0dfe*/ 	.short	(.L_325 - .L_324)


	//   ....[0]....
.L_324:
        /*0e00*/ 	.word	0x00001bc0


	//   ....[1]....
        /*0e04*/ 	.word	0x00001d10


	//   ....[2]....
        /*0e08*/ 	.word	0x0000b6d0


	//   ....[3]....
        /*0e0c*/ 	.word	0x0000ba00


	//   ....[4]....
        /*0e10*/ 	.word	0x000216c0


	//   ....[5]....
        /*0e14*/ 	.word	0x00021810


	//   ....[6]....
        /*0e18*/ 	.word	0x00021900


	//   ....[7]....
        /*0e1c*/ 	.word	0x00022870


	//----- nvinfo : EIATTR_MBARRIER_INSTR_OFFSETS
	.align		4
.L_325:
        /*0e20*/ 	.byte	0x04, 0x39
        /*0e22*/ 	.short	(.L_327 - .L_326)


	//   ....[0]....
.L_326:
        /*0e24*/ 	.word	0x00000270
        /*0e28*/ 	.word	0x000000ff
        /*0e2c*/ 	.word	0x00030800
        /*0e30*/ 	.short	0x0100
        /*0e32*/ 	.byte	0x08
	.zero		1


	//   ....[1]....
        /*0e34*/ 	.word	0x00000280
        /*0e38*/ 	.word	0x000000ff
        /*0e3c*/ 	.word	0x00030820
        /*0e40*/ 	.short	0x0100
        /*0e42*/ 	.byte	0x08
	.zero		1


	//   ....[2]....
        /*0e44*/ 	.word	0x00000370
        /*0e48*/ 	.word	0x000000ff
        /*0e4c*/ 	.word	0x00030830
        /*0e50*/ 	.short	0x0100
        /*0e52*/ 	.byte	0x08
	.zero		1


	//   ....[3]....
        /*0e54*/ 	.word	0x00000380
        /*0e58*/ 	.word	0x000000ff
        /*0e5c*/ 	.word	0x00030840
        /*0e60*/ 	.short	0x0100
        /*0e62*/ 	.byte	0x08
	.zero		1


	//   ....[4]....
        /*0e64*/ 	.word	0x00000390
        /*0e68*/ 	.word	0x000000ff
        /*0e6c*/ 	.word	0x00030838
        /*0e70*/ 	.short	0x0100
        /*0e72*/ 	.byte	0x08
	.zero		1


	//   ....[5]....
        /*0e74*/ 	.word	0x000003a0
        /*0e78*/ 	.word	0x000000ff
        /*0e7c*/ 	.word	0x00030848
        /*0e80*/ 	.short	0x0100
        /*0e82*/ 	.byte	0x08
	.zero		1


	//   ....[6]....
        /*0e84*/ 	.word	0x000004d0
        /*0e88*/ 	.word	0x000000ff
        /*0e8c*/ 	.word	0x00030850
        /*0e90*/ 	.short	0x0100
        /*0e92*/ 	.byte	0x08
	.zero		1


	//   ....[7]....
        /*0e94*/ 	.word	0x000004e0
        /*0e98*/ 	.word	0x000000ff
        /*0e9c*/ 	.word	0x00030860
        /*0ea0*/ 	.short	0x0100
        /*0ea2*/ 	.byte	0x08
	.zero		1


	//   ....[8]....
        /*0ea4*/ 	.word	0x000004f0
        /*0ea8*/ 	.word	0x000000ff
        /*0eac*/ 	.word	0x00030858
        /*0eb0*/ 	.short	0x0100
        /*0eb2*/ 	.byte	0x08
	.zero		1


	//   ....[9]....
        /*0eb4*/ 	.word	0x00000500
        /*0eb8*/ 	.word	0x000000ff
        /*0ebc*/ 	.word	0x00030868
        /*0ec0*/ 	.short	0x0100
        /*0ec2*/ 	.byte	0x08
	.zero		1


	//   ....[10]....
        /*0ec4*/ 	.word	0x000005f0
        /*0ec8*/ 	.word	0x000000ff
        /*0ecc*/ 	.word	0x00030870
        /*0ed0*/ 	.short	0x0100
        /*0ed2*/ 	.byte	0x06
	.zero		1


	//   ....[11]....
        /*0ed4*/ 	.word	0x00000600
        /*0ed8*/ 	.word	0x000000ff
        /*0edc*/ 	.word	0x00030880
        /*0ee0*/ 	.short	0x0100
        /*0ee2*/ 	.byte	0x06
	.zero		1


	//   ....[12]....
        /*0ee4*/ 	.word	0x00000610
        /*0ee8*/ 	.word	0x000000ff
        /*0eec*/ 	.word	0x00030878
        /*0ef0*/ 	.short	0x0100
        /*0ef2*/ 	.byte	0x06
	.zero		1


	//   ....[13]....
        /*0ef4*/ 	.word	0x00000620
        /*0ef8*/ 	.word	0x000000ff
        /*0efc*/ 	.word	0x00030888
        /*0f00*/ 	.short	0x0100
        /*0f02*/ 	.byte	0x06
	.zero		1


	//   ....[14]....
        /*0f04*/ 	.word	0x00000750
        /*0f08*/ 	.word	0x000000ff
        /*0f0c*/ 	.word	0x00030890
        /*0f10*/ 	.short	0x0100
        /*0f12*/ 	.byte	0x08
	.zero		1


	//   ....[15]....
        /*0f14*/ 	.word	0x00000760
        /*0f18*/ 	.word	0x000000ff
        /*0f1c*/ 	.word	0x000308a0
        /*0f20*/ 	.short	0x0100
        /*0f22*/ 	.byte	0x08
	.zero		1


	//   ....[16]....
        /*0f24*/ 	.word	0x00000770
        /*0f28*/ 	.word	0x000000ff
        /*0f2c*/ 	.word	0x00030898
        /*0f30*/ 	.short	0x0100
        /*0f32*/ 	.byte	0x08
	.zero		1


	//   ....[17]....
        /*0f34*/ 	.word	0x00000780
        /*0f38*/ 	.word	0x000000ff
        /*0f3c*/ 	.word	0x000308a8
        /*0f40*/ 	.short	0x0100
        /*0f42*/ 	.byte	0x08
	.zero		1


	//   ....[18]....
        /*0f44*/ 	.word	0x000008b0
        /*0f48*/ 	.word	0x000000ff
        /*0f4c*/ 	.word	0x000308b0
        /*0f50*/ 	.short	0x0100
        /*0f52*/ 	.byte	0x08
	.zero		1


	//   ....[19]....
        /*0f54*/ 	.word	0x000008c0
        /*0f58*/ 	.word	0x000000ff
        /*0f5c*/ 	.word	0x000308c0
        /*0f60*/ 	.short	0x0100
        /*0f62*/ 	.byte	0x08
	.zero		1


	//   ....[20]....
        /*0f64*/ 	.word	0x000008d0
        /*0f68*/ 	.word	0x000000ff
        /*0f6c*/ 	.word	0x000308b8
        /*0f70*/ 	.short	0x0100
        /*0f72*/ 	.byte	0x08
	.zero		1


	//   ....[21]....
        /*0f74*/ 	.word	0x000008e0
        /*0f78*/ 	.word	0x000000ff
        /*0f7c*/ 	.word	0x000308c8
        /*0f80*/ 	.short	0x0100
        /*0f82*/ 	.byte	0x08
	.zero		1


	//   ....[22]....
        /*0f84*/ 	.word	0x00003880
        /*0f88*/ 	.word	0x00000058
        /*0f8c*/ 	.word	0x00030890
        /*0f90*/ 	.short	0x010a
        /*0f92*/ 	.byte	0x3f
	.zero		1


	//   ....[23]....
        /*0f94*/ 	.word	0x00007050
        /*0f98*/ 	.word	0x00000058
        /*0f9c*/ 	.word	0x00030890
        /*0fa0*/ 	.short	0x010a
        /*0fa2*/ 	.byte	0x3f
	.zero		1


	//   ....[24]....
        /*0fa4*/ 	.word	0x0000a100
        /*0fa8*/ 	.word	0x00000058
        /*0fac*/ 	.word	0x00030890
        /*0fb0*/ 	.short	0x010a
        /*0fb2*/ 	.byte	0x3f
	.zero		1


	//   ....[25]....
        /*0fb4*/ 	.word	0x0000a8c0
        /*0fb8*/ 	.word	0x0000000b
        /*0fbc*/ 	.word	0x00000000
        /*0fc0*/ 	.short	0x0101
        /*0fc2*/ 	.byte	0x3f
	.zero		1


	//   ....[26]....
        /*0fc4*/ 	.word	0x0000a900
        /*0fc8*/ 	.word	0x00000058
        /*0fcc*/ 	.word	0x000308b0
        /*0fd0*/ 	.short	0x010a
        /*0fd2*/ 	.byte	0x3f
	.zero		1


	//   ....[27]....
        /*0fd4*/ 	.word	0x0000b010
        /*0fd8*/ 	.word	0x00000058
        /*0fdc*/ 	.word	0x00000000
        /*0fe0*/ 	.short	0x0101
        /*0fe2*/ 	.byte	0x3f
	.zero		1


	//   ....[28]....
        /*0fe4*/ 	.word	0x0000b760
        /*0fe8*/ 	.word	0x00000002
        /*0fec*/ 	.word	0x00030800
        /*0ff0*/ 	.short	0x010a
        /*0ff2*/ 	.byte	0x3f
	.zero		1


	//   ....[29]....
        /*0ff4*/ 	.word	0x0000b7b0
        /*0ff8*/ 	.word	0x00000002
        /*0ffc*/ 	.word	0x00030800
        /*1000*/ 	.short	0x010a
        /*1002*/ 	.byte	0x3f
	.zero		1


	//   ....[30]....
        /*1004*/ 	.word	0x0000cd90
        /*1008*/ 	.word	0x00000002
        /*100c*/ 	.word	0x00030800
        /*1010*/ 	.short	0x010a
        /*1012*/ 	.byte	0x3f
	.zero		1


	//   ....[31]....
        /*1014*/ 	.word	0x00010380
        /*1018*/ 	.word	0x00000002
        /*101c*/ 	.word	0x00030800
        /*1020*/ 	.short	0x010a
        /*1022*/ 	.byte	0x3f
	.zero		1


	//   ....[32]....
        /*1024*/ 	.word	0x00012e30
        /*1028*/ 	.word	0x00000005
        /*102c*/ 	.word	0x00030830
        /*1030*/ 	.short	0x010a
        /*1032*/ 	.byte	0x3f
	.zero		1


	//   ....[33]....
        /*1034*/ 	.word	0x00012e70
        /*1038*/ 	.word	0x00000005
        /*103c*/ 	.word	0x00030830
        /*1040*/ 	.short	0x010a
        /*1042*/ 	.byte	0x3f
	.zero		1


	//   ....[34]....
        /*1044*/ 	.word	0x00014bc0
        /*1048*/ 	.word	0x00000022
        /*104c*/ 	.word	0x00000000
        /*1050*/ 	.short	0x0101
        /*1052*/ 	.byte	0x3f
	.zero		1


	//   ....[35]....
        /*1054*/ 	.word	0x00015850
        /*1058*/ 	.word	0x0000000d
        /*105c*/ 	.word	0x00030830
        /*1060*/ 	.short	0x010a
        /*1062*/ 	.byte	0x3f
	.zero		1


	//   ....[36]....
        /*1064*/ 	.word	0x000158d0
        /*1068*/ 	.word	0x0000000d
        /*106c*/ 	.word	0x00030830
        /*1070*/ 	.short	0x010a
        /*1072*/ 	.byte	0x3f
	.zero		1


	//   ....[37]....
        /*1074*/ 	.word	0x00016760
        /*1078*/ 	.word	0x0000000f
        /*107c*/ 	.word	0x00030850
        /*1080*/ 	.short	0x010a
        /*1082*/ 	.byte	0x3f
	.zero		1


	//   ....[38]....
        /*1084*/ 	.word	0x000167b0
        /*1088*/ 	.word	0x0000000f
        /*108c*/ 	.word	0x00030850
        /*1090*/ 	.short	0x010a
        /*1092*/ 	.byte	0x3f
	.zero		1


	//   ....[39]....
        /*1094*/ 	.word	0x00016d70
        /*1098*/ 	.word	0x0000000d
        /*109c*/ 	.word	0x00000000
        /*10a0*/ 	.short	0x0101
        /*10a2*/ 	.byte	0x3f
	.zero		1


	//   ....[40]....
        /*10a4*/ 	.word	0x00018620
        /*10a8*/ 	.word	0x0000000f
        /*10ac*/ 	.word	0x00000000
        /*10b0*/ 	.short	0x0101
        /*10b2*/ 	.byte	0x3f
	.zero		1


	//   ....[41]....
        /*10b4*/ 	.word	0x000188d0
        /*10b8*/ 	.word	0x00000000
        /*10bc*/ 	.word	0x00030830
        /*10c0*/ 	.short	0x010a
        /*10c2*/ 	.byte	0x3f
	.zero		1


	//   ....[42]....
        /*10c4*/ 	.word	0x00018950
        /*10c8*/ 	.word	0x00000000
        /*10cc*/ 	.word	0x00030830
        /*10d0*/ 	.short	0x010a
        /*10d2*/ 	.byte	0x3f
	.zero		1


	//   ....[43]....
        /*10d4*/ 	.word	0x000197c0
        /*10d8*/ 	.word	0x0000000f
        /*10dc*/ 	.word	0x00030850
        /*10e0*/ 	.short	0x010a
        /*10e2*/ 	.byte	0x3f
	.zero		1


	//   ....[44]....
        /*10e4*/ 	.word	0x00019810
        /*10e8*/ 	.word	0x0000000f
        /*10ec*/ 	.word	0x00030850
        /*10f0*/ 	.short	0x010a
        /*10f2*/ 	.byte	0x3f
	.zero		1


	//   ....[45]....
        /*10f4*/ 	.word	0x0001a6c0
        /*10f8*/ 	.word	0x0000007e
        /*10fc*/ 	.word	0x00000000
        /*1100*/ 	.short	0x0101
        /*1102*/ 	.byte	0x3f
	.zero		1


	//   ....[46]....
        /*1104*/ 	.word	0x0001af50
        /*1108*/ 	.word	0x0000000f
        /*110c*/ 	.word	0x00000000
        /*1110*/ 	.short	0x0101
        /*1112*/ 	.byte	0x3f
	.zero		1


	//   ....[47]....
        /*1114*/ 	.word	0x0001b730
        /*1118*/ 	.word	0x0000000a
        /*111c*/ 	.word	0x00030850
        /*1120*/ 	.short	0x010a
        /*1122*/ 	.byte	0x3f
	.zero		1


	//   ....[48]....
        /*1124*/ 	.word	0x0001b7d0
        /*1128*/ 	.word	0x0000000a
        /*112c*/ 	.word	0x00030850
        /*1130*/ 	.short	0x010a
        /*1132*/ 	.byte	0x3f
	.zero		1


	//   ....[49]....
        /*1134*/ 	.word	0x0001bce0
        /*1138*/ 	.word	0x0000000a
        /*113c*/ 	.word	0x00000000
        /*1140*/ 	.short	0x0101
        /*1142*/ 	.byte	0x3f
	.zero		1


	//   ....[50]....
        /*1144*/ 	.word	0x0001d960
        /*1148*/ 	.word	0x00000000
        /*114c*/ 	.word	0x00000000
        /*1150*/ 	.short	0x0101
        /*1152*/ 	.byte	0x3f
	.zero		1


	//   ....[51]....
        /*1154*/ 	.word	0x00020090
        /*1158*/ 	.word	0x00000016
        /*115c*/ 	.word	0x00030820
        /*1160*/ 	.short	0x010a
        /*1162*/ 	.byte	0x3f
	.zero		1


	//   ....[52]....
        /*1164*/ 	.word	0x00020120
        /*1168*/ 	.word	0x0000000b
        /*116c*/ 	.word	0x000308a0
        /*1170*/ 	.short	0x010a
        /*1172*/ 	.byte	0x3f
	.zero		1


	//   ....[53]....
        /*1174*/ 	.word	0x00020570
        /*1178*/ 	.word	0x0000000b
        /*117c*/ 	.word	0x000308c0
        /*1180*/ 	.short	0x010a
        /*1182*/ 	.byte	0x3f
	.zero		1


	//   ....[54]....
        /*1184*/ 	.word	0x00020a80
        /*1188*/ 	.word	0x0000000a
        /*118c*/ 	.word	0x000308a0
        /*1190*/ 	.short	0x010a
        /*1192*/ 	.byte	0x3f
	.zero		1


	//   ....[55]....
        /*1194*/ 	.word	0x00020ec0
        /*1198*/ 	.word	0x0000000a
        /*119c*/ 	.word	0x000308c0
        /*11a0*/ 	.short	0x010a
        /*11a2*/ 	.byte	0x3f
	.zero		1


	//   ....[56]....
        /*11a4*/ 	.word	0x00021eb0
        /*11a8*/ 	.word	0x00000007
        /*11ac*/ 	.word	0x00030840
        /*11b0*/ 	.short	0x010a
        /*11b2*/ 	.byte	0x3f
	.zero		1


	//   ....[57]....
        /*11b4*/ 	.word	0x00022570
        /*11b8*/ 	.word	0x00000007
        /*11bc*/ 	.word	0x00030830
        /*11c0*/ 	.short	0x0107
        /*11c2*/ 	.byte	0x3f
	.zero		1


	//   ....[58]....
        /*11c4*/ 	.word	0x00022640
        /*11c8*/ 	.word	0x00000007
        /*11cc*/ 	.word	0x00030830
        /*11d0*/ 	.short	0x0101
        /*11d2*/ 	.byte	0x3f
	.zero		1


	//   ....[59]....
        /*11d4*/ 	.word	0x000231c0
        /*11d8*/ 	.word	0x00000016
        /*11dc*/ 	.word	0x00030800
        /*11e0*/ 	.short	0x0107
        /*11e2*/ 	.byte	0x3f
	.zero		1


	//   ....[60]....
        /*11e4*/ 	.word	0x000232c0
        /*11e8*/ 	.word	0x00000016
        /*11ec*/ 	.word	0x00030800
        /*11f0*/ 	.short	0x0101
        /*11f2*/ 	.byte	0x3f
	.zero		1


	//   ....[61]....
        /*11f4*/ 	.word	0x000232e0
        /*11f8*/ 	.word	0x00000016
        /*11fc*/ 	.word	0x00030820
        /*1200*/ 	.short	0x010a
        /*1202*/ 	.byte	0x3f
	.zero		1


	//   ....[62]....
        /*1204*/ 	.word	0x000236b0
        /*1208*/ 	.word	0x00000007
        /*120c*/ 	.word	0x00030840
        /*1210*/ 	.short	0x010a
        /*1212*/ 	.byte	0x3f
	.zero		1


	//   ....[63]....
        /*1214*/ 	.word	0x00023bc0
        /*1218*/ 	.word	0x00000007
        /*121c*/ 	.word	0x00030830
        /*1220*/ 	.short	0x0107
        /*1222*/ 	.byte	0x3f
	.zero		1


	//   ....[64]....
        /*1224*/ 	.word	0x00023c80
        /*1228*/ 	.word	0x00000007
        /*122c*/ 	.word	0x00030830
        /*1230*/ 	.short	0x0101
        /*1232*/ 	.byte	0x3f
	.zero		1


	//   ....[65]....
        /*1234*/ 	.word	0x00023ce0
        /*1238*/ 	.word	0x00000006
        /*123c*/ 	.word	0x00030860
        /*1240*/ 	.short	0x010a
        /*1242*/ 	.byte	0x3f
	.zero		1


	//   ....[66]....
        /*1244*/ 	.word	0x00024240
        /*1248*/ 	.word	0x00000006
        /*124c*/ 	.word	0x00030850
        /*1250*/ 	.short	0x0107
        /*1252*/ 	.byte	0x3f
	.zero		1


	//   ....[67]....
        /*1254*/ 	.word	0x000243a0
        /*1258*/ 	.word	0x00000006
        /*125c*/ 	.word	0x00030850
        /*1260*/ 	.short	0x0101
        /*1262*/ 	.byte	0x3f
	.zero		1


	//   ....[68]....
        /*1264*/ 	.word	0x000245b0
        /*1268*/ 	.word	0x00000000
        /*126c*/ 	.word	0x00030860
        /*1270*/ 	.short	0x010a
        /*1272*/ 	.byte	0x3f
	.zero		1


	//   ....[69]....
        /*1274*/ 	.word	0x00024ac0
        /*1278*/ 	.word	0x00000000
        /*127c*/ 	.word	0x00030850
        /*1280*/ 	.short	0x0107
        /*1282*/ 	.byte	0x3f
	.zero		1


	//   ....[70]....
        /*1284*/ 	.word	0x00024b80
        /*1288*/ 	.word	0x00000000
        /*128c*/ 	.word	0x00030850
        /*1290*/ 	.short	0x0101
        /*1292*/ 	.byte	0x3f
	.zero		1


	//   ....[71]....
        /*1294*/ 	.word	0x000258c0
        /*1298*/ 	.word	0x00000007
        /*129c*/ 	.word	0x00030820
        /*12a0*/ 	.short	0x010a
        /*12a2*/ 	.byte	0x3f
	.zero		1


	//   ....[72]....
        /*12a4*/ 	.word	0x00025a50
        /*12a8*/ 	.word	0x00000005
        /*12ac*/ 	.word	0x00030840
        /*12b0*/ 	.short	0x010a
        /*12b2*/ 	.byte	0x3f
	.zero		1


	//   ....[73]....
        /*12b4*/ 	.word	0x00025af0
        /*12b8*/ 	.word	0x00000003
        /*12bc*/ 	.word	0x00030840
        /*12c0*/ 	.short	0x010a
        /*12c2*/ 	.byte	0x3f
	.zero		1


	//   ....[74]....
        /*12c4*/ 	.word	0x00025b30
        /*12c8*/ 	.word	0x00000005
        /*12cc*/ 	.word	0x00030860
        /*12d0*/ 	.short	0x010a
        /*12d2*/ 	.byte	0x3f
	.zero		1


	//   ....[75]....
        /*12d4*/ 	.word	0x00025b70
        /*12d8*/ 	.word	0x00000003
        /*12dc*/ 	.word	0x00030860
        /*12e0*/ 	.short	0x010a
        /*12e2*/ 	.byte	0x3f
	.zero		1


	//   ....[76]....
        /*12e4*/ 	.word	0x00025bd0
        /*12e8*/ 	.word	0x00000058
        /*12ec*/ 	.word	0x00030890
        /*12f0*/ 	.short	0x010a
        /*12f2*/ 	.byte	0x3f
	.zero		1


	//   ....[77]....
        /*12f4*/ 	.word	0x00025e80
        /*12f8*/ 	.word	0x00000058
        /*12fc*/ 	.word	0x00030890
        /*1300*/ 	.short	0x010a
        /*1302*/ 	.byte	0x3f
	.zero		1


	//   ....[78]....
        /*1304*/ 	.word	0x00026130
        /*1308*/ 	.word	0x00000058
        /*130c*/ 	.word	0x00030890
        /*1310*/ 	.short	0x010a
        /*1312*/ 	.byte	0x3f
	.zero		1


	//   ....[79]....
        /*1314*/ 	.word	0x000263e0
        /*1318*/ 	.word	0x00000058
        /*131c*/ 	.word	0x000308b0
        /*1320*/ 	.short	0x010a
        /*1322*/ 	.byte	0x3f
	.zero		1


	//   ....[80]....
        /*1324*/ 	.word	0x000267c0
        /*1328*/ 	.word	0x00000002
        /*132c*/ 	.word	0x00030800
        /*1330*/ 	.short	0x010a
        /*1332*/ 	.byte	0x3f
	.zero		1


	//   ....[81]....
        /*1334*/ 	.word	0x00026ba0
        /*1338*/ 	.word	0x00000002
        /*133c*/ 	.word	0x00030800
        /*1340*/ 	.short	0x010a
        /*1342*/ 	.byte	0x3f
	.zero		1


	//   ....[82]....
        /*1344*/ 	.word	0x00026bf0
        /*1348*/ 	.word	0x00000005
        /*134c*/ 	.word	0x00030830
        /*1350*/ 	.short	0x010a
        /*1352*/ 	.byte	0x3f
	.zero		1


	//   ....[83]....
        /*1354*/ 	.word	0x00026c40
        /*1358*/ 	.word	0x0000000d
        /*135c*/ 	.word	0x00030830
        /*1360*/ 	.short	0x010a
        /*1362*/ 	.byte	0x3f
	.zero		1


	//   ....[84]....
        /*1364*/ 	.word	0x00026c90
        /*1368*/ 	.word	0x0000000f
        /*136c*/ 	.word	0x00030850
        /*1370*/ 	.short	0x010a
        /*1372*/ 	.byte	0x3f
	.zero		1


	//   ....[85]....
        /*1374*/ 	.word	0x00026ce0
        /*1378*/ 	.word	0x00000000
        /*137c*/ 	.word	0x00030830
        /*1380*/ 	.short	0x010a
        /*1382*/ 	.byte	0x3f
	.zero		1


	//   ....[86]....
        /*1384*/ 	.word	0x00026d30
        /*1388*/ 	.word	0x0000000f
        /*138c*/ 	.word	0x00030850
        /*1390*/ 	.short	0x010a
        /*1392*/ 	.byte	0x3f
	.zero		1


	//   ....[87]....
        /*1394*/ 	.word	0x00026d80
        /*1398*/ 	.word	0x0000000a
        /*139c*/ 	.word	0x00030850
        /*13a0*/ 	.short	0x010a
        /*13a2*/ 	.byte	0x3f
	.zero		1


	//   ....[88]....
        /*13a4*/ 	.word	0x00026f20
        /*13a8*/ 	.word	0x00000016
        /*13ac*/ 	.word	0x00030820
        /*13b0*/ 	.short	0x010a
        /*13b2*/ 	.byte	0x3f
	.zero		1


	//   ....[89]....
        /*13b4*/ 	.word	0x00026f70
        /*13b8*/ 	.word	0x0000000b
        /*13bc*/ 	.word	0x000308a0
        /*13c0*/ 	.short	0x010a
        /*13c2*/ 	.byte	0x3f
	.zero		1


	//   ....[90]....
        /*13c4*/ 	.word	0x00026fc0
        /*13c8*/ 	.word	0x0000000b
        /*13cc*/ 	.word	0x000308c0
        /*13d0*/ 	.short	0x010a
        /*13d2*/ 	.byte	0x3f
	.zero		1


	//   ....[91]....
        /*13d4*/ 	.word	0x00027010
        /*13d8*/ 	.word	0x0000000a
        /*13dc*/ 	.word	0x000308a0
        /*13e0*/ 	.short	0x010a
        /*13e2*/ 	.byte	0x3f
	.zero		1


	//   ....[92]....
        /*13e4*/ 	.word	0x00027060
        /*13e8*/ 	.word	0x0000000a
        /*13ec*/ 	.word	0x000308c0
        /*13f0*/ 	.short	0x010a
        /*13f2*/ 	.byte	0x3f
	.zero		1


	//   ....[93]....
        /*13f4*/ 	.word	0x00027180
        /*13f8*/ 	.word	0x00000007
        /*13fc*/ 	.word	0x00030840
        /*1400*/ 	.short	0x010a
        /*1402*/ 	.byte	0x3f
	.zero		1


	//   ....[94]....
        /*1404*/ 	.word	0x000284e0
        /*1408*/ 	.word	0x00000016
        /*140c*/ 	.word	0x00030820
        /*1410*/ 	.short	0x010a
        /*1412*/ 	.byte	0x3f
	.zero		1


	//   ....[95]....
        /*1414*/ 	.word	0x00028530
        /*1418*/ 	.word	0x00000007
        /*141c*/ 	.word	0x00030840
        /*1420*/ 	.short	0x010a
        /*1422*/ 	.byte	0x3f
	.zero		1


	//   ....[96]....
        /*1424*/ 	.word	0x00028d70
        /*1428*/ 	.word	0x00000006
        /*142c*/ 	.word	0x00030860
        /*1430*/ 	.short	0x010a
        /*1432*/ 	.byte	0x3f
	.zero		1


	//   ....[97]....
        /*1434*/ 	.word	0x00029600
        /*1438*/ 	.word	0x00000000
        /*143c*/ 	.word	0x00030860
        /*1440*/ 	.short	0x010a
        /*1442*/ 	.byte	0x3f
	.zero		1


	//   ....[98]....
        /*1444*/ 	.word	0x0002a790
        /*1448*/ 	.word	0x00000007
        /*144c*/ 	.word	0x00030820
        /*1450*/ 	.short	0x010a
        /*1452*/ 	.byte	0x3f
	.zero		1


	//   ....[99]....
        /*1454*/ 	.word	0x0002a930
        /*1458*/ 	.word	0x00000005
        /*145c*/ 	.word	0x00030840
        /*1460*/ 	.short	0x010a
        /*1462*/ 	.byte	0x3f
	.zero		1


	//   ....[100]....
        /*1464*/ 	.word	0x0002a980
        /*1468*/ 	.word	0x00000003
        /*146c*/ 	.word	0x00030840
        /*1470*/ 	.short	0x010a
        /*1472*/ 	.byte	0x3f
	.zero		1


	//   ....[101]....
        /*1474*/ 	.word	0x0002a9d0
        /*1478*/ 	.word	0x00000005
        /*147c*/ 	.word	0x00030860
        /*1480*/ 	.short	0x010a
        /*1482*/ 	.byte	0x3f
	.zero		1


	//----- nvinfo : EIATTR_NUM_MBARRIERS
	.align		4
.L_327:
        /*1484*/ 	.byte	0x03, 0x38
        /*1486*/ 	.short	0x0016


	//----- nvinfo : EIATTR_EXIT_INSTR_OFFSETS
	.align		4
        /*1488*/ 	.byte	0x04, 0x1c
        /*148a*/ 	.short	(.L_329 - .L_328)


	//   ....[0]....
.L_328:
        /*148c*/ 	.word	0x00025bc0


	//----- nvinfo : EIATTR_MAX_THREADS
	.align		4
.L_329:
        /*1490*/ 	.byte	0x04, 0x05
        /*1492*/ 	.short	(.L_331 - .L_330)
.L_330:
        /*1494*/ 	.word	0x00000180
        /*1498*/ 	.word	0x00000001
        /*149c*/ 	.word	0x00000001


	//----- nvinfo : EIATTR_CRS_STACK_SIZE
	.align		4
.L_331:
        /*14a0*/ 	.byte	0x04, 0x1e
        /*14a2*/ 	.short	(.L_333 - .L_332)
.L_332:
        /*14a4*/ 	.word	0x00000000


	//----- nvinfo : EIATTR_CBANK_PARAM_SIZE
	.align		4
.L_333:
        /*14a8*/ 	.byte	0x03, 0x19
        /*14aa*/ 	.short	0x0af0


	//----- nvinfo : EIATTR_PARAM_CBANK
	.align		4
        /*14ac*/ 	.byte	0x04, 0x0a
        /*14ae*/ 	.short	(.L_335 - .L_334)
	.align		4
.L_334:
        /*14b0*/ 	.word	index@(.nv.constant0._ZN7cutlass13device_kernelIN5flash11enable_sm90INS1_16FlashAttnFwdSm90INS1_25CollectiveMainloopFwdSm90ILi2EN4cute5tupleIJNS5_1CILi1EEES8_S8_EEENS6_IJNS7_ILi128EEENS7_ILi96EEENS7_ILi192EEEEEELi192ENS_10bfloat16_tEfNS_4arch4Sm90ELb1ELb0ELb1ELb1ELb1ELb1ELb0ELb1ELb1ELb1ELb0ELb0EEENS1_21CollectiveEpilogueFwdINS6_IJSA_SC_SB_EEES9_SE_SG_Li256ELb1ELb1ELb0ELb0EEENS1_36VarlenDynamicPersistentTileSchedulerILi128ELi96ELi256ELi128ELb0ELb1ELb1ELb1ELb1ELb1EEEEEEEEEvNT_6ParamsE)
        /*14b4*/ 	.short	0x0210
        /*14b6*/ 	.short	0x0af0


	//----- nvinfo : EIATTR_SW_WAR
	.align		4
.L_335:
        /*14b8*/ 	.byte	0x04, 0x36
        /*14ba*/ 	.short	(.L_337 - .L_336)
.L_336:
        /*14bc*/ 	.word	0x00000008
.L_337:


//--------------------- .nv.callgraph             --------------------------
	.section	.nv.callgraph,"",@"SHT_CUDA_CALLGRAPH"
	.align	4
	.sectionentsize	8
	.align		4
        /*0000*/ 	.word	0x00000000
	.align		4
        /*0004*/ 	.word	0xffffffff
	.align		4
        /*0008*/ 	.word	index@(_ZN7cutlass13device_kernelIN5flash11enable_sm90INS1_16FlashAttnFwdSm90INS1_25CollectiveMainloopFwdSm90ILi2EN4cute5tupleIJNS5_1CILi1EEES8_S8_EEENS6_IJNS7_ILi128EEENS7_ILi96EEENS7_ILi192EEEEEELi192ENS_10bfloat16_tEfNS_4arch4Sm90ELb0ELb0ELb1ELb0ELb1ELb0ELb0ELb1ELb1ELb1ELb0ELb0EEENS1_21CollectiveEpilogueFwdINS6_IJSA_SC_SB_EEES9_SE_SG_Li256ELb0ELb1ELb0ELb0EEENS1_29StaticPersistentTileSchedulerILb0EEEEEEEEEvNT_6ParamsE)
	.align		4
        /*000c*/ 	.word	index@(__assertfail)
	.align		4
        /*0010*/ 	.word	index@(_ZN7cutlass13device_kernelIN5flash11enable_sm90INS1_16FlashAttnFwdSm90INS1_25CollectiveMainloopFwdSm90ILi2EN4cute5tupleIJNS5_1CILi1EEES8_S8_EEENS6_IJNS7_ILi128EEENS7_ILi96EEENS7_ILi192EEEEEELi192ENS_10bfloat16_tEfNS_4arch4Sm90ELb0ELb0ELb1ELb1ELb1ELb0ELb0ELb1ELb1ELb1ELb0ELb0EEENS1_21CollectiveEpilogueFwdINS6_IJSA_SC_SB_EEES9_SE_SG_Li256ELb1ELb1ELb0ELb0EEENS1_36VarlenDynamicPersistentTileSchedulerILi128ELi96ELi256ELi128ELb0ELb1ELb1ELb0ELb1ELb1EEEEEEEEEvNT_6ParamsE)
	.align		4
        /*0014*/ 	.word	index@(__assertfail)
	.align		4
        /*0018*/ 	.word	index@(_ZN7cutlass13device_kernelIN5flash11enable_sm90INS1_16FlashAttnFwdSm90INS1_25CollectiveMainloopFwdSm90ILi2EN4cute5tupleIJNS5_1CILi1EEES8_S8_EEENS6_IJNS7_ILi128EEENS7_ILi96EEENS7_ILi192EEEEEELi192ENS_10bfloat16_tEfNS_4arch4Sm90ELb0ELb0ELb1ELb1ELb1ELb1ELb0ELb1ELb1ELb1ELb0ELb0EEENS1_21CollectiveEpilogueFwdINS6_IJSA_SC_SB_EEES9_SE_SG_Li256ELb1ELb1ELb0ELb0EEENS1_36VarlenDynamicPersistentTileSchedulerILi128ELi96ELi256ELi128ELb0ELb1ELb1ELb0ELb1ELb1EEEEEEEEEvNT_6ParamsE)
	.align		4
        /*001c*/ 	.word	index@(__assertfail)
	.align		4
        /*0020*/ 	.word	index@(_ZN7cutlass13device_kernelIN5flash11enable_sm90INS1_16FlashAttnFwdSm90INS1_25CollectiveMainloopFwdSm90ILi2EN4cute5tupleIJNS5_1CILi1EEES8_S8_EEENS6_IJNS7_ILi128EEENS7_ILi96EEENS7_ILi192EEEEEELi192ENS_10bfloat16_tEfNS_4arch4Sm90ELb0ELb1ELb1ELb0ELb1ELb0ELb0ELb1ELb1ELb1ELb0ELb0EEENS1_21CollectiveEpilogueFwdINS6_IJSA_SC_SB_EEES9_SE_SG_Li256ELb0ELb1ELb0ELb0EEENS1_30DynamicPersistentTileSchedulerILi256ELi128ELb0ELb1ELb1EEEEEEEEEvNT_6ParamsE)
	.align		4
        /*0024*/ 	.word	index@(__assertfail)
	.align		4
        /*0028*/ 	.word	index@(_ZN7cutlass13device_kernelIN5flash11enable_sm90INS1_16FlashAttnFwdSm90INS1_25CollectiveMainloopFwdSm90ILi2EN4cute5tupleIJNS5_1CILi1EEES8_S8_EEENS6_IJNS7_ILi128EEENS7_ILi96EEENS7_ILi192EEEEEELi192ENS_10bfloat16_tEfNS_4arch4Sm90ELb0ELb1ELb1ELb1ELb1ELb0ELb0ELb1ELb1ELb1ELb0ELb0EEENS1_21CollectiveEpilogueFwdINS6_IJSA_SC_SB_EEES9_SE_SG_Li256ELb1ELb1ELb0ELb0EEENS1_36VarlenDynamicPersistentTileSchedulerILi128ELi96ELi256ELi128ELb0ELb1ELb1ELb1ELb0ELb1EEEEEEEEEvNT_6ParamsE)
	.align		4
        /*002c*/ 	.word	index@(__assertfail)
	.align		4
        /*0030*/ 	.word	index@(_ZN7cutlass13device_kernelIN5flash11enable_sm90INS1_16FlashAttnFwdSm90INS1_25CollectiveMainloopFwdSm90ILi2EN4cute5tupleIJNS5_1CILi1EEES8_S8_EEENS6_IJNS7_ILi128EEENS7_ILi96EEENS7_ILi192EEEEEELi192ENS_10bfloat16_tEfNS_4arch4Sm90ELb0ELb1ELb1ELb1ELb1ELb1ELb0ELb1ELb1ELb1ELb0ELb0EEENS1_21CollectiveEpilogueFwdINS6_IJSA_SC_SB_EEES9_SE_SG_Li256ELb1ELb1ELb0ELb0EEENS1_36VarlenDynamicPersistentTileSchedulerILi128ELi96ELi256ELi128ELb0ELb1ELb1ELb1ELb0ELb1EEEEEEEEEvNT_6ParamsE)
	.align		4
        /*0034*/ 	.word	index@(__assertfail)
	.align		4
        /*0038*/ 	.word	index@(_ZN7cutlass13device_kernelIN5flash11enable_sm90INS1_16FlashAttnFwdSm90INS1_25CollectiveMainloopFwdSm90ILi2EN4cute5tupleIJNS5_1CILi1EEES8_S8_EEENS6_IJNS7_ILi128EEENS7_ILi96EEENS7_ILi192EEEEEELi192ENS_10bfloat16_tEfNS_4arch4Sm90ELb1ELb0ELb1ELb0ELb1ELb0ELb0ELb1ELb1ELb1ELb0ELb0EEENS1_21CollectiveEpilogueFwdINS6_IJSA_SC_SB_EEES9_SE_SG_Li256ELb0ELb1ELb0ELb0EEENS1_30DynamicPersistentTileSchedulerILi256ELi128ELb0ELb1ELb1EEEEEEEEEvNT_6ParamsE)
	.align		4
        /*003c*/ 	.word	index@(__assertfail)
	.align		4
        /*0040*/ 	.word	index@(_ZN7cutlass13device_kernelIN5flash11enable_sm90INS1_16FlashAttnFwdSm90INS1_25CollectiveMainloopFwdSm90ILi2EN4cute5tupleIJNS5_1CILi1EEES8_S8_EEENS6_IJNS7_ILi128EEENS7_ILi96EEENS7_ILi192EEEEEELi192ENS_10bfloat16_tEfNS_4arch4Sm90ELb1ELb0ELb1ELb1ELb1ELb0ELb0ELb1ELb1ELb1ELb0ELb0EEENS1_21CollectiveEpilogueFwdINS6_IJSA_SC_SB_EEES9_SE_SG_Li256ELb1ELb1ELb0ELb0EEENS1_36VarlenDynamicPersistentTileSchedulerILi128ELi96ELi256ELi128ELb0ELb1ELb1ELb1ELb1ELb1EEEEEEEEEvNT_6ParamsE)
	.align		4
        /*0044*/ 	.word	index@(__assertfail)
	.align		4
        /*0048*/ 	.word	index@(_ZN7cutlass13device_kernelIN5flash11enable_sm90INS1_16FlashAttnFwdSm90INS1_25CollectiveMainloopFwdSm90ILi2EN4cute5tupleIJNS5_1CILi1EEES8_S8_EEENS6_IJNS7_ILi128EEENS7_ILi96EEENS7_ILi192EEEEEELi192ENS_10bfloat16_tEfNS_4arch4Sm90ELb1ELb0ELb1ELb1ELb1ELb1ELb0ELb1ELb1ELb1ELb0ELb0EEENS1_21CollectiveEpilogueFwdINS6_IJSA_SC_SB_EEES9_SE_SG_Li256ELb1ELb1ELb0ELb0EEENS1_36VarlenDynamicPersistentTileSchedulerILi128ELi96ELi256ELi128ELb0ELb1ELb1ELb1ELb1ELb1EEEEEEEEEvNT_6ParamsE)
	.align		4
        /*004c*/ 	.word	index@(__assertfail)
	.align		4
        /*0050*/ 	.word	0x00000000
	.align		4
        /*0054*/ 	.word	0xfffffffe
	.align		4
        /*0058*/ 	.word	0x00000000
	.align		4
        /*005c*/ 	.word	0xfffffffd
	.align		4
        /*0060*/ 	.word	0x00000000
	.align		4
        /*0064*/ 	.word	0xfffffffc


//--------------------- .nv.constant4             --------------------------
	.section	.nv.constant4,"a",@progbits
	.align	8
	.align		8
.nv.constant4:
        /*0000*/ 	.dword	__assertfail
	.align		8
        /*0008*/ 	.dword	__unnamed_1
	.align		8
        /*0010*/ 	.dword	__unnamed_2
	.align		8
        /*0018*/ 	.dword	__unnamed_3
	.align		8
        /*0020*/ 	.dword	__unnamed_4
	.align		8
        /*0028*/ 	.dword	__unnamed_5
	.align		8
        /*0030*/ 	.dword	_ZN80_INTERNAL_56c26c81_44_flash_fwd_hdim192_bf16_paged_softcap_sm90_cu_59c7631c_31554cuda3std3__45__cpo5beginE
	.align		8
        /*0038*/ 	.dword	_ZN80_INTERNAL_56c26c81_44_flash_fwd_hdim192_bf16_paged_softcap_sm90_cu_59c7631c_31554cuda3std3__45__cpo3endE
	.align		8
        /*0040*/ 	.dword	_ZN80_INTERNAL_56c26c81_44_flash_fwd_hdim192_bf16_paged_softcap_sm90_cu_59c7631c_31554cuda3std3__45__cpo6cbeginE
	.align		8
        /*0048*/ 	.dword	_ZN80_INTERNAL_56c26c81_44_flash_fwd_hdim192_bf16_paged_softcap_sm90_cu_59c7631c_31554cuda3std3__45__cpo4cendE
	.align		8
        /*0050*/ 	.dword	_ZN80_INTERNAL_56c26c81_44_flash_fwd_hdim192_bf16_paged_softcap_sm90_cu_59c7631c_31554cuda3std3__482_GLOBAL__N__56c26c81_44_flash_fwd_hdim192_bf16_paged_softcap_sm90_cu_59c7631c_31556ignoreE
	.align		8
        /*0058*/ 	.dword	_ZN80_INTERNAL_56c26c81_44_flash_fwd_hdim192_bf16_paged_softcap_sm90_cu_59c7631c_31554cuda3std3__419piecewise_constructE
	.align		8
        /*0060*/ 	.dword	_ZN80_INTERNAL_56c26c81_44_flash_fwd_hdim192_bf16_paged_softcap_sm90_cu_59c7631c_31554cuda3std3__48in_placeE
	.align		8
        /*0068*/ 	.dword	_ZN80_INTERNAL_56c26c81_44_flash_fwd_hdim192_bf16_paged_softcap_sm90_cu_59c7631c_31554cuda3std6ranges3__45__cpo4swapE
	.align		8
        /*0070*/ 	.dword	_ZN80_INTERNAL_56c26c81_44_flash_fwd_hdim192_bf16_paged_softcap_sm90_cu_59c7631c_31554cuda3std6ranges3__45__cpo9iter_moveE
	.align		8
        /*0078*/ 	.dword	_ZN80_INTERNAL_56c26c81_44_flash_fwd_hdim192_bf16_paged_softcap_sm90_cu_59c7631c_31554cute7productE
	.align		8
        /*0080*/ 	.dword	_ZN80_INTERNAL_56c26c81_44_flash_fwd_hdim192_bf16_paged_softcap_sm90_cu_59c7631c_31554cute1_E
	.align		8
        /*0088*/ 	.dword	$str$23
	.align		8
        /*0090*/ 	.dword	$str$24


//--------------------- .text._ZN7cutlass13device_kernelIN5flash11enable_sm90INS1_16FlashAttnFwdSm90INS1_25CollectiveMainloopFwdSm90ILi2EN4cute5tupleIJNS5_1CILi1EEES8_S8_EEENS6_IJNS7_ILi128EEENS7_ILi96EEENS7_ILi192EEEEEELi192ENS_10bfloat16_tEfNS_4arch4Sm90ELb0ELb0ELb1ELb0ELb1ELb0ELb0ELb1ELb1ELb1ELb0ELb0EEENS1_21CollectiveEpilogueFwdINS6_IJSA_SC_SB_EEES9_SE_SG_Li256ELb0ELb1ELb0ELb0EEENS1_29StaticPersistentTileSchedulerILb0EEEEEEEEEvNT_6ParamsE --------------------------
	.section	.text._ZN7cutlass13device_kernelIN5flash11enable_sm90INS1_16FlashAttnFwdSm90INS1_25CollectiveMainloopFwdSm90ILi2EN4cute5tupleIJNS5_1CILi1EEES8_S8_EEENS6_IJNS7_ILi128EEENS7_ILi96EEENS7_ILi192EEEEEELi192ENS_10bfloat16_tEfNS_4arch4Sm90ELb0ELb0ELb1ELb0ELb1ELb0ELb0ELb1ELb1ELb1ELb0ELb0EEENS1_21CollectiveEpilogueFwdINS6_IJSA_SC_SB_EEES9_SE_SG_Li256ELb0ELb1ELb0ELb0EEENS1_29StaticPersistentTileSchedulerILb0EEEEEEEEEvNT_6ParamsE,"ax",@progbits
	.align	128
.text._ZN7cutlass13device_kernelIN5flash11enable_sm90INS1_16FlashAttnFwdSm90INS1_25CollectiveMainloopFwdSm90ILi2EN4cute5tupleIJNS5_1CILi1EEES8_S8_EEENS6_IJNS7_ILi128EEENS7_ILi96EEENS7_ILi192EEEEEELi192ENS_10bfloat16_tEfNS_4arch4Sm90ELb0ELb0ELb1ELb0ELb1ELb0ELb0ELb1ELb1ELb1ELb0ELb0EEENS1_21CollectiveEpilogueFwdINS6_IJSA_SC_SB_EEES9_SE_SG_Li256ELb0ELb1ELb0ELb0EEENS1_29StaticPersistentTileSchedulerILb0EEEEEEEEEvNT_6ParamsE:
        .type           _ZN7cutlass13device_kernelIN5flash11enable_sm90INS1_16FlashAttnFwdSm90INS1_25CollectiveMainloopFwdSm90ILi2EN4cute5tupleIJNS5_1CILi1EEES8_S8_EEENS6_IJNS7_ILi128EEENS7_ILi96EEENS7_ILi192EEEEEELi192ENS_10bfloat16_tEfNS_4arch4Sm90ELb0ELb0ELb1ELb0ELb1ELb0ELb0ELb1ELb1ELb1ELb0ELb0EEENS1_21CollectiveEpilogueFwdINS6_IJSA_SC_SB_EEES9_SE_SG_Li256ELb0ELb1ELb0ELb0EEENS1_29StaticPersistentTileSchedulerILb0EEEEEEEEEvNT_6ParamsE,@function
        .size           _ZN7cutlass13device_kernelIN5flash11enable_sm90INS1_16FlashAttnFwdSm90INS1_25CollectiveMainloopFwdSm90ILi2EN4cute5tupleIJNS5_1CILi1EEES8_S8_EEENS6_IJNS7_ILi128EEENS7_ILi96EEENS7_ILi192EEEEEELi192ENS_10bfloat16_tEfNS_4arch4Sm90ELb0ELb0ELb1ELb0ELb1ELb0ELb0ELb1ELb1ELb1ELb0ELb0EEENS1_21CollectiveEpilogueFwdINS6_IJSA_SC_SB_EEES9_SE_SG_Li256ELb0ELb1ELb0ELb0EEENS1_29StaticPersistentTileSchedulerILb0EEEEEEEEEvNT_6ParamsE,(.L_x_3220 - _ZN7cutlass13device_kernelIN5flash11enable_sm90INS1_16FlashAttnFwdSm90INS1_25CollectiveMainloopFwdSm90ILi2EN4cute5tupleIJNS5_1CILi1EEES8_S8_EEENS6_IJNS7_ILi128EEENS7_ILi96EEENS7_ILi192EEEEEELi192ENS_10bfloat16_tEfNS_4arch4Sm90ELb0ELb0ELb1ELb0ELb1ELb0ELb0ELb1ELb1ELb1ELb0ELb0EEENS1_21CollectiveEpilogueFwdINS6_IJSA_SC_SB_EEES9_SE_SG_Li256ELb0ELb1ELb0ELb0EEENS1_29StaticPersistentTileSchedulerILb0EEEEEEEEEvNT_6ParamsE)
        .other          _ZN7cutlass13device_kernelIN5flash11enable_sm90INS1_16FlashAttnFwdSm90INS1_25CollectiveMainloopFwdSm90ILi2EN4cute5tupleIJNS5_1CILi1EEES8_S8_EEENS6_IJNS7_ILi128EEENS7_ILi96EEENS7_ILi192EEEEEELi192ENS_10bfloat16_tEfNS_4arch4Sm90ELb0ELb0ELb1ELb0ELb1ELb0ELb0ELb1ELb1ELb1ELb0ELb0EEENS1_21CollectiveEpilogueFwdINS6_IJSA_SC_SB_EEES9_SE_SG_Li256ELb0ELb1ELb0ELb0EEENS1_29StaticPersistentTileSchedulerILb0EEEEEEEEEvNT_6ParamsE,@"STO_CUDA_ENTRY STV_DEFAULT"
_ZN7cutlass13device_kernelIN5flash11enable_sm90INS1_16FlashAttnFwdSm90INS1_25CollectiveMainloopFwdSm90ILi2EN4cute5tupleIJNS5_1CILi1EEES8_S8_EEENS6_IJNS7_ILi128EEENS7_ILi96EEENS7_ILi192EEEEEELi192ENS_10bfloat16_tEfNS_4arch4Sm90ELb0ELb0ELb1ELb0ELb1ELb0ELb0ELb1ELb1ELb1ELb0ELb0EEENS1_21CollectiveEpilogueFwdINS6_IJSA_SC_SB_EEES9_SE_SG_Li256ELb0ELb1ELb0ELb0EEENS1_29StaticPersistentTileSchedulerILb0EEEEEEEEEvNT_6ParamsE:
[----:B------:R-:W0:Y:S02]  /*0000*/  LDC R1, c[0x0][0x28] ;  /* 0x00000a00ff017b82 */ /* 0x000e240000000800 */
[----:B0-----:R-:W-:Y:S01]  /*0010*/  VIADD R1, R1, 0xfffffff8 ;  /* 0xfffffff801017836 */ /* 0x001fe20000000000 */
[----:B------:R-:W0:Y:S01]  /*0020*/  S2R R3, SR_TID.X ;  /* 0x0000000000037919 */ /* 0x000e220000002100 */
[----:B------:R-:W-:Y:S01]  /*0030*/  ELECT P0, URZ, PT ;  /* 0x00000000003f782f */ /* 0x000fe20003800000 */
[----:B------:R-:W-:Y:S01]  /*0040*/  UMOV UR4, 0x80 ;  /* 0x0000008000047882 */ /* 0x000fe20000000000 */
[----:B------:R-:W-:Y:S01]  /*0050*/  UMOV UR7, 0x100 ;  /* 0x0000010000077882 */ /* 0x000fe20000000000 */
[----:B0-----:R-:W-:-:S05]  /*0060*/  SHF.R.U32.HI R0, RZ, 0x5, R3 ;  /* 0x00000005ff007819 */ /* 0x001fca0000011603 */
[----:B------:R-:W0:Y:S02]  /*0070*/  SHFL.IDX PT, R2, R0, RZ, 0x1f ;  /* 0x00001fff00027589 */ /* 0x000e2400000e0000 */
[C---:B0-----:R-:W-:Y:S02]  /*0080*/  ISETP.NE.OR P0, PT, R2.reuse, RZ, !P0 ;  /* 0x000000ff0200720c */ /* 0x041fe40004705670 */
[----:B------:R-:W-:Y:S02]  /*0090*/  ISETP.NE.AND P1, PT, R2, RZ, PT ;  /* 0x000000ff0200720c */ /* 0x000fe40003f25270 */
[----:B------:R-:W-:-:S06]  /*00a0*/  SHF.R.U32.HI R2, RZ, 0x7, R3 ;  /* 0x00000007ff027819 */ /* 0x000fcc0000011603 */
[----:B------:R-:W0:Y:S03]  /*00b0*/  SHFL.IDX PT, R2, R2, RZ, 0x1f ;  /* 0x00001fff02027589 */ /* 0x000e2600000e0000 */
[----:B------:R-:W-:Y:S01]  /*00c0*/  VOTEU.ALL UP0, P0 ;  /* 0x00000000003f7886 */ /* 0x000fe20000000000 */
[----:B------:R-:W-:-:S04]  /*00d0*/  VOTEU.ALL UP1, P0 ;  /* 0x00000000003f7886 */ /* 0x000fc80000020000 */
[----:B------:R-:W1:Y:S01]  /*00e0*/  @!UP0 S2UR UR8, SR_CgaCtaId ;  /* 0x00000000000889c3 */ /* 0x000e620000008800 */
[----:B------:R-:W-:Y:S01]  /*00f0*/  @!UP0 UMOV UR6, 0x400 ;  /* 0x0000040000068882 */ /* 0x000fe20000000000 */
[----:B------:R-:W-:-:S04]  /*0100*/  @!UP0 UIADD3 UR4, -UR4, 0x100000, URZ ;  /* 0x0010000004048890 */ /* 0x000fc8000fffe13f */
[----:B------:R-:W-:Y:S02]  /*0110*/  @!UP0 USHF.L.U32 UR5, UR4, 0xb, URZ ;  /* 0x0000000b04058899 */ /* 0x000fe4000800063f */
[----:B------:R-:W-:Y:S02]  /*0120*/  @!UP0 USHF.L.U32 UR4, UR4, 0x1, URZ ;  /* 0x0000000104048899 */ /* 0x000fe4000800063f */
[----:B-1----:R-:W-:Y:S02]  /*0130*/  @!UP0 ULEA UR8, UR8, UR6, 0x18 ;  /* 0x0000000608088291 */ /* 0x002fe4000f8ec03f */
[----:B------:R-:W-:-:S04]  /*0140*/  @!UP0 UIADD3 UR6, -UR7, 0x100000, URZ ;  /* 0x0010000007068890 */ /* 0x000fc8000fffe13f */
[----:B------:R-:W-:Y:S02]  /*0150*/  @!UP0 USHF.L.U32 UR7, UR6, 0xb, URZ ;  /* 0x0000000b06078899 */ /* 0x000fe4000800063f */
[----:B------:R-:W-:Y:S01]  /*0160*/  @!UP0 USHF.L.U32 UR6, UR6, 0x1, URZ ;  /* 0x0000000106068899 */ /* 0x000fe2000800063f */
[----:B------:R-:W-:-:S05]  /*0170*/  VOTEU.ALL UP0, P0 ;  /* 0x00000000003f7886 */ /* 0x000fca0000000000 */
[----:B------:R1:W2:Y:S06]  /*0180*/  @!UP0 SYNCS.EXCH.64 URZ, [UR8+0x30800], UR4 ;  /* 0x03080004083f85b2 */ /* 0x0002ac0008000100 */
[----:B------:R1:W3:Y:S02]  /*0190*/  @!UP1 SYNCS.EXCH.64 URZ, [UR8+0x30820], UR6 ;  /* 0x03082006083f95b2 */ /* 0x0002e40008000100 */
[----:B01----:R-:W-:Y:S05]  /*01a0*/  @P1 BRA `(.L_x_0) ;  /* 0x0000000000481947 */ /* 0x003fea0003800000 */
[----:B------:R-:W0:Y:S01]  /*01b0*/  S2UR UR5, SR_CgaCtaId ;  /* 0x00000000000579c3 */ /* 0x000e220000008800 */
[----:B------:R-:W-:Y:S01]  /*01c0*/  UMOV UR4, 0x400 ;  /* 0x0000040000047882 */ /* 0x000fe20000000000 */
[----:B------:R-:W-:Y:S01]  /*01d0*/  UMOV UR6, 0x80 ;  /* 0x0000008000067882 */ /* 0x000fe20000000000 */
[----:B------:R-:W-:Y:S01]  /*01e0*/  UMOV UR7, 0x100 ;  /* 0x0000010000077882 */ /* 0x000fe20000000000 */
[----:B------:R-:W-:Y:S01]  /*01f0*/  ELECT P0, URZ, PT ;  /* 0x00000000003f782f */ /* 0x000fe20003800000 */
[----:B0-----:R-:W-:Y:S02]  /*0200*/  ULEA UR8, UR5, UR4, 0x18 ;  /* 0x0000000405087291 */ /* 0x001fe4000f8ec03f */
[----:B------:R-:W-:-:S04]  /*0210*/  UIADD3 UR4, -UR6, 0x100000, URZ ;  /* 0x0010000006047890 */ /* 0x000fc8000fffe13f */
[----:B------:R-:W-:Y:S02]  /*0220*/  USHF.L.U32 UR5, UR4, 0xb, URZ ;  /* 0x0000000b04057899 */ /* 0x000fe4000800063f */
[----:B------:R-:W-:Y:S02]  /*0230*/  USHF.L.U32 UR4, UR4, 0x1, URZ ;  /* 0x0000000104047899 */ /* 0x000fe4000800063f */
[----:B------:R-:W-:-:S04]  /*0240*/  UIADD3 UR6, -UR7, 0x100000, URZ ;  /* 0x0010000007067890 */ /* 0x000fc8000fffe13f */
[----:B------:R-:W-:Y:S02]  /*0250*/  USHF.L.U32 UR7, UR6, 0xb, URZ ;  /* 0x0000000b06077899 */ /* 0x000fe4000800063f */
[----:B------:R-:W-:Y:S01]  /*0260*/  USHF.L.U32 UR6, UR6, 0x1, URZ ;  /* 0x0000000106067899 */ /* 0x000fe2000800063f */
[----:B------:R-:W0:Y:S03]  /*0270*/  FENCE.VIEW.ASYNC.S ;  /* 0x00000000000073c6 */ /* 0x000e260000000000 */
[----:B0-----:R0:W1:Y:S08]  /*0280*/  SYNCS.EXCH.64 URZ, [UR8+0x30830], UR4 ;  /* 0x03083004083f75b2 */ /* 0x0010700008000100 */
[----:B------:R0:W4:Y:S01]  /*0290*/  SYNCS.EXCH.64 URZ, [UR8+0x30840], UR6 ;  /* 0x03084006083f75b2 */ /* 0x0001220008000100 */
[----:B------:R0:W0:Y:S01]  /*02a0*/  SYNCS.EXCH.64 URZ, [UR8+0x30838], UR4 ;  /* 0x03083804083f75b2 */ /* 0x0000220008000100 */
[----:B------:R0:W0:Y:S01]  /*02b0*/  SYNCS.EXCH.64 URZ, [UR8+0x30848], UR6 ;  /* 0x03084806083f75b2 */ /* 0x0000220008000100 */
[----:B------:R-:W-:Y:S01]  /*02c0*/  NOP ;  /* 0x0000000000007918 */ /* 0x000fe20000000000 */
.L_x_0:
[----:B------:R-:W5:Y:S01]  /*02d0*/  SHFL.IDX PT, R4, R0, RZ, 0x1f ;  /* 0x00001fff00047589 */ /* 0x000f6200000e0000 */
[----:B------:R-:W-:Y:S01]  /*02e0*/  NOP ;  /* 0x0000000000007918 */ /* 0x000fe20000000000 */
[----:B-----5:R-:W-:-:S13]  /*02f0*/  ISETP.NE.AND P0, PT, R4, RZ, PT ;  /* 0x000000ff0400720c */ /* 0x020fda0003f05270 */
[----:B------:R-:W-:Y:S05]  /*0300*/  @P0 BRA `(.L_x_1) ;  /* 0x0000000000480947 */ /* 0x000fea0003800000 */
[----:B0-----:R-:W0:Y:S01]  /*0310*/  S2UR UR5, SR_CgaCtaId ;  /* 0x00000000000579c3 */ /* 0x001e220000008800 */
        /* <DEDUP_REMOVED lines=12> */
[----:B0-----:R0:W0:Y:S08]  /*03e0*/  SYNCS.EXCH.64 URZ, [UR8+0x30850], UR4 ;  /* 0x03085004083f75b2 */ /* 0x0010300008000100 */
[----:B------:R0:W0:Y:S01]  /*03f0*/  SYNCS.EXCH.64 URZ, [UR8+0x30860], UR6 ;  /* 0x03086006083f75b2 */ /* 0x0000220008000100 */
[----:B------:R0:W0:Y:S01]  /*0400*/  SYNCS.EXCH.64 URZ, [UR8+0x30858], UR4 ;  /* 0x03085804083f75b2 */ /* 0x0000220008000100 */
[----:B------:R0:W0:Y:S01]  /*0410*/  SYNCS.EXCH.64 URZ, [UR8+0x30868], UR6 ;  /* 0x03086806083f75b2 */ /* 0x0000220008000100 */
[----:B------:R-:W-:Y:S01]  /*0420*/  NOP ;  /* 0x0000000000007918 */ /* 0x000fe20000000000 */
.L_x_1:
[----:B------:R-:W5:Y:S01]  /*0430*/  SHFL.IDX PT, R4, R0, RZ, 0x1f ;  /* 0x00001fff00047589 */ /* 0x000f6200000e0000 */
[----:B------:R-:W-:Y:S01]  /*0440*/  NOP ;  /* 0x0000000000007918 */ /* 0x000fe20000000000 */
[----:B-----5:R-:W-:-:S13]  /*0450*/  ISETP.NE.AND P0, PT, R4, RZ, PT ;  /* 0x000000ff0400720c */ /* 0x020fda0003f05270 */
[----:B------:R-:W-:Y:S05]  /*0460*/  @P0 BRA `(.L_x_2) ;  /* 0x0000000000380947 */ /* 0x000fea0003800000 */
[----:B0-----:R-:W0:Y:S01]  /*0470*/  S2UR UR5, SR_CgaCtaId ;  /* 0x00000000000579c3 */ /* 0x001e220000008800 */
[----:B------:R-:W-:Y:S01]  /*0480*/  UMOV UR4, 0x400 ;  /* 0x0000040000047882 */ /* 0x000fe20000000000 */
[----:B------:R-:W-:Y:S01]  /*0490*/  UMOV UR7, 0x80 ;  /* 0x0000008000077882 */ /* 0x000fe20000000000 */
[----:B------:R-:W-:Y:S01]  /*04a0*/  ELECT P0, URZ, PT ;  /* 0x00000000003f782f */ /* 0x000fe20003800000 */
[----:B0-----:R-:W-:Y:S02]  /*04b0*/  ULEA UR6, UR5, UR4, 0x18 ;  /* 0x0000000405067291 */ /* 0x001fe4000f8ec03f */
[----:B------:R-:W-:-:S04]  /*04c0*/  UIADD3 UR4, -UR7, 0x100000, URZ ;  /* 0x0010000007047890 */ /* 0x000fc8000fffe13f */
[----:B------:R-:W-:Y:S02]  /*04d0*/  USHF.L.U32 UR5, UR4, 0xb, URZ ;  /* 0x0000000b04057899 */ /* 0x000fe4000800063f */
[----:B------:R-:W-:Y:S01]  /*04e0*/  USHF.L.U32 UR4, UR4, 0x1, URZ ;  /* 0x0000000104047899 */ /* 0x000fe2000800063f */
[----:B------:R-:W0:Y:S11]  /*04f0*/  FENCE.VIEW.ASYNC.S ;  /* 0x00000000000073c6 */ /* 0x000e360000000000 */
[----:B0-----:R0:W0:Y:S01]  /*0500*/  SYNCS.EXCH.64 URZ, [UR6+0x30870], UR4 ;  /* 0x03087004063f75b2 */ /* 0x0010220008000100 */
[----:B------:R0:W0:Y:S01]  /*0510*/  SYNCS.EXCH.64 URZ, [UR6+0x30880], UR4 ;  /* 0x03088004063f75b2 */ /* 0x0000220008000100 */
[----:B------:R0:W0:Y:S01]  /*0520*/  SYNCS.EXCH.64 URZ, [UR6+0x30878], UR4 ;  /* 0x03087804063f75b2 */ /* 0x0000220008000100 */
[----:B------:R0:W0:Y:S01]  /*0530*/  SYNCS.EXCH.64 URZ, [UR6+0x30888], UR4 ;  /* 0x03088804063f75b2 */ /* 0x0000220008000100 */
[----:B------:R-:W-:Y:S01]  /*0540*/  NOP ;  /* 0x0000000000007918 */ /* 0x000fe20000000000 */
.L_x_2:
        /* <DEDUP_REMOVED lines=22> */
.L_x_3:
[----:B------:R-:W5:Y:S01]  /*06b0*/  SHFL.IDX PT, R4, R0, RZ, 0x1f ;  /* 0x00001fff00047589 */ /* 0x000f6200000e0000 */
[----:B------:R-:W-:Y:S01]  /*06c0*/  R2UR UR9, R2 ;  /* 0x00000000020972ca */ /* 0x000fe200000e0000 */
        /* <DEDUP_REMOVED lines=21> */
.L_x_4:
[----:B------:R-:W-:Y:S01]  /*0820*/  UISETP.NE.AND UP0, UPT, UR9, URZ, UPT ;  /* 0x0000003f0900728c */ /* 0x000fe2000bf05270 */
[----:B------:R-:W-:Y:S01]  /*0830*/  NOP ;  /* 0x0000000000007918 */ /* 0x000fe20000000000 */
[----:B0-----:R-:W-:Y:S01]  /*0840*/  UMOV UR4, 0x1 ;  /* 0x0000000100047882 */ /* 0x001fe20000000000 */
[----:B------:R-:W-:Y:S01]  /*0850*/  ULDC.64 UR36, c[0x0][0x208] ;  /* 0x0000820000247ab9 */ /* 0x000fe20000000a00 */
[----:B------:R-:W-:Y:S01]  /*0860*/  USEL UR4, UR4, 0x2, !UP0 ;  /* 0x0000000204047887 */ /* 0x000fe2000c000000 */
[----:B-1234-:R-:W-:Y:S01]  /*0870*/  BAR.SYNC.DEFER_BLOCKING 0x0 ;  /* 0x0000000000007b1d */ /* 0x01efe20000010000 */
[----:B------:R-:W-:-:S04]  /*0880*/  PLOP3.LUT P0, PT, PT, PT, UP0, 0x80, 0x0 ;  /* 0x000000000000781c */ /* 0x000fc80003f0f008 */
[----:B------:R-:W-:-:S05]  /*0890*/  IMAD.U32 R2, RZ, RZ, UR4 ;  /* 0x00000004ff027e24 */ /* 0x000fca000f8e00ff */
[----:B------:R0:W-:Y:S04]  /*08a0*/  STL [R1+0x4], R2 ;  /* 0x0000040201007387 */ /* 0x0001e80000100800 */
[----:B------:R-:W-:Y:S05]  /*08b0*/  @!P0 BRA `(.L_x_5) ;  /* 0x0000008000688947 */ /* 0x000fea0003800000 */
.L_x_6:
[----:B------:R-:W-:-:S08]  /*08c0*/  NOP ;  /* 0x0000000000007918 */ /* 0x000fd00000000000 */
[----:B------:R-:W1:Y:S02]  /*08d0*/  USETMAXREG.TRY_ALLOC.CTAPOOL UP0, 0xe8 ;  /* 0x000000e8000079c8 */ /* 0x000e640008000600 */
[----:B-1----:R-:W-:-:S13]  /*08e0*/  PLOP3.LUT P0, PT, PT, PT, UP0, 0x80, 0x0 ;  /* 0x000000000000781c */ /* 0x002fda0003f0f008 */
[----:B------:R-:W-:Y:S05]  /*08f0*/  @!P0 BRA `(.L_x_6) ;  /* 0xfffffffc00f08947 */ /* 0x000fea000383ffff */
[----:B------:R-:W1:Y:S08]  /*0900*/  S2UR UR4, SR_CTAID.X ;  /* 0x00000000000479c3 */ /* 0x000e700000002500 */
[----:B------:R-:W-:Y:S08]  /*0910*/  BAR.ARV 0x8, 0x180 ;  /* 0x0206000000007b1d */ /* 0x000ff00000002000 */
[----:B------:R-:W1:Y:S02]  /*0920*/  LDC R0, c[0x0][0xc34] ;  /* 0x00030d00ff007b82 */ /* 0x000e640000000800 */
[----:B-1----:R-:W-:-:S13]  /*0930*/  ISETP.LE.AND P0, PT, R0, UR4, PT ;  /* 0x0000000400007c0c */ /* 0x002fda000bf03270 */
[----:B------:R-:W-:Y:S05]  /*0940*/  @P0 EXIT ;  /* 0x000000000000094d */ /* 0x000fea0003800000 */
[----:B0-----:R-:W2:Y:S01]  /*0950*/  LDL R2, [R1+0x4] ;  /* 0x0000040001027983 */ /* 0x001ea20000100800 */
[----:B------:R-:W-:Y:S01]  /*0960*/  VIADD R19, R3, 0xffffff80 ;  /* 0xffffff8003137836 */ /* 0x000fe20000000000 */
[----:B------:R-:W-:Y:S01]  /*0970*/  MOV R11, 0xfffffffe ;  /* 0xfffffffe000b7802 */ /* 0x000fe20000000f00 */
[----:B------:R-:W-:Y:S01]  /*0980*/  IMAD.U32 R22, RZ, RZ, UR4 ;  /* 0x00000004ff167e24 */ /* 0x000fe2000f8e00ff */
[----:B------:R-:W-:Y:S01]  /*0990*/  UMOV UR39, URZ ;  /* 0x0000003f00277c82 */ /* 0x000fe20008000000 */
[----:B------:R-:W-:Y:S01]  /*09a0*/  UMOV UR38, URZ ;  /* 0x0000003f00267c82 */ /* 0x000fe20008000000 */
[----:B------:R-:W-:-:S04]  /*09b0*/  SHF.R.S32.HI R0, RZ, 0x1f, R19 ;  /* 0x0000001fff007819 */ /* 0x000fc80000011413 */
[CC--:B------:R-:W-:Y:S02]  /*09c0*/  LEA.HI R3, R0.reuse, R19.reuse, RZ, 0x7 ;  /* 0x0000001300037211 */ /* 0x0c0fe400078f38ff */
[CC--:B------:R-:W-:Y:S02]  /*09d0*/  LEA.HI R5, R0.reuse, R19.reuse, RZ, 0x5 ;  /* 0x0000001300057211 */ /* 0x0c0fe400078f28ff */
[CC--:B------:R-:W-:Y:S02]  /*09e0*/  LEA.HI R4, R0.reuse, R19.reuse, RZ, 0x4 ;  /* 0x0000001300047211 */ /* 0x0c0fe400078f20ff */
[CC--:B------:R-:W-:Y:S01]  /*09f0*/  LEA.HI R6, R0.reuse, R19.reuse, RZ, 0x2 ;  /* 0x0000001300067211 */ /* 0x0c0fe200078f10ff */
[----:B------:R-:W-:Y:S01]  /*0a00*/  IMAD.SHL.U32 R7, R5, 0x20, RZ ;  /* 0x0000002005077824 */ /* 0x000fe200078e00ff */
[----:B------:R-:W-:Y:S02]  /*0a10*/  LEA.HI R23, R0, R19, RZ, 0x3 ;  /* 0x0000001300177211 */ /* 0x000fe400078f18ff */
[----:B------:R-:W-:-:S02]  /*0a20*/  SHF.R.S32.HI R5, RZ, 0x4, R4 ;  /* 0x00000004ff057819 */ /* 0x000fc40000011404 */
[----:B------:R-:W-:Y:S02]  /*0a30*/  LOP3.LUT R10, R6, 0xfffffffc, RZ, 0xc0, !PT ;  /* 0xfffffffc060a7812 */ /* 0x000fe400078ec0ff */
[C---:B------:R-:W-:Y:S02]  /*0a40*/  LOP3.LUT R6, R4.reuse, 0x3fffff0, RZ, 0xc0, !PT ;  /* 0x03fffff004067812 */ /* 0x040fe400078ec0ff */
[----:B------:R-:W-:Y:S01]  /*0a50*/  LEA.HI R4, R4, R5, RZ, 0x1 ;  /* 0x0000000504047211 */ /* 0x000fe200078f08ff */
[C---:B------:R-:W-:Y:S01]  /*0a60*/  IMAD.IADD R10, R19.reuse, 0x1, -R10 ;  /* 0x00000001130a7824 */ /* 0x040fe200078e0a0a */
[----:B------:R-:W-:Y:S01]  /*0a70*/  SHF.R.S32.HI R196, RZ, 0x7, R3 ;  /* 0x00000007ffc47819 */ /* 0x000fe20000011403 */
[----:B------:R-:W-:Y:S01]  /*0a80*/  IMAD.IADD R6, R19, 0x1, -R6 ;  /* 0x0000000113067824 */ /* 0x000fe200078e0a06 */
[----:B------:R-:W-:Y:S02]  /*0a90*/  LOP3.LUT R4, R4, 0x1ffffffe, RZ, 0xc0, !PT ;  /* 0x1ffffffe04047812 */ /* 0x000fe400078ec0ff */
[----:B------:R-:W-:-:S02]  /*0aa0*/  LOP3.LUT R12, R23, 0xfffffff8, RZ, 0xc0, !PT ;  /* 0xfffffff8170c7812 */ /* 0x000fc400078ec0ff */
[----:B------:R-:W-:Y:S01]  /*0ab0*/  LOP3.LUT R7, R7, 0xfffffc00, RZ, 0xc0, !PT ;  /* 0xfffffc0007077812 */ /* 0x000fe200078ec0ff */
[----:B------:R-:W-:Y:S01]  /*0ac0*/  IMAD.IADD R4, R5, 0x1, -R4 ;  /* 0x0000000105047824 */ /* 0x000fe200078e0a04 */
[----:B------:R-:W-:Y:S02]  /*0ad0*/  LEA.HI R5, R10, R10, RZ, 0x1 ;  /* 0x0000000a0a057211 */ /* 0x000fe400078f08ff */
[----:B------:R-:W-:Y:S01]  /*0ae0*/  SHF.R.S32.HI R23, RZ, 0x3, R23 ;  /* 0x00000003ff177819 */ /* 0x000fe20000011417 */
[----:B------:R-:W-:Y:S01]  /*0af0*/  IMAD R7, R6, 0x40, R7 ;  /* 0x0000004006077824 */ /* 0x000fe200078e0207 */
[----:B------:R-:W-:-:S03]  /*0b00*/  LOP3.LUT R5, R5, 0x1ffffffe, RZ, 0xc0, !PT ;  /* 0x1ffffffe05057812 */ /* 0x000fc600078ec0ff */
[----:B------:R-:W-:Y:S02]  /*0b10*/  IMAD R199, R4, 0x8, R7 ;  /* 0x0000000804c77824 */ /* 0x000fe400078e0207 */
[----:B------:R-:W-:Y:S01]  /*0b20*/  IMAD.IADD R198, R10, 0x1, -R5 ;  /* 0x000000010ac67824 */ /* 0x000fe200078e0a05 */
[----:B--2---:R-:W-:Y:S02]  /*0b30*/  R2UR UR5, R2 ;  /* 0x00000000020572ca */ /* 0x004fe400000e0000 */
[C---:B------:R-:W-:Y:S02]  /*0b40*/  LOP3.LUT R2, R3.reuse, 0xffffff80, RZ, 0xc0, !PT ;  /* 0xffffff8003027812 */ /* 0x040fe400078ec0ff */
[----:B------:R-:W-:Y:S02]  /*0b50*/  LEA.HI R3, R3, R196, RZ, 0x1 ;  /* 0x000000c403037211 */ /* 0x000fe400078f08ff */
[----:B------:R-:W-:Y:S02]  /*0b60*/  IADD3 R193, R19, -R2, RZ ;  /* 0x8000000213c17210 */ /* 0x000fe40007ffe0ff */
[----:B------:R-:W-:-:S02]  /*0b70*/  LOP3.LUT R3, R3, 0x3fffffe, RZ, 0xc0, !PT ;  /* 0x03fffffe03037812 */ /* 0x000fc400078ec0ff */
[----:B------:R-:W-:Y:S02]  /*0b80*/  SHF.R.S32.HI R2, RZ, 0x1f, R193 ;  /* 0x0000001fff027819 */ /* 0x000fe400000114c1 */
[----:B------:R-:W-:Y:S01]  /*0b90*/  IADD3 R19, R19, -R12, RZ ;  /* 0x8000000c13137210 */ /* 0x000fe20007ffe0ff */
[----:B------:R-:W-:Y:S01]  /*0ba0*/  IMAD.IADD R3, R196, 0x1, -R3 ;  /* 0x00000001c4037824 */ /* 0x000fe200078e0a03 */
[CC--:B------:R-:W-:Y:S01]  /*0bb0*/  LEA.HI R0, R2.reuse, R193.reuse, RZ, 0x2 ;  /* 0x000000c102007211 */ /* 0x0c0fe200078f10ff */
[----:B------:R-:W-:Y:S01]  /*0bc0*/  ULOP3.LUT UR4, UR5, 0x1, URZ, 0xfc, !UPT ;  /* 0x0000000105047892 */ /* 0x000fe2000f8efc3f */
[----:B------:R-:W-:Y:S01]  /*0bd0*/  LEA.HI R2, R2, R193, RZ, 0x5 ;  /* 0x000000c102027211 */ /* 0x000fe200078f28ff */
[----:B------:R-:W-:Y:S01]  /*0be0*/  IMAD.SHL.U32 R16, R19, 0x8, RZ ;  /* 0x0000000813107824 */ /* 0x000fe200078e00ff */
[--C-:B------:R-:W-:Y:S02]  /*0bf0*/  SHF.R.S32.HI R8, RZ, 0x2, R0.reuse ;  /* 0x00000002ff087819 */ /* 0x100fe40000011400 */
[----:B------:R-:W-:Y:S01]  /*0c00*/  SHF.R.S32.HI R9, RZ, 0x1f, R0 ;  /* 0x0000001fff097819 */ /* 0x000fe20000011400 */
[C---:B------:R-:W-:Y:S01]  /*0c10*/  VIADD R18, R16.reuse, 0x40 ;  /* 0x0000004010127836 */ /* 0x040fe20000000000 */
[----:B------:R-:W-:Y:S01]  /*0c20*/  SHF.R.S32.HI R2, RZ, 0x5, R2 ;  /* 0x00000005ff027819 */ /* 0x000fe20000011402 */
[----:B------:R-:W-:Y:S01]  /*0c30*/  VIADD R17, R16, 0x80 ;  /* 0x0000008010117836 */ /* 0x000fe20000000000 */
[----:B------:R-:W-:Y:S01]  /*0c40*/  LEA.HI R9, R9, R8, RZ, 0x3 ;  /* 0x0000000809097211 */ /* 0x000fe200078f18ff */
[----:B------:R-:W-:Y:S01]  /*0c50*/  IMAD.U32 R201, RZ, RZ, UR4 ;  /* 0x00000004ffc97e24 */ /* 0x000fe2000f8e00ff */
[----:B------:R-:W-:Y:S01]  /*0c60*/  LOP3.LUT R0, R0, 0x7ffffffc, RZ, 0xc0, !PT ;  /* 0x7ffffffc00007812 */ /* 0x000fe200078ec0ff */
[----:B------:R-:W-:Y:S01]  /*0c70*/  UMOV UR4, URZ ;  /* 0x0000003f00047c82 */ /* 0x000fe20008000000 */
[----:B------:R-:W-:-:S02]  /*0c80*/  LOP3.LUT R9, R9, 0xfffffff8, RZ, 0xc0, !PT ;  /* 0xfffffff809097812 */ /* 0x000fc400078ec0ff */
[----:B------:R-:W-:Y:S01]  /*0c90*/  SHF.R.S32.HI R203, RZ, 0x1f, R18 ;  /* 0x0000001fffcb7819 */ /* 0x000fe20000011412 */
[----:B------:R-:W-:Y:S01]  /*0ca0*/  IMAD.IADD R0, R193, 0x1, -R0 ;  /* 0x00000001c1007824 */ /* 0x000fe200078e0a00 */
[----:B------:R-:W-:Y:S01]  /*0cb0*/  MOV R192, UR4 ;  /* 0x0000000400c07c02 */ /* 0x000fe20008000f00 */
[----:B------:R-:W-:Y:S01]  /*0cc0*/  IMAD.IADD R9, R8, 0x1, -R9 ;  /* 0x0000000108097824 */ /* 0x000fe200078e0a09 */
[----:B------:R-:W-:Y:S01]  /*0cd0*/  SHF.R.S32.HI R202, RZ, 0x1f, R17 ;  /* 0x0000001fffca7819 */ /* 0x000fe20000011411 */
[----:B------:R-:W-:-:S03]  /*0ce0*/  IMAD R200, R0, R11, 0x60 ;  /* 0x0000006000c87424 */ /* 0x000fc600078e020b */
[----:B------:R-:W-:-:S04]  /*0cf0*/  LEA R2, R2, R9, 0x4 ;  /* 0x0000000902027211 */ /* 0x000fc800078e20ff */
[----:B------:R-:W-:-:S05]  /*0d00*/  LEA R197, R3, R2, 0x6 ;  /* 0x0000000203c57211 */ /* 0x000fca00078e30ff */
[----:B------:R-:W-:-:S07]  /*0d10*/  IMAD R198, R198, 0x8, R197 ;  /* 0x00000008c6c67824 */ /* 0x000fce00078e02c5 */
.L_x_39:
[----:B0-----:R-:W0:Y:S01]  /*0d20*/  SHFL.IDX PT, R0, R196, RZ, 0x1f ;  /* 0x00001fffc4007589 */ /* 0x001e2200000e0000 */
[----:B-1----:R-:W1:Y:S01]  /*0d30*/  S2UR UR5, SR_CgaCtaId ;  /* 0x00000000000579c3 */ /* 0x002e620000008800 */
[----:B------:R-:W-:Y:S01]  /*0d40*/  ULDC.64 UR6, c[0x0][0x418] ;  /* 0x0001060000067ab9 */ /* 0x000fe20000000a00 */
[----:B------:R-:W-:Y:S01]  /*0d50*/  ULDC UR4, c[0x0][0xc38] ;  /* 0x00030e0000047ab9 */ /* 0x000fe20000000800 */
[----:B------:R-:W-:Y:S01]  /*0d60*/  UISETP.NE.U32.AND UP0, UPT, UR6, URZ, UPT ;  /* 0x0000003f0600728c */ /* 0x000fe2000bf05070 */
[----:B------:R-:W-:Y:S01]  /*0d70*/  R2UR UR13, R22 ;  /* 0x00000000160d72ca */ /* 0x000fe200000e0000 */
[----:B------:R-:W-:Y:S02]  /*0d80*/  UISETP.NE.AND UP1, UPT, UR4, 0x1, UPT ;  /* 0x000000010400788c */ /* 0x000fe4000bf25270 */
[----:B------:R-:W-:Y:S01]  /*0d90*/  UISETP.NE.AND.EX UP0, UPT, UR7, URZ, UPT, UP0 ;  /* 0x0000003f0700728c */ /* 0x000fe2000bf05300 */
[----:B------:R-:W-:Y:S01]  /*0da0*/  ULDC UR4, c[0x0][0xc44] ;  /* 0x0003110000047ab9 */ /* 0x000fe20000000800 */
[----:B------:R-:W-:Y:S01]  /*0db0*/  ULDC UR61, c[0x0][0x424] ;  /* 0x00010900003d7ab9 */ /* 0x000fe20000000800 */
[----:B------:R-:W-:Y:S01]  /*0dc0*/  UISETP.NE.AND UP2, UPT, UR4, 0x1, UPT ;  /* 0x000000010400788c */ /* 0x000fe2000bf45270 */
[----:B------:R-:W-:Y:S01]  /*0dd0*/  UMOV UR40, 0x400 ;  /* 0x0000040000287882 */ /* 0x000fe20000000000 */
[----:B------:R-:W-:-:S04]  /*0de0*/  USEL UR61, UR61, 0x1, UP0 ;  /* 0x000000013d3d7887 */ /* 0x000fc80008000000 */
[----:B------:R-:W-:Y:S01]  /*0df0*/  @UP1 ULDC UR4, c[0x0][0xc3c] ;  /* 0x00030f0000041ab9 */ /* 0x000fe20000000800 */
[----:B------:R-:W-:Y:S01]  /*0e00*/  ULDC UR10, c[0x0][0x2f0] ;  /* 0x0000bc00000a7ab9 */ /* 0x000fe20000000800 */
[----:B------:R-:W-:Y:S01]  /*0e10*/  @UP1 ULDC UR12, c[0x0][0xc40] ;  /* 0x00031000000c1ab9 */ /* 0x000fe20000000800 */
[----:B------:R-:W-:Y:S01]  /*0e20*/  UIMAD UR61, UR61, UR10, URZ ;  /* 0x0000000a3d3d72a4 */ /* 0x000fe2000f8e023f */
[----:B------:R-:W-:Y:S01]  /*0e30*/  UMOV UR14, UR13 ;  /* 0x0000000d000e7c82 */ /* 0x000fe20008000000 */
[----:B------:R-:W-:Y:S01]  /*0e40*/  @UP2 ULDC.64 UR8, c[0x0][0xc48] ;  /* 0x0003120000082ab9 */ /* 0x000fe20000000a00 */
[----:B0-----:R-:W-:Y:S01]  /*0e50*/  R2UR UR6, R0 ;  /* 0x00000000000672ca */ /* 0x001fe200000e0000 */
[----:B-1----:R-:W-:Y:S02]  /*0e60*/  ULEA UR40, UR5, UR40, 0x18 ;  /* 0x0000002805287291 */ /* 0x002fe4000f8ec03f */
[----:B------:R-:W-:Y:S02]  /*0e70*/  UIMAD.WIDE.U32 UR4, UR13, UR4, URZ ;  /* 0x000000040d0472a5 */ /* 0x000fe4000f8e003f */
[----:B------:R-:W-:-:S02]  /*0e80*/  UIADD3 UR11, UR40, 0x12400, URZ ;  /* 0x00012400280b7890 */ /* 0x000fc4000fffe03f */
[----:B------:R-:W-:Y:S02]  /*0e90*/  @UP1 USHF.R.U32.HI UR14, URZ, UR12, UR5 ;  /* 0x0000000c3f0e1299 */ /* 0x000fe40008011605 */
[----:B------:R-:W-:Y:S02]  /*0ea0*/  ULOP3.LUT UP0, URZ, UR11, 0x1bf, URZ, 0xc0, !UPT ;  /* 0x000001bf0b3f7892 */ /* 0x000fe4000f80c03f */
[----:B------:R-:W-:Y:S02]  /*0eb0*/  UIMAD.WIDE.U32 UR4, UR14, UR8, URZ ;  /* 0x000000080e0472a5 */ /* 0x000fe4000f8e003f */
[----:B------:R-:W-:Y:S01]  /*0ec0*/  ULEA.HI UR7, UR6, UR6, URZ, 0x1 ;  /* 0x0000000606077291 */ /* 0x000fe2000f8f083f */
[----:B------:R-:W-:Y:S01]  /*0ed0*/  IMAD.U32 R195, RZ, RZ, UR14 ;  /* 0x0000000effc37e24 */ /* 0x000fe2000f8e00ff */
[----:B------:R-:W-:Y:S01]  /*0ee0*/  PLOP3.LUT P0, PT, PT, PT, UP0, 0x80, 0x0 ;  /* 0x000000000000781c */ /* 0x000fe20003f0f008 */
[----:B------:R-:W-:Y:S01]  /*0ef0*/  UMOV UR60, UR14 ;  /* 0x0000000e003c7c82 */ /* 0x000fe20008000000 */
[----:B------:R-:W-:-:S02]  /*0f00*/  ULOP3.LUT UR7, UR7, 0x1e, URZ, 0xc0, !UPT ;  /* 0x0000001e07077892 */ /* 0x000fc4000f8ec03f */
[----:B------:R-:W-:Y:S02]  /*0f10*/  @UP2 USHF.R.U32.HI UR60, URZ, UR9, UR5 ;  /* 0x000000093f3c2299 */ /* 0x000fe40008011605 */
[----:B------:R-:W-:Y:S02]  /*0f20*/  UIADD3 UR7, UR6, -UR7, URZ ;  /* 0x8000000706077290 */ /* 0x000fe4000fffe03f */
[----:B------:R-:W-:Y:S02]  /*0f30*/  UIADD3 UR6, UR61, 0x5f, URZ ;  /* 0x0000005f3d067890 */ /* 0x000fe4000fffe03f */
[----:B------:R-:W-:Y:S02]  /*0f40*/  ULEA UR8, UR7, UR11, 0xd ;  /* 0x0000000b07087291 */ /* 0x000fe4000f8e683f */
[----:B------:R-:W-:Y:S02]  /*0f50*/  UIMAD.WIDE UR6, UR6, 0x2aaaaaab, URZ ;  /* 0x2aaaaaab060678a5 */ /* 0x000fe4000f8e023f */
[----:B------:R-:W-:-:S02]  /*0f60*/  USHF.R.U32.HI UR8, URZ, 0x4, UR8 ;  /* 0x000000043f087899 */ /* 0x000fc40008011608 */
[----:B------:R-:W-:Y:S02]  /*0f70*/  USHF.R.U32.HI UR4, URZ, 0x1f, UR7 ;  /* 0x0000001f3f047899 */ /* 0x000fe40008011607 */
[----:B------:R-:W-:Y:S02]  /*0f80*/  ULOP3.LUT UR41, UR8, 0x3fff, URZ, 0xc0, !UPT ;  /* 0x00003fff08297892 */ /* 0x000fe4000f8ec03f */
[----:B------:R-:W-:-:S03]  /*0f90*/  ULEA.HI.SX32 UR5, UR7, UR4, 0x1c ;  /* 0x0000000407057291 */ /* 0x000fc6000f8fe23f */
[----:B------:R-:W-:Y:S02]  /*0fa0*/  UMOV UR4, UR13 ;  /* 0x0000000d00047c82 */ /* 0x000fe40008000000 */
[----:B------:R-:W-:Y:S01]  /*0fb0*/  IMAD.U32 R194, RZ, RZ, UR4 ;  /* 0x00000004ffc27e24 */ /* 0x000fe2000f8e00ff */
[----:B------:R-:W-:Y:S01]  /*0fc0*/  MOV R120, UR5 ;  /* 0x0000000500787c02 */ /* 0x000fe20008000f00 */
[----:B--234-:R-:W-:Y:S06]  /*0fd0*/  @!P0 BRA `(.L_x_7) ;  /* 0x0000000000408947 */ /* 0x01cfec0003800000 */
[----:B------:R-:W-:Y:S01]  /*0fe0*/  MOV R0, 0x0 ;  /* 0x0000000000007802 */ /* 0x000fe20000000f00 */
[----:B------:R-:W-:Y:S01]  /*0ff0*/  ULDC.64 UR4, c[0x4][0x88] ;  /* 0x0100220000047ab9 */ /* 0x000fe20000000a00 */
[----:B------:R-:W-:Y:S01]  /*1000*/  ULDC.64 UR6, c[0x4][0x28] ;  /* 0x01000a0000067ab9 */ /* 0x000fe20000000a00 */
[----:B------:R-:W-:Y:S01]  /*1010*/  IMAD.U32 R4, RZ, RZ, UR4 ;  /* 0x00000004ff047e24 */ /* 0x000fe2000f8e00ff */
[----:B------:R0:W1:Y:S01]  /*1020*/  LDC.64 R2, c[0x4][R0] ;  /* 0x0100000000027b82 */ /* 0x0000620000000a00 */
[----:B------:R-:W-:Y:S01]  /*1030*/  IMAD.U32 R5, RZ, RZ, UR5 ;  /* 0x00000005ff057e24 */ /* 0x000fe2000f8e00ff */
[----:B------:R-:W-:Y:S01]  /*1040*/  ULDC.64 UR4, c[0x4][0x90] ;  /* 0x0100240000047ab9 */ /* 0x000fe20000000a00 */
[----:B------:R-:W-:Y:S01]  /*1050*/  IMAD.U32 R10, RZ, RZ, UR6 ;  /* 0x00000006ff0a7e24 */ /* 0x000fe2000f8e00ff */
[----:B------:R-:W-:Y:S01]  /*1060*/  MOV R7, UR5 ;  /* 0x0000000500077c02 */ /* 0x000fe20008000f00 */
[----:B------:R-:W-:Y:S01]  /*1070*/  IMAD.U32 R6, RZ, RZ, UR4 ;  /* 0x00000004ff067e24 */ /* 0x000fe2000f8e00ff */
[----:B------:R-:W-:Y:S01]  /*1080*/  MOV R12, 0x1 ;  /* 0x00000001000c7802 */ /* 0x000fe20000000f00 */
[----:B------:R-:W-:-:S02]  /*1090*/  IMAD.U32 R11, RZ, RZ, UR7 ;  /* 0x00000007ff0b7e24 */ /* 0x000fc4000f8e00ff */
[----:B------:R-:W-:Y:S02]  /*10a0*/  IMAD.MOV.U32 R8, RZ, RZ, 0x70 ;  /* 0x00000070ff087424 */ /* 0x000fe400078e00ff */
[----:B0-----:R-:W-:-:S07]  /*10b0*/  IMAD.MOV.U32 R13, RZ, RZ, RZ ;  /* 0x000000ffff0d7224 */ /* 0x001fce00078e00ff */
[----:B------:R-:W-:-:S07]  /*10c0*/  LEPC R20, `(.L_x_7) ;  /* 0x000000001014794e */ /* 0x000fce0000000000 */
[----:B-1----:R-:W-:Y:S05]  /*10d0*/  CALL.ABS.NOINC R2 ;  /* 0x0000000002007343 */ /* 0x002fea0003c00000 */
.L_x_7:
[----:B------:R-:W-:Y:S02]  /*10e0*/  R2UR UR4, R192 ;  /* 0x00000000c00472ca */ /* 0x000fe400000e0000 */
[----:B------:R-:W-:-:S11]  /*10f0*/  R2UR UR5, R201 ;  /* 0x00000000c90572ca */ /* 0x000fd600000e0000 */
[----:B------:R-:W-:Y:S02]  /*1100*/  ULOP3.LUT UR4, UR4, 0x1, URZ, 0xc0, !UPT ;  /* 0x0000000104047892 */ /* 0x000fe4000f8ec03f */
[----:B------:R-:W-:-:S04]  /*1110*/  IMAD.U32 R2, RZ, RZ, UR5 ;  /* 0x00000005ff027e24 */ /* 0x000fc8000f8e00ff */
[----:B------:R-:W-:Y:S01]  /*1120*/  IMAD.U32 R0, RZ, RZ, UR4 ;  /* 0x00000004ff007e24 */ /* 0x000fe2000f8e00ff */
[----:B------:R-:W-:-:S04]  /*1130*/  ISETP.NE.AND P0, PT, R2, 0x3, PT ;  /* 0x000000030200780c */ /* 0x000fc80003f05270 */
[----:B------:R-:W-:-:S04]  /*1140*/  SHF.L.U32 R0, R0, 0x1f, RZ ;  /* 0x0000001f00007819 */ /* 0x000fc800000006ff */
[----:B------:R-:W0:Y:S02]  /*1150*/  SYNCS.PHASECHK.TRANS64.TRYWAIT P1, [UR40+0x30800], R0 ;  /* 0x03080000ff0075a7 */ /* 0x000e240008020168 */
[----:B0-----:R-:W-:Y:S05]  /*1160*/  @!P1 BRA `(.L_x_8) ;  /* 0x000000b000a49947 */ /* 0x001fea0003800000 */
.L_x_89:
[----:B------:R-:W-:Y:S05]  /*1170*/  @!P0 BRA `(.L_x_9) ;  /* 0x0000000000048947 */ /* 0x000fea0003800000 */
[----:B------:R-:W-:Y:S01]  /*1180*/  BPT.TRAP 0x1 ;  /* 0x000000040000795c */ /* 0x000fe20000300000 */
.L_x_9:
[----:B0-----:R-:W-:Y:S01]  /*1190*/  IMAD.U32 R3, RZ, RZ, UR39 ;  /* 0x00000027ff037e24 */ /* 0x001fe2000f8e00ff */
[----:B------:R-:W-:-:S04]  /*11a0*/  MOV R0, UR38 ;  /* 0x0000002600007c02 */ /* 0x000fc80008000f00 */
[----:B------:R-:W-:Y:S02]  /*11b0*/  LEA R0, R0, UR40, 0x3 ;  /* 0x0000002800007c11 */ /* 0x000fe4000f8e18ff */
[----:B------:R-:W-:-:S04]  /*11c0*/  SHF.L.U32 R3, R3, 0x1f, RZ ;  /* 0x0000001f03037819 */ /* 0x000fc800000006ff */
[----:B------:R0:W1:Y:S01]  /*11d0*/  SYNCS.PHASECHK.TRANS64.TRYWAIT P1, [R0+URZ+0x30830], R3 ;  /* 0x03083003000075a7 */ /* 0x000062000802017f */
[----:B------:R-:W-:Y:S05]  /*11e0*/  @!P0 BRA `(.L_x_10) ;  /* 0x0000000000048947 */ /* 0x000fea0003800000 */
[----:B------:R-:W-:Y:S01]  /*11f0*/  BPT.TRAP 0x1 ;  /* 0x000000040000795c */ /* 0x000fe20000300000 */
.L_x_10:
[----:B------:R-:W-:Y:S01]  /*1200*/  IMAD.MOV.U32 R119, RZ, RZ, RZ ;  /* 0x000000ffff777224 */ /* 0x000fe200078e00ff */
[----:B-1----:R-:W-:Y:S06]  /*1210*/  @P1 BRA `(.L_x_11) ;  /* 0x0000000000081947 */ /* 0x002fec0003800000 */
[----:B------:R-:W1:Y:S02]  /*1220*/  SYNCS.PHASECHK.TRANS64.TRYWAIT P1, [R0+URZ+0x30830], R3 ;  /* 0x03083003000075a7 */ /* 0x000e64000802017f */
[----:B-1----:R-:W-:Y:S05]  /*1230*/  @!P1 BRA `(.L_x_12) ;  /* 0x000000b000889947 */ /* 0x002fea0003800000 */
.L_x_11:
[----:B------:R-:W-:Y:S05]  /*1240*/  WARPSYNC.ALL ;  /* 0x0000000000007948 */ /* 0x000fea0003800000 */
[----:B------:R-:W-:Y:S01]  /*1250*/  UIADD3 UR40, UR40, 0x1e400, URZ ;  /* 0x0001e40028287890 */ /* 0x000fe2000fffe03f */
[----:B------:R-:W-:Y:S01]  /*1260*/  WARPGROUP.ARRIVE ;  /* 0x00000000000079c5 */ /* 0x000fe20000000000 */
[----:B------:R-:W-:Y:S02]  /*1270*/  ULOP3.LUT UR4, UR41, 0x10000, URZ, 0xfc, !UPT ;  /* 0x0001000029047892 */ /* 0x000fe4000f8efc3f */
[----:B------:R-:W-:Y:S01]  /*1280*/  USHF.R.U32.HI UR40, URZ, 0x4, UR40 ;  /* 0x000000043f287899 */ /* 0x000fe20008011628 */
[----:B------:R-:W-:Y:S01]  /*1290*/  UMOV UR13, 0x40000040 ;  /* 0x40000040000d7882 */ /* 0x000fe20000000000 */
[----:B------:R-:W-:-:S02]  /*12a0*/  UMOV UR15, 0x40000040 ;  /* 0x40000040000f7882 */ /* 0x000fc40000000000 */
[----:B------:R-:W-:Y:S01]  /*12b0*/  ULOP3.LUT UR11, UR40, 0x3fff, URZ, 0xc0, !UPT ;  /* 0x00003fff280b7892 */ /* 0x000fe2000f8ec03f */
[----:B------:R-:W-:Y:S01]  /*12c0*/  MOV R9, UR13 ;  /* 0x0000000d00097c02 */ /* 0x000fe20008000f00 */
[----:B------:R-:W-:Y:S01]  /*12d0*/  UMOV UR12, UR4 ;  /* 0x00000004000c7c82 */ /* 0x000fe20008000000 */
[----:B------:R-:W-:Y:S01]  /*12e0*/  UIADD3 UR6, UR4, 0x2, URZ ;  /* 0x0000000204067890 */ /* 0x000fe2000fffe03f */
[----:B------:R-:W-:Y:S01]  /*12f0*/  IMAD.U32 R8, RZ, RZ, UR12 ;  /* 0x0000000cff087e24 */ /* 0x000fe2000f8e00ff */
[----:B------:R-:W-:Y:S02]  /*1300*/  ULOP3.LUT UR11, UR11, 0x10000, URZ, 0xfc, !UPT ;  /* 0x000100000b0b7892 */ /* 0x000fe4000f8efc3f */
[----:B------:R-:W-:Y:S02]  /*1310*/  UIADD3 UR56, UR4, 0x4, URZ ;  /* 0x0000000404387890 */ /* 0x000fe4000fffe03f */
[----:B------:R-:W-:Y:S01]  /*1320*/  UIMAD UR5, UR38, 0x900, UR11 ;  /* 0x00000900260578a4 */ /* 0x000fe2000f8e020b */
[----:B------:R-:W-:Y:S01]  /*1330*/  UMOV UR57, 0x40000040 ;  /* 0x4000004000397882 */ /* 0x000fe20000000000 */
[----:B------:R-:W-:-:S02]  /*1340*/  UMOV UR59, 0x40000040 ;  /* 0x40000040003b7882 */ /* 0x000fc40000000000 */
[----:B------:R-:W-:Y:S02]  /*1350*/  UIADD3 UR7, UR5, 0x2, URZ ;  /* 0x0000000205077890 */ /* 0x000fe4000fffe03f */
[----:B------:R-:W-:Y:S02]  /*1360*/  UIADD3 UR58, UR5, 0x4, URZ ;  /* 0x00000004053a7890 */ /* 0x000fe4000fffe03f */
[----:B------:R-:W-:Y:S01]  /*1370*/  UMOV UR14, UR5 ;  /* 0x00000005000e7c82 */ /* 0x000fe20008000000 */
[----:B------:R-:W-:Y:S01]  /*1380*/  UIADD3 UR52, UR4, 0x6, URZ ;  /* 0x0000000604347890 */ /* 0x000fe2000fffe03f */
[----:B------:R-:W-:Y:S01]  /*1390*/  HGMMA.64x96x16.F32.BF16 R24, gdesc[UR12], RZ, !UPT, gsb0 ;  /* 0x016000000c1879f0 */ /* 0x000fe2000c0018ff */
[----:B------:R-:W-:Y:S01]  /*13a0*/  UMOV UR12, UR6 ;  /* 0x00000006000c7c82 */ /* 0x000fe20008000000 */
[----:B------:R-:W-:Y:S01]  /*13b0*/  UMOV UR13, 0x40000040 ;  /* 0x40000040000d7882 */ /* 0x000fe20000000000 */
[----:B------:R-:W-:Y:S01]  /*13c0*/  UMOV UR14, UR7 ;  /* 0x00000007000e7c82 */ /* 0x000fe20008000000 */
[----:B------:R-:W-:Y:S01]  /*13d0*/  UMOV UR15, 0x40000040 ;  /* 0x40000040000f7882 */ /* 0x000fe20000000000 */
[----:B------:R-:W-:Y:S01]  /*13e0*/  UIADD3 UR54, UR5, 0x6, URZ ;  /* 0x0000000605367890 */ /* 0x000fe2000fffe03f */
[----:B------:R-:W-:Y:S01]  /*13f0*/  IMAD.U32 R6, RZ, RZ, UR12 ;  /* 0x0000000cff067e24 */ /* 0x000fe2000f8e00ff */
[----:B------:R-:W-:Y:S01]  /*1400*/  UMOV UR53, 0x40000040 ;  /* 0x4000004000357882 */ /* 0x000fe20000000000 */
[----:B------:R-:W-:Y:S01]  /*1410*/  UMOV UR55, 0x40000040 ;  /* 0x4000004000377882 */ /* 0x000fe20000000000 */
[----:B------:R-:W-:Y:S01]  /*1420*/  UIADD3 UR48, UR4, 0x400, URZ ;  /* 0x0000040004307890 */ /* 0x000fe2000fffe03f */
[----:B------:R-:W-:Y:S01]  /*1430*/  IMAD.U32 R7, RZ, RZ, UR13 ;  /* 0x0000000dff077e24 */ /* 0x000fe2000f8e00ff */
[----:B------:R-:W-:Y:S01]  /*1440*/  UIADD3 UR50, UR5, 0x300, URZ ;  /* 0x0000030005327890 */ /* 0x000fe2000fffe03f */
[----:B------:R-:W-:Y:S01]  /*1450*/  UMOV UR49, 0x40000040 ;  /* 0x4000004000317882 */ /* 0x000fe20000000000 */
[----:B------:R-:W-:Y:S01]  /*1460*/  UMOV UR51, 0x40000040 ;  /* 0x4000004000337882 */ /* 0x000fe20000000000 */
[----:B------:R-:W-:-:S02]  /*1470*/  UIADD3 UR44, UR4, 0x402, URZ ;  /* 0x00000402042c7890 */ /* 0x000fc4000fffe03f */
[----:B------:R-:W-:Y:S01]  /*1480*/  UIADD3 UR46, UR5, 0x302, URZ ;  /* 0x00000302052e7890 */ /* 0x000fe2000fffe03f */
[----:B------:R-:W-:Y:S01]  /*1490*/  UMOV UR45, 0x40000040 ;  /* 0x40000040002d7882 */ /* 0x000fe20000000000 */
[----:B------:R-:W-:Y:S01]  /*14a0*/  UMOV UR47, 0x40000040 ;  /* 0x40000040002f7882 */ /* 0x000fe20000000000 */
[----:B------:R-:W-:Y:S02]  /*14b0*/  UIADD3 UR16, UR4, 0x406, URZ ;  /* 0x0000040604107890 */ /* 0x000fe4000fffe03f */
[----:B------:R-:W-:Y:S01]  /*14c0*/  UIADD3 UR18, UR5, 0x306, URZ ;  /* 0x0000030605127890 */ /* 0x000fe2000fffe03f */
[----:B------:R-:W-:Y:S01]  /*14d0*/  UMOV UR17, 0x40000040 ;  /* 0x4000004000117882 */ /* 0x000fe20000000000 */
[----:B------:R-:W-:Y:S01]  /*14e0*/  UMOV UR19, 0x40000040 ;  /* 0x4000004000137882 */ /* 0x000fe20000000000 */
[----:B------:R-:W-:Y:S02]  /*14f0*/  UIADD3 UR20, UR4, 0x800, URZ ;  /* 0x0000080004147890 */ /* 0x000fe4000fffe03f */
        /* <DEDUP_REMOVED lines=15> */
[----:B------:R-:W-:-:S02]  /*15f0*/  WARPGROUP.DEPBAR.LE gsb0, 0x0 ;  /* 0x00008000000079c5 */ /* 0x000fc40000010000 */
[----:B------:R-:W-:-:S06]  /*1600*/  WARPGROUP.ARRIVE ;  /* 0x00000000000079c5 */ /* 0x000fcc0000000000 */
[----:B------:R-:W-:Y:S01]  /*1610*/  HGMMA.64x96x16.F32.BF16 R24, gdesc[UR12], R24, gsb0 ;  /* 0x016000000c1879f0 */ /* 0x000fe20008001818 */
[----:B------:R-:W-:Y:S02]  /*1620*/  UIADD3 UR12, UR4, 0x404, URZ ;  /* 0x00000404040c7890 */ /* 0x000fe4000fffe03f */
[----:B------:R-:W-:Y:S01]  /*1630*/  UIADD3 UR14, UR5, 0x304, URZ ;  /* 0x00000304050e7890 */ /* 0x000fe2000fffe03f */
[----:B------:R-:W-:Y:S01]  /*1640*/  UMOV UR13, 0x40000040 ;  /* 0x40000040000d7882 */ /* 0x000fe20000000000 */
[----:B------:R-:W-:Y:S01]  /*1650*/  UMOV UR15, 0x40000040 ;  /* 0x40000040000f7882 */ /* 0x000fe20000000000 */
[----:B------:R-:W-:Y:S02]  /*1660*/  WARPGROUP.DEPBAR.LE gsb0, 0x0 ;  /* 0x00008000000079c5 */ /* 0x000fe40000010000 */
[----:B------:R-:W-:-:S06]  /*1670*/  WARPGROUP.ARRIVE ;  /* 0x00000000000079c5 */ /* 0x000fcc0000000000 */
[----:B------:R-:W-:Y:S03]  /*1680*/  HGMMA.64x96x16.F32.BF16 R24, gdesc[UR56], R24, gsb0 ;  /* 0x01600000381879f0 */ /* 0x000fe60008001818 */
        /* <DEDUP_REMOVED lines=28> */
[----:B------:R-:W-:Y:S05]  /*1850*/  @!P0 BRA `(.L_x_13) ;  /* 0x0000000000048947 */ /* 0x000fea0003800000 */
[----:B------:R-:W-:Y:S01]  /*1860*/  BPT.TRAP 0x1 ;  /* 0x000000040000795c */ /* 0x000fe20000300000 */
.L_x_13:
[----:B------:R-:W-:Y:S01]  /*1870*/  R2UR UR5, R120 ;  /* 0x00000000780572ca */ /* 0x000fe200000e0000 */
[----:B------:R-:W-:Y:S01]  /*1880*/  ULDC UR4, c[0x0][0x9d8] ;  /* 0x0002760000047ab9 */ /* 0x000fe20000000800 */
[----:B01----:R-:W-:Y:S02]  /*1890*/  VIADD R3, R200, UR61 ;  /* 0x0000003dc8037c36 */ /* 0x003fe40008000000 */
[----:B------:R-:W-:Y:S01]  /*18a0*/  FMUL.FTZ R24, R24, UR4 ;  /* 0x0000000418187c20 */ /* 0x000fe20008410000 */
[----:B------:R-:W-:Y:S01]  /*18b0*/  FMUL.FTZ R25, R25, UR4 ;  /* 0x0000000419197c20 */ /* 0x000fe20008410000 */
[----:B------:R-:W-:Y:S01]  /*18c0*/  FMUL.FTZ R28, R28, UR4 ;  /* 0x000000041c1c7c20 */ /* 0x000fe20008410000 */
[----:B------:R-:W-:Y:S01]  /*18d0*/  FMUL.FTZ R29, R29, UR4 ;  /* 0x000000041d1d7c20 */ /* 0x000fe20008410000 */
[----:B------:R-:W-:Y:S01]  /*18e0*/  FMUL.FTZ R32, R32, UR4 ;  /* 0x0000000420207c20 */ /* 0x000fe20008410000 */
[----:B------:R-:W-:Y:S01]  /*18f0*/  FMUL.FTZ R33, R33, UR4 ;  /* 0x0000000421217c20 */ /* 0x000fe20008410000 */
[----:B------:R-:W-:Y:S01]  /*1900*/  MUFU.TANH R24, R24 ;  /* 0x0000001800187308 */ /* 0x000fe20000002400 */
[----:B------:R-:W-:Y:S01]  /*1910*/  FMUL.FTZ R26, R26, UR4 ;  /* 0x000000041a1a7c20 */ /* 0x000fe20008410000 */
[----:B------:R-:W-:Y:S01]  /*1920*/  FMUL.FTZ R27, R27, UR4 ;  /* 0x000000041b1b7c20 */ /* 0x000fe20008410000 */
[----:B------:R-:W-:Y:S01]  /*1930*/  FMUL.FTZ R36, R36, UR4 ;  /* 0x0000000424247c20 */ /* 0x000fe20008410000 */
[----:B------:R-:W-:Y:S01]  /*1940*/  MOV R4, UR5 ;  /* 0x0000000500047c02 */ /* 0x000fe20008000f00 */
[----:B------:R-:W-:Y:S01]  /*1950*/  FMUL.FTZ R31, R31, UR4 ;  /* 0x000000041f1f7c20 */ /* 0x000fe20008410000 */
[----:B------:R-:W-:Y:S01]  /*1960*/  FMUL.FTZ R37, R37, UR4 ;  /* 0x0000000425257c20 */ /* 0x000fe20008410000 */
[----:B------:R-:W-:Y:S01]  /*1970*/  FMUL.FTZ R30, R30, UR4 ;  /* 0x000000041e1e7c20 */ /* 0x000fe20008410000 */
[----:B------:R-:W0:Y:S01]  /*1980*/  MUFU.TANH R25, R25 ;  /* 0x0000001900197308 */ /* 0x000e220000002400 */
[----:B------:R-:W-:-:S02]  /*1990*/  IMAD R3, R4, -0x60, R3 ;  /* 0xffffffa004037824 */ /* 0x000fc400078e0203 */
[----:B------:R-:W-:Y:S01]  /*19a0*/  FMUL.FTZ R40, R40, UR4 ;  /* 0x0000000428287c20 */ /* 0x000fe20008410000 */
[----:B------:R-:W-:Y:S01]  /*19b0*/  FMUL.FTZ R35, R35, UR4 ;  /* 0x0000000423237c20 */ /* 0x000fe20008410000 */
[----:B------:R-:W-:Y:S01]  /*19c0*/  FMUL.FTZ R41, R41, UR4 ;  /* 0x0000000429297c20 */ /* 0x000fe20008410000 */
[----:B------:R-:W-:Y:S01]  /*19d0*/  FMUL.FTZ R34, R34, UR4 ;  /* 0x0000000422227c20 */ /* 0x000fe20008410000 */
[C---:B------:R-:W-:Y:S01]  /*19e0*/  ISETP.GT.AND P6, PT, R3.reuse, RZ, PT ;  /* 0x000000ff0300720c */ /* 0x040fe20003fc4270 */
[----:B------:R-:W-:Y:S01]  /*19f0*/  FMUL.FTZ R44, R44, UR4 ;  /* 0x000000042c2c7c20 */ /* 0x000fe20008410000 */
[----:B------:R-:W-:Y:S01]  /*1a00*/  MUFU.TANH R28, R28 ;  /* 0x0000001c001c7308 */ /* 0x000fe20000002400 */
[C---:B------:R-:W-:Y:S01]  /*1a10*/  ISETP.GT.AND P5, PT, R3.reuse, 0x1, PT ;  /* 0x000000010300780c */ /* 0x040fe20003fa4270 */
[----:B------:R-:W-:Y:S01]  /*1a20*/  FMUL.FTZ R38, R38, UR4 ;  /* 0x0000000426267c20 */ /* 0x000fe20008410000 */
[----:B------:R-:W-:Y:S01]  /*1a30*/  ISETP.GT.AND P4, PT, R3, 0x8, PT ;  /* 0x000000080300780c */ /* 0x000fe20003f84270 */
[----:B------:R-:W-:Y:S01]  /*1a40*/  FMUL.FTZ R45, R45, UR4 ;  /* 0x000000042d2d7c20 */ /* 0x000fe20008410000 */
[----:B------:R-:W-:Y:S01]  /*1a50*/  ISETP.GT.AND P3, PT, R3, 0x9, PT ;  /* 0x000000090300780c */ /* 0x000fe20003f64270 */
[----:B------:R-:W-:Y:S01]  /*1a60*/  FMUL.FTZ R39, R39, UR4 ;  /* 0x0000000427277c20 */ /* 0x000fe20008410000 */
[----:B------:R-:W-:Y:S01]  /*1a70*/  ISETP.GT.AND P2, PT, R3, 0x10, PT ;  /* 0x000000100300780c */ /* 0x000fe20003f44270 */
[----:B------:R-:W1:Y:S01]  /*1a80*/  MUFU.TANH R29, R29 ;  /* 0x0000001d001d7308 */ /* 0x000e620000002400 */
[----:B0-----:R-:W-:Y:S01]  /*1a90*/  FSEL R10, R25, -INF , P5 ;  /* 0xff800000190a7808 */ /* 0x001fe20002800000 */
[----:B------:R-:W-:Y:S01]  /*1aa0*/  FMUL.FTZ R48, R48, UR4 ;  /* 0x0000000430307c20 */ /* 0x000fe20008410000 */
[----:B------:R-:W-:Y:S01]  /*1ab0*/  ISETP.GT.AND P1, PT, R3, 0x11, PT ;  /* 0x000000110300780c */ /* 0x000fe20003f24270 */
        /* <DEDUP_REMOVED lines=8> */
[----:B------:R-:W-:Y:S01]  /*1b40*/  FMUL.FTZ R56, R56, UR4 ;  /* 0x0000000438387c20 */ /* 0x000fe20008410000 */
[----:B------:R-:W-:Y:S01]  /*1b50*/  FMUL.FTZ R50, R50, UR4 ;  /* 0x0000000432327c20 */ /* 0x000fe20008410000 */
[----:B------:R-:W-:Y:S01]  /*1b60*/  FMUL.FTZ R57, R57, UR4 ;  /* 0x0000000439397c20 */ /* 0x000fe20008410000 */
[----:B------:R-:W-:Y:S01]  /*1b70*/  FMUL.FTZ R51, R51, UR4 ;  /* 0x0000000433337c20 */ /* 0x000fe20008410000 */
[----:B------:R-:W0:Y:S01]  /*1b80*/  MUFU.TANH R5, R26 ;  /* 0x0000001a00057308 */ /* 0x000e220000002400 */
[----:B-1----:R-:W-:Y:S01]  /*1b90*/  FSEL R29, R29, -INF , P3 ;  /* 0xff8000001d1d7808 */ /* 0x002fe20001800000 */
[----:B------:R-:W-:Y:S01]  /*1ba0*/  FMUL.FTZ R60, R60, UR4 ;  /* 0x000000043c3c7c20 */ /* 0x000fe20008410000 */
[----:B------:R-:W-:Y:S01]  /*1bb0*/  FMUL.FTZ R54, R54, UR4 ;  /* 0x0000000436367c20 */ /* 0x000fe20008410000 */
[----:B------:R-:W-:Y:S01]  /*1bc0*/  FMUL.FTZ R61, R61, UR4 ;  /* 0x000000043d3d7c20 */ /* 0x000fe20008410000 */
[----:B------:R-:W-:Y:S01]  /*1bd0*/  FMUL.FTZ R55, R55, UR4 ;  /* 0x0000000437377c20 */ /* 0x000fe20008410000 */
[----:B------:R-:W-:Y:S01]  /*1be0*/  FMUL.FTZ R64, R64, UR4 ;  /* 0x0000000440407c20 */ /* 0x000fe20008410000 */
[----:B------:R-:W-:Y:S01]  /*1bf0*/  FMUL.FTZ R58, R58, UR4 ;  /* 0x000000043a3a7c20 */ /* 0x000fe20008410000 */
[----:B------:R1:W2:Y:S01]  /*1c00*/  MUFU.TANH R2, R27 ;  /* 0x0000001b00027308 */ /* 0x0002a20000002400 */
[----:B------:R-:W-:Y:S01]  /*1c10*/  FMUL.FTZ R65, R65, UR4 ;  /* 0x0000000441417c20 */ /* 0x000fe20008410000 */
[----:B------:R-:W-:Y:S01]  /*1c20*/  FMUL.FTZ R59, R59, UR4 ;  /* 0x000000043b3b7c20 */ /* 0x000fe20008410000 */
[----:B------:R-:W-:Y:S01]  /*1c30*/  FMUL.FTZ R68, R68, UR4 ;  /* 0x0000000444447c20 */ /* 0x000fe20008410000 */
[----:B------:R-:W-:Y:S01]  /*1c40*/  FMUL.FTZ R69, R69, UR4 ;  /* 0x0000000445457c20 */ /* 0x000fe20008410000 */
[----:B------:R-:W-:Y:S01]  /*1c50*/  FMUL.FTZ R62, R62, UR4 ;  /* 0x000000043e3e7c20 */ /* 0x000fe20008410000 */
[----:B------:R-:W-:Y:S01]  /*1c60*/  ULDC UR5, c[0x0][0x988] ;  /* 0x0002620000057ab9 */ /* 0x000fe20000000800 */
[----:B------:R-:W-:Y:S01]  /*1c70*/  FMUL.FTZ R63, R63, UR4 ;  /* 0x000000043f3f7c20 */ /* 0x000fe20008410000 */
[----:B------:R-:W3:Y:S01]  /*1c80*/  MUFU.TANH R33, R33 ;  /* 0x0000002100217308 */ /* 0x000ee20000002400 */
[----:B-1----:R-:W-:Y:S01]  /*1c90*/  FSEL R27, R24, -INF , P6 ;  /* 0xff800000181b7808 */ /* 0x002fe20003000000 */
[----:B------:R-:W-:Y:S01]  /*1ca0*/  FMUL.FTZ R66, R66, UR4 ;  /* 0x0000000442427c20 */ /* 0x000fe20008410000 */
[----:B0-----:R-:W-:Y:S01]  /*1cb0*/  FSEL R5, R5, -INF , P6 ;  /* 0xff80000005057808 */ /* 0x001fe20003000000 */
[----:B------:R-:W-:Y:S01]  /*1cc0*/  FMUL.FTZ R67, R67, UR4 ;  /* 0x0000000443437c20 */ /* 0x000fe20008410000 */
[----:B------:R-:W-:Y:S01]  /*1cd0*/  FMNMX.FTZ R4, R27, R10, !PT ;  /* 0x0000000a1b047209 */ /* 0x000fe20007810000 */
[----:B------:R-:W-:Y:S01]  /*1ce0*/  FMUL.FTZ R70, R70, UR4 ;  /* 0x0000000446467c20 */ /* 0x000fe20008410000 */
[----:B------:R-:W-:Y:S01]  /*1cf0*/  ISETP.GT.AND P6, PT, R3, 0x18, PT ;  /* 0x000000180300780c */ /* 0x000fe20003fc4270 */
[----:B------:R0:W1:Y:S01]  /*1d00*/  MUFU.TANH R13, R31 ;  /* 0x0000001f000d7308 */ /* 0x0000620000002400 */
[----:B--2---:R-:W-:Y:S01]  /*1d10*/  FSEL R2, R2, -INF , P5 ;  /* 0xff80000002027808 */ /* 0x004fe20002800000 */
[----:B------:R-:W-:Y:S01]  /*1d20*/  FMUL.FTZ R71, R71, UR4 ;  /* 0x0000000447477c20 */ /* 0x000fe20008410000 */
[----:B------:R-:W-:Y:S01]  /*1d30*/  ISETP.GT.AND P5, PT, R3, 0x19, PT ;  /* 0x000000190300780c */ /* 0x000fe20003fa4270 */
[----:B------:R-:W2:Y:S01]  /*1d40*/  S2UR UR6, SR_CgaCtaId ;  /* 0x00000000000679c3 */ /* 0x000ea20000008800 */
[----:B------:R-:W-:Y:S01]  /*1d50*/  P2R R14, PR, RZ, 0x1 ;  /* 0x00000001ff0e7803 */ /* 0x000fe20000000000 */
[----:B------:R-:W-:Y:S01]  /*1d60*/  UISETP.GE.AND UP0, UPT, UR61, 0x61, UPT ;  /* 0x000000613d00788c */ /* 0x000fe2000bf06270 */
[----:B------:R-:W-:Y:S01]  /*1d70*/  R2UR UR4, R0 ;  /* 0x00000000000472ca */ /* 0x000fe200000e0000 */
[----:B------:R-:W4:Y:S01]  /*1d80*/  MUFU.TANH R36, R36 ;  /* 0x0000002400247308 */ /* 0x000f220000002400 */
[----:B0-----:R-:W-:Y:S01]  /*1d90*/  FSEL R31, R28, -INF , P4 ;  /* 0xff8000001c1f7808 */ /* 0x001fe20002000000 */
[--C-:B------:R-:W-:Y:S01]  /*1da0*/  IMAD.MOV.U32 R117, RZ, RZ, R119.reuse ;  /* 0x000000ffff757224 */ /* 0x100fe200078e0077 */
[----:B---3--:R-:W-:Y:S01]  /*1db0*/  FSEL R33, R33, -INF , P1 ;  /* 0xff80000021217808 */ /* 0x008fe20000800000 */
[--C-:B------:R-:W-:Y:S01]  /*1dc0*/  IMAD.MOV.U32 R116, RZ, RZ, R119.reuse ;  /* 0x000000ffff747224 */ /* 0x100fe200078e0077 */
[----:B------:R-:W-:Y:S01]  /*1dd0*/  FMNMX.FTZ R4, R31, R4, !PT ;  /* 0x000000041f047209 */ /* 0x000fe20007810000 */
[--C-:B------:R-:W-:Y:S01]  /*1de0*/  IMAD.MOV.U32 R115, RZ, RZ, R119.reuse ;  /* 0x000000ffff737224 */ /* 0x100fe200078e0077 */
[-C--:B------:R-:W-:Y:S01]  /*1df0*/  MOV R118, R119.reuse ;  /* 0x0000007700767202 */ /* 0x080fe20000000f00 */
[----:B------:R-:W0:Y:S01]  /*1e00*/  MUFU.TANH R11, R30 ;  /* 0x0000001e000b7308 */ /* 0x000e220000002400 */
[----:B------:R-:W-:Y:S01]  /*1e10*/  FMNMX.FTZ R4, R29, R4, !PT ;  /* 0x000000041d047209 */ /* 0x000fe20007810000 */
[--C-:B------:R-:W-:Y:S01]  /*1e20*/  IMAD.MOV.U32 R113, RZ, RZ, R119.reuse ;  /* 0x000000ffff717224 */ /* 0x100fe200078e0077 */
[----:B-1----:R-:W-:Y:S01]  /*1e30*/  FSEL R13, R13, -INF , P3 ;  /* 0xff8000000d0d7808 */ /* 0x002fe20001800000 */
[----:B------:R-:W-:Y:S01]  /*1e40*/  UIADD3 UR4, UR4, 0x30840, URZ ;  /* 0x0003084004047890 */ /* 0x000fe2000fffe03f */
[----:B------:R-:W-:Y:S01]  /*1e50*/  ISETP.GT.AND P3, PT, R3, 0x21, PT ;  /* 0x000000210300780c */ /* 0x000fe20003f64270 */
[--C-:B------:R-:W-:Y:S01]  /*1e60*/  IMAD.MOV.U32 R112, RZ, RZ, R119.reuse ;  /* 0x000000ffff707224 */ /* 0x100fe200078e0077 */
[-C--:B------:R-:W-:Y:S01]  /*1e70*/  MOV R114, R119.reuse ;  /* 0x0000007700727202 */ /* 0x080fe20000000f00 */
[----:B------:R-:W1:Y:S01]  /*1e80*/  MUFU.TANH R37, R37 ;  /* 0x0000002500257308 */ /* 0x000e620000002400 */
[----:B----4-:R-:W-:Y:S01]  /*1e90*/  FSEL R73, R36, -INF , P6 ;  /* 0xff80000024497808 */ /* 0x010fe20003000000 */
[--C-:B------:R-:W-:Y:S01]  /*1ea0*/  IMAD.MOV.U32 R111, RZ, RZ, R119.reuse ;  /* 0x000000ffff6f7224 */ /* 0x100fe200078e0077 */
[-C--:B------:R-:W-:Y:S01]  /*1eb0*/  MOV R110, R119.reuse ;  /* 0x00000077006e7202 */ /* 0x080fe20000000f00 */
[----:B--2---:R-:W-:Y:S01]  /*1ec0*/  UPRMT UR4, UR6, 0x654, UR4 ;  /* 0x0000065406047896 */ /* 0x004fe20008000004 */
[--C-:B------:R-:W-:Y:S01]  /*1ed0*/  IMAD.MOV.U32 R109, RZ, RZ, R119.reuse ;  /* 0x000000ffff6d7224 */ /* 0x100fe200078e0077 */
[-C--:B------:R-:W-:Y:S01]  /*1ee0*/  MOV R107, R119.reuse ;  /* 0x00000077006b7202 */ /* 0x080fe20000000f00 */
[--C-:B------:R-:W-:Y:S01]  /*1ef0*/  IMAD.MOV.U32 R108, RZ, RZ, R119.reuse ;  /* 0x000000ffff6c7224 */ /* 0x100fe200078e0077 */
[----:B------:R2:W3:Y:S01]  /*1f00*/  MUFU.TANH R21, R35 ;  /* 0x0000002300157308 */ /* 0x0004e20000002400 */
[----:B0-----:R-:W-:Y:S01]  /*1f10*/  FSEL R11, R11, -INF , P4 ;  /* 0xff8000000b0b7808 */ /* 0x001fe20002000000 */
[--C-:B------:R-:W-:Y:S01]  /*1f20*/  IMAD.MOV.U32 R106, RZ, RZ, R119.reuse ;  /* 0x000000ffff6a7224 */ /* 0x100fe200078e0077 */
[----:B------:R-:W-:Y:S01]  /*1f30*/  ISETP.GT.AND P4, PT, R3, 0x20, PT ;  /* 0x000000200300780c */ /* 0x000fe20003f84270 */
[--C-:B------:R-:W-:Y:S01]  /*1f40*/  IMAD.MOV.U32 R105, RZ, RZ, R119.reuse ;  /* 0x000000ffff697224 */ /* 0x100fe200078e0077 */
[----:B------:R-:W-:Y:S01]  /*1f50*/  SYNCS.ARRIVE.TRANS64.RED.A1T0 RZ, [UR4], RZ ;  /* 0x000000ffffff79a7 */ /* 0x000fe20008100404 */
[-C--:B------:R-:W-:Y:S01]  /*1f60*/  MOV R104, R119.reuse ;  /* 0x0000007700687202 */ /* 0x080fe20000000f00 */
[--C-:B------:R-:W-:Y:S01]  /*1f70*/  IMAD.MOV.U32 R102, RZ, RZ, R119.reuse ;  /* 0x000000ffff667224 */ /* 0x100fe200078e0077 */
[----:B------:R-:W0:Y:S01]  /*1f80*/  MUFU.TANH R40, R40 ;  /* 0x0000002800287308 */ /* 0x000e220000002400 */
[----:B--2---:R-:W-:Y:S01]  /*1f90*/  FSEL R35, R32, -INF , P2 ;  /* 0xff80000020237808 */ /* 0x004fe20001000000 */
[--C-:B------:R-:W-:Y:S01]  /*1fa0*/  IMAD.MOV.U32 R100, RZ, RZ, R119.reuse ;  /* 0x000000ffff647224 */ /* 0x100fe200078e0077 */
[----:B-1----:R-:W-:Y:S01]  /*1fb0*/  FSEL R75, R37, -INF , P5 ;  /* 0xff800000254b7808 */ /* 0x002fe20002800000 */
[--C-:B------:R-:W-:Y:S01]  /*1fc0*/  IMAD.MOV.U32 R96, RZ, RZ, R119.reuse ;  /* 0x000000ffff607224 */ /* 0x100fe200078e0077 */
[----:B------:R-:W-:Y:S01]  /*1fd0*/  FMNMX.FTZ R4, R35, R4, !PT ;  /* 0x0000000423047209 */ /* 0x000fe20007810000 */
[--C-:B------:R-:W-:Y:S01]  /*1fe0*/  IMAD.MOV.U32 R94, RZ, RZ, R119.reuse ;  /* 0x000000ffff5e7224 */ /* 0x100fe200078e0077 */
[-C--:B------:R-:W-:Y:S01]  /*1ff0*/  MOV R98, R119.reuse ;  /* 0x0000007700627202 */ /* 0x080fe20000000f00 */
[----:B------:R-:W1:Y:S01]  /*2000*/  MUFU.TANH R15, R34 ;  /* 0x00000022000f7308 */ /* 0x000e620000002400 */
[----:B------:R-:W-:Y:S01]  /*2010*/  FMNMX.FTZ R4, R33, R4, !PT ;  /* 0x0000000421047209 */ /* 0x000fe20007810000 */
[--C-:B------:R-:W-:Y:S01]  /*2020*/  IMAD.MOV.U32 R90, RZ, RZ, R119.reuse ;  /* 0x000000ffff5a7224 */ /* 0x100fe200078e0077 */
[----:B---3--:R-:W-:Y:S01]  /*2030*/  FSEL R21, R21, -INF , P1 ;  /* 0xff80000015157808 */ /* 0x008fe20000800000 */
[--C-:B------:R-:W-:Y:S01]  /*2040*/  IMAD.MOV.U32 R88, RZ, RZ, R119.reuse ;  /* 0x000000ffff587224 */ /* 0x100fe200078e0077 */
[----:B------:R-:W-:Y:S01]  /*2050*/  FMNMX.FTZ R4, R73, R4, !PT ;  /* 0x0000000449047209 */ /* 0x000fe20007810000 */
[--C-:B------:R-:W-:Y:S01]  /*2060*/  IMAD.MOV.U32 R84, RZ, RZ, R119.reuse ;  /* 0x000000ffff547224 */ /* 0x100fe200078e0077 */
[----:B------:R-:W-:Y:S01]  /*2070*/  ISETP.GT.AND P1, PT, R3, 0x29, PT ;  /* 0x000000290300780c */ /* 0x000fe20003f24270 */
[----:B------:R-:W2:Y:S01]  /*2080*/  MUFU.TANH R41, R41 ;  /* 0x0000002900297308 */ /* 0x000ea20000002400 */
[----:B0-----:R-:W-:Y:S01]  /*2090*/  FSEL R77, R40, -INF , P4 ;  /* 0xff800000284d7808 */ /* 0x001fe20002000000 */
[--C-:B------:R-:W-:Y:S01]  /*20a0*/  IMAD.MOV.U32 R82, RZ, RZ, R119.reuse ;  /* 0x000000ffff527224 */ /* 0x100fe200078e0077 */
[----:B------:R-:W-:Y:S01]  /*20b0*/  FMNMX.FTZ R4, R75, R4, !PT ;  /* 0x000000044b047209 */ /* 0x000fe20007810000 */
[--C-:B------:R-:W-:Y:S01]  /*20c0*/  IMAD.MOV.U32 R78, RZ, RZ, R119.reuse ;  /* 0x000000ffff4e7224 */ /* 0x100fe200078e0077 */
[----:B------:R-:W-:Y:S01]  /*20d0*/  MOV R92, R119 ;  /* 0x00000077005c7202 */ /* 0x000fe20000000f00 */
[--C-:B------:R-:W-:Y:S01]  /*20e0*/  IMAD.MOV.U32 R76, RZ, RZ, R119.reuse ;  /* 0x000000ffff4c7224 */ /* 0x100fe200078e0077 */
[----:B------:R-:W-:Y:S01]  /*20f0*/  FMNMX.FTZ R4, R77, R4, !PT ;  /* 0x000000044d047209 */ /* 0x000fe20007810000 */
[----:B------:R-:W0:Y:S01]  /*2100*/  MUFU.TANH R44, R44 ;  /* 0x0000002c002c7308 */ /* 0x000e220000002400 */
[----:B-1----:R-:W-:Y:S01]  /*2110*/  FSEL R15, R15, -INF , P2 ;  /* 0xff8000000f0f7808 */ /* 0x002fe20001000000 */
[----:B------:R-:W-:Y:S01]  /*2120*/  IMAD.MOV.U32 R72, RZ, RZ, R119 ;  /* 0x000000ffff487224 */ /* 0x000fe200078e0077 */
[----:B------:R-:W-:-:S02]  /*2130*/  ISETP.GT.AND P2, PT, R3, 0x28, PT ;  /* 0x000000280300780c */ /* 0x000fc40003f44270 */
[-C--:B------:R-:W-:Y:S02]  /*2140*/  MOV R86, R119.reuse ;  /* 0x0000007700567202 */ /* 0x080fe40000000f00 */
[-C--:B------:R-:W-:Y:S01]  /*2150*/  MOV R80, R119.reuse ;  /* 0x0000007700507202 */ /* 0x080fe20000000f00 */
[----:B------:R-:W1:Y:S01]  /*2160*/  MUFU.TANH R38, R38 ;  /* 0x0000002600267308 */ /* 0x000e620000002400 */
[----:B--2---:R-:W-:Y:S02]  /*2170*/  FSEL R79, R41, -INF , P3 ;  /* 0xff800000294f7808 */ /* 0x004fe40001800000 */
[----:B------:R-:W-:Y:S02]  /*2180*/  MOV R74, R119 ;  /* 0x00000077004a7202 */ /* 0x000fe40000000f00 */
[----:B------:R-:W-:-:S03]  /*2190*/  FMNMX.FTZ R4, R79, R4, !PT ;  /* 0x000000044f047209 */ /* 0x000fc60007810000 */
[----:B------:R-:W2:Y:S01]  /*21a0*/  MUFU.TANH R45, R45 ;  /* 0x0000002d002d7308 */ /* 0x000ea20000002400 */
[----:B0-----:R-:W-:Y:S02]  /*21b0*/  FSEL R81, R44, -INF , P2 ;  /* 0xff8000002c517808 */ /* 0x001fe40001000000 */
[----:B------:R-:W-:Y:S02]  /*21c0*/  MOV R44, R119 ;  /* 0x00000077002c7202 */ /* 0x000fe40000000f00 */
[----:B------:R-:W-:-:S03]  /*21d0*/  FMNMX.FTZ R4, R81, R4, !PT ;  /* 0x0000000451047209 */ /* 0x000fc60007810000 */
[----:B------:R-:W0:Y:S01]  /*21e0*/  MUFU.TANH R39, R39 ;  /* 0x0000002700277308 */ /* 0x000e220000002400 */
[----:B-1----:R-:W-:Y:S02]  /*21f0*/  FSEL R37, R38, -INF , P6 ;  /* 0xff80000026257808 */ /* 0x002fe40003000000 */
[----:B------:R-:W-:-:S05]  /*2200*/  ISETP.GT.AND P6, PT, R3, 0x30, PT ;  /* 0x000000300300780c */ /* 0x000fca0003fc4270 */
[----:B------:R-:W1:Y:S01]  /*2210*/  MUFU.TANH R48, R48 ;  /* 0x0000003000307308 */ /* 0x000e620000002400 */
[----:B--2---:R-:W-:-:S04]  /*2220*/  FSEL R83, R45, -INF , P1 ;  /* 0xff8000002d537808 */ /* 0x004fc80000800000 */
[----:B------:R-:W-:-:S03]  /*2230*/  FMNMX.FTZ R4, R83, R4, !PT ;  /* 0x0000000453047209 */ /* 0x000fc60007810000 */
[----:B------:R-:W2:Y:S01]  /*2240*/  MUFU.TANH R42, R42 ;  /* 0x0000002a002a7308 */ /* 0x000ea20000002400 */
[----:B0-----:R-:W-:Y:S02]  /*2250*/  FSEL R39, R39, -INF , P5 ;  /* 0xff80000027277808 */ /* 0x001fe40002800000 */
[----:B------:R-:W-:-:S05]  /*2260*/  ISETP.GT.AND P5, PT, R3, 0x31, PT ;  /* 0x000000310300780c */ /* 0x000fca0003fa4270 */
[----:B------:R-:W0:Y:S01]  /*2270*/  MUFU.TANH R49, R49 ;  /* 0x0000003100317308 */ /* 0x000e220000002400 */
[----:B-1----:R-:W-:Y:S01]  /*2280*/  FSEL R85, R48, -INF , P6 ;  /* 0xff80000030557808 */ /* 0x002fe20003000000 */
[----:B------:R-:W-:-:S03]  /*2290*/  IMAD.MOV.U32 R48, RZ, RZ, R119 ;  /* 0x000000ffff307224 */ /* 0x000fc600078e0077 */
[----:B------:R-:W-:-:S03]  /*22a0*/  FMNMX.FTZ R4, R85, R4, !PT ;  /* 0x0000000455047209 */ /* 0x000fc60007810000 */
[----:B------:R-:W1:Y:S01]  /*22b0*/  MUFU.TANH R43, R43 ;  /* 0x0000002b002b7308 */ /* 0x000e620000002400 */
[----:B--2---:R-:W-:Y:S01]  /*22c0*/  FSEL R41, R42, -INF , P4 ;  /* 0xff8000002a297808 */ /* 0x004fe20002000000 */
[----:B------:R-:W-:Y:S01]  /*22d0*/  IMAD.MOV.U32 R42, RZ, RZ, R119 ;  /* 0x000000ffff2a7224 */ /* 0x000fe200078e0077 */
[----:B------:R-:W-:-:S05]  /*22e0*/  ISETP.GT.AND P4, PT, R3, 0x38, PT ;  /* 0x000000380300780c */ /* 0x000fca0003f84270 */
[----:B------:R-:W2:Y:S01]  /*22f0*/  MUFU.TANH R52, R52 ;  /* 0x0000003400347308 */ /* 0x000ea20000002400 */
[----:B0-----:R-:W-:-:S04]  /*2300*/  FSEL R87, R49, -INF , P5 ;  /* 0xff80000031577808 */ /* 0x001fc80002800000 */
[----:B------:R-:W-:-:S03]  /*2310*/  FMNMX.FTZ R4, R87, R4, !PT ;  /* 0x0000000457047209 */ /* 0x000fc60007810000 */
[----:B------:R-:W0:Y:S01]  /*2320*/  MUFU.TANH R46, R46 ;  /* 0x0000002e002e7308 */ /* 0x000e220000002400 */
[----:B-1----:R-:W-:Y:S02]  /*2330*/  FSEL R43, R43, -INF , P3 ;  /* 0xff8000002b2b7808 */ /* 0x002fe40001800000 */
[----:B------:R-:W-:-:S05]  /*2340*/  ISETP.GT.AND P3, PT, R3, 0x39, PT ;  /* 0x000000390300780c */ /* 0x000fca0003f64270 */
[----:B------:R-:W1:Y:S01]  /*2350*/  MUFU.TANH R53, R53 ;  /* 0x0000003500357308 */ /* 0x000e620000002400 */
[----:B--2---:R-:W-:Y:S01]  /*2360*/  FSEL R89, R52, -INF , P4 ;  /* 0xff80000034597808 */ /* 0x004fe20002000000 */
[----:B------:R-:W-:-:S03]  /*2370*/  IMAD.MOV.U32 R52, RZ, RZ, R119 ;  /* 0x000000ffff347224 */ /* 0x000fc600078e0077 */
[----:B------:R-:W-:-:S03]  /*2380*/  FMNMX.FTZ R4, R89, R4, !PT ;  /* 0x0000000459047209 */ /* 0x000fc60007810000 */
[----:B------:R-:W2:Y:S01]  /*2390*/  MUFU.TANH R47, R47 ;  /* 0x0000002f002f7308 */ /* 0x000ea20000002400 */
[----:B0-----:R-:W-:Y:S01]  /*23a0*/  FSEL R45, R46, -INF , P2 ;  /* 0xff8000002e2d7808 */ /* 0x001fe20001000000 */
[----:B------:R-:W-:Y:S01]  /*23b0*/  IMAD.MOV.U32 R46, RZ, RZ, R119 ;  /* 0x000000ffff2e7224 */ /* 0x000fe200078e0077 */
[----:B------:R-:W-:-:S05]  /*23c0*/  ISETP.GT.AND P2, PT, R3, 0x40, PT ;  /* 0x000000400300780c */ /* 0x000fca0003f44270 */
[----:B------:R-:W0:Y:S01]  /*23d0*/  MUFU.TANH R56, R56 ;  /* 0x0000003800387308 */ /* 0x000e220000002400 */
[----:B-1----:R-:W-:-:S04]  /*23e0*/  FSEL R91, R53, -INF , P3 ;  /* 0xff800000355b7808 */ /* 0x002fc80001800000 */
[----:B------:R-:W-:-:S03]  /*23f0*/  FMNMX.FTZ R4, R91, R4, !PT ;  /* 0x000000045b047209 */ /* 0x000fc60007810000 */
[----:B------:R-:W1:Y:S01]  /*2400*/  MUFU.TANH R50, R50 ;  /* 0x0000003200327308 */ /* 0x000e620000002400 */
[----:B--2---:R-:W-:Y:S02]  /*2410*/  FSEL R47, R47, -INF , P1 ;  /* 0xff8000002f2f7808 */ /* 0x004fe40000800000 */
[----:B------:R-:W-:-:S05]  /*2420*/  ISETP.GT.AND P1, PT, R3, 0x41, PT ;  /* 0x000000410300780c */ /* 0x000fca0003f24270 */
[----:B------:R-:W2:Y:S01]  /*2430*/  MUFU.TANH R57, R57 ;  /* 0x0000003900397308 */ /* 0x000ea20000002400 */
[----:B0-----:R-:W-:Y:S02]  /*2440*/  FSEL R93, R56, -INF , P2 ;  /* 0xff800000385d7808 */ /* 0x001fe40001000000 */
[----:B------:R-:W-:Y:S02]  /*2450*/  MOV R56, R119 ;  /* 0x0000007700387202 */ /* 0x000fe40000000f00 */
[----:B------:R-:W-:-:S03]  /*2460*/  FMNMX.FTZ R4, R93, R4, !PT ;  /* 0x000000045d047209 */ /* 0x000fc60007810000 */
[----:B------:R-:W0:Y:S01]  /*2470*/  MUFU.TANH R51, R51 ;  /* 0x0000003300337308 */ /* 0x000e220000002400 */
[----:B-1----:R-:W-:Y:S02]  /*2480*/  FSEL R49, R50, -INF , P6 ;  /* 0xff80000032317808 */ /* 0x002fe40003000000 */
[----:B------:R-:W-:Y:S02]  /*2490*/  ISETP.GT.AND P6, PT, R3, 0x48, PT ;  /* 0x000000480300780c */ /* 0x000fe40003fc4270 */
[----:B------:R-:W-:-:S03]  /*24a0*/  MOV R50, R119 ;  /* 0x0000007700327202 */ /* 0x000fc60000000f00 */
        /* <DEDUP_REMOVED lines=34> */
[----:B------:R-:W-:Y:S01]  /*26d0*/  MUFU.TANH R62, R62 ;  /* 0x0000003e003e7308 */ /* 0x000fe20000002400 */
[----:B0-----:R-:W-:Y:S02]  /*26e0*/  FSEL R59, R68, -INF , P2 ;  /* 0xff800000443b7808 */ /* 0x001fe40001000000 */
[----:B------:R-:W-:Y:S02]  /*26f0*/  MOV R68, R119 ;  /* 0x0000007700447202 */ /* 0x000fe40000000f00 */
[----:B------:R-:W-:-:S03]  /*2700*/  FMNMX.FTZ R4, R59, R4, !PT ;  /* 0x000000043b047209 */ /* 0x000fc60007810000 */
[----:B------:R-:W0:Y:S01]  /*2710*/  MUFU.TANH R63, R63 ;  /* 0x0000003f003f7308 */ /* 0x000e220000002400 */
[----:B-1----:R-:W-:-:S04]  /*2720*/  FSEL R69, R69, -INF , P1 ;  /* 0xff80000045457808 */ /* 0x002fc80000800000 */
[----:B------:R-:W-:Y:S01]  /*2730*/  FMNMX.FTZ R12, R69, R4, !PT ;  /* 0x00000004450c7209 */ /* 0x000fe20007810000 */
[----:B------:R-:W-:Y:S02]  /*2740*/  IMAD.U32 R4, RZ, RZ, UR5 ;  /* 0x00000005ff047e24 */ /* 0x000fe4000f8e00ff */
[----:B------:R-:W-:Y:S02]  /*2750*/  MUFU.TANH R66, R66 ;  /* 0x0000004200427308 */ /* 0x000fe40000002400 */
[----:B------:R-:W1:Y:S06]  /*2760*/  SHFL.BFLY PT, R3, R12, 0x2, 0x1f ;  /* 0x0c401f000c037f89 */ /* 0x000e6c00000e0000 */
[----:B------:R-:W2:Y:S01]  /*2770*/  MUFU.TANH R67, R67 ;  /* 0x0000004300437308 */ /* 0x000ea20000002400 */
[----:B0-----:R-:W-:-:S07]  /*2780*/  FSEL R63, R63, -INF , P5 ;  /* 0xff8000003f3f7808 */ /* 0x001fce0002800000 */
[----:B------:R-:W-:Y:S08]  /*2790*/  MUFU.TANH R70, R70 ;  /* 0x0000004600467308 */ /* 0x000ff00000002400 */
[----:B------:R-:W0:Y:S01]  /*27a0*/  MUFU.TANH R71, R71 ;  /* 0x0000004700477308 */ /* 0x000e220000002400 */
[----:B--2---:R-:W-:Y:S02]  /*27b0*/  FSEL R67, R67, -INF , P3 ;  /* 0xff80000043437808 */ /* 0x004fe40001800000 */
[----:B-1----:R-:W-:-:S02]  /*27c0*/  FMNMX.FTZ R20, R12, R3, !PT ;  /* 0x000000030c147209 */ /* 0x002fc40007810000 */
[----:B------:R-:W-:-:S03]  /*27d0*/  FMNMX.FTZ R12, R5, R2, !PT ;  /* 0x00000002050c7209 */ /* 0x000fc60007810000 */
[----:B------:R-:W1:Y:S01]  /*27e0*/  SHFL.BFLY PT, R3, R20, 0x1, 0x1f ;  /* 0x0c201f0014037f89 */ /* 0x000e6200000e0000 */
[----:B------:R-:W-:-:S04]  /*27f0*/  FMNMX.FTZ R12, R11, R12, !PT ;  /* 0x0000000c0b0c7209 */ /* 0x000fc80007810000 */
[----:B------:R-:W-:-:S04]  /*2800*/  FMNMX.FTZ R12, R13, R12, !PT ;  /* 0x0000000c0d0c7209 */ /* 0x000fc80007810000 */
[----:B------:R-:W-:Y:S02]  /*2810*/  FMNMX.FTZ R12, R15, R12, !PT ;  /* 0x0000000c0f0c7209 */ /* 0x000fe40007810000 */
[----:B0-----:R-:W-:Y:S02]  /*2820*/  FSEL R71, R71, -INF , P1 ;  /* 0xff80000047477808 */ /* 0x001fe40000800000 */
[----:B------:R-:W-:-:S04]  /*2830*/  FMNMX.FTZ R12, R21, R12, !PT ;  /* 0x0000000c150c7209 */ /* 0x000fc80007810000 */
[----:B------:R-:W-:-:S04]  /*2840*/  FMNMX.FTZ R12, R37, R12, !PT ;  /* 0x0000000c250c7209 */ /* 0x000fc80007810000 */
[----:B------:R-:W-:Y:S02]  /*2850*/  FMNMX.FTZ R12, R39, R12, !PT ;  /* 0x0000000c270c7209 */ /* 0x000fe40007810000 */
[----:B-1----:R-:W-:Y:S02]  /*2860*/  FMNMX.FTZ R3, R20, R3, !PT ;  /* 0x0000000314037209 */ /* 0x002fe40007810000 */
[----:B------:R-:W-:Y:S02]  /*2870*/  FMNMX.FTZ R12, R41, R12, !PT ;  /* 0x0000000c290c7209 */ /* 0x000fe40007810000 */
[C---:B------:R-:W-:Y:S01]  /*2880*/  FSETP.NEU.FTZ.AND P0, PT, R3.reuse, -INF , PT ;  /* 0xff8000000300780b */ /* 0x040fe20003f1d000 */
[----:B------:R-:W-:Y:S01]  /*2890*/  FMUL.FTZ R24, R3, R4 ;  /* 0x0000000403187220 */ /* 0x000fe20000410000 */
[----:B------:R-:W-:-:S04]  /*28a0*/  FMNMX.FTZ R12, R43, R12, !PT ;  /* 0x0000000c2b0c7209 */ /* 0x000fc80007810000 */
[----:B------:R-:W-:Y:S02]  /*28b0*/  FMNMX.FTZ R12, R45, R12, !PT ;  /* 0x0000000c2d0c7209 */ /* 0x000fe40007810000 */
[----:B------:R-:W-:Y:S02]  /*28c0*/  FSEL R24, R24, RZ, P0 ;  /* 0x000000ff18187208 */ /* 0x000fe40000000000 */
[----:B------:R-:W-:Y:S02]  /*28d0*/  FMNMX.FTZ R12, R47, R12, !PT ;  /* 0x0000000c2f0c7209 */ /* 0x000fe40007810000 */
[----:B------:R-:W-:Y:S01]  /*28e0*/  ISETP.NE.AND P0, PT, R14, RZ, PT ;  /* 0x000000ff0e00720c */ /* 0x000fe20003f05270 */
[--C-:B------:R-:W-:Y:S01]  /*28f0*/  FFMA.FTZ R27, R27, R4, -R24.reuse ;  /* 0x000000041b1b7223 */ /* 0x100fe20000010818 */
[----:B------:R-:W-:Y:S01]  /*2900*/  FMNMX.FTZ R12, R49, R12, !PT ;  /* 0x0000000c310c7209 */ /* 0x000fe20007810000 */
[-CC-:B------:R-:W-:Y:S01]  /*2910*/  FFMA.FTZ R29, R29, R4.reuse, -R24.reuse ;  /* 0x000000041d1d7223 */ /* 0x180fe20000010818 */
[--C-:B------:R-:W-:Y:S01]  /*2920*/  FFMA.FTZ R31, R31, R4, -R24.reuse ;  /* 0x000000041f1f7223 */ /* 0x100fe20000010818 */
[----:B------:R0:W-:Y:S01]  /*2930*/  MUFU.EX2 R188, R27 ;  /* 0x0000001b00bc7308 */ /* 0x0001e20000000800 */
[----:B------:R-:W-:Y:S01]  /*2940*/  FMNMX.FTZ R12, R51, R12, !PT ;  /* 0x0000000c330c7209 */ /* 0x000fe20007810000 */
[-CC-:B------:R-:W-:Y:S01]  /*2950*/  FFMA.FTZ R33, R33, R4.reuse, -R24.reuse ;  /* 0x0000000421217223 */ /* 0x180fe20000010818 */
[-CC-:B------:R-:W-:Y:S01]  /*2960*/  FFMA.FTZ R10, R10, R4.reuse, -R24.reuse ;  /* 0x000000040a0a7223 */ /* 0x180fe20000010818 */
[--C-:B------:R-:W-:Y:S01]  /*2970*/  FFMA.FTZ R35, R35, R4, -R24.reuse ;  /* 0x0000000423237223 */ /* 0x100fe20000010818 */
[----:B------:R-:W-:Y:S01]  /*2980*/  FMNMX.FTZ R12, R53, R12, !PT ;  /* 0x0000000c350c7209 */ /* 0x000fe20007810000 */
[-CC-:B------:R-:W-:Y:S01]  /*2990*/  FFMA.FTZ R73, R73, R4.reuse, -R24.reuse ;  /* 0x0000000449497223 */ /* 0x180fe20000010818 */
[--C-:B------:R-:W-:Y:S01]  /*29a0*/  FFMA.FTZ R75, R75, R4, -R24.reuse ;  /* 0x000000044b4b7223 */ /* 0x100fe20000010818 */
[----:B------:R1:W-:Y:S01]  /*29b0*/  MUFU.EX2 R103, R29 ;  /* 0x0000001d00677308 */ /* 0x0003e20000000800 */
[----:B------:R-:W-:Y:S01]  /*29c0*/  FMNMX.FTZ R12, R55, R12, !PT ;  /* 0x0000000c370c7209 */ /* 0x000fe20007810000 */
[-CC-:B------:R-:W-:Y:S01]  /*29d0*/  FFMA.FTZ R77, R77, R4.reuse, -R24.reuse ;  /* 0x000000044d4d7223 */ /* 0x180fe20000010818 */
[----:B0-----:R-:W-:Y:S01]  /*29e0*/  FSEL R27, R62, -INF , P6 ;  /* 0xff8000003e1b7808 */ /* 0x001fe20003000000 */
[--C-:B------:R-:W-:Y:S01]  /*29f0*/  FFMA.FTZ R79, R79, R4, -R24.reuse ;  /* 0x000000044f4f7223 */ /* 0x100fe20000010818 */
[----:B------:R-:W-:Y:S01]  /*2a00*/  FMNMX.FTZ R12, R57, R12, !PT ;  /* 0x0000000c390c7209 */ /* 0x000fe20007810000 */
[-CC-:B------:R-:W-:Y:S01]  /*2a10*/  FFMA.FTZ R81, R81, R4.reuse, -R24.reuse ;  /* 0x0000000451517223 */ /* 0x180fe20000010818 */
[--C-:B------:R-:W-:Y:S01]  /*2a20*/  FFMA.FTZ R83, R83, R4, -R24.reuse ;  /* 0x0000000453537223 */ /* 0x100fe20000010818 */
[----:B------:R0:W-:Y:S01]  /*2a30*/  MUFU.EX2 R190, R31 ;  /* 0x0000001f00be7308 */ /* 0x0001e20000000800 */
[----:B------:R-:W-:Y:S01]  /*2a40*/  FMNMX.FTZ R12, R25, R12, !PT ;  /* 0x0000000c190c7209 */ /* 0x000fe20007810000 */
[-CC-:B------:R-:W-:Y:S01]  /*2a50*/  FFMA.FTZ R85, R85, R4.reuse, -R24.reuse ;  /* 0x0000000455557223 */ /* 0x180fe20000010818 */
[----:B-1----:R-:W-:Y:S01]  /*2a60*/  FSEL R29, R66, -INF , P4 ;  /* 0xff800000421d7808 */ /* 0x002fe20002000000 */
        /* <DEDUP_REMOVED lines=12> */
[----:B------:R-:W0:Y:S01]  /*2b30*/  MUFU.EX2 R101, R10 ;  /* 0x0000000a00657308 */ /* 0x000e220000000800 */
[----:B------:R-:W-:Y:S01]  /*2b40*/  FMNMX.FTZ R12, R67, R12, !PT ;  /* 0x0000000c430c7209 */ /* 0x000fe20007810000 */
[-CC-:B------:R-:W-:Y:S01]  /*2b50*/  FFMA.FTZ R99, R99, R4.reuse, -R24.reuse ;  /* 0x0000000463637223 */ /* 0x180fe20000010818 */
[-CC-:B------:R-:W-:Y:S01]  /*2b60*/  FFMA.FTZ R65, R65, R4.reuse, -R24.reuse ;  /* 0x0000000441417223 */ /* 0x180fe20000010818 */
[--C-:B------:R-:W-:Y:S01]  /*2b70*/  FFMA.FTZ R59, R59, R4, -R24.reuse ;  /* 0x000000043b3b7223 */ /* 0x100fe20000010818 */
[----:B------:R-:W-:Y:S01]  /*2b80*/  FMNMX.FTZ R12, R31, R12, !PT ;  /* 0x0000000c1f0c7209 */ /* 0x000fe20007810000 */
[----:B------:R-:W-:Y:S01]  /*2b90*/  FFMA.FTZ R24, R69, R4, -R24 ;  /* 0x0000000445187223 */ /* 0x000fe20000010818 */
[--C-:B------:R-:W-:Y:S01]  /*2ba0*/  IMAD.MOV.U32 R70, RZ, RZ, R119.reuse ;  /* 0x000000ffff467224 */ /* 0x100fe200078e0077 */
[----:B------:R-:W2:Y:S01]  /*2bb0*/  MUFU.EX2 R35, R35 ;  /* 0x0000002300237308 */ /* 0x000ea20000000800 */
[----:B------:R-:W-:Y:S01]  /*2bc0*/  FMNMX.FTZ R12, R71, R12, !PT ;  /* 0x0000000c470c7209 */ /* 0x000fe20007810000 */
[--C-:B------:R-:W-:Y:S01]  /*2bd0*/  IMAD.MOV.U32 R69, RZ, RZ, R119.reuse ;  /* 0x000000ffff457224 */ /* 0x100fe200078e0077 */
[----:B------:R-:W-:Y:S01]  /*2be0*/  MOV R62, R119 ;  /* 0x00000077003e7202 */ /* 0x000fe20000000f00 */
[----:B------:R-:W-:-:S02]  /*2bf0*/  IMAD.MOV.U32 R66, RZ, RZ, R119 ;  /* 0x000000ffff427224 */ /* 0x000fc400078e0077 */
[----:B-1----:R-:W1:Y:S02]  /*2c00*/  SHFL.BFLY PT, R33, R12, 0x2, 0x1f ;  /* 0x0c401f000c217f89 */ /* 0x002e6400000e0000 */
[----:B------:R-:W-:Y:S08]  /*2c10*/  MUFU.EX2 R73, R73 ;  /* 0x0000004900497308 */ /* 0x000ff00000000800 */
[----:B------:R3:W-:Y:S08]  /*2c20*/  MUFU.EX2 R186, R75 ;  /* 0x0000004b00ba7308 */ /* 0x0007f00000000800 */
[----:B------:R-:W-:Y:S01]  /*2c30*/  MUFU.EX2 R77, R77 ;  /* 0x0000004d004d7308 */ /* 0x000fe20000000800 */
[----:B---3--:R-:W-:Y:S01]  /*2c40*/  IMAD.MOV.U32 R75, RZ, RZ, R119 ;  /* 0x000000ffff4b7224 */ /* 0x008fe200078e0077 */
[----:B-1----:R-:W-:-:S06]  /*2c50*/  FMNMX.FTZ R33, R12, R33, !PT ;  /* 0x000000210c217209 */ /* 0x002fcc0007810000 */
[----:B------:R1:W-:Y:S01]  /*2c60*/  MUFU.EX2 R180, R79 ;  /* 0x0000004f00b47308 */ /* 0x0003e20000000800 */
[----:B------:R-:W3:Y:S07]  /*2c70*/  SHFL.BFLY PT, R10, R33, 0x1, 0x1f ;  /* 0x0c201f00210a7f89 */ /* 0x000eee00000e0000 */
[----:B------:R-:W-:Y:S01]  /*2c80*/  MUFU.EX2 R81, R81 ;  /* 0x0000005100517308 */ /* 0x000fe20000000800 */
[----:B-1----:R-:W-:-:S07]  /*2c90*/  IMAD.MOV.U32 R79, RZ, RZ, R119 ;  /* 0x000000ffff4f7224 */ /* 0x002fce00078e0077 */
[----:B------:R1:W-:Y:S08]  /*2ca0*/  MUFU.EX2 R182, R83 ;  /* 0x0000005300b67308 */ /* 0x0003f00000000800 */
[----:B------:R-:W-:Y:S01]  /*2cb0*/  MUFU.EX2 R85, R85 ;  /* 0x0000005500557308 */ /* 0x000fe20000000800 */
[----:B-1----:R-:W-:Y:S02]  /*2cc0*/  MOV R83, R119 ;  /* 0x0000007700537202 */ /* 0x002fe40000000f00 */
[----:B---3--:R-:W-:Y:S01]  /*2cd0*/  FMNMX.FTZ R10, R33, R10, !PT ;  /* 0x0000000a210a7209 */ /* 0x008fe20007810000 */
[----:B------:R-:W-:-:S03]  /*2ce0*/  IMAD.MOV.U32 R33, RZ, RZ, R119 ;  /* 0x000000ffff217224 */ /* 0x000fc600078e0077 */
[C---:B------:R-:W-:Y:S01]  /*2cf0*/  FSETP.NEU.FTZ.AND P1, PT, R10.reuse, -INF , PT ;  /* 0xff8000000a00780b */ /* 0x040fe20003f3d000 */
[-C--:B------:R-:W-:Y:S01]  /*2d00*/  FMUL.FTZ R12, R10, R4.reuse ;  /* 0x000000040a0c7220 */ /* 0x080fe20000410000 */
[----:B------:R-:W-:Y:S04]  /*2d10*/  MUFU.EX2 R176, R87 ;  /* 0x0000005700b07308 */ /* 0x000fe80000000800 */
[----:B------:R-:W-:Y:S02]  /*2d20*/  FSEL R12, R12, RZ, P1 ;  /* 0x000000ff0c0c7208 */ /* 0x000fe40000800000 */
[----:B------:R-:W-:Y:S02]  /*2d30*/  PLOP3.LUT P1, PT, PT, PT, UP0, 0x80, 0x0 ;  /* 0x000000000000781c */ /* 0x000fe40003f2f008 */
[----:B------:R-:W-:Y:S01]  /*2d40*/  MUFU.EX2 R89, R89 ;  /* 0x0000005900597308 */ /* 0x000fe20000000800 */
[-CC-:B------:R-:W-:Y:S01]  /*2d50*/  FFMA.FTZ R2, R2, R4.reuse, -R12.reuse ;  /* 0x0000000402027223 */ /* 0x180fe2000001080c */
[-CC-:B------:R-:W-:Y:S01]  /*2d60*/  FFMA.FTZ R5, R5, R4.reuse, -R12.reuse ;  /* 0x0000000405057223 */ /* 0x180fe2000001080c */
[-CC-:B------:R-:W-:Y:S01]  /*2d70*/  FFMA.FTZ R11, R11, R4.reuse, -R12.reuse ;  /* 0x000000040b0b7223 */ /* 0x180fe2000001080c */
[-CC-:B------:R-:W-:Y:S01]  /*2d80*/  FFMA.FTZ R13, R13, R4.reuse, -R12.reuse ;  /* 0x000000040d0d7223 */ /* 0x180fe2000001080c */
[-CC-:B------:R-:W-:Y:S01]  /*2d90*/  FFMA.FTZ R15, R15, R4.reuse, -R12.reuse ;  /* 0x000000040f0f7223 */ /* 0x180fe2000001080c */
[-CC-:B------:R-:W-:Y:S01]  /*2da0*/  FFMA.FTZ R21, R21, R4.reuse, -R12.reuse ;  /* 0x0000000415157223 */ /* 0x180fe2000001080c */
[-CC-:B------:R-:W-:Y:S01]  /*2db0*/  FFMA.FTZ R37, R37, R4.reuse, -R12.reuse ;  /* 0x0000000425257223 */ /* 0x180fe2000001080c */
[----:B------:R0:W-:Y:S01]  /*2dc0*/  MUFU.EX2 R189, R5 ;  /* 0x0000000500bd7308 */ /* 0x0001e20000000800 */
[-CC-:B------:R-:W-:Y:S01]  /*2dd0*/  FFMA.FTZ R39, R39, R4.reuse, -R12.reuse ;  /* 0x0000000427277223 */ /* 0x180fe2000001080c */
[-CC-:B------:R-:W-:Y:S01]  /*2de0*/  FFMA.FTZ R41, R41, R4.reuse, -R12.reuse ;  /* 0x0000000429297223 */ /* 0x180fe2000001080c */
[-CC-:B------:R-:W-:Y:S01]  /*2df0*/  FFMA.FTZ R43, R43, R4.reuse, -R12.reuse ;  /* 0x000000042b2b7223 */ /* 0x180fe2000001080c */
[-CC-:B------:R-:W-:Y:S01]  /*2e00*/  FFMA.FTZ R45, R45, R4.reuse, -R12.reuse ;  /* 0x000000042d2d7223 */ /* 0x180fe2000001080c */
[-CC-:B------:R-:W-:Y:S01]  /*2e10*/  FFMA.FTZ R47, R47, R4.reuse, -R12.reuse ;  /* 0x000000042f2f7223 */ /* 0x180fe2000001080c */
[-CC-:B------:R-:W-:Y:S01]  /*2e20*/  FFMA.FTZ R49, R49, R4.reuse, -R12.reuse ;  /* 0x0000000431317223 */ /* 0x180fe2000001080c */
[-CC-:B------:R-:W-:Y:S01]  /*2e30*/  FFMA.FTZ R51, R51, R4.reuse, -R12.reuse ;  /* 0x0000000433337223 */ /* 0x180fe2000001080c */
[----:B------:R-:W1:Y:S01]  /*2e40*/  MUFU.EX2 R2, R2 ;  /* 0x0000000200027308 */ /* 0x000e620000000800 */
[----:B0-----:R-:W-:Y:S01]  /*2e50*/  FADD.FTZ R5, R188, R101 ;  /* 0x00000065bc057221 */ /* 0x001fe20000010000 */
[-CC-:B------:R-:W-:Y:S01]  /*2e60*/  FFMA.FTZ R53, R53, R4.reuse, -R12.reuse ;  /* 0x0000000435357223 */ /* 0x180fe2000001080c */
[-CC-:B------:R-:W-:Y:S01]  /*2e70*/  FFMA.FTZ R55, R55, R4.reuse, -R12.reuse ;  /* 0x0000000437377223 */ /* 0x180fe2000001080c */
[-CC-:B------:R-:W-:Y:S01]  /*2e80*/  FFMA.FTZ R57, R57, R4.reuse, -R12.reuse ;  /* 0x0000000439397223 */ /* 0x180fe2000001080c */
[----:B------:R-:W-:Y:S01]  /*2e90*/  FADD.FTZ R34, R190, R5 ;  /* 0x00000005be227221 */ /* 0x000fe20000010000 */
[-CC-:B------:R-:W-:Y:S01]  /*2ea0*/  FFMA.FTZ R25, R25, R4.reuse, -R12.reuse ;  /* 0x0000000419197223 */ /* 0x180fe2000001080c */
[-C--:B------:R-:W-:Y:S01]  /*2eb0*/  FFMA.FTZ R27, R27, R4.reuse, -R12 ;  /* 0x000000041b1b7223 */ /* 0x080fe2000001080c */
[----:B------:R-:W0:Y:S01]  /*2ec0*/  MUFU.EX2 R11, R11 ;  /* 0x0000000b000b7308 */ /* 0x000e220000000800 */
[----:B------:R-:W-:Y:S01]  /*2ed0*/  FADD.FTZ R34, R103, R34 ;  /* 0x0000002267227221 */ /* 0x000fe20000010000 */
[-CC-:B------:R-:W-:Y:S01]  /*2ee0*/  FFMA.FTZ R63, R63, R4.reuse, -R12.reuse ;  /* 0x000000043f3f7223 */ /* 0x180fe2000001080c */
[-CC-:B------:R-:W-:Y:S01]  /*2ef0*/  FFMA.FTZ R29, R29, R4.reuse, -R12.reuse ;  /* 0x000000041d1d7223 */ /* 0x180fe2000001080c */
[-C--:B------:R-:W-:Y:S01]  /*2f00*/  FFMA.FTZ R67, R67, R4.reuse, -R12 ;  /* 0x0000000443437223 */ /* 0x080fe2000001080c */
[----:B--2---:R-:W-:Y:S01]  /*2f10*/  FADD.FTZ R5, R35, R34 ;  /* 0x0000002223057221 */ /* 0x004fe20000010000 */
[-CC-:B------:R-:W-:Y:S01]  /*2f20*/  FFMA.FTZ R31, R31, R4.reuse, -R12.reuse ;  /* 0x000000041f1f7223 */ /* 0x180fe2000001080c */
[----:B------:R-:W-:Y:S01]  /*2f30*/  FFMA.FTZ R71, R71, R4, -R12 ;  /* 0x0000000447477223 */ /* 0x000fe2000001080c */
[----:B------:R2:W3:Y:S01]  /*2f40*/  MUFU.EX2 R14, R13 ;  /* 0x0000000d000e7308 */ /* 0x0004e20000000800 */
[----:B-1----:R-:W-:Y:S01]  /*2f50*/  FADD.FTZ R34, R189, R2 ;  /* 0x00000002bd227221 */ /* 0x002fe20000010000 */
[----:B------:R-:W-:Y:S01]  /*2f60*/  FADD.FTZ R36, R184, R5 ;  /* 0x00000005b8247221 */ /* 0x000fe20000010000 */
[----:B------:R-:W-:Y:S01]  /*2f70*/  F2FP.BF16.F32.PACK_AB R189, R2, R189 ;  /* 0x000000bd02bd723e */ /* 0x000fe200000010ff */
[----:B------:R-:W-:Y:S01]  /*2f80*/  IMAD.MOV.U32 R87, RZ, RZ, R119 ;  /* 0x000000ffff577224 */ /* 0x000fe200078e0077 */
[----:B------:R-:W-:-:S02]  /*2f90*/  F2FP.BF16.F32.PACK_AB R188, R101, R188 ;  /* 0x000000bc65bc723e */ /* 0x000fc400000010ff */
[----:B------:R-:W-:Y:S01]  /*2fa0*/  F2FP.BF16.F32.PACK_AB R190, R103, R190 ;  /* 0x000000be67be723e */ /* 0x000fe200000010ff */
[----:B------:R-:W1:Y:S01]  /*2fb0*/  MUFU.EX2 R15, R15 ;  /* 0x0000000f000f7308 */ /* 0x000e620000000800 */
[----:B0-----:R-:W-:Y:S01]  /*2fc0*/  FADD.FTZ R5, R11, R34 ;  /* 0x000000220b057221 */ /* 0x001fe20000010000 */
[----:B--2---:R-:W-:Y:S01]  /*2fd0*/  FADD.FTZ R13, R73, R36 ;  /* 0x00000024490d7221 */ /* 0x004fe20000010000 */
[----:B------:R-:W-:Y:S01]  /*2fe0*/  F2FP.BF16.F32.PACK_AB R184, R184, R35 ;  /* 0x00000023b8b8723e */ /* 0x000fe200000010ff */
[----:B------:R-:W-:Y:S01]  /*2ff0*/  IMAD.MOV.U32 R103, RZ, RZ, R119 ;  /* 0x000000ffff677224 */ /* 0x000fe200078e0077 */
[----:B------:R-:W-:Y:S01]  /*3000*/  MOV R101, R119 ;  /* 0x0000007700657202 */ /* 0x000fe20000000f00 */
[C---:B------:R-:W-:Y:S01]  /*3010*/  FADD.FTZ R38, R186.reuse, R13 ;  /* 0x0000000dba267221 */ /* 0x040fe20000010000 */
[----:B------:R-:W-:Y:S01]  /*3020*/  F2FP.BF16.F32.PACK_AB R186, R186, R73 ;  /* 0x00000049baba723e */ /* 0x000fe200000010ff */
[----:B------:R-:W0:Y:S01]  /*3030*/  MUFU.EX2 R20, R21 ;  /* 0x0000001500147308 */ /* 0x000e220000000800 */
[C---:B---3--:R-:W-:Y:S01]  /*3040*/  FADD.FTZ R36, R14.reuse, R5 ;  /* 0x000000050e247221 */ /* 0x048fe20000010000 */
[----:B------:R-:W-:Y:S01]  /*3050*/  FADD.FTZ R13, R77, R38 ;  /* 0x000000264d0d7221 */ /* 0x000fe20000010000 */
[----:B------:R-:W-:Y:S01]  /*3060*/  F2FP.BF16.F32.PACK_AB R191, R14, R11 ;  /* 0x0000000b0ebf723e */ /* 0x000fe200000010ff */
[----:B------:R-:W-:Y:S01]  /*3070*/  IMAD.MOV.U32 R73, RZ, RZ, R119 ;  /* 0x000000ffff497224 */ /* 0x000fe200078e0077 */
[----:B------:R-:W-:Y:S01]  /*3080*/  MOV R35, R119 ;  /* 0x0000007700237202 */ /* 0x000fe20000000f00 */
[C---:B------:R-:W-:Y:S01]  /*3090*/  FADD.FTZ R38, R180.reuse, R13 ;  /* 0x0000000db4267221 */ /* 0x040fe20000010000 */
[----:B------:R-:W-:Y:S01]  /*30a0*/  F2FP.BF16.F32.PACK_AB R180, R180, R77 ;  /* 0x0000004db4b4723e */ /* 0x000fe200000010ff */
[----:B------:R-:W2:Y:S01]  /*30b0*/  MUFU.EX2 R37, R37 ;  /* 0x0000002500257308 */ /* 0x000ea20000000800 */
[----:B-1----:R-:W-:Y:S01]  /*30c0*/  FADD.FTZ R5, R15, R36 ;  /* 0x000000240f057221 */ /* 0x002fe20000010000 */
[----:B------:R-:W-:Y:S01]  /*30d0*/  FADD.FTZ R13, R81, R38 ;  /* 0x00000026510d7221 */ /* 0x000fe20000010000 */
[----:B------:R-:W-:-:S03]  /*30e0*/  MOV R77, R119 ;  /* 0x00000077004d7202 */ /* 0x000fc60000000f00 */
[C---:B------:R-:W-:Y:S01]  /*30f0*/  FADD.FTZ R40, R182.reuse, R13 ;  /* 0x0000000db6287221 */ /* 0x040fe20000010000 */
[----:B------:R-:W-:Y:S01]  /*3100*/  F2FP.BF16.F32.PACK_AB R182, R182, R81 ;  /* 0x00000051b6b6723e */ /* 0x000fe200000010ff */
[----:B------:R1:W3:Y:S01]  /*3110*/  MUFU.EX2 R26, R39 ;  /* 0x00000027001a7308 */ /* 0x0002e20000000800 */
[C---:B0-----:R-:W-:Y:S01]  /*3120*/  FADD.FTZ R36, R20.reuse, R5 ;  /* 0x0000000514247221 */ /* 0x041fe20000010000 */
[----:B------:R-:W-:Y:S01]  /*3130*/  FADD.FTZ R13, R85, R40 ;  /* 0x00000028550d7221 */ /* 0x000fe20000010000 */
[----:B------:R-:W-:Y:S01]  /*3140*/  F2FP.BF16.F32.PACK_AB R185, R20, R15 ;  /* 0x0000000f14b9723e */ /* 0x000fe200000010ff */
[----:B------:R-:W-:-:S04]  /*3150*/  IMAD.MOV.U32 R81, RZ, RZ, R119 ;  /* 0x000000ffff517224 */ /* 0x000fc800078e0077 */
[----:B------:R-:W0:Y:S01]  /*3160*/  MUFU.EX2 R41, R41 ;  /* 0x0000002900297308 */ /* 0x000e220000000800 */
[----:B--2---:R-:W-:Y:S01]  /*3170*/  FADD.FTZ R5, R37, R36 ;  /* 0x0000002425057221 */ /* 0x004fe20000010000 */
[----:B-1----:R-:W-:-:S06]  /*3180*/  IMAD.MOV.U32 R39, RZ, RZ, R119 ;  /* 0x000000ffff277224 */ /* 0x002fcc00078e0077 */
[----:B------:R1:W2:Y:S01]  /*3190*/  MUFU.EX2 R28, R43 ;  /* 0x0000002b001c7308 */ /* 0x0002a20000000800 */
[C---:B---3--:R-:W-:Y:S01]  /*31a0*/  FADD.FTZ R38, R26.reuse, R5 ;  /* 0x000000051a267221 */ /* 0x048fe20000010000 */
[----:B------:R-:W-:Y:S01]  /*31b0*/  F2FP.BF16.F32.PACK_AB R187, R26, R37 ;  /* 0x000000251abb723e */ /* 0x000fe200000010ff */
[----:B------:R-:W-:Y:S01]  /*31c0*/  IMAD.MOV.U32 R37, RZ, RZ, R119 ;  /* 0x000000ffff257224 */ /* 0x000fe200078e0077 */
[----:B------:R-:W-:-:S04]  /*31d0*/  MOV R26, R119 ;  /* 0x00000077001a7202 */ /* 0x000fc80000000f00 */
[----:B------:R-:W3:Y:S01]  /*31e0*/  MUFU.EX2 R45, R45 ;  /* 0x0000002d002d7308 */ /* 0x000ee20000000800 */
[----:B0-----:R-:W-:Y:S01]  /*31f0*/  FADD.FTZ R5, R41, R38 ;  /* 0x0000002629057221 */ /* 0x001fe20000010000 */
[C---:B------:R-:W-:Y:S01]  /*3200*/  FADD.FTZ R38, R176.reuse, R13 ;  /* 0x0000000db0267221 */ /* 0x040fe20000010000 */
[----:B------:R-:W-:Y:S01]  /*3210*/  F2FP.BF16.F32.PACK_AB R176, R176, R85 ;  /* 0x00000055b0b0723e */ /* 0x000fe200000010ff */
[--C-:B------:R-:W-:Y:S02]  /*3220*/  IMAD.MOV.U32 R85, RZ, RZ, R119.reuse ;  /* 0x000000ffff557224 */ /* 0x100fe400078e0077 */
[----:B------:R-:W-:Y:S01]  /*3230*/  FADD.FTZ R13, R89, R38 ;  /* 0x00000026590d7221 */ /* 0x000fe20000010000 */
[----:B-1----:R-:W-:Y:S01]  /*3240*/  IMAD.MOV.U32 R43, RZ, RZ, R119 ;  /* 0x000000ffff2b7224 */ /* 0x002fe200078e0077 */
[----:B------:R0:W1:Y:S01]  /*3250*/  MUFU.EX2 R30, R47 ;  /* 0x0000002f001e7308 */ /* 0x0000620000000800 */
[C---:B--2---:R-:W-:Y:S01]  /*3260*/  FADD.FTZ R0, R28.reuse, R5 ;  /* 0x000000051c007221 */ /* 0x044fe20000010000 */
[----:B------:R-:W-:Y:S01]  /*3270*/  F2FP.BF16.F32.PACK_AB R181, R28, R41 ;  /* 0x000000291cb5723e */ /* 0x000fe200000010ff */
[----:B------:R-:W-:Y:S01]  /*3280*/  IMAD.MOV.U32 R28, RZ, RZ, R119 ;  /* 0x000000ffff1c7224 */ /* 0x000fe200078e0077 */
[----:B------:R-:W-:-:S04]  /*3290*/  MOV R41, R119 ;  /* 0x0000007700297202 */ /* 0x000fc80000000f00 */
[----:B------:R2:W4:Y:S01]  /*32a0*/  MUFU.EX2 R178, R91 ;  /* 0x0000005b00b27308 */ /* 0x0005220000000800 */
[----:B---3--:R-:W-:Y:S01]  /*32b0*/  FADD.FTZ R5, R45, R0 ;  /* 0x000000002d057221 */ /* 0x008fe20000010000 */
[----:B0-----:R-:W-:-:S06]  /*32c0*/  MOV R47, R119 ;  /* 0x00000077002f7202 */ /* 0x001fcc0000000f00 */
[----:B------:R-:W0:Y:S01]  /*32d0*/  MUFU.EX2 R49, R49 ;  /* 0x0000003100317308 */ /* 0x000e220000000800 */
[C---:B-1----:R-:W-:Y:S01]  /*32e0*/  FADD.FTZ R38, R30.reuse, R5 ;  /* 0x000000051e267221 */ /* 0x042fe20000010000 */
[----:B------:R-:W-:Y:S01]  /*32f0*/  F2FP.BF16.F32.PACK_AB R183, R30, R45 ;  /* 0x0000002d1eb7723e */ /* 0x000fe200000010ff */
[--C-:B--2---:R-:W-:Y:S02]  /*3300*/  IMAD.MOV.U32 R91, RZ, RZ, R119.reuse ;  /* 0x000000ffff5b7224 */ /* 0x104fe400078e0077 */
[--C-:B------:R-:W-:Y:S02]  /*3310*/  IMAD.MOV.U32 R45, RZ, RZ, R119.reuse ;  /* 0x000000ffff2d7224 */ /* 0x100fe400078e0077 */
[----:B------:R-:W-:Y:S01]  /*3320*/  IMAD.MOV.U32 R30, RZ, RZ, R119 ;  /* 0x000000ffff1e7224 */ /* 0x000fe200078e0077 */
[----:B------:R-:W1:Y:S01]  /*3330*/  MUFU.EX2 R93, R93 ;  /* 0x0000005d005d7308 */ /* 0x000e620000000800 */
[C---:B----4-:R-:W-:Y:S01]  /*3340*/  FADD.FTZ R40, R178.reuse, R13 ;  /* 0x0000000db2287221 */ /* 0x050fe20000010000 */
[----:B------:R-:W-:-:S02]  /*3350*/  F2FP.BF16.F32.PACK_AB R178, R178, R89 ;  /* 0x00000059b2b2723e */ /* 0x000fc400000010ff */
[----:B------:R-:W-:-:S04]  /*3360*/  MOV R89, R119 ;  /* 0x0000007700597202 */ /* 0x000fc80000000f00 */
[----:B------:R2:W3:Y:S01]  /*3370*/  MUFU.EX2 R32, R51 ;  /* 0x0000003300207308 */ /* 0x0004e20000000800 */
[----:B0-----:R-:W-:-:S07]  /*3380*/  FADD.FTZ R5, R49, R38 ;  /* 0x0000002631057221 */ /* 0x001fce0000010000 */
[----:B------:R0:W4:Y:S01]  /*3390*/  MUFU.EX2 R172, R95 ;  /* 0x0000005f00ac7308 */ /* 0x0001220000000800 */
[----:B-1----:R-:W-:Y:S01]  /*33a0*/  FADD.FTZ R13, R93, R40 ;  /* 0x000000285d0d7221 */ /* 0x002fe20000010000 */
[----:B--2---:R-:W-:-:S06]  /*33b0*/  IMAD.MOV.U32 R51, RZ, RZ, R119 ;  /* 0x000000ffff337224 */ /* 0x004fcc00078e0077 */
[----:B------:R-:W1:Y:S01]  /*33c0*/  MUFU.EX2 R53, R53 ;  /* 0x0000003500357308 */ /* 0x000e620000000800 */
[C---:B---3--:R-:W-:Y:S01]  /*33d0*/  FADD.FTZ R12, R32.reuse, R5 ;  /* 0x00000005200c7221 */ /* 0x048fe20000010000 */
[----:B------:R-:W-:Y:S01]  /*33e0*/  F2FP.BF16.F32.PACK_AB R177, R32, R49 ;  /* 0x0000003120b1723e */ /* 0x000fe200000010ff */
[----:B------:R-:W-:Y:S01]  /*33f0*/  IMAD.MOV.U32 R49, RZ, RZ, R119 ;  /* 0x000000ffff317224 */ /* 0x000fe200078e0077 */
[-C--:B0-----:R-:W-:Y:S02]  /*3400*/  MOV R95, R119.reuse ;  /* 0x00000077005f7202 */ /* 0x081fe40000000f00 */
[----:B------:R-:W-:Y:S02]  /*3410*/  MOV R32, R119 ;  /* 0x0000007700207202 */ /* 0x000fe40000000f00 */
[----:B------:R-:W0:Y:S01]  /*3420*/  MUFU.EX2 R97, R97 ;  /* 0x0000006100617308 */ /* 0x000e220000000800 */
[C---:B----4-:R-:W-:Y:S01]  /*3430*/  FADD.FTZ R38, R172.reuse, R13 ;  /* 0x0000000dac267221 */ /* 0x050fe20000010000 */
[----:B------:R-:W-:Y:S01]  /*3440*/  F2FP.BF16.F32.PACK_AB R172, R172, R93 ;  /* 0x0000005dacac723e */ /* 0x000fe200000010ff */
[----:B------:R-:W-:-:S05]  /*3450*/  IMAD.MOV.U32 R93, RZ, RZ, R119 ;  /* 0x000000ffff5d7224 */ /* 0x000fca00078e0077 */
[----:B------:R2:W3:Y:S01]  /*3460*/  MUFU.EX2 R34, R55 ;  /* 0x0000003700227308 */ /* 0x0004e20000000800 */
[----:B-1----:R-:W-:-:S07]  /*3470*/  FADD.FTZ R5, R53, R12 ;  /* 0x0000000c35057221 */ /* 0x002fce0000010000 */
[----:B------:R1:W4:Y:S01]  /*3480*/  MUFU.EX2 R174, R61 ;  /* 0x0000003d00ae7308 */ /* 0x0003220000000800 */
[----:B0-----:R-:W-:Y:S01]  /*3490*/  FADD.FTZ R13, R97, R38 ;  /* 0x00000026610d7221 */ /* 0x001fe20000010000 */
[----:B--2---:R-:W-:-:S06]  /*34a0*/  IMAD.MOV.U32 R55, RZ, RZ, R119 ;  /* 0x000000ffff377224 */ /* 0x004fcc00078e0077 */
[----:B------:R-:W0:Y:S01]  /*34b0*/  MUFU.EX2 R57, R57 ;  /* 0x0000003900397308 */ /* 0x000e220000000800 */
[C---:B---3--:R-:W-:Y:S01]  /*34c0*/  FADD.FTZ R38, R34.reuse, R5 ;  /* 0x0000000522267221 */ /* 0x048fe20000010000 */
[----:B------:R-:W-:Y:S01]  /*34d0*/  F2FP.BF16.F32.PACK_AB R179, R34, R53 ;  /* 0x0000003522b3723e */ /* 0x000fe200000010ff */
[--C-:B-1----:R-:W-:Y:S01]  /*34e0*/  IMAD.MOV.U32 R61, RZ, RZ, R119.reuse ;  /* 0x000000ffff3d7224 */ /* 0x102fe200078e0077 */
[----:B------:R-:W-:Y:S01]  /*34f0*/  MOV R53, R119 ;  /* 0x0000007700357202 */ /* 0x000fe20000000f00 */
[----:B------:R-:W-:-:S03]  /*3500*/  IMAD.MOV.U32 R34, RZ, RZ, R119 ;  /* 0x000000ffff227224 */ /* 0x000fc600078e0077 */
[----:B------:R-:W1:Y:S01]  /*3510*/  MUFU.EX2 R99, R99 ;  /* 0x0000006300637308 */ /* 0x000e620000000800 */
[C---:B----4-:R-:W-:Y:S01]  /*3520*/  FADD.FTZ R40, R174.reuse, R13 ;  /* 0x0000000dae287221 */ /* 0x050fe20000010000 */
[----:B------:R-:W-:Y:S01]  /*3530*/  F2FP.BF16.F32.PACK_AB R174, R174, R97 ;  /* 0x00000061aeae723e */ /* 0x000fe200000010ff */
[----:B------:R-:W-:-:S05]  /*3540*/  IMAD.MOV.U32 R97, RZ, RZ, R119 ;  /* 0x000000ffff617224 */ /* 0x000fca00078e0077 */
        /* <DEDUP_REMOVED lines=8> */
[--C-:B------:R-:W-:Y:S01]  /*35d0*/  IMAD.MOV.U32 R57, RZ, RZ, R119.reuse ;  /* 0x000000ffff397224 */ /* 0x100fe200078e0077 */
[----:B0-----:R-:W-:Y:S01]  /*35e0*/  MOV R65, R119 ;  /* 0x0000007700417202 */ /* 0x001fe20000000f00 */
[----:B------:R-:W-:-:S03]  /*35f0*/  IMAD.MOV.U32 R36, RZ, RZ, R119 ;  /* 0x000000ffff247224 */ /* 0x000fc600078e0077 */
[----:B------:R-:W0:Y:S01]  /*3600*/  MUFU.EX2 R59, R59 ;  /* 0x0000003b003b7308 */ /* 0x000e220000000800 */
[C---:B----4-:R-:W-:Y:S01]  /*3610*/  FADD.FTZ R40, R168.reuse, R13 ;  /* 0x0000000da8287221 */ /* 0x050fe20000010000 */
[----:B------:R-:W-:Y:S01]  /*3620*/  F2FP.BF16.F32.PACK_AB R168, R168, R99 ;  /* 0x00000063a8a8723e */ /* 0x000fe200000010ff */
[----:B------:R-:W-:-:S05]  /*3630*/  IMAD.MOV.U32 R99, RZ, RZ, R119 ;  /* 0x000000ffff637224 */ /* 0x000fca00078e0077 */
[----:B------:R2:W3:Y:S01]  /*3640*/  MUFU.EX2 R0, R63 ;  /* 0x0000003f00007308 */ /* 0x0004e20000000800 */
[----:B-1----:R-:W-:-:S07]  /*3650*/  FADD.FTZ R5, R27, R38 ;  /* 0x000000261b057221 */ /* 0x002fce0000010000 */
[----:B------:R-:W1:Y:S01]  /*3660*/  MUFU.EX2 R29, R29 ;  /* 0x0000001d001d7308 */ /* 0x000e620000000800 */
[----:B0-----:R-:W-:Y:S01]  /*3670*/  FADD.FTZ R13, R59, R40 ;  /* 0x000000283b0d7221 */ /* 0x001fe20000010000 */
[----:B--2---:R-:W-:-:S06]  /*3680*/  IMAD.MOV.U32 R63, RZ, RZ, R119 ;  /* 0x000000ffff3f7224 */ /* 0x004fcc00078e0077 */
[----:B------:R0:W2:Y:S01]  /*3690*/  MUFU.EX2 R12, R67 ;  /* 0x00000043000c7308 */ /* 0x0000a20000000800 */
[C---:B---3--:R-:W-:Y:S01]  /*36a0*/  FADD.FTZ R40, R0.reuse, R5 ;  /* 0x0000000500287221 */ /* 0x048fe20000010000 */
[----:B------:R-:W-:Y:S01]  /*36b0*/  F2FP.BF16.F32.PACK_AB R175, R0, R27 ;  /* 0x0000001b00af723e */ /* 0x000fe200000010ff */
[----:B------:R-:W-:Y:S02]  /*36c0*/  IMAD.MOV.U32 R0, RZ, RZ, 0x3f800000 ;  /* 0x3f800000ff007424 */ /* 0x000fe400078e00ff */
[----:B------:R-:W-:-:S03]  /*36d0*/  IMAD.MOV.U32 R27, RZ, RZ, R119 ;  /* 0x000000ffff1b7224 */ /* 0x000fc600078e0077 */
[----:B------:R-:W3:Y:S01]  /*36e0*/  MUFU.EX2 R31, R31 ;  /* 0x0000001f001f7308 */ /* 0x000ee20000000800 */
[----:B-1----:R-:W-:Y:S01]  /*36f0*/  FADD.FTZ R11, R29, R40 ;  /* 0x000000281d0b7221 */ /* 0x002fe20000010000 */
[--C-:B0-----:R-:W-:Y:S02]  /*3700*/  IMAD.MOV.U32 R67, RZ, RZ, R119.reuse ;  /* 0x000000ffff437224 */ /* 0x101fe400078e0077 */
[----:B------:R-:W-:-:S04]  /*3710*/  IMAD.MOV.U32 R40, RZ, RZ, R119 ;  /* 0x000000ffff287224 */ /* 0x000fc800078e0077 */
[----:B------:R-:W0:Y:S01]  /*3720*/  MUFU.EX2 R24, R24 ;  /* 0x0000001800187308 */ /* 0x000e220000000800 */
[C---:B--2---:R-:W-:Y:S01]  /*3730*/  FADD.FTZ R2, R12.reuse, R11 ;  /* 0x0000000b0c027221 */ /* 0x044fe20000010000 */
[----:B------:R-:W-:Y:S02]  /*3740*/  F2FP.BF16.F32.PACK_AB R169, R12, R29 ;  /* 0x0000001d0ca9723e */ /* 0x000fe400000010ff */
[----:B------:R-:W-:-:S04]  /*3750*/  MOV R29, R119 ;  /* 0x00000077001d7202 */ /* 0x000fc80000000f00 */
[----:B------:R1:W2:Y:S01]  /*3760*/  MUFU.EX2 R38, R71 ;  /* 0x0000004700267308 */ /* 0x0002a20000000800 */
[----:B---3--:R-:W-:Y:S01]  /*3770*/  FADD.FTZ R11, R31, R2 ;  /* 0x000000021f0b7221 */ /* 0x008fe20000010000 */
[C---:B0-----:R-:W-:Y:S01]  /*3780*/  FADD.FTZ R5, R24.reuse, R13 ;  /* 0x0000000d18057221 */ /* 0x041fe20000010000 */
[----:B------:R-:W-:Y:S01]  /*3790*/  F2FP.BF16.F32.PACK_AB R170, R24, R59 ;  /* 0x0000003b18aa723e */ /* 0x000fe200000010ff */
[----:B------:R-:W-:Y:S01]  /*37a0*/  IMAD.MOV.U32 R24, RZ, RZ, R119 ;  /* 0x000000ffff187224 */ /* 0x000fe200078e0077 */
[-C--:B-1----:R-:W-:Y:S02]  /*37b0*/  MOV R71, R119.reuse ;  /* 0x0000007700477202 */ /* 0x082fe40000000f00 */
[----:B------:R-:W-:Y:S01]  /*37c0*/  MOV R59, R119 ;  /* 0x00000077003b7202 */ /* 0x000fe20000000f00 */
[C---:B--2---:R-:W-:Y:S01]  /*37d0*/  FADD.FTZ R2, R38.reuse, R11 ;  /* 0x0000000b26027221 */ /* 0x044fe20000010000 */
[----:B------:R-:W-:Y:S01]  /*37e0*/  F2FP.BF16.F32.PACK_AB R171, R38, R31 ;  /* 0x0000001f26ab723e */ /* 0x000fe200000010ff */
[----:B------:R-:W-:Y:S01]  /*37f0*/  IMAD.MOV.U32 R11, RZ, RZ, 0x3f800000 ;  /* 0x3f800000ff0b7424 */ /* 0x000fe200078e00ff */
[----:B------:R-:W-:Y:S01]  /*3800*/  MOV R38, R119 ;  /* 0x0000007700267202 */ /* 0x000fe20000000f00 */
[----:B------:R-:W-:Y:S01]  /*3810*/  IMAD.MOV.U32 R31, RZ, RZ, R119 ;  /* 0x000000ffff1f7224 */ /* 0x000fe200078e0077 */
[----:B------:R-:W-:Y:S06]  /*3820*/  @!P1 BRA `(.L_x_14) ;  /* 0x0000002400fc9947 */ /* 0x000fec0003800000 */
[----:B------:R-:W-:Y:S01]  /*3830*/  R2UR UR4, R120 ;  /* 0x00000000780472ca */ /* 0x000fe200000e0000 */
[----:B------:R-:W-:Y:S01]  /*3840*/  IMAD.MOV.U32 R12, RZ, RZ, R3 ;  /* 0x000000ffff0c7224 */ /* 0x000fe200078e0003 */
[----:B------:R-:W-:Y:S01]  /*3850*/  MOV R13, R10 ;  /* 0x0000000a000d7202 */ /* 0x000fe20000000f00 */
[----:B------:R-:W-:Y:S01]  /*3860*/  IMAD.MOV.U32 R0, RZ, RZ, 0x3f800000 ;  /* 0x3f800000ff007424 */ /* 0x000fe200078e00ff */
[----:B------:R-:W-:Y:S02]  /*3870*/  CS2R R118, SRZ ;  /* 0x0000000000767805 */ /* 0x000fe4000001ff00 */
[----:B------:R-:W-:Y:S02]  /*3880*/  CS2R R114, SRZ ;  /* 0x0000000000727805 */ /* 0x000fe4000001ff00 */
[----:B------:R-:W-:Y:S02]  /*3890*/  CS2R R110, SRZ ;  /* 0x00000000006e7805 */ /* 0x000fe4000001ff00 */
[----:B------:R-:W-:-:S02]  /*38a0*/  CS2R R106, SRZ ;  /* 0x00000000006a7805 */ /* 0x000fc4000001ff00 */
[----:B------:R-:W-:Y:S02]  /*38b0*/  CS2R R102, SRZ ;  /* 0x0000000000667805 */ /* 0x000fe4000001ff00 */
[----:B------:R-:W-:Y:S02]  /*38c0*/  CS2R R98, SRZ ;  /* 0x0000000000627805 */ /* 0x000fe4000001ff00 */
        /* <DEDUP_REMOVED lines=41> */
[----:B------:R-:W-:Y:S01]  /*3b60*/  CS2R R24, SRZ ;  /* 0x0000000000187805 */ /* 0x000fe2000001ff00 */
[----:B------:R-:W-:Y:S01]  /*3b70*/  UIADD3 UR4, UR4, -0x2, URZ ;  /* 0xfffffffe04047890 */ /* 0x000fe2000fffe03f */
[----:B------:R-:W-:Y:S01]  /*3b80*/  UMOV UR5, UR39 ;  /* 0x0000002700057c82 */ /* 0x000fe20008000000 */
[----:B------:R-:W-:Y:S01]  /*3b90*/  UMOV UR6, UR38 ;  /* 0x0000002600067c82 */ /* 0x000fe20008000000 */
[----:B------:R-:W-:-:S09]  /*3ba0*/  ULDC UR7, c[0x0][0x9d8] ;  /* 0x0002760000077ab9 */ /* 0x000fd20000000800 */
.L_x_25:
[----:B------:R-:W-:-:S04]  /*3bb0*/  UISETP.NE.AND UP0, UPT, UR6, 0x1, UPT ;  /* 0x000000010600788c */ /* 0x000fc8000bf05270 */
[----:B------:R-:W-:-:S04]  /*3bc0*/  USEL UR39, URZ, 0x1, UP0 ;  /* 0x000000013f277887 */ /* 0x000fc80008000000 */
[----:B------:R-:W-:Y:S01]  /*3bd0*/  ULOP3.LUT UR39, UR5, UR39, URZ, 0x3c, !UPT ;  /* 0x0000002705277292 */ /* 0x000fe2000f8e3c3f */
[----:B------:R-:W-:Y:S11]  /*3be0*/  @!P0 BRA `(.L_x_15) ;  /* 0x0000000000048947 */ /* 0x000ff60003800000 */
[----:B------:R-:W-:Y:S01]  /*3bf0*/  BPT.TRAP 0x1 ;  /* 0x000000040000795c */ /* 0x000fe20000300000 */
.L_x_15:
[----:B------:R-:W0:Y:S01]  /*3c00*/  S2UR UR42, SR_CgaCtaId ;  /* 0x00000000002a79c3 */ /* 0x000e220000008800 */
[----:B------:R-:W-:Y:S01]  /*3c10*/  UIADD3 UR38, UR6, 0x1, URZ ;  /* 0x0000000106267890 */ /* 0x000fe2000fffe03f */
[----:B------:R-:W-:Y:S01]  /*3c20*/  MOV R3, UR39 ;  /* 0x0000002700037c02 */ /* 0x000fe20008000f00 */
[----:B------:R-:W-:Y:S02]  /*3c30*/  UMOV UR8, 0x400 ;  /* 0x0000040000087882 */ /* 0x000fe40000000000 */
[----:B------:R-:W-:Y:S01]  /*3c40*/  UISETP.NE.AND UP0, UPT, UR38, 0x2, UPT ;  /* 0x000000022600788c */ /* 0x000fe2000bf05270 */
[----:B------:R-:W-:-:S03]  /*3c50*/  SHF.L.U32 R3, R3, 0x1f, RZ ;  /* 0x0000001f03037819 */ /* 0x000fc600000006ff */
[----:B------:R-:W-:Y:S02]  /*3c60*/  USEL UR38, UR38, URZ, UP0 ;  /* 0x0000003f26267287 */ /* 0x000fe40008000000 */
[----:B0-----:R-:W-:-:S04]  /*3c70*/  ULEA UR8, UR42, UR8, 0x18 ;  /* 0x000000082a087291 */ /* 0x001fc8000f8ec03f */
[----:B------:R-:W-:-:S09]  /*3c80*/  ULEA UR9, UR38, UR8, 0x3 ;  /* 0x0000000826097291 */ /* 0x000fd2000f8e183f */
[----:B------:R0:W1:Y:S01]  /*3c90*/  SYNCS.PHASECHK.TRANS64.TRYWAIT P1, [UR9+0x30830], R3 ;  /* 0x03083003ff0075a7 */ /* 0x0000620008020149 */
[----:B------:R-:W-:Y:S05]  /*3ca0*/  @!P0 BRA `(.L_x_16) ;  /* 0x0000000000048947 */ /* 0x000fea0003800000 */
[----:B------:R-:W-:Y:S01]  /*3cb0*/  BPT.TRAP 0x1 ;  /* 0x000000040000795c */ /* 0x000fe20000300000 */
.L_x_16:
[----:B-1----:R-:W-:Y:S05]  /*3cc0*/  @P1 BRA `(.L_x_17) ;  /* 0x0000000000081947 */ /* 0x002fea0003800000 */
[----:B------:R-:W1:Y:S02]  /*3cd0*/  SYNCS.PHASECHK.TRANS64.TRYWAIT P1, [UR9+0x30830], R3 ;  /* 0x03083003ff0075a7 */ /* 0x000e640008020149 */
[----:B-1----:R-:W-:Y:S05]  /*3ce0*/  @!P1 BRA `(.L_x_18) ;  /* 0x0000008400f09947 */ /* 0x002fea0003800000 */
.L_x_17:
[----:B------:R-:W-:Y:S01]  /*3cf0*/  R2UR UR32, R8 ;  /* 0x00000000082072ca */ /* 0x000fe200000e0000 */
[----:B------:R-:W-:Y:S01]  /*3d00*/  UIMAD UR10, UR38, 0x900, UR11 ;  /* 0x00000900260a78a4 */ /* 0x000fe2000f8e020b */
[----:B------:R-:W-:Y:S01]  /*3d10*/  R2UR UR33, R9 ;  /* 0x00000000092172ca */ /* 0x000fe200000e0000 */
[----:B------:R-:W-:Y:S01]  /*3d20*/  WARPGROUP.ARRIVE ;  /* 0x00000000000079c5 */ /* 0x000fe20000000000 */
[----:B------:R-:W-:Y:S01]  /*3d30*/  UMOV UR35, 0x40000040 ;  /* 0x4000004000237882 */ /* 0x000fe20000000000 */
[----:B------:R-:W-:Y:S01]  /*3d40*/  UIADD3 UR14, UR10, 0x304, URZ ;  /* 0x000003040a0e7890 */ /* 0x000fe2000fffe03f */
[-C--:B------:R-:W-:Y:S01]  /*3d50*/  FMUL.FTZ R24, R24, R11.reuse ;  /* 0x0000000b18187220 */ /* 0x080fe20000410000 */
[----:B------:R-:W-:Y:S01]  /*3d60*/  UMOV UR15, 0x40000040 ;  /* 0x40000040000f7882 */ /* 0x000fe20000000000 */
[----:B------:R-:W-:Y:S01]  /*3d70*/  UMOV UR34, UR10 ;  /* 0x0000000a00227c82 */ /* 0x000fe20008000000 */
[----:B------:R-:W-:Y:S01]  /*3d80*/  UIADD3 UR18, UR10, 0x306, URZ ;  /* 0x000003060a127890 */ /* 0x000fe2000fffe03f */
[-C--:B------:R-:W-:Y:S01]  /*3d90*/  FMUL.FTZ R25, R25, R11.reuse ;  /* 0x0000000b19197220 */ /* 0x080fe20000410000 */
[----:B------:R-:W-:Y:S01]  /*3da0*/  UMOV UR19, 0x40000040 ;  /* 0x4000004000137882 */ /* 0x000fe20000000000 */
[----:B------:R-:W-:Y:S01]  /*3db0*/  UIADD3 UR22, UR10, 0x600, URZ ;  /* 0x000006000a167890 */ /* 0x000fe2000fffe03f */
[-C--:B------:R-:W-:Y:S01]  /*3dc0*/  FMUL.FTZ R28, R28, R11.reuse ;  /* 0x0000000b1c1c7220 */ /* 0x080fe20000410000 */
[----:B------:R-:W-:Y:S01]  /*3dd0*/  UMOV UR23, 0x40000040 ;  /* 0x4000004000177882 */ /* 0x000fe20000000000 */
[----:B------:R-:W-:Y:S01]  /*3de0*/  HGMMA.64x96x16.F32.BF16 R120, gdesc[UR32], RZ, !UPT, gsb0 ;  /* 0x01600000207879f0 */ /* 0x000fe2000c0018ff */
[----:B------:R-:W-:Y:S01]  /*3df0*/  R2UR UR32, R6 ;  /* 0x00000000062072ca */ /* 0x000fe200000e0000 */
[----:B------:R-:W-:Y:S01]  /*3e00*/  UIADD3 UR34, UR10, 0x2, URZ ;  /* 0x000000020a227890 */ /* 0x000fe2000fffe03f */
[----:B------:R-:W-:Y:S01]  /*3e10*/  R2UR UR33, R7 ;  /* 0x00000000072172ca */ /* 0x000fe200000e0000 */
[----:B------:R-:W-:Y:S01]  /*3e20*/  UMOV UR35, 0x40000040 ;  /* 0x4000004000237882 */ /* 0x000fe20000000000 */
[----:B------:R-:W-:Y:S01]  /*3e30*/  UIADD3 UR26, UR10, 0x602, URZ ;  /* 0x000006020a1a7890 */ /* 0x000fe2000fffe03f */
[-C--:B------:R-:W-:Y:S01]  /*3e40*/  FMUL.FTZ R29, R29, R11.reuse ;  /* 0x0000000b1d1d7220 */ /* 0x080fe20000410000 */
[----:B------:R-:W-:Y:S01]  /*3e50*/  UMOV UR27, 0x40000040 ;  /* 0x40000040001b7882 */ /* 0x000fe20000000000 */
[----:B------:R-:W-:Y:S01]  /*3e60*/  UIADD3 UR30, UR10, 0x604, URZ ;  /* 0x000006040a1e7890 */ /* 0x000fe2000fffe03f */
[-C--:B------:R-:W-:Y:S01]  /*3e70*/  FMUL.FTZ R32, R32, R11.reuse ;  /* 0x0000000b20207220 */ /* 0x080fe20000410000 */
[----:B------:R-:W-:Y:S01]  /*3e80*/  UMOV UR31, 0x40000040 ;  /* 0x40000040001f7882 */ /* 0x000fe20000000000 */
[-C--:B------:R-:W-:Y:S01]  /*3e90*/  FMUL.FTZ R33, R33, R11.reuse ;  /* 0x0000000b21217220 */ /* 0x080fe20000410000 */
        /* <DEDUP_REMOVED lines=41> */
[----:B------:R-:W-:Y:S01]  /*4130*/  FMUL.FTZ R117, R117, R11 ;  /* 0x0000000b75757220 */ /* 0x000fe20000410000 */
        /* <DEDUP_REMOVED lines=48> */
[----:B------:R-:W-:-:S02]  /*4440*/  WARPGROUP.DEPBAR.LE gsb0, 0x0 ;  /* 0x00008000000079c5 */ /* 0x000fc40000010000 */
[----:B------:R-:W-:-:S06]  /*4450*/  WARPGROUP.ARRIVE ;  /* 0x00000000000079c5 */ /* 0x000fcc0000000000 */
[----:B------:R-:W-:Y:S01]  /*4460*/  HGMMA.64x96x16.F32.BF16 R120, gdesc[UR32], R120, gsb0 ;  /* 0x01600000207879f0 */ /* 0x000fe20008001878 */
[----:B------:R-:W-:Y:S01]  /*4470*/  UIADD3 UR34, UR10, 0x4, URZ ;  /* 0x000000040a227890 */ /* 0x000fe2000fffe03f */
[----:B------:R-:W-:Y:S01]  /*4480*/  UMOV UR32, UR56 ;  /* 0x0000003800207c82 */ /* 0x000fe20008000000 */
[----:B------:R-:W-:Y:S01]  /*4490*/  UMOV UR33, UR57 ;  /* 0x0000003900217c82 */ /* 0x000fe20008000000 */
[----:B------:R-:W-:Y:S01]  /*44a0*/  UMOV UR35, 0x40000040 ;  /* 0x4000004000237882 */ /* 0x000fe20000000000 */
[----:B------:R-:W-:Y:S02]  /*44b0*/  WARPGROUP.DEPBAR.LE gsb0, 0x0 ;  /* 0x00008000000079c5 */ /* 0x000fe40000010000 */
        /* <DEDUP_REMOVED lines=48> */
.L_x_19:
[----:B------:R-:W-:Y:S01]  /*47c0*/  ULEA UR10, UR6, UR8, 0x3 ;  /* 0x00000008060a7291 */ /* 0x000fe2000f8e183f */
[----:B------:R-:W-:-:S05]  /*47d0*/  IMAD.U32 R0, RZ, RZ, UR5 ;  /* 0x00000005ff007e24 */ /* 0x000fca000f8e00ff */
[----:B------:R-:W-:-:S04]  /*47e0*/  SHF.L.U32 R0, R0, 0x1f, RZ ;  /* 0x0000001f00007819 */ /* 0x000fc800000006ff */
[----:B------:R2:W3:Y:S01]  /*47f0*/  SYNCS.PHASECHK.TRANS64.TRYWAIT P1, [UR10+0x30850], R0 ;  /* 0x03085000ff0075a7 */ /* 0x0004e2000802014a */
[----:B------:R-:W-:Y:S05]  /*4800*/  @!P0 BRA `(.L_x_20) ;  /* 0x0000000000048947 */ /* 0x000fea0003800000 */
[----:B------:R-:W-:Y:S01]  /*4810*/  BPT.TRAP 0x1 ;  /* 0x000000040000795c */ /* 0x000fe20000300000 */
.L_x_20:
[----:B---3--:R-:W-:Y:S05]  /*4820*/  @P1 BRA `(.L_x_21) ;  /* 0x0000000000081947 */ /* 0x008fea0003800000 */
[----:B------:R-:W3:Y:S02]  /*4830*/  SYNCS.PHASECHK.TRANS64.TRYWAIT P1, [UR10+0x30850], R0 ;  /* 0x03085000ff0075a7 */ /* 0x000ee4000802014a */
[----:B---3--:R-:W-:Y:S05]  /*4840*/  @!P1 BRA `(.L_x_22) ;  /* 0x0000007c00309947 */ /* 0x008fea0003800000 */
.L_x_21:
[----:B------:R-:W-:Y:S01]  /*4850*/  UIADD3 UR8, UR8, 0x400, URZ ;  /* 0x0000040008087890 */ /* 0x000fe2000fffe03f */
[----:B------:R-:W-:Y:S01]  /*4860*/  WARPGROUP.ARRIVE ;  /* 0x00000000000079c5 */ /* 0x000fe20000000000 */
[----:B------:R-:W-:Y:S02]  /*4870*/  UMOV UR15, 0x40000040 ;  /* 0x40000040000f7882 */ /* 0x000fe40000000000 */
[----:B------:R-:W-:-:S04]  /*4880*/  USHF.R.U32.HI UR8, URZ, 0x4, UR8 ;  /* 0x000000043f087899 */ /* 0x000fc80008011608 */
[----:B------:R-:W-:-:S04]  /*4890*/  ULOP3.LUT UR8, UR8, 0x3fff, URZ, 0xc0, !UPT ;  /* 0x00003fff08087892 */ /* 0x000fc8000f8ec03f */
[----:B------:R-:W-:-:S04]  /*48a0*/  ULOP3.LUT UR5, UR8, 0x3000000, URZ, 0xfc, !UPT ;  /* 0x0300000008057892 */ /* 0x000fc8000f8efc3f */
[----:B------:R-:W-:-:S07]  /*48b0*/  UIMAD UR5, UR6, 0x900, UR5 ;  /* 0x00000900060578a4 */ /* 0x000fce000f8e0205 */
[----:B------:R-:W-:Y:S02]  /*48c0*/  UMOV UR14, UR5 ;  /* 0x00000005000e7c82 */ /* 0x000fe40008000000 */
[----:B------:R-:W-:Y:S01]  /*48d0*/  HGMMA.64x192x16.F32.BF16 R24, R188, gdesc[UR12].tnspB, R24, gsb0 ;  /* 0x42e0000cbc187df0 */ /* 0x000fe20008001818 */
[----:B------:R-:W-:Y:S01]  /*48e0*/  UIADD3 UR14, UR5, 0x80, URZ ;  /* 0x00000080050e7890 */ /* 0x000fe2000fffe03f */
[----:B------:R-:W-:Y:S01]  /*48f0*/  UMOV UR15, 0x40000040 ;  /* 0x40000040000f7882 */ /* 0x000fe20000000000 */
[----:B------:R-:W-:Y:S02]  /*4900*/  WARPGROUP.DEPBAR.LE gsb0, 0x0 ;  /* 0x00008000000079c5 */ /* 0x000fe40000010000 */
[----:B------:R-:W-:-:S15]  /*4910*/  WARPGROUP.ARRIVE ;  /* 0x00000000000079c5 */ /* 0x000fde0000000000 */
        /* <DEDUP_REMOVED lines=20> */
[----:B------:R-:W-:Y:S03]  /*4a60*/  HGMMA.64x192x16.F32.BF16 R24, R168, gdesc[UR12].tnspB, R24, gsb0 ;  /* 0x42e0000ca8187df0 */ /* 0x000fe60008001818 */
[----:B------:R-:W-:Y:S02]  /*4a70*/  WARPGROUP.DEPBAR.LE gsb0, 0x0 ;  /* 0x00008000000079c5 */ /* 0x000fe40000010000 */
[----:B------:R-:W-:Y:S05]  /*4a80*/  @!P0 BRA `(.L_x_23) ;  /* 0x0000000000048947 */ /* 0x000fea0003800000 */
[----:B------:R-:W-:Y:S01]  /*4a90*/  BPT.TRAP 0x1 ;  /* 0x000000040000795c */ /* 0x000fe20000300000 */
.L_x_23:
[----:B------:R-:W-:Y:S01]  /*4aa0*/  FMUL.FTZ R169, R120, UR7 ;  /* 0x0000000778a97c20 */ /* 0x000fe20008410000 */
[----:B------:R-:W-:Y:S01]  /*4ab0*/  FMUL.FTZ R171, R121, UR7 ;  /* 0x0000000779ab7c20 */ /* 0x000fe20008410000 */
[----:B------:R-:W-:Y:S01]  /*4ac0*/  FMUL.FTZ R14, R122, UR7 ;  /* 0x000000077a0e7c20 */ /* 0x000fe20008410000 */
[----:B------:R-:W-:Y:S01]  /*4ad0*/  FMUL.FTZ R15, R123, UR7 ;  /* 0x000000077b0f7c20 */ /* 0x000fe20008410000 */
[----:B------:R-:W-:Y:S01]  /*4ae0*/  FMUL.FTZ R173, R124, UR7 ;  /* 0x000000077cad7c20 */ /* 0x000fe20008410000 */
[----:B------:R-:W-:Y:S01]  /*4af0*/  FMUL.FTZ R175, R125, UR7 ;  /* 0x000000077daf7c20 */ /* 0x000fe20008410000 */
[----:B------:R-:W0:Y:S01]  /*4b00*/  MUFU.TANH R169, R169 ;  /* 0x000000a900a97308 */ /* 0x000e220000002400 */
[----:B------:R-:W-:Y:S01]  /*4b10*/  FMUL.FTZ R21, R126, UR7 ;  /* 0x000000077e157c20 */ /* 0x000fe20008410000 */
[----:B------:R-:W-:Y:S01]  /*4b20*/  FMUL.FTZ R121, R127, UR7 ;  /* 0x000000077f797c20 */ /* 0x000fe20008410000 */
[----:B------:R-:W-:Y:S01]  /*4b30*/  FMUL.FTZ R177, R128, UR7 ;  /* 0x0000000780b17c20 */ /* 0x000fe20008410000 */
[----:B------:R-:W-:Y:S01]  /*4b40*/  FMUL.FTZ R179, R129, UR7 ;  /* 0x0000000781b37c20 */ /* 0x000fe20008410000 */
[----:B------:R-:W-:Y:S01]  /*4b50*/  FMUL.FTZ R123, R130, UR7 ;  /* 0x00000007827b7c20 */ /* 0x000fe20008410000 */
[----:B------:R-:W-:Y:S01]  /*4b60*/  FMUL.FTZ R125, R131, UR7 ;  /* 0x00000007837d7c20 */ /* 0x000fe20008410000 */
[----:B------:R-:W-:Y:S01]  /*4b70*/  FMUL.FTZ R181, R132, UR7 ;  /* 0x0000000784b57c20 */ /* 0x000fe20008410000 */
[----:B------:R-:W3:Y:S01]  /*4b80*/  MUFU.TANH R171, R171 ;  /* 0x000000ab00ab7308 */ /* 0x000ee20000002400 */
[----:B------:R-:W-:Y:S01]  /*4b90*/  FMUL.FTZ R183, R133, UR7 ;  /* 0x0000000785b77c20 */ /* 0x000fe20008410000 */
[----:B------:R-:W-:Y:S01]  /*4ba0*/  FMUL.FTZ R127, R134, UR7 ;  /* 0x00000007867f7c20 */ /* 0x000fe20008410000 */
[----:B------:R-:W-:Y:S01]  /*4bb0*/  FMUL.FTZ R129, R135, UR7 ;  /* 0x0000000787817c20 */ /* 0x000fe20008410000 */
[----:B------:R-:W-:Y:S01]  /*4bc0*/  FMUL.FTZ R185, R136, UR7 ;  /* 0x0000000788b97c20 */ /* 0x000fe20008410000 */
[----:B------:R-:W-:Y:S01]  /*4bd0*/  FMUL.FTZ R187, R137, UR7 ;  /* 0x0000000789bb7c20 */ /* 0x000fe20008410000 */
[----:B------:R-:W-:Y:S01]  /*4be0*/  FMUL.FTZ R131, R138, UR7 ;  /* 0x000000078a837c20 */ /* 0x000fe20008410000 */
[----:B------:R-:W-:Y:S01]  /*4bf0*/  FMUL.FTZ R133, R139, UR7 ;  /* 0x000000078b857c20 */ /* 0x000fe20008410000 */
[----:B------:R-:W1:Y:S01]  /*4c00*/  MUFU.TANH R14, R14 ;  /* 0x0000000e000e7308 */ /* 0x000e620000002400 */
[----:B0-2---:R-:W-:Y:S01]  /*4c10*/  FMNMX.FTZ R0, R169, R12, !PT ;  /* 0x0000000ca9007209 */ /* 0x005fe20007810000 */
[----:B------:R-:W-:Y:S01]  /*4c20*/  FMUL.FTZ R189, R140, UR7 ;  /* 0x000000078cbd7c20 */ /* 0x000fe20008410000 */
[----:B------:R-:W-:Y:S01]  /*4c30*/  FMUL.FTZ R191, R141, UR7 ;  /* 0x000000078dbf7c20 */ /* 0x000fe20008410000 */
[----:B------:R-:W-:Y:S01]  /*4c40*/  FMUL.FTZ R135, R142, UR7 ;  /* 0x000000078e877c20 */ /* 0x000fe20008410000 */
[----:B------:R-:W-:Y:S01]  /*4c50*/  FMUL.FTZ R137, R143, UR7 ;  /* 0x000000078f897c20 */ /* 0x000fe20008410000 */
[----:B------:R-:W-:Y:S01]  /*4c60*/  FMUL.FTZ R205, R144, UR7 ;  /* 0x0000000790cd7c20 */ /* 0x000fe20008410000 */
[----:B------:R-:W-:Y:S01]  /*4c70*/  FMUL.FTZ R207, R145, UR7 ;  /* 0x0000000791cf7c20 */ /* 0x000fe20008410000 */
[----:B------:R-:W0:Y:S01]  /*4c80*/  MUFU.TANH R15, R15 ;  /* 0x0000000f000f7308 */ /* 0x000e220000002400 */
[----:B---3--:R-:W-:Y:S01]  /*4c90*/  FMNMX.FTZ R0, R171, R0, !PT ;  /* 0x00000000ab007209 */ /* 0x008fe20007810000 */
[----:B------:R-:W-:Y:S01]  /*4ca0*/  FMUL.FTZ R139, R146, UR7 ;  /* 0x00000007928b7c20 */ /* 0x000fe20008410000 */
[----:B------:R-:W-:Y:S01]  /*4cb0*/  FMUL.FTZ R141, R147, UR7 ;  /* 0x00000007938d7c20 */ /* 0x000fe20008410000 */
[----:B------:R-:W-:Y:S01]  /*4cc0*/  FMUL.FTZ R209, R148, UR7 ;  /* 0x0000000794d17c20 */ /* 0x000fe20008410000 */
[----:B------:R-:W-:Y:S01]  /*4cd0*/  FMUL.FTZ R211, R149, UR7 ;  /* 0x0000000795d37c20 */ /* 0x000fe20008410000 */
[----:B------:R-:W-:Y:S01]  /*4ce0*/  FMUL.FTZ R143, R150, UR7 ;  /* 0x00000007968f7c20 */ /* 0x000fe20008410000 */
[----:B------:R-:W-:Y:S01]  /*4cf0*/  FMUL.FTZ R145, R151, UR7 ;  /* 0x0000000797917c20 */ /* 0x000fe20008410000 */
[----:B------:R-:W2:Y:S01]  /*4d00*/  MUFU.TANH R173, R173 ;  /* 0x000000ad00ad7308 */ /* 0x000ea20000002400 */
[----:B-1----:R-:W-:Y:S01]  /*4d10*/  FMNMX.FTZ R4, R14, R13, !PT ;  /* 0x0000000d0e047209 */ /* 0x002fe20007810000 */
[----:B------:R-:W-:Y:S01]  /*4d20*/  FMUL.FTZ R213, R152, UR7 ;  /* 0x0000000798d57c20 */ /* 0x000fe20008410000 */
[----:B------:R-:W-:Y:S01]  /*4d30*/  FMUL.FTZ R215, R153, UR7 ;  /* 0x0000000799d77c20 */ /* 0x000fe20008410000 */
[----:B------:R-:W-:Y:S01]  /*4d40*/  FMUL.FTZ R147, R154, UR7 ;  /* 0x000000079a937c20 */ /* 0x000fe20008410000 */
[----:B------:R-:W-:Y:S01]  /*4d50*/  FMUL.FTZ R149, R155, UR7 ;  /* 0x000000079b957c20 */ /* 0x000fe20008410000 */
[----:B------:R-:W-:Y:S01]  /*4d60*/  FMUL.FTZ R217, R156, UR7 ;  /* 0x000000079cd97c20 */ /* 0x000fe20008410000 */
[----:B------:R-:W-:Y:S01]  /*4d70*/  FMUL.FTZ R157, R157, UR7 ;  /* 0x000000079d9d7c20 */ /* 0x000fe20008410000 */
[----:B------:R-:W1:Y:S01]  /*4d80*/  MUFU.TANH R175, R175 ;  /* 0x000000af00af7308 */ /* 0x000e620000002400 */
[----:B0-----:R-:W-:Y:S01]  /*4d90*/  FMNMX.FTZ R4, R15, R4, !PT ;  /* 0x000000040f047209 */ /* 0x001fe20007810000 */
[----:B------:R-:W-:Y:S01]  /*4da0*/  FMUL.FTZ R151, R158, UR7 ;  /* 0x000000079e977c20 */ /* 0x000fe20008410000 */
[----:B------:R-:W-:Y:S01]  /*4db0*/  FMUL.FTZ R153, R159, UR7 ;  /* 0x000000079f997c20 */ /* 0x000fe20008410000 */
[----:B------:R-:W-:Y:S01]  /*4dc0*/  FMUL.FTZ R219, R160, UR7 ;  /* 0x00000007a0db7c20 */ /* 0x000fe20008410000 */
[----:B------:R-:W-:Y:S01]  /*4dd0*/  FMUL.FTZ R161, R161, UR7 ;  /* 0x00000007a1a17c20 */ /* 0x000fe20008410000 */
[----:B------:R-:W-:Y:S01]  /*4de0*/  FMUL.FTZ R155, R162, UR7 ;  /* 0x00000007a29b7c20 */ /* 0x000fe20008410000 */
[----:B------:R-:W-:Y:S01]  /*4df0*/  FMUL.FTZ R159, R163, UR7 ;  /* 0x00000007a39f7c20 */ /* 0x000fe20008410000 */
[----:B------:R-:W0:Y:S01]  /*4e00*/  MUFU.TANH R21, R21 ;  /* 0x0000001500157308 */ /* 0x000e220000002400 */
[----:B--2---:R-:W-:Y:S01]  /*4e10*/  FMNMX.FTZ R0, R173, R0, !PT ;  /* 0x00000000ad007209 */ /* 0x004fe20007810000 */
[----:B------:R-:W-:Y:S01]  /*4e20*/  FMUL.FTZ R221, R164, UR7 ;  /* 0x00000007a4dd7c20 */ /* 0x000fe20008410000 */
[----:B------:R-:W-:Y:S01]  /*4e30*/  FMUL.FTZ R223, R165, UR7 ;  /* 0x00000007a5df7c20 */ /* 0x000fe20008410000 */
[----:B------:R-:W-:Y:S01]  /*4e40*/  FMUL.FTZ R163, R166, UR7 ;  /* 0x00000007a6a37c20 */ /* 0x000fe20008410000 */
[----:B------:R-:W-:Y:S01]  /*4e50*/  FMUL.FTZ R165, R167, UR7 ;  /* 0x00000007a7a57c20 */ /* 0x000fe20008410000 */
[----:B------:R-:W-:-:S02]  /*4e60*/  UIADD3 UR9, UR9, 0x30840, URZ ;  /* 0x0003084009097890 */ /* 0x000fc4000fffe03f */
[----:B------:R-:W2:Y:S01]  /*4e70*/  MUFU.TANH R121, R121 ;  /* 0x0000007900797308 */ /* 0x000ea20000002400 */
[----:B-1----:R-:W-:Y:S01]  /*4e80*/  FMNMX.FTZ R0, R175, R0, !PT ;  /* 0x00000000af007209 */ /* 0x002fe20007810000 */
[----:B------:R-:W-:-:S06]  /*4e90*/  UPRMT UR9, UR42, 0x654, UR9 ;  /* 0x000006542a097896 */ /* 0x000fcc0008000009 */
[----:B------:R-:W1:Y:S01]  /*4ea0*/  MUFU.TANH R177, R177 ;  /* 0x000000b100b17308 */ /* 0x000e620000002400 */
[----:B0-----:R-:W-:Y:S02]  /*4eb0*/  FMNMX.FTZ R4, R21, R4, !PT ;  /* 0x0000000415047209 */ /* 0x001fe40007810000 */
[----:B------:R-:W-:Y:S05]  /*4ec0*/  SYNCS.ARRIVE.TRANS64.RED.A1T0 RZ, [UR9], RZ ;  /* 0x000000ffffff79a7 */ /* 0x000fea0008100409 */
[----:B------:R-:W0:Y:S01]  /*4ed0*/  MUFU.TANH R179, R179 ;  /* 0x000000b300b37308 */ /* 0x000e220000002400 */
[----:B--2---:R-:W-:-:S07]  /*4ee0*/  FMNMX.FTZ R4, R121, R4, !PT ;  /* 0x0000000479047209 */ /* 0x004fce0007810000 */
[----:B------:R-:W2:Y:S01]  /*4ef0*/  MUFU.TANH R123, R123 ;  /* 0x0000007b007b7308 */ /* 0x000ea20000002400 */
[----:B-1----:R-:W-:-:S07]  /*4f00*/  FMNMX.FTZ R0, R177, R0, !PT ;  /* 0x00000000b1007209 */ /* 0x002fce0007810000 */
[----:B------:R-:W1:Y:S01]  /*4f10*/  MUFU.TANH R125, R125 ;  /* 0x0000007d007d7308 */ /* 0x000e620000002400 */
[----:B0-----:R-:W-:-:S07]  /*4f20*/  FMNMX.FTZ R0, R179, R0, !PT ;  /* 0x00000000b3007209 */ /* 0x001fce0007810000 */
        /* <DEDUP_REMOVED lines=71> */
[----:B0-----:R-:W-:-:S05]  /*53a0*/  FMNMX.FTZ R0, R223, R0, !PT ;  /* 0x00000000df007209 */ /* 0x001fca0007810000 */
[----:B------:R-:W0:Y:S01]  /*53b0*/  SHFL.BFLY PT, R3, R0, 0x2, 0x1f ;  /* 0x0c401f0000037f89 */ /* 0x000e2200000e0000 */
[----:B--2---:R-:W-:-:S04]  /*53c0*/  FMNMX.FTZ R4, R163, R4, !PT ;  /* 0x00000004a3047209 */ /* 0x004fc80007810000 */
[----:B-1----:R-:W-:-:S05]  /*53d0*/  FMNMX.FTZ R11, R165, R4, !PT ;  /* 0x00000004a50b7209 */ /* 0x002fca0007810000 */
[----:B------:R-:W1:Y:S01]  /*53e0*/  SHFL.BFLY PT, R4, R11, 0x2, 0x1f ;  /* 0x0c401f000b047f89 */ /* 0x000e6200000e0000 */
[----:B0-----:R-:W-:-:S05]  /*53f0*/  FMNMX.FTZ R20, R0, R3, !PT ;  /* 0x0000000300147209 */ /* 0x001fca0007810000 */
[----:B------:R-:W0:Y:S01]  /*5400*/  SHFL.BFLY PT, R3, R20, 0x1, 0x1f ;  /* 0x0c201f0014037f89 */ /* 0x000e2200000e0000 */
[----:B-1----:R-:W-:Y:S02]  /*5410*/  FMNMX.FTZ R120, R11, R4, !PT ;  /* 0x000000040b787209 */ /* 0x002fe40007810000 */
[----:B------:R-:W1:Y:S03]  /*5420*/  LDC R4, c[0x0][0x988] ;  /* 0x00026200ff047b82 */ /* 0x000e660000000800 */
[----:B------:R-:W2:Y:S01]  /*5430*/  SHFL.BFLY PT, R167, R120, 0x1, 0x1f ;  /* 0x0c201f0078a77f89 */ /* 0x000ea200000e0000 */
[----:B0-----:R-:W-:Y:S02]  /*5440*/  FMNMX.FTZ R3, R20, R3, !PT ;  /* 0x0000000314037209 */ /* 0x001fe40007810000 */
[----:B--2---:R-:W-:-:S03]  /*5450*/  FMNMX.FTZ R10, R120, R167, !PT ;  /* 0x000000a7780a7209 */ /* 0x004fc60007810000 */
[C---:B------:R-:W-:Y:S01]  /*5460*/  FADD.FTZ R167, -R3.reuse, R12 ;  /* 0x0000000c03a77221 */ /* 0x040fe20000010100 */
[----:B-1----:R-:W-:-:S03]  /*5470*/  FMUL.FTZ R12, R3, R4 ;  /* 0x00000004030c7220 */ /* 0x002fc60000410000 */
[-C--:B------:R-:W-:Y:S01]  /*5480*/  FMUL.FTZ R167, R167, R4.reuse ;  /* 0x00000004a7a77220 */ /* 0x080fe20000410000 */
[C---:B------:R-:W-:Y:S01]  /*5490*/  FADD.FTZ R13, -R10.reuse, R13 ;  /* 0x0000000d0a0d7221 */ /* 0x040fe20000010100 */
[-CC-:B------:R-:W-:Y:S01]  /*54a0*/  FFMA.FTZ R175, R175, R4.reuse, -R12.reuse ;  /* 0x00000004afaf7223 */ /* 0x180fe2000001080c */
[-CC-:B------:R-:W-:Y:S01]  /*54b0*/  FFMA.FTZ R188, R169, R4.reuse, -R12.reuse ;  /* 0x00000004a9bc7223 */ /* 0x180fe2000001080c */
[----:B------:R-:W-:Y:S01]  /*54c0*/  MUFU.EX2 R11, R167 ;  /* 0x000000a7000b7308 */ /* 0x000fe20000000800 */
[-C--:B------:R-:W-:Y:S01]  /*54d0*/  FMUL.FTZ R0, R13, R4.reuse ;  /* 0x000000040d007220 */ /* 0x080fe20000410000 */
        /* <DEDUP_REMOVED lines=14> */
[-CC-:B------:R-:W-:Y:S01]  /*55c0*/  FFMA.FTZ R172, R213, R4.reuse, -R12.reuse ;  /* 0x00000004d5ac7223 */ /* 0x180fe2000001080c */
[-CC-:B0-----:R-:W-:Y:S01]  /*55d0*/  FFMA.FTZ R175, R191, R4.reuse, -R12.reuse ;  /* 0x00000004bfaf7223 */ /* 0x181fe2000001080c */
[-CC-:B------:R-:W-:Y:S01]  /*55e0*/  FFMA.FTZ R205, R215, R4.reuse, -R12.reuse ;  /* 0x00000004d7cd7223 */ /* 0x180fe2000001080c */
[-CC-:B------:R-:W-:Y:S01]  /*55f0*/  FFMA.FTZ R174, R217, R4.reuse, -R12.reuse ;  /* 0x00000004d9ae7223 */ /* 0x180fe2000001080c */
[-CC-:B------:R-:W-:Y:S01]  /*5600*/  FFMA.FTZ R157, R157, R4.reuse, -R12.reuse ;  /* 0x000000049d9d7223 */ /* 0x180fe2000001080c */
[-CC-:B------:R-:W-:Y:S01]  /*5610*/  FFMA.FTZ R168, R219, R4.reuse, -R12.reuse ;  /* 0x00000004dba87223 */ /* 0x180fe2000001080c */
[-CC-:B------:R-:W-:Y:S01]  /*5620*/  FFMA.FTZ R161, R161, R4.reuse, -R12.reuse ;  /* 0x00000004a1a17223 */ /* 0x180fe2000001080c */
[-CC-:B------:R-:W-:Y:S01]  /*5630*/  FFMA.FTZ R170, R221, R4.reuse, -R12.reuse ;  /* 0x00000004ddaa7223 */ /* 0x180fe2000001080c */
[-C--:B------:R-:W-:Y:S01]  /*5640*/  FFMA.FTZ R207, R223, R4.reuse, -R12 ;  /* 0x00000004dfcf7223 */ /* 0x080fe2000001080c */
[-C--:B------:R-:W-:Y:S01]  /*5650*/  FMUL.FTZ R12, R10, R4.reuse ;  /* 0x000000040a0c7220 */ /* 0x080fe20000410000 */
[----:B------:R-:W0:Y:S03]  /*5660*/  MUFU.EX2 R188, R188 ;  /* 0x000000bc00bc7308 */ /* 0x000e260000000800 */
[-CC-:B------:R-:W-:Y:S01]  /*5670*/  FFMA.FTZ R189, R14, R4.reuse, -R12.reuse ;  /* 0x000000040ebd7223 */ /* 0x180fe2000001080c */
[-CC-:B------:R-:W-:Y:S01]  /*5680*/  FFMA.FTZ R14, R15, R4.reuse, -R12.reuse ;  /* 0x000000040f0e7223 */ /* 0x180fe2000001080c */
[-CC-:B------:R-:W-:Y:S01]  /*5690*/  FFMA.FTZ R191, R21, R4.reuse, -R12.reuse ;  /* 0x0000000415bf7223 */ /* 0x180fe2000001080c */
[-CC-:B------:R-:W-:Y:S01]  /*56a0*/  FFMA.FTZ R20, R121, R4.reuse, -R12.reuse ;  /* 0x0000000479147223 */ /* 0x180fe2000001080c */
[-CC-:B------:R-:W-:Y:S01]  /*56b0*/  FFMA.FTZ R185, R123, R4.reuse, -R12.reuse ;  /* 0x000000047bb97223 */ /* 0x180fe2000001080c */
[----:B------:R-:W-:Y:S01]  /*56c0*/  MUFU.EX2 R0, R0 ;  /* 0x0000000000007308 */ /* 0x000fe20000000800 */
[-CC-:B------:R-:W-:Y:S01]  /*56d0*/  FFMA.FTZ R120, R125, R4.reuse, -R12.reuse ;  /* 0x000000047d787223 */ /* 0x180fe2000001080c */
[-CC-:B------:R-:W-:Y:S01]  /*56e0*/  FFMA.FTZ R187, R127, R4.reuse, -R12.reuse ;  /* 0x000000047fbb7223 */ /* 0x180fe2000001080c */
[-CC-:B------:R-:W-:Y:S01]  /*56f0*/  FFMA.FTZ R122, R129, R4.reuse, -R12.reuse ;  /* 0x00000004817a7223 */ /* 0x180fe2000001080c */
[-CC-:B------:R-:W-:Y:S01]  /*5700*/  FFMA.FTZ R181, R131, R4.reuse, -R12.reuse ;  /* 0x0000000483b57223 */ /* 0x180fe2000001080c */
[-CC-:B------:R-:W-:Y:S01]  /*5710*/  FFMA.FTZ R124, R133, R4.reuse, -R12.reuse ;  /* 0x00000004857c7223 */ /* 0x180fe2000001080c */
[-CC-:B------:R-:W-:Y:S01]  /*5720*/  FFMA.FTZ R183, R135, R4.reuse, -R12.reuse ;  /* 0x0000000487b77223 */ /* 0x180fe2000001080c */
[-C--:B------:R-:W-:Y:S01]  /*5730*/  FFMA.FTZ R126, R137, R4.reuse, -R12 ;  /* 0x00000004897e7223 */ /* 0x080fe2000001080c */
[----:B------:R-:W1:Y:S01]  /*5740*/  MUFU.EX2 R189, R189 ;  /* 0x000000bd00bd7308 */ /* 0x000e620000000800 */
[----:B0-----:R-:W-:Y:S01]  /*5750*/  FFMA.FTZ R130, R11, R5, R188 ;  /* 0x000000050b827223 */ /* 0x001fe200000100bc */
[-CC-:B------:R-:W-:Y:S01]  /*5760*/  FFMA.FTZ R15, R139, R4.reuse, -R12.reuse ;  /* 0x000000048b0f7223 */ /* 0x180fe2000001080c */
[-CC-:B------:R-:W-:Y:S01]  /*5770*/  FFMA.FTZ R128, R141, R4.reuse, -R12.reuse ;  /* 0x000000048d807223 */ /* 0x180fe2000001080c */
[-CC-:B------:R-:W-:Y:S01]  /*5780*/  FFMA.FTZ R21, R143, R4.reuse, -R12.reuse ;  /* 0x000000048f157223 */ /* 0x180fe2000001080c */
[-CC-:B------:R-:W-:Y:S01]  /*5790*/  FFMA.FTZ R153, R153, R4.reuse, -R12.reuse ;  /* 0x0000000499997223 */ /* 0x180fe2000001080c */
[-CC-:B------:R-:W-:Y:S01]  /*57a0*/  FFMA.FTZ R155, R155, R4.reuse, -R12.reuse ;  /* 0x000000049b9b7223 */ /* 0x180fe2000001080c */
[-CC-:B------:R-:W-:Y:S01]  /*57b0*/  FFMA.FTZ R159, R159, R4.reuse, -R12.reuse ;  /* 0x000000049f9f7223 */ /* 0x180fe2000001080c */
[----:B------:R-:W0:Y:S01]  /*57c0*/  MUFU.EX2 R13, R13 ;  /* 0x0000000d000d7308 */ /* 0x000e220000000800 */
[----:B------:R-:W-:-:S07]  /*57d0*/  FFMA.FTZ R163, R163, R4, -R12 ;  /* 0x00000004a3a37223 */ /* 0x000fce000001080c */
[----:B------:R-:W2:Y:S01]  /*57e0*/  MUFU.EX2 R14, R14 ;  /* 0x0000000e000e7308 */ /* 0x000ea20000000800 */
[----:B-1----:R-:W-:-:S07]  /*57f0*/  FFMA.FTZ R5, R0, R2, R189 ;  /* 0x0000000200057223 */ /* 0x002fce00000100bd */
[----:B------:R-:W1:Y:S01]  /*5800*/  MUFU.EX2 R190, R190 ;  /* 0x000000be00be7308 */ /* 0x000e620000000800 */
[----:B0-----:R-:W-:Y:S01]  /*5810*/  FADD.FTZ R121, R13, R130 ;  /* 0x000000820d797221 */ /* 0x001fe20000010000 */
[----:B------:R-:W-:-:S06]  /*5820*/  FFMA.FTZ R130, R145, R4, -R12 ;  /* 0x0000000491827223 */ /* 0x000fcc000001080c */
[----:B------:R-:W0:Y:S01]  /*5830*/  MUFU.EX2 R191, R191 ;  /* 0x000000bf00bf7308 */ /* 0x000e220000000800 */
[----:B--2---:R-:W-:-:S07]  /*5840*/  FADD.FTZ R2, R14, R5 ;  /* 0x000000050e027221 */ /* 0x004fce0000010000 */
[----:B------:R-:W2:Y:S01]  /*5850*/  MUFU.EX2 R20, R20 ;  /* 0x0000001400147308 */ /* 0x000ea20000000800 */
[----:B-1----:R-:W-:Y:S01]  /*5860*/  FADD.FTZ R132, R190, R121 ;  /* 0x00000079be847221 */ /* 0x002fe20000010000 */
[----:B------:R-:W-:-:S03]  /*5870*/  FFMA.FTZ R121, R147, R4, -R12 ;  /* 0x0000000493797223 */ /* 0x000fc6000001080c */
[----:B------:R-:W-:-:S03]  /*5880*/  FADD.FTZ R123, R167, R132 ;  /* 0x00000084a77b7221 */ /* 0x000fc60000010000 */
[----:B------:R-:W1:Y:S01]  /*5890*/  MUFU.EX2 R184, R184 ;  /* 0x000000b800b87308 */ /* 0x000e620000000800 */
[----:B0-----:R-:W-:-:S07]  /*58a0*/  FADD.FTZ R5, R191, R2 ;  /* 0x00000002bf057221 */ /* 0x001fce0000010000 */
[----:B------:R-:W0:Y:S01]  /*58b0*/  MUFU.EX2 R185, R185 ;  /* 0x000000b900b97308 */ /* 0x000e220000000800 */
[----:B--2---:R-:W-:-:S07]  /*58c0*/  FADD.FTZ R2, R20, R5 ;  /* 0x0000000514027221 */ /* 0x004fce0000010000 */
[----:B------:R-:W2:Y:S01]  /*58d0*/  MUFU.EX2 R169, R169 ;  /* 0x000000a900a97308 */ /* 0x000ea20000000800 */
[----:B-1----:R-:W-:-:S07]  /*58e0*/  FADD.FTZ R132, R184, R123 ;  /* 0x0000007bb8847221 */ /* 0x002fce0000010000 */
[----:B------:R-:W1:Y:S01]  /*58f0*/  MUFU.EX2 R120, R120 ;  /* 0x0000007800787308 */ /* 0x000e620000000800 */
[----:B0-----:R-:W-:-:S07]  /*5900*/  FADD.FTZ R5, R185, R2 ;  /* 0x00000002b9057221 */ /* 0x001fce0000010000 */
[----:B------:R-:W0:Y:S01]  /*5910*/  MUFU.EX2 R186, R186 ;  /* 0x000000ba00ba7308 */ /* 0x000e220000000800 */
[----:B--2---:R-:W-:Y:S01]  /*5920*/  FADD.FTZ R123, R169, R132 ;  /* 0x00000084a97b7221 */ /* 0x004fe20000010000 */
[----:B------:R-:W-:-:S06]  /*5930*/  FFMA.FTZ R132, R149, R4, -R12 ;  /* 0x0000000495847223 */ /* 0x000fcc000001080c */
[----:B------:R-:W2:Y:S01]  /*5940*/  MUFU.EX2 R187, R187 ;  /* 0x000000bb00bb7308 */ /* 0x000ea20000000800 */
[----:B-1----:R-:W-:-:S07]  /*5950*/  FADD.FTZ R2, R120, R5 ;  /* 0x0000000578027221 */ /* 0x002fce0000010000 */
[----:B------:R-:W1:Y:S01]  /*5960*/  MUFU.EX2 R171, R171 ;  /* 0x000000ab00ab7308 */ /* 0x000e620000000800 */
[----:B0-----:R-:W-:Y:S01]  /*5970*/  FADD.FTZ R134, R186, R123 ;  /* 0x0000007bba867221 */ /* 0x001fe20000010000 */
[-CC-:B------:R-:W-:Y:S01]  /*5980*/  FFMA.FTZ R123, R151, R4.reuse, -R12.reuse ;  /* 0x00000004977b7223 */ /* 0x180fe2000001080c */
[----:B------:R-:W-:-:S05]  /*5990*/  FFMA.FTZ R12, R165, R4, -R12 ;  /* 0x00000004a50c7223 */ /* 0x000fca000001080c */
[----:B------:R-:W0:Y:S01]  /*59a0*/  MUFU.EX2 R122, R122 ;  /* 0x0000007a007a7308 */ /* 0x000e220000000800 */
[----:B--2---:R-:W-:-:S07]  /*59b0*/  FADD.FTZ R5, R187, R2 ;  /* 0x00000002bb057221 */ /* 0x004fce0000010000 */
[----:B------:R-:W2:Y:S01]  /*59c0*/  MUFU.EX2 R180, R180 ;  /* 0x000000b400b47308 */ /* 0x000ea20000000800 */
[----:B-1----:R-:W-:-:S07]  /*59d0*/  FADD.FTZ R125, R171, R134 ;  /* 0x00000086ab7d7221 */ /* 0x002fce0000010000 */
        /* <DEDUP_REMOVED lines=61> */
[----:B0-----:R-:W-:Y:S01]  /*5db0*/  FADD.FTZ R2, R163, R2 ;  /* 0x00000002a3027221 */ /* 0x001fe20000010000 */
[----:B--2---:R-:W-:-:S03]  /*5dc0*/  FADD.FTZ R5, R207, R134 ;  /* 0x00000086cf057221 */ /* 0x004fc60000010000 */
[----:B-1----:R-:W-:Y:S01]  /*5dd0*/  FADD.FTZ R2, R12, R2 ;  /* 0x000000020c027221 */ /* 0x002fe20000010000 */
[----:B------:R-:W-:Y:S06]  /*5de0*/  @!P0 BRA `(.L_x_24) ;  /* 0x0000000000048947 */ /* 0x000fec0003800000 */
[----:B------:R-:W-:Y:S01]  /*5df0*/  BPT.TRAP 0x1 ;  /* 0x000000040000795c */ /* 0x000fe20000300000 */
.L_x_24:
[----:B------:R-:W-:Y:S01]  /*5e00*/  UIADD3 UR10, UR10, 0x30860, URZ ;  /* 0x000308600a0a7890 */ /* 0x000fe2000fffe03f */
[----:B------:R-:W-:Y:S01]  /*5e10*/  ISETP.LT.AND P1, PT, RZ, UR4, PT ;  /* 0x00000004ff007c0c */ /* 0x000fe2000bf21270 */
[----:B------:R-:W-:Y:S01]  /*5e20*/  UIADD3 UR4, UR4, -0x1, URZ ;  /* 0xffffffff04047890 */ /* 0x000fe2000fffe03f */
[----:B------:R-:W-:Y:S01]  /*5e30*/  F2FP.BF16.F32.PACK_AB R186, R171, R186 ;  /* 0x000000baabba723e */ /* 0x000fe200000010ff */
[----:B------:R-:W-:Y:S01]  /*5e40*/  UPRMT UR10, UR42, 0x654, UR10 ;  /* 0x000006542a0a7896 */ /* 0x000fe2000800000a */
[----:B------:R-:W-:Y:S01]  /*5e50*/  F2FP.BF16.F32.PACK_AB R188, R13, R188 ;  /* 0x000000bc0dbc723e */ /* 0x000fe200000010ff */
[----:B------:R-:W-:Y:S01]  /*5e60*/  UMOV UR5, UR39 ;  /* 0x0000002700057c82 */ /* 0x000fe20008000000 */
[----:B------:R-:W-:Y:S01]  /*5e70*/  UMOV UR6, UR38 ;  /* 0x0000002600067c82 */ /* 0x000fe20008000000 */
[----:B------:R-:W-:Y:S01]  /*5e80*/  F2FP.BF16.F32.PACK_AB R184, R169, R184 ;  /* 0x000000b8a9b8723e */ /* 0x000fe200000010ff */
[----:B------:R-:W-:Y:S01]  /*5e90*/  IMAD.MOV.U32 R13, RZ, RZ, R10 ;  /* 0x000000ffff0d7224 */ /* 0x000fe200078e000a */
[----:B------:R-:W-:-:S02]  /*5ea0*/  F2FP.BF16.F32.PACK_AB R180, R173, R180 ;  /* 0x000000b4adb4723e */ /* 0x000fc400000010ff */
[----:B------:R-:W-:Y:S01]  /*5eb0*/  F2FP.BF16.F32.PACK_AB R182, R175, R182 ;  /* 0x000000b6afb6723e */ /* 0x000fe200000010ff */
[----:B------:R-:W-:Y:S01]  /*5ec0*/  SYNCS.ARRIVE.TRANS64.RED.A1T0 RZ, [UR10], RZ ;  /* 0x000000ffffff79a7 */ /* 0x000fe2000810040a */
[----:B------:R-:W-:Y:S02]  /*5ed0*/  F2FP.BF16.F32.PACK_AB R176, R177, R176 ;  /* 0x000000b0b1b0723e */ /* 0x000fe400000010ff */
[----:B------:R-:W-:Y:S02]  /*5ee0*/  F2FP.BF16.F32.PACK_AB R178, R179, R178 ;  /* 0x000000b2b3b2723e */ /* 0x000fe400000010ff */
[----:B------:R-:W-:Y:S02]  /*5ef0*/  F2FP.BF16.F32.PACK_AB R171, R12, R163 ;  /* 0x000000a30cab723e */ /* 0x000fe400000010ff */
[----:B------:R-:W-:Y:S02]  /*5f00*/  F2FP.BF16.F32.PACK_AB R189, R14, R189 ;  /* 0x000000bd0ebd723e */ /* 0x000fe400000010ff */
[----:B------:R-:W-:-:S02]  /*5f10*/  F2FP.BF16.F32.PACK_AB R190, R167, R190 ;  /* 0x000000bea7be723e */ /* 0x000fc400000010ff */
[----:B------:R-:W-:Y:S02]  /*5f20*/  F2FP.BF16.F32.PACK_AB R191, R20, R191 ;  /* 0x000000bf14bf723e */ /* 0x000fe400000010ff */
        /* <DEDUP_REMOVED lines=13> */
[----:B------:R-:W-:Y:S01]  /*6000*/  MOV R12, R3 ;  /* 0x00000003000c7202 */ /* 0x000fe20000000f00 */
[----:B------:R-:W-:Y:S06]  /*6010*/  @P1 BRA `(.L_x_25) ;  /* 0xffffffd800e41947 */ /* 0x000fec000383ffff */
.L_x_14:
[----:B------:R-:W-:Y:S06]  /*6020*/  BAR.ARV 0x8, 0x180 ;  /* 0x0206000000007b1d */ /* 0x000fec0000002000 */
        /* <DEDUP_REMOVED lines=96> */
[----:B------:R-:W-:Y:S06]  /*6630*/  @!P0 BRA `(.L_x_26) ;  /* 0x0000000000048947 */ /* 0x000fec0003800000 */
[----:B------:R-:W-:Y:S01]  /*6640*/  BPT.TRAP 0x1 ;  /* 0x000000040000795c */ /* 0x000fe20000300000 */
.L_x_26:
[----:B------:R-:W0:Y:S01]  /*6650*/  S2UR UR13, SR_CgaCtaId ;  /* 0x00000000000d79c3 */ /* 0x000e220000008800 */
[----:B------:R-:W-:Y:S01]  /*6660*/  UMOV UR4, 0x400 ;  /* 0x0000040000047882 */ /* 0x000fe20000000000 */
[----:B------:R-:W-:-:S05]  /*6670*/  IMAD.U32 R0, RZ, RZ, UR39 ;  /* 0x00000027ff007e24 */ /* 0x000fca000f8e00ff */
[----:B------:R-:W-:Y:S01]  /*6680*/  SHF.L.U32 R0, R0, 0x1f, RZ ;  /* 0x0000001f00007819 */ /* 0x000fe200000006ff */
[----:B0-----:R-:W-:-:S04]  /*6690*/  ULEA UR4, UR13, UR4, 0x18 ;  /* 0x000000040d047291 */ /* 0x001fc8000f8ec03f */
[----:B------:R-:W-:-:S09]  /*66a0*/  ULEA UR10, UR38, UR4, 0x3 ;  /* 0x00000004260a7291 */ /* 0x000fd2000f8e183f */
[----:B------:R0:W1:Y:S01]  /*66b0*/  SYNCS.PHASECHK.TRANS64.TRYWAIT P1, [UR10+0x30850], R0 ;  /* 0x03085000ff0075a7 */ /* 0x000062000802014a */
[----:B------:R-:W-:Y:S05]  /*66c0*/  @!P0 BRA `(.L_x_27) ;  /* 0x0000000000048947 */ /* 0x000fea0003800000 */
[----:B------:R-:W-:Y:S01]  /*66d0*/  BPT.TRAP 0x1 ;  /* 0x000000040000795c */ /* 0x000fe20000300000 */
.L_x_27:
[----:B-1----:R-:W-:Y:S05]  /*66e0*/  @P1 BRA `(.L_x_28) ;  /* 0x0000000000081947 */ /* 0x002fea0003800000 */
[----:B------:R-:W1:Y:S02]  /*66f0*/  SYNCS.PHASECHK.TRANS64.TRYWAIT P1, [UR10+0x30850], R0 ;  /* 0x03085000ff0075a7 */ /* 0x000e64000802014a */
[----:B-1----:R-:W-:Y:S05]  /*6700*/  @!P1 BRA `(.L_x_29) ;  /* 0x0000005c00989947 */ /* 0x002fea0003800000 */
.L_x_28:
[----:B------:R-:W-:Y:S01]  /*6710*/  UIADD3 UR5, UR4, 0x400, URZ ;  /* 0x0000040004057890 */ /* 0x000fe2000fffe03f */
[----:B------:R-:W-:Y:S01]  /*6720*/  WARPGROUP.ARRIVE ;  /* 0x00000000000079c5 */ /* 0x000fe20000000000 */
[----:B------:R-:W-:Y:S01]  /*6730*/  UMOV UR7, 0x40000040 ;  /* 0x4000004000077882 */ /* 0x000fe20000000000 */
[----:B------:R-:W-:Y:S01]  /*6740*/  UMOV UR15, 0x40000040 ;  /* 0x40000040000f7882 */ /* 0x000fe20000000000 */
[----:B------:R-:W-:Y:S01]  /*6750*/  USHF.R.U32.HI UR5, URZ, 0x4, UR5 ;  /* 0x000000043f057899 */ /* 0x000fe20008011605 */
[----:B01----:R-:W0:Y:S01]  /*6760*/  SHFL.BFLY PT, R0, R5, 0x2, 0x1f ;  /* 0x0c401f0005007f89 */ /* 0x003e2200000e0000 */
[----:B------:R-:W-:Y:S02]  /*6770*/  CS2R R20, SRZ ;  /* 0x0000000000147805 */ /* 0x000fe4000001ff00 */
[----:B------:R-:W-:Y:S01]  /*6780*/  ULOP3.LUT UR5, UR5, 0x3fff, URZ, 0xc0, !UPT ;  /* 0x00003fff05057892 */ /* 0x000fe2000f8ec03f */
[----:B------:R-:W1:Y:S03]  /*6790*/  SHFL.BFLY PT, R7, R2, 0x2, 0x1f ;  /* 0x0c401f0002077f89 */ /* 0x000e6600000e0000 */
[----:B------:R-:W-:-:S04]  /*67a0*/  ULOP3.LUT UR5, UR5, 0x3000000, URZ, 0xfc, !UPT ;  /* 0x0300000005057892 */ /* 0x000fc8000f8efc3f */
[----:B------:R-:W-:-:S04]  /*67b0*/  UIMAD UR6, UR38, 0x900, UR5 ;  /* 0x00000900260678a4 */ /* 0x000fc8000f8e0205 */
[----:B------:R-:W-:-:S05]  /*67c0*/  UIADD3 UR8, UR6, 0x80, URZ ;  /* 0x0000008006087890 */ /* 0x000fca000fffe03f */
[----:B------:R-:W-:Y:S01]  /*67d0*/  HGMMA.64x192x16.F32.BF16 R24, R188, gdesc[UR4].tnspB, R24, gsb0 ;  /* 0x42e00004bc187df0 */ /* 0x000fe20008001818 */
[----:B------:R-:W-:Y:S01]  /*67e0*/  UMOV UR7, 0x40000040 ;  /* 0x4000004000077882 */ /* 0x000fe20000000000 */
[----:B------:R-:W-:Y:S01]  /*67f0*/  UMOV UR14, UR8 ;  /* 0x00000008000e7c82 */ /* 0x000fe20008000000 */
[----:B------:R-:W-:Y:S01]  /*6800*/  UIADD3 UR8, UR6, 0x100, URZ ;  /* 0x0000010006087890 */ /* 0x000fe2000fffe03f */
[----:B0-----:R-:W-:Y:S01]  /*6810*/  FADD.FTZ R0, R0, R5 ;  /* 0x0000000500007221 */ /* 0x001fe20000010000 */
[----:B-1----:R-:W-:Y:S01]  /*6820*/  FADD.FTZ R6, R7, R2 ;  /* 0x0000000207067221 */ /* 0x002fe20000010000 */
[----:B------:R-:W-:-:S03]  /*6830*/  IMAD.MOV.U32 R2, RZ, RZ, -0x800000 ;  /* 0xff800000ff027424 */ /* 0x000fc600078e00ff */
[----:B------:R-:W0:Y:S04]  /*6840*/  SHFL.BFLY PT, R7, R0, 0x1, 0x1f ;  /* 0x0c201f0000077f89 */ /* 0x000e2800000e0000 */
[----:B------:R-:W1:Y:S01]  /*6850*/  SHFL.BFLY PT, R9, R6, 0x1, 0x1f ;  /* 0x0c201f0006097f89 */ /* 0x000e6200000e0000 */
[----:B0-----:R-:W-:Y:S01]  /*6860*/  FADD.FTZ R8, R0, R7 ;  /* 0x0000000700087221 */ /* 0x001fe20000010000 */
[----:B------:R-:W-:Y:S01]  /*6870*/  MOV R0, 0xff800000 ;  /* 0xff80000000007802 */ /* 0x000fe20000000f00 */
[----:B-1----:R-:W-:-:S03]  /*6880*/  FADD.FTZ R9, R6, R9 ;  /* 0x0000000906097221 */ /* 0x002fc60000010000 */
[----:B------:R-:W-:Y:S02]  /*6890*/  FSETP.NE.FTZ.AND P1, PT, R8, RZ, PT ;  /* 0x000000ff0800720b */ /* 0x000fe40003f35000 */
[----:B------:R-:W-:-:S11]  /*68a0*/  FSETP.NE.FTZ.AND P2, PT, R9, RZ, PT ;  /* 0x000000ff0900720b */ /* 0x000fd60003f55000 */
[----:B------:R-:W0:Y:S01]  /*68b0*/  @P1 MUFU.LG2 R7, R8 ;  /* 0x0000000800071308 */ /* 0x000e220000000c00 */
[C---:B------:R-:W-:Y:S01]  /*68c0*/  @P1 FMUL.FTZ R6, R4.reuse, 0.69314718246459960938 ;  /* 0x3f31721804061820 */ /* 0x040fe20000410000 */
[----:B------:R-:W-:-:S06]  /*68d0*/  @P2 FMUL.FTZ R4, R4, 0.69314718246459960938 ;  /* 0x3f31721804042820 */ /* 0x000fcc0000410000 */
[----:B------:R-:W1:Y:S08]  /*68e0*/  @P2 MUFU.LG2 R5, R9 ;  /* 0x0000000900052308 */ /* 0x000e700000000c00 */
[----:B------:R2:W3:Y:S01]  /*68f0*/  @P1 MUFU.RCP R21, R8 ;  /* 0x0000000800151308 */ /* 0x0004e20000001000 */
[----:B0-----:R-:W-:-:S04]  /*6900*/  @P1 FMUL.FTZ R7, R7, 0.69314718246459960938 ;  /* 0x3f31721807071820 */ /* 0x001fc80000410000 */
[----:B------:R-:W-:-:S03]  /*6910*/  @P1 FFMA.FTZ R2, R6, R3, R7 ;  /* 0x0000000306021223 */ /* 0x000fc60000010007 */
[----:B------:R2:W0:Y:S01]  /*6920*/  @P2 MUFU.RCP R20, R9 ;  /* 0x0000000900142308 */ /* 0x0004220000001000 */
[----:B-1----:R-:W-:-:S04]  /*6930*/  @P2 FMUL.FTZ R5, R5, 0.69314718246459960938 ;  /* 0x3f31721805052820 */ /* 0x002fc80000410000 */
[----:B------:R-:W-:Y:S01]  /*6940*/  @P2 FFMA.FTZ R0, R4, R10, R5 ;  /* 0x0000000a04002223 */ /* 0x000fe20000010005 */
[----:B------:R-:W-:Y:S02]  /*6950*/  WARPGROUP.DEPBAR.LE gsb0, 0x0 ;  /* 0x00008000000079c5 */ /* 0x000fe40000010000 */
[----:B------:R-:W-:-:S06]  /*6960*/  WARPGROUP.ARRIVE ;  /* 0x00000000000079c5 */ /* 0x000fcc0000000000 */
[----:B------:R-:W-:Y:S01]  /*6970*/  HGMMA.64x192x16.F32.BF16 R24, R184, gdesc[UR12].tnspB, R24, gsb0 ;  /* 0x42e0000cb8187df0 */ /* 0x000fe20008001818 */
[----:B------:R-:W-:Y:S01]  /*6980*/  UMOV UR14, UR8 ;  /* 0x00000008000e7c82 */ /* 0x000fe20008000000 */
[----:B------:R-:W-:Y:S01]  /*6990*/  UMOV UR15, 0x40000040 ;  /* 0x40000040000f7882 */ /* 0x000fe20000000000 */
[----:B------:R-:W-:Y:S01]  /*69a0*/  UIADD3 UR8, UR6, 0x180, URZ ;  /* 0x0000018006087890 */ /* 0x000fe2000fffe03f */
[----:B------:R-:W-:Y:S02]  /*69b0*/  WARPGROUP.DEPBAR.LE gsb0, 0x0 ;  /* 0x00008000000079c5 */ /* 0x000fe40000010000 */
[----:B------:R-:W-:-:S14]  /*69c0*/  WARPGROUP.ARRIVE ;  /* 0x00000000000079c5 */ /* 0x000fdc0000000000 */
[----:B------:R-:W-:Y:S01]  /*69d0*/  HGMMA.64x192x16.F32.BF16 R24, R180, gdesc[UR12].tnspB, R24, gsb0 ;  /* 0x42e0000cb4187df0 */ /* 0x000fe20008001818 */
[----:B------:R-:W-:Y:S01]  /*69e0*/  UMOV UR14, UR8 ;  /* 0x00000008000e7c82 */ /* 0x000fe20008000000 */
[----:B------:R-:W-:Y:S01]  /*69f0*/  UMOV UR15, 0x40000040 ;  /* 0x40000040000f7882 */ /* 0x000fe20000000000 */
[----:B------:R-:W-:Y:S02]  /*6a00*/  UIADD3 UR8, UR6, 0x200, URZ ;  /* 0x0000020006087890 */ /* 0x000fe4000fffe03f */
[----:B------:R-:W-:Y:S01]  /*6a10*/  UIADD3 UR6, UR6, 0x280, URZ ;  /* 0x0000028006067890 */ /* 0x000fe2000fffe03f */
[----:B------:R-:W-:Y:S02]  /*6a20*/  WARPGROUP.DEPBAR.LE gsb0, 0x0 ;  /* 0x00008000000079c5 */ /* 0x000fe40000010000 */
[----:B------:R-:W-:-:S12]  /*6a30*/  WARPGROUP.ARRIVE ;  /* 0x00000000000079c5 */ /* 0x000fd80000000000 */
[----:B------:R-:W-:Y:S01]  /*6a40*/  HGMMA.64x192x16.F32.BF16 R24, R176, gdesc[UR12].tnspB, R24, gsb0 ;  /* 0x42e0000cb0187df0 */ /* 0x000fe20008001818 */
[----:B------:R-:W-:Y:S01]  /*6a50*/  UMOV UR14, UR8 ;  /* 0x00000008000e7c82 */ /* 0x000fe20008000000 */
[----:B------:R-:W-:Y:S01]  /*6a60*/  UMOV UR15, 0x40000040 ;  /* 0x40000040000f7882 */ /* 0x000fe20000000000 */
[----:B------:R-:W-:Y:S02]  /*6a70*/  WARPGROUP.DEPBAR.LE gsb0, 0x0 ;  /* 0x00008000000079c5 */ /* 0x000fe40000010000 */
[----:B------:R-:W-:-:S15]  /*6a80*/  WARPGROUP.ARRIVE ;  /* 0x00000000000079c5 */ /* 0x000fde0000000000 */
[----:B------:R-:W-:Y:S03]  /*6a90*/  HGMMA.64x192x16.F32.BF16 R24, R172, gdesc[UR12].tnspB, R24, gsb0 ;  /* 0x42e0000cac187df0 */ /* 0x000fe60008001818 */
[----:B------:R-:W-:Y:S02]  /*6aa0*/  WARPGROUP.DEPBAR.LE gsb0, 0x0 ;  /* 0x00008000000079c5 */ /* 0x000fe40000010000 */
[----:B------:R-:W-:-:S15]  /*6ab0*/  WARPGROUP.ARRIVE ;  /* 0x00000000000079c5 */ /* 0x000fde0000000000 */
[----:B------:R-:W-:Y:S03]  /*6ac0*/  HGMMA.64x192x16.F32.BF16 R24, R168, gdesc[UR4].tnspB, R24, gsb0 ;  /* 0x42e00004a8187df0 */ /* 0x000fe60008001818 */
[----:B------:R-:W-:Y:S02]  /*6ad0*/  WARPGROUP.DEPBAR.LE gsb0, 0x0 ;  /* 0x00008000000079c5 */ /* 0x000fe40000010000 */
[----:B0-23--:R-:W-:Y:S05]  /*6ae0*/  @!P0 BRA `(.L_x_30) ;  /* 0x0000000000048947 */ /* 0x00dfea0003800000 */
[----:B------:R-:W-:Y:S01]  /*6af0*/  BPT.TRAP 0x1 ;  /* 0x000000040000795c */ /* 0x000fe20000300000 */
.L_x_30:
[----:B------:R-:W0:Y:S01]  /*6b00*/  S2UR UR5, SR_SWINHI ;  /* 0x00000000000579c3 */ /* 0x000e220000002f00 */
        /* <DEDUP_REMOVED lines=23> */
[----:B------:R-:W-:Y:S01]  /*6c80*/  UMOV UR6, UR4 ;  /* 0x0000000400067c82 */ /* 0x000fe20008000000 */
[----:B0-----:R-:W-:Y:S01]  /*6c90*/  UMOV UR7, UR5 ;  /* 0x0000000500077c82 */ /* 0x001fe20008000000 */
[----:B------:R-:W-:Y:S01]  /*6ca0*/  FMUL.FTZ R139, R62, R20 ;  /* 0x000000143e8b7220 */ /* 0x000fe20000410000 */
[----:B------:R-:W-:-:S02]  /*6cb0*/  IMAD.U32 R48, RZ, RZ, UR6 ;  /* 0x00000006ff307e24 */ /* 0x000fc4000f8e00ff */
[-C--:B------:R-:W-:Y:S01]  /*6cc0*/  FMUL.FTZ R127, R67, R20.reuse ;  /* 0x00000014437f7220 */ /* 0x080fe20000410000 */
[----:B------:R-:W-:Y:S02]  /*6cd0*/  IMAD.U32 R49, RZ, RZ, UR7 ;  /* 0x00000007ff317e24 */ /* 0x000fe4000f8e00ff */
[-C--:B------:R-:W-:Y:S01]  /*6ce0*/  FMUL.FTZ R140, R66, R20.reuse ;  /* 0x00000014428c7220 */ /* 0x080fe20000410000 */
[-C--:B------:R-:W-:Y:S01]  /*6cf0*/  FMUL.FTZ R128, R71, R20.reuse ;  /* 0x0000001447807220 */ /* 0x080fe20000410000 */
[----:B------:R-:W-:Y:S01]  /*6d00*/  FMUL.FTZ R137, R70, R20 ;  /* 0x0000001446897220 */ /* 0x000fe20000410000 */
[----:B------:R-:W-:-:S04]  /*6d10*/  IMAD.WIDE R90, R199, 0x2, R48 ;  /* 0x00000002c75a7825 */ /* 0x000fc800078e0230 */
[-C--:B------:R-:W-:Y:S01]  /*6d20*/  FMUL.FTZ R126, R75, R20.reuse ;  /* 0x000000144b7e7220 */ /* 0x080fe20000410000 */
[-C--:B------:R-:W-:Y:S01]  /*6d30*/  FMUL.FTZ R135, R74, R20.reuse ;  /* 0x000000144a877220 */ /* 0x080fe20000410000 */
[-C--:B------:R-:W-:Y:S01]  /*6d40*/  FMUL.FTZ R121, R79, R20.reuse ;  /* 0x000000144f797220 */ /* 0x080fe20000410000 */
[-C--:B------:R-:W-:Y:S01]  /*6d50*/  FMUL.FTZ R138, R78, R20.reuse ;  /* 0x000000144e8a7220 */ /* 0x080fe20000410000 */
[----:B------:R-:W-:Y:S01]  /*6d60*/  IADD3 R35, P1, R90, 0x8000, RZ ;  /* 0x000080005a237810 */ /* 0x000fe20007f3e0ff */
        /* <DEDUP_REMOVED lines=18> */
[----:B------:R-:W-:Y:S01]  /*6e90*/  LOP3.LUT R20, R35, 0x380, RZ, 0xc0, !PT ;  /* 0x0000038023147812 */ /* 0x000fe200078ec0ff */
[-C--:B------:R-:W-:Y:S01]  /*6ea0*/  FMUL.FTZ R6, R29, R21.reuse ;  /* 0x000000151d067220 */ /* 0x080fe20000410000 */
[----:B------:R-:W-:Y:S01]  /*6eb0*/  IADD3 R29, P3, R90, 0x20, RZ ;  /* 0x000000205a1d7810 */ /* 0x000fe20007f7e0ff */
[----:B------:R-:W-:Y:S01]  /*6ec0*/  FMUL.FTZ R3, R33, R21 ;  /* 0x0000001521037220 */ /* 0x000fe20000410000 */
[----:B------:R-:W-:Y:S01]  /*6ed0*/  SHF.R.U64 R20, R20, 0x3, RZ ;  /* 0x0000000314147819 */ /* 0x000fe200000012ff */
[--C-:B------:R-:W-:Y:S01]  /*6ee0*/  IMAD.X R87, RZ, RZ, R91.reuse, P1 ;  /* 0x000000ffff577224 */ /* 0x100fe200008e065b */
[----:B------:R-:W-:Y:S01]  /*6ef0*/  IADD3 R38, P6, R90, 0x8040, RZ ;  /* 0x000080405a267810 */ /* 0x000fe20007fde0ff */
[----:B------:R-:W-:Y:S01]  /*6f00*/  UIADD3 UR5, -UR60, URZ, URZ ;  /* 0x0000003f3c057290 */ /* 0x000fe2000fffe13f */
[----:B------:R-:W-:Y:S01]  /*6f10*/  LOP3.LUT R86, R20, R35, RZ, 0x3c, !PT ;  /* 0x0000002314567212 */ /* 0x000fe200078e3cff */
[-C--:B------:R-:W-:Y:S01]  /*6f20*/  FMUL.FTZ R4, R25, R21.reuse ;  /* 0x0000001519047220 */ /* 0x080fe20000410000 */
[----:B------:R-:W-:Y:S01]  /*6f30*/  LOP3.LUT R20, R29, 0x380, RZ, 0xc0, !PT ;  /* 0x000003801d147812 */ /* 0x000fe200078ec0ff */
[----:B------:R-:W-:Y:S01]  /*6f40*/  IMAD.X R79, RZ, RZ, R91, P6 ;  /* 0x000000ffff4f7224 */ /* 0x000fe200030e065b */
[----:B------:R-:W-:Y:S01]  /*6f50*/  R2UR UR15, R195 ;  /* 0x00000000c30f72ca */ /* 0x000fe200000e0000 */
[-C--:B------:R-:W-:Y:S01]  /*6f60*/  FMUL.FTZ R5, R24, R21.reuse ;  /* 0x0000001518057220 */ /* 0x080fe20000410000 */
[----:B------:R-:W-:Y:S01]  /*6f70*/  SHF.R.U64 R20, R20, 0x3, RZ ;  /* 0x0000000314147819 */ /* 0x000fe200000012ff */
[----:B------:R-:W-:Y:S01]  /*6f80*/  FMUL.FTZ R14, R53, R21 ;  /* 0x00000015350e7220 */ /* 0x000fe20000410000 */
[----:B------:R-:W-:Y:S01]  /*6f90*/  IADD3 R33, P6, R90, 0x4000, RZ ;  /* 0x000040005a217810 */ /* 0x000fe20007fde0ff */
[----:B------:R-:W-:Y:S01]  /*6fa0*/  ULDC UR11, c[0x0][0xc44] ;  /* 0x00031100000b7ab9 */ /* 0x000fe20000000800 */
[----:B------:R-:W-:Y:S01]  /*6fb0*/  LOP3.LUT R70, R20, R29, RZ, 0x3c, !PT ;  /* 0x0000001d14467212 */ /* 0x000fe200078e3cff */
[-C--:B------:R-:W-:Y:S01]  /*6fc0*/  FMUL.FTZ R7, R28, R21.reuse ;  /* 0x000000151c077220 */ /* 0x080fe20000410000 */
[----:B------:R-:W-:Y:S01]  /*6fd0*/  LOP3.LUT R20, R33, 0x380, RZ, 0xc0, !PT ;  /* 0x0000038021147812 */ /* 0x000fe200078ec0ff */
[-C--:B------:R-:W-:Y:S01]  /*6fe0*/  FMUL.FTZ R122, R32, R21.reuse ;  /* 0x00000015207a7220 */ /* 0x080fe20000410000 */
[----:B------:R-:W-:Y:S01]  /*6ff0*/  IADD3 R31, P1, R90, 0x40, RZ ;  /* 0x000000405a1f7810 */ /* 0x000fe20007f3e0ff */
[-C--:B------:R-:W-:Y:S01]  /*7000*/  FMUL.FTZ R8, R37, R21.reuse ;  /* 0x0000001525087220 */ /* 0x080fe20000410000 */
[----:B------:R-:W-:Y:S01]  /*7010*/  SHF.R.U64 R20, R20, 0x3, RZ ;  /* 0x0000000314147819 */ /* 0x000fe200000012ff */
        /* <DEDUP_REMOVED lines=38> */
[----:B------:R-:W-:Y:S01]  /*7280*/  LEA R21, R23, R16, 0x6 ;  /* 0x0000001017157211 */ /* 0x000fe200078e30ff */
[----:B------:R-:W-:Y:S01]  /*7290*/  UIMAD UR11, UR11, UR5, UR15 ;  /* 0x000000050b0b72a4 */ /* 0x000fe2000f8e020f */
[----:B------:R-:W-:Y:S01]  /*72a0*/  LOP3.LUT R58, R20, R33, RZ, 0x3c, !PT ;  /* 0x00000021143a7212 */ /* 0x000fe200078e3cff */
[----:B------:R-:W0:Y:S01]  /*72b0*/  LDC R52, c[0x0][0xbe8] ;  /* 0x0002fa00ff347b82 */ /* 0x000e220000000800 */
[----:B------:R-:W-:Y:S01]  /*72c0*/  IADD3 R30, P4, R90, 0x4040, RZ ;  /* 0x000040405a1e7810 */ /* 0x000fe20007f9e0ff */
[----:B------:R-:W-:Y:S01]  /*72d0*/  USHF.R.S32.HI UR12, URZ, 0x1f, UR11 ;  /* 0x0000001f3f0c7899 */ /* 0x000fe2000801140b */
[----:B------:R-:W-:Y:S01]  /*72e0*/  LOP3.LUT R20, R31, 0x380, RZ, 0xc0, !PT ;  /* 0x000003801f147812 */ /* 0x000fe200078ec0ff */
[----:B------:R-:W-:Y:S01]  /*72f0*/  IMAD.WIDE R48, R21, 0x2, R48 ;  /* 0x0000000215307825 */ /* 0x000fe200078e0230 */
[----:B------:R-:W-:Y:S01]  /*7300*/  LOP3.LUT R29, R30, 0x380, RZ, 0xc0, !PT ;  /* 0x000003801e1d7812 */ /* 0x000fe200078ec0ff */
[----:B------:R-:W-:Y:S01]  /*7310*/  ULDC.64 UR8, c[0x0][0xb90] ;  /* 0x0002e40000087ab9 */ /* 0x000fe20000000a00 */
[----:B------:R-:W-:Y:S01]  /*7320*/  SHF.R.U64 R20, R20, 0x3, RZ ;  /* 0x0000000314147819 */ /* 0x000fe200000012ff */
[----:B------:R-:W-:Y:S01]  /*7330*/  UIMAD UR5, UR12, UR8, URZ ;  /* 0x000000080c0572a4 */ /* 0x000fe2000f8e023f */
[--C-:B------:R-:W-:Y:S01]  /*7340*/  IMAD.X R63, RZ, RZ, R91.reuse, P1 ;  /* 0x000000ffff3f7224 */ /* 0x100fe200008e065b */
[----:B------:R-:W-:Y:S01]  /*7350*/  UIMAD.WIDE.U32 UR6, UR11, UR8, URZ ;  /* 0x000000080b0672a5 */ /* 0x000fe2000f8e003f */
[----:B------:R-:W-:Y:S01]  /*7360*/  SHF.R.U64 R29, R29, 0x3, RZ ;  /* 0x000000031d1d7819 */ /* 0x000fe200000012ff */
[----:B------:R-:W-:Y:S01]  /*7370*/  UIMAD UR5, UR11, UR9, UR5 ;  /* 0x000000090b0572a4 */ /* 0x000fe2000f8e0205 */
[----:B------:R-:W-:Y:S01]  /*7380*/  LOP3.LUT R62, R20, R31, RZ, 0x3c, !PT ;  /* 0x0000001f143e7212 */ /* 0x000fe200078e3cff */
[----:B------:R-:W1:Y:S01]  /*7390*/  LDC R157, c[0x0][0xc38] ;  /* 0x00030e00ff9d7b82 */ /* 0x000e620000000800 */
[----:B------:R-:W-:Y:S01]  /*73a0*/  IADD3 R31, P1, R48, 0x4000, RZ ;  /* 0x00004000301f7810 */ /* 0x000fe20007f3e0ff */
[----:B------:R-:W-:Y:S01]  /*73b0*/  IMAD.X R55, RZ, RZ, R91, P4 ;  /* 0x000000ffff377224 */ /* 0x000fe200020e065b */
[----:B------:R-:W-:Y:S01]  /*73c0*/  LOP3.LUT R54, R29, R30, RZ, 0x3c, !PT ;  /* 0x0000001e1d367212 */ /* 0x000fe200078e3cff */
[----:B------:R-:W-:Y:S01]  /*73d0*/  IMAD.U32 R51, RZ, RZ, UR7 ;  /* 0x00000007ff337e24 */ /* 0x000fe2000f8e00ff */
[----:B------:R-:W-:Y:S01]  /*73e0*/  LOP3.LUT R30, R31, 0x380, RZ, 0xc0, !PT ;  /* 0x000003801f1e7812 */ /* 0x000fe200078ec0ff */
[----:B------:R-:W-:Y:S01]  /*73f0*/  ULDC.64 UR8, c[0x0][0xae8] ;  /* 0x0002ba0000087ab9 */ /* 0x000fe20000000a00 */
[----:B------:R-:W-:Y:S01]  /*7400*/  MOV R50, UR6 ;  /* 0x0000000600327c02 */ /* 0x000fe20008000f00 */
[----:B------:R-:W-:Y:S01]  /*7410*/  UIADD3 UR6, UR7, UR5, URZ ;  /* 0x0000000507067290 */ /* 0x000fe2000fffe03f */
[----:B------:R-:W-:Y:S01]  /*7420*/  IADD3 R75, P5, R90, 0x8060, RZ ;  /* 0x000080605a4b7810 */ /* 0x000fe20007fbe0ff */
[----:B------:R-:W-:Y:S01]  /*7430*/  UIADD3 UR5, UR10, 0x30860, URZ ;  /* 0x000308600a057890 */ /* 0x000fe2000fffe03f */
[----:B------:R-:W-:Y:S01]  /*7440*/  SHF.R.U64 R30, R30, 0x3, RZ ;  /* 0x000000031e1e7819 */ /* 0x000fe200000012ff */
[----:B------:R-:W-:Y:S01]  /*7450*/  USHF.R.S32.HI UR10, URZ, 0x1f, UR60 ;  /* 0x0000001f3f0a7899 */ /* 0x000fe2000801143c */
[----:B------:R-:W-:Y:S01]  /*7460*/  LOP3.LUT R74, R75, 0x380, RZ, 0xc0, !PT ;  /* 0x000003804b4a7812 */ /* 0x000fe200078ec0ff */
[----:B------:R-:W-:Y:S01]  /*7470*/  UPRMT UR5, UR13, 0x654, UR5 ;  /* 0x000006540d057896 */ /* 0x000fe20008000005 */
[----:B------:R-:W-:Y:S01]  /*7480*/  LOP3.LUT R30, R30, R31, RZ, 0x3c, !PT ;  /* 0x0000001f1e1e7212 */ /* 0x000fe200078e3cff */
[----:B------:R-:W-:Y:S01]  /*7490*/  IMAD.U32 R51, RZ, RZ, UR6 ;  /* 0x00000006ff337e24 */ /* 0x000fe2000f8e00ff */
[----:B------:R-:W-:Y:S01]  /*74a0*/  LOP3.LUT R21, R90, 0x380, RZ, 0xc0, !PT ;  /* 0x000003805a157812 */ /* 0x000fe200078ec0ff */
[----:B------:R-:W-:Y:S01]  /*74b0*/  ULDC.64 UR6, c[0x0][0xb88] ;  /* 0x0002e20000067ab9 */ /* 0x000fe20000000a00 */
[----:B------:R-:W-:-:S02]  /*74c0*/  IADD3.X R31, RZ, R49, RZ, P1, !PT ;  /* 0x00000031ff1f7210 */ /* 0x000fc40000ffe4ff */
[----:B------:R-:W-:Y:S02]  /*74d0*/  SHF.R.U64 R74, R74, 0x3, RZ ;  /* 0x000000034a4a7819 */ /* 0x000fe400000012ff */
[----:B------:R-:W-:Y:S01]  /*74e0*/  IADD3 R36, P0, R90, 0x8020, RZ ;  /* 0x000080205a247810 */ /* 0x000fe20007f1e0ff */
[----:B------:R-:W-:Y:S01]  /*74f0*/  SYNCS.ARRIVE.TRANS64.RED.A1T0 RZ, [UR5], RZ ;  /* 0x000000ffffff79a7 */ /* 0x000fe20008100405 */
[----:B0-----:R-:W-:Y:S01]  /*7500*/  ISETP.NE.AND P1, PT, R52, 0x1, PT ;  /* 0x000000013400780c */ /* 0x001fe20003f25270 */
[----:B------:R-:W-:Y:S01]  /*7510*/  ULDC UR5, c[0x0][0xa88] ;  /* 0x0002a20000057ab9 */ /* 0x000fe20000000800 */
[----:B------:R-:W-:Y:S02]  /*7520*/  SHF.R.U64 R21, R21, 0x3, RZ ;  /* 0x0000000315157819 */ /* 0x000fe400000012ff */
[----:B------:R-:W-:Y:S01]  /*7530*/  LOP3.LUT R74, R74, R75, RZ, 0x3c, !PT ;  /* 0x0000004b4a4a7212 */ /* 0x000fe200078e3cff */
[----:B------:R-:W-:Y:S01]  /*7540*/  IMAD.X R75, RZ, RZ, R91, P5 ;  /* 0x000000ffff4b7224 */ /* 0x000fe200028e065b */
[----:B------:R-:W-:-:S02]  /*7550*/  LOP3.LUT R34, R36, 0x380, RZ, 0xc0, !PT ;  /* 0x0000038024227812 */ /* 0x000fc400078ec0ff */
[-C--:B------:R-:W-:Y:S02]  /*7560*/  IADD3.X R83, RZ, R91.reuse, RZ, P0, !PT ;  /* 0x0000005bff537210 */ /* 0x080fe400007fe4ff */
[C---:B------:R-:W-:Y:S02]  /*7570*/  IADD3 R32, P2, R90.reuse, 0x4060, RZ ;  /* 0x000040605a207810 */ /* 0x040fe40007f5e0ff */
[C---:B------:R-:W-:Y:S02]  /*7580*/  IADD3 R28, P5, R90.reuse, 0x4020, RZ ;  /* 0x000040205a1c7810 */ /* 0x040fe40007fbe0ff */
[----:B------:R-:W-:Y:S01]  /*7590*/  IADD3 R26, P0, R90, 0x60, RZ ;  /* 0x000000605a1a7810 */ /* 0x000fe20007f1e0ff */
[--C-:B------:R-:W-:Y:S01]  /*75a0*/  IMAD.X R67, RZ, RZ, R91.reuse, P2 ;  /* 0x000000ffff437224 */ /* 0x100fe200010e065b */
[----:B------:R-:W-:Y:S01]  /*75b0*/  LOP3.LUT R90, R21, R90, RZ, 0x3c, !PT ;  /* 0x0000005a155a7212 */ /* 0x000fe200078e3cff */
[--C-:B------:R-:W-:Y:S01]  /*75c0*/  IMAD.X R57, RZ, RZ, R91.reuse, P5 ;  /* 0x000000ffff397224 */ /* 0x100fe200028e065b */
[----:B------:R-:W-:Y:S01]  /*75d0*/  SHF.R.U64 R21, R34, 0x3, RZ ;  /* 0x0000000322157819 */ /* 0x000fe200000012ff */
[----:B------:R-:W-:Y:S01]  /*75e0*/  IMAD.X R27, RZ, RZ, R91, P0 ;  /* 0x000000ffff1b7224 */ /* 0x000fe200000e065b */
[----:B------:R-:W-:-:S02]  /*75f0*/  IADD3.X R71, RZ, R91, RZ, P3, !PT ;  /* 0x0000005bff477210 */ /* 0x000fc40001ffe4ff */
[-C--:B------:R-:W-:Y:S02]  /*7600*/  IADD3.X R59, RZ, R91.reuse, RZ, P6, !PT ;  /* 0x0000005bff3b7210 */ /* 0x080fe400037fe4ff */
[----:B------:R-:W-:Y:S02]  /*7610*/  LOP3.LUT R82, R21, R36, RZ, 0x3c, !PT ;  /* 0x0000002415527212 */ /* 0x000fe400078e3cff */
[----:B------:R-:W-:Y:S02]  /*7620*/  MOV R90, R90 ;  /* 0x0000005a005a7202 */ /* 0x000fe40000000f00 */
[----:B------:R-:W-:Y:S01]  /*7630*/  LOP3.LUT R21, R32, 0x380, RZ, 0xc0, !PT ;  /* 0x0000038020157812 */ /* 0x000fe200078ec0ff */
[----:B------:R-:W0:Y:S01]  /*7640*/  @P1 LDC R91, c[0x0][0xbec] ;  /* 0x0002fb00ff5b1b82 */ /* 0x000e220000000800 */
[----:B------:R-:W-:Y:S02]  /*7650*/  R2UR UR14, R194 ;  /* 0x00000000c20e72ca */ /* 0x000fe400000e0000 */
[----:B------:R-:W-:-:S02]  /*7660*/  F2FP.BF16.F32.PACK_AB R6, R6, R7 ;  /* 0x000000070606723e */ /* 0x000fc400000010ff */
[----:B------:R-:W-:Y:S02]  /*7670*/  SHF.R.U64 R21, R21, 0x3, RZ ;  /* 0x0000000315157819 */ /* 0x000fe400000012ff */
[----:B------:R-:W-:Y:S02]  /*7680*/  F2FP.BF16.F32.PACK_AB R7, R151, R154 ;  /* 0x0000009a9707723e */ /* 0x000fe400000010ff */
[----:B------:R-:W2:Y:S01]  /*7690*/  @P1 LDC R151, c[0x0][0xbf0] ;  /* 0x0002fc00ff971b82 */ /* 0x000ea20000000800 */
[----:B------:R-:W-:Y:S02]  /*76a0*/  LOP3.LUT R66, R21, R32, RZ, 0x3c, !PT ;  /* 0x0000002015427212 */ /* 0x000fe400078e3cff */
[----:B------:R-:W-:Y:S01]  /*76b0*/  MOV R75, R74 ;  /* 0x0000004a004b7202 */ /* 0x000fe20000000f00 */
[----:B------:R-:W-:Y:S01]  /*76c0*/  IMAD R74, RZ, RZ, -UR15 ;  /* 0x8000000fff4a7e24 */ /* 0x000fe2000f8e02ff */
[----:B------:R-:W-:Y:S02]  /*76d0*/  F2FP.BF16.F32.PACK_AB R4, R4, R5 ;  /* 0x000000050404723e */ /* 0x000fe400000010ff */
[----:B------:R-:W-:Y:S01]  /*76e0*/  R2UR UR13, R22 ;  /* 0x00000000160d72ca */ /* 0x000fe200000e0000 */
[----:B-1----:R-:W-:Y:S01]  /*76f0*/  IMAD R74, R157, R74, UR14 ;  /* 0x0000000e9d4a7e24 */ /* 0x002fe2000f8e024a */
[----:B------:R-:W-:Y:S01]  /*7700*/  F2FP.BF16.F32.PACK_AB R5, R153, R156 ;  /* 0x0000009c9905723e */ /* 0x000fe200000010ff */
[----:B------:R-:W-:Y:S01]  /*7710*/  BAR.SYNC.DEFER_BLOCKING 0x1, 0x100 ;  /* 0x0044000000007b1d */ /* 0x000fe20000010000 */
[----:B------:R-:W-:-:S02]  /*7720*/  MOV R22, R66 ;  /* 0x0000004200167202 */ /* 0x000fc40000000f00 */
[----:B------:R-:W-:Y:S02]  /*7730*/  LOP3.LUT R21, R28, 0x380, RZ, 0xc0, !PT ;  /* 0x000003801c157812 */ /* 0x000fe400078ec0ff */
[----:B------:R-:W-:-:S03]  /*7740*/  IADD3 R29, P0, R48, 0x5000, RZ ;  /* 0x00005000301d7810 */ /* 0x000fc60007f1e0ff */
[----:B------:R-:W1:Y:S01]  /*7750*/  LDC.64 R66, c[0x0][0xb98] ;  /* 0x0002e600ff427b82 */ /* 0x000e620000000a00 */
[----:B------:R-:W-:Y:S02]  /*7760*/  SHF.R.U64 R21, R21, 0x3, RZ ;  /* 0x0000000315157819 */ /* 0x000fe400000012ff */
[----:B------:R-:W-:Y:S02]  /*7770*/  MOV R54, R54 ;  /* 0x0000003600367202 */ /* 0x000fe40000000f00 */
[----:B------:R-:W-:Y:S02]  /*7780*/  LOP3.LUT R56, R21, R28, RZ, 0x3c, !PT ;  /* 0x0000001c15387212 */ /* 0x000fe400078e3cff */
[----:B------:R-:W-:Y:S02]  /*7790*/  LOP3.LUT R21, R26, 0x380, RZ, 0xc0, !PT ;  /* 0x000003801a157812 */ /* 0x000fe400078ec0ff */
[----:B------:R-:W-:Y:S02]  /*77a0*/  LOP3.LUT R28, R29, 0x380, RZ, 0xc0, !PT ;  /* 0x000003801d1c7812 */ /* 0x000fe400078ec0ff */
[----:B------:R-:W-:-:S02]  /*77b0*/  SHF.R.U64 R21, R21, 0x3, RZ ;  /* 0x0000000315157819 */ /* 0x000fc400000012ff */
[----:B------:R-:W-:Y:S02]  /*77c0*/  SHF.R.U64 R28, R28, 0x3, RZ ;  /* 0x000000031c1c7819 */ /* 0x000fe400000012ff */
[----:B------:R-:W-:Y:S02]  /*77d0*/  LOP3.LUT R26, R21, R26, RZ, 0x3c, !PT ;  /* 0x0000001a151a7212 */ /* 0x000fe400078e3cff */
[----:B------:R-:W-:Y:S01]  /*77e0*/  LOP3.LUT R28, R28, R29, RZ, 0x3c, !PT ;  /* 0x0000001d1c1c7212 */ /* 0x000fe200078e3cff */
[----:B------:R3:W-:Y:S01]  /*77f0*/  STSM.16.M88.4 [R90], R4 ;  /* 0x000000045a007844 */ /* 0x0007e20000000200 */
[----:B------:R-:W-:Y:S01]  /*7800*/  IMAD.X R29, RZ, RZ, R49, P0 ;  /* 0x000000ffff1d7224 */ /* 0x000fe200000e0631 */
[----:B------:R-:W-:Y:S02]  /*7810*/  MOV R70, R70 ;  /* 0x0000004600467202 */ /* 0x000fe40000000f00 */
[----:B------:R-:W-:Y:S02]  /*7820*/  MOV R56, R56 ;  /* 0x0000003800387202 */ /* 0x000fe40000000f00 */
[----:B------:R-:W-:Y:S01]  /*7830*/  IADD3 R155, P0, R48, 0xb000, RZ ;  /* 0x0000b000309b7810 */ /* 0x000fe20007f1e0ff */
[----:B-1----:R-:W-:Y:S01]  /*7840*/  IMAD.WIDE.U32 R50, R66, UR60, R50 ;  /* 0x0000003c42327c25 */ /* 0x002fe2000f8e0032 */
[----:B------:R-:W-:-:S02]  /*7850*/  MOV R62, R62 ;  /* 0x0000003e003e7202 */ /* 0x000fc40000000f00 */
[----:B------:R-:W-:Y:S01]  /*7860*/  F2FP.BF16.F32.PACK_AB R10, R10, R13 ;  /* 0x0000000d0a0a723e */ /* 0x000fe200000010ff */
[----:B------:R-:W-:Y:S01]  /*7870*/  IMAD.X R47, RZ, RZ, R49, P0 ;  /* 0x000000ffff2f7224 */ /* 0x000fe200000e0631 */
[----:B------:R-:W-:Y:S01]  /*7880*/  MOV R57, R26 ;  /* 0x0000001a00397202 */ /* 0x000fe20000000f00 */
[----:B------:R-:W-:Y:S01]  /*7890*/  IMAD R26, R66, UR10, RZ ;  /* 0x0000000a421a7c24 */ /* 0x000fe2000f8e02ff */
[----:B------:R-:W-:Y:S02]  /*78a0*/  LOP3.LUT R37, R38, 0x380, RZ, 0xc0, !PT ;  /* 0x0000038026257812 */ /* 0x000fe400078ec0ff */
[----:B---3--:R-:W-:Y:S01]  /*78b0*/  LEA R90, R74, R198, 0x7 ;  /* 0x000000c64a5a7211 */ /* 0x008fe200078e38ff */
[----:B------:R-:W-:Y:S01]  /*78c0*/  IMAD R67, R67, UR60, R26 ;  /* 0x0000003c43437c24 */ /* 0x000fe2000f8e021a */
[----:B------:R-:W-:Y:S02]  /*78d0*/  F2FP.BF16.F32.PACK_AB R6, R8, R11 ;  /* 0x0000000b0806723e */ /* 0x000fe400000010ff */
[----:B------:R-:W-:Y:S01]  /*78e0*/  F2FP.BF16.F32.PACK_AB R5, R147, R148 ;  /* 0x000000949305723e */ /* 0x000fe200000010ff */
[----:B0-----:R-:W-:Y:S01]  /*78f0*/  @P1 IMAD.HI.U32 R4, R90, R91, RZ ;  /* 0x0000005b5a041227 */ /* 0x001fe200078e00ff */
[----:B------:R-:W-:-:S02]  /*7900*/  F2FP.BF16.F32.PACK_AB R7, R146, R149 ;  /* 0x000000959207723e */ /* 0x000fc400000010ff */
[----:B------:R-:W-:Y:S01]  /*7910*/  F2FP.BF16.F32.PACK_AB R8, R9, R120 ;  /* 0x000000780908723e */ /* 0x000fe200000010ff */
[----:B------:R-:W-:Y:S01]  /*7920*/  IMAD.MOV.U32 R55, RZ, RZ, R90 ;  /* 0x000000ffff377224 */ /* 0x000fe200078e005a */
[----:B--2---:R-:W-:Y:S02]  /*7930*/  @P1 SHF.R.U32.HI R55, RZ, R151, R4 ;  /* 0x00000097ff371219 */ /* 0x004fe40000011604 */
[----:B------:R-:W-:Y:S02]  /*7940*/  F2FP.BF16.F32.PACK_AB R4, R3, R122 ;  /* 0x0000007a0304723e */ /* 0x000fe400000010ff */
[----:B------:R-:W-:Y:S01]  /*7950*/  F2FP.BF16.F32.PACK_AB R9, R143, R152 ;  /* 0x000000988f09723e */ /* 0x000fe200000010ff */
[----:B------:R-:W-:Y:S01]  /*7960*/  IMAD.MOV R3, RZ, RZ, -R55 ;  /* 0x000000ffff037224 */ /* 0x000fe200078e0a37 */
[----:B------:R-:W-:Y:S01]  /*7970*/  F2FP.BF16.F32.PACK_AB R11, R145, R150 ;  /* 0x00000096910b723e */ /* 0x000fe200000010ff */
[----:B------:R-:W-:Y:S01]  /*7980*/  STSM.16.M88.4 [R70], R4 ;  /* 0x0000000446007844 */ /* 0x000fe20000000200 */
[----:B------:R-:W-:Y:S01]  /*7990*/  SHF.R.U64 R37, R37, 0x3, RZ ;  /* 0x0000000325257819 */ /* 0x000fe200000012ff */
[----:B------:R-:W-:Y:S01]  /*79a0*/  IMAD R3, R52, R3, R90 ;  /* 0x0000000334037224 */ /* 0x000fe200078e025a */
[----:B------:R-:W-:Y:S01]  /*79b0*/  IADD3 R39, P3, R48, 0x7000, RZ ;  /* 0x0000700030277810 */ /* 0x000fe20007f7e0ff */
[----:B------:R0:W-:Y:S01]  /*79c0*/  STSM.16.M88.4 [R62], R8 ;  /* 0x000000083e007844 */ /* 0x0001e20000000200 */
[----:B------:R-:W-:-:S02]  /*79d0*/  IADD3 R50, P0, R55, R50, RZ ;  /* 0x0000003237327210 */ /* 0x000fc40007f1e0ff */
[----:B------:R-:W-:Y:S02]  /*79e0*/  LOP3.LUT R78, R37, R38, RZ, 0x3c, !PT ;  /* 0x00000026254e7212 */ /* 0x000fe400078e3cff */
[----:B------:R-:W-:Y:S02]  /*79f0*/  IADD3 R21, P2, R48, 0x6000, RZ ;  /* 0x0000600030157810 */ /* 0x000fe40007f5e0ff */
[----:B------:R-:W-:Y:S02]  /*7a00*/  LOP3.LUT R38, R39, 0x380, RZ, 0xc0, !PT ;  /* 0x0000038027267812 */ /* 0x000fe400078ec0ff */
[----:B------:R-:W-:Y:S02]  /*7a10*/  F2FP.BF16.F32.PACK_AB R12, R12, R15 ;  /* 0x0000000f0c0c723e */ /* 0x000fe400000010ff */
[----:B------:R-:W-:Y:S02]  /*7a20*/  F2FP.BF16.F32.PACK_AB R13, R131, R144 ;  /* 0x00000090830d723e */ /* 0x000fe400000010ff */
[----:B------:R-:W-:-:S02]  /*7a30*/  F2FP.BF16.F32.PACK_AB R14, R14, R53 ;  /* 0x000000350e0e723e */ /* 0x000fc400000010ff */
[----:B------:R-:W-:Y:S02]  /*7a40*/  F2FP.BF16.F32.PACK_AB R15, R132, R141 ;  /* 0x0000008d840f723e */ /* 0x000fe400000010ff */
[----:B0-----:R-:W-:Y:S02]  /*7a50*/  SHF.R.S32.HI R9, RZ, 0x1f, R55 ;  /* 0x0000001fff097819 */ /* 0x001fe40000011437 */
[----:B------:R-:W-:Y:S01]  /*7a60*/  SHF.R.S32.HI R8, RZ, 0x1f, R3 ;  /* 0x0000001fff087819 */ /* 0x000fe20000011403 */
[----:B------:R0:W-:Y:S01]  /*7a70*/  STSM.16.M88.4 [R57], R12 ;  /* 0x0000000c39007844 */ /* 0x0001e20000000200 */
[----:B------:R-:W-:Y:S02]  /*7a80*/  IADD3.X R51, R9, R51, R67, P0, !PT ;  /* 0x0000003309337210 */ /* 0x000fe400007fe443 */
[----:B------:R-:W-:Y:S01]  /*7a90*/  F2FP.BF16.F32.PACK_AB R24, R24, R25 ;  /* 0x000000191818723e */ /* 0x000fe200000010ff */
[----:B------:R-:W-:Y:S01]  /*7aa0*/  IMAD R8, R8, UR6, RZ ;  /* 0x0000000608087c24 */ /* 0x000fe2000f8e02ff */
[----:B------:R-:W-:Y:S01]  /*7ab0*/  MOV R58, R58 ;  /* 0x0000003a003a7202 */ /* 0x000fe20000000f00 */
[----:B------:R-:W-:Y:S01]  /*7ac0*/  IMAD.WIDE.U32 R50, R3, UR6, R50 ;  /* 0x0000000603327c25 */ /* 0x000fe2000f8e0032 */
[----:B------:R-:W-:-:S02]  /*7ad0*/  F2FP.BF16.F32.PACK_AB R25, R129, R142 ;  /* 0x0000008e8119723e */ /* 0x000fc400000010ff */
[----:B------:R-:W-:Y:S01]  /*7ae0*/  F2FP.BF16.F32.PACK_AB R26, R61, R60 ;  /* 0x0000003c3d1a723e */ /* 0x000fe200000010ff */
[----:B------:R-:W-:Y:S01]  /*7af0*/  IMAD R53, R3, UR7, R8 ;  /* 0x0000000703357c24 */ /* 0x000fe2000f8e0208 */
[----:B------:R-:W-:Y:S01]  /*7b00*/  F2FP.BF16.F32.PACK_AB R27, R130, R139 ;  /* 0x0000008b821b723e */ /* 0x000fe200000010ff */
[----:B------:R-:W-:Y:S01]  /*7b10*/  ULDC.64 UR6, c[0x0][0xb50] ;  /* 0x0002d40000067ab9 */ /* 0x000fe20000000a00 */
[----:B------:R-:W-:Y:S01]  /*7b20*/  LOP3.LUT R20, R21, 0x380, RZ, 0xc0, !PT ;  /* 0x0000038015147812 */ /* 0x000fe200078ec0ff */
[----:B------:R-:W-:Y:S01]  /*7b30*/  IMAD R3, R52, UR5, RZ ;  /* 0x0000000534037c24 */ /* 0x000fe2000f8e02ff */
[----:B------:R-:W-:Y:S01]  /*7b40*/  F2FP.BF16.F32.PACK_AB R4, R65, R64 ;  /* 0x000000404104723e */ /* 0x000fe200000010ff */
[----:B------:R-:W-:Y:S01]  /*7b50*/  STSM.16.M88.4 [R58], R24 ;  /* 0x000000183a007844 */ /* 0x000fe20000000200 */
[----:B------:R-:W-:Y:S02]  /*7b60*/  F2FP.BF16.F32.PACK_AB R5, R127, R140 ;  /* 0x0000008c7f05723e */ /* 0x000fe400000010ff */
[----:B------:R-:W-:-:S02]  /*7b70*/  F2FP.BF16.F32.PACK_AB R6, R69, R68 ;  /* 0x000000444506723e */ /* 0x000fc400000010ff */
[----:B------:R-:W-:Y:S02]  /*7b80*/  F2FP.BF16.F32.PACK_AB R7, R128, R137 ;  /* 0x000000898007723e */ /* 0x000fe400000010ff */
[----:B------:R-:W-:Y:S02]  /*7b90*/  SHF.R.U64 R38, R38, 0x3, RZ ;  /* 0x0000000326267819 */ /* 0x000fe400000012ff */
[----:B------:R-:W-:Y:S01]  /*7ba0*/  LEA R60, R74, R197, 0x7 ;  /* 0x000000c54a3c7211 */ /* 0x000fe200078e38ff */
[----:B------:R1:W-:Y:S01]  /*7bb0*/  STSM.16.M88.4 [R56], R4 ;  /* 0x0000000438007844 */ /* 0x0003e20000000200 */
[----:B------:R-:W-:Y:S02]  /*7bc0*/  SHF.R.U64 R20, R20, 0x3, RZ ;  /* 0x0000000314147819 */ /* 0x000fe400000012ff */
[----:B------:R-:W-:Y:S02]  /*7bd0*/  LOP3.LUT R38, R38, R39, RZ, 0x3c, !PT ;  /* 0x0000002726267212 */ /* 0x000fe400078e3cff */
[----:B------:R-:W-:-:S02]  /*7be0*/  IADD3.X R39, RZ, R49, RZ, P3, !PT ;  /* 0x00000031ff277210 */ /* 0x000fc40001ffe4ff */
[----:B------:R-:W-:Y:S02]  /*7bf0*/  LOP3.LUT P0, RZ, R193, 0x3, RZ, 0xc0, !PT ;  /* 0x00000003c1ff7812 */ /* 0x000fe4000780c0ff */
[----:B0-----:R-:W-:Y:S02]  /*7c00*/  LEA R12, P3, R50, UR6, 0x2 ;  /* 0x00000006320c7c11 */ /* 0x001fe4000f8610ff */
[----:B------:R-:W-:Y:S01]  /*7c10*/  LOP3.LUT R20, R20, R21, RZ, 0x3c, !PT ;  /* 0x0000001514147212 */ /* 0x000fe200078e3cff */
[----:B------:R-:W-:Y:S01]  /*7c20*/  IMAD.X R21, RZ, RZ, R49, P2 ;  /* 0x000000ffff157224 */ /* 0x000fe200010e0631 */
[C---:B------:R-:W-:Y:S02]  /*7c30*/  ISETP.GE.OR P2, PT, R60.reuse, R3, P0 ;  /* 0x000000033c00720c */ /* 0x040fe40000746670 */
[----:B------:R-:W-:Y:S01]  /*7c40*/  F2FP.BF16.F32.PACK_AB R8, R73, R72 ;  /* 0x000000484908723e */ /* 0x000fe200000010ff */
[----:B-1----:R-:W-:Y:S01]  /*7c50*/  VIADD R4, R60, 0x8 ;  /* 0x000000083c047836 */ /* 0x002fe20000000000 */
[----:B------:R-:W-:Y:S01]  /*7c60*/  F2FP.BF16.F32.PACK_AB R9, R126, R135 ;  /* 0x000000877e09723e */ /* 0x000fe200000010ff */
[----:B------:R-:W-:Y:S01]  /*7c70*/  IMAD.IADD R5, R51, 0x1, R53 ;  /* 0x0000000133057824 */ /* 0x000fe200078e0235 */
[----:B------:R-:W-:-:S02]  /*7c80*/  F2FP.BF16.F32.PACK_AB R10, R77, R76 ;  /* 0x0000004c4d0a723e */ /* 0x000fc400000010ff */
[----:B------:R-:W-:Y:S02]  /*7c90*/  F2FP.BF16.F32.PACK_AB R11, R121, R138 ;  /* 0x0000008a790b723e */ /* 0x000fe400000010ff */
[----:B------:R-:W-:Y:S02]  /*7ca0*/  ISETP.GE.OR P0, PT, R4, R3, P0 ;  /* 0x000000030400720c */ /* 0x000fe40000706670 */
[----:B------:R-:W-:Y:S01]  /*7cb0*/  LEA.HI.X R13, R50, UR7, R5, 0x2, P3 ;  /* 0x00000007320d7c11 */ /* 0x000fe200098f1405 */
[----:B------:R-:W-:Y:S01]  /*7cc0*/  STSM.16.M88.4 [R54], R8 ;  /* 0x0000000836007844 */ /* 0x000fe20000000200 */
[----:B------:R-:W-:Y:S02]  /*7cd0*/  F2FP.BF16.F32.PACK_AB R4, R81, R80 ;  /* 0x000000505104723e */ /* 0x000fe400000010ff */
[----:B------:R-:W-:Y:S01]  /*7ce0*/  F2FP.BF16.F32.PACK_AB R5, R123, R136 ;  /* 0x000000887b05723e */ /* 0x000fe200000010ff */
[----:B------:R-:W-:Y:S01]  /*7cf0*/  SHFL.IDX PT, R50, R12, RZ, 0x1c1f ;  /* 0x001c1fff0c327589 */ /* 0x000fe200000e0000 */
[----:B------:R-:W-:-:S02]  /*7d00*/  F2FP.BF16.F32.PACK_AB R6, R85, R84 ;  /* 0x000000545506723e */ /* 0x000fc400000010ff */
[----:B------:R-:W-:Y:S01]  /*7d10*/  F2FP.BF16.F32.PACK_AB R7, R124, R133 ;  /* 0x000000857c07723e */ /* 0x000fe200000010ff */
[----:B------:R-:W0:Y:S01]  /*7d20*/  SHFL.IDX PT, R51, R13, RZ, 0x1c1f ;  /* 0x001c1fff0d337589 */ /* 0x000e2200000e0000 */
[----:B------:R-:W-:Y:S02]  /*7d30*/  F2FP.BF16.F32.PACK_AB R88, R89, R88 ;  /* 0x000000585958723e */ /* 0x000fe400000010ff */
[----:B------:R-:W-:Y:S01]  /*7d40*/  F2FP.BF16.F32.PACK_AB R96, R97, R96 ;  /* 0x000000606160723e */ /* 0x000fe200000010ff */
[----:B------:R-:W-:Y:S01]  /*7d50*/  STSM.16.M88.4 [R22], R4 ;  /* 0x0000000416007844 */ /* 0x000fe20000000200 */
[----:B------:R-:W-:Y:S02]  /*7d60*/  MOV R86, R86 ;  /* 0x0000005600567202 */ /* 0x000fe40000000f00 */
[----:B------:R-:W-:Y:S01]  /*7d70*/  F2FP.BF16.F32.PACK_AB R89, R125, R134 ;  /* 0x000000867d59723e */ /* 0x000fe200000010ff */
[----:B------:R-:W-:Y:S01]  /*7d80*/  SHFL.IDX PT, R54, R12, 0x1, 0x1c1f ;  /* 0x003c1f000c367f89 */ /* 0x000fe200000e0000 */
[----:B------:R-:W-:-:S02]  /*7d90*/  F2FP.BF16.F32.PACK_AB R90, R93, R92 ;  /* 0x0000005c5d5a723e */ /* 0x000fc400000010ff */
[----:B------:R-:W-:Y:S01]  /*7da0*/  F2FP.BF16.F32.PACK_AB R91, R95, R94 ;  /* 0x0000005e5f5b723e */ /* 0x000fe200000010ff */
[----:B------:R-:W1:Y:S01]  /*7db0*/  SHFL.IDX PT, R55, R13, 0x1, 0x1c1f ;  /* 0x003c1f000d377f89 */ /* 0x000e6200000e0000 */
[----:B------:R-:W-:Y:S02]  /*7dc0*/  F2FP.BF16.F32.PACK_AB R97, R99, R98 ;  /* 0x000000626361723e */ /* 0x000fe400000010ff */
[----:B------:R-:W-:Y:S01]  /*7dd0*/  F2FP.BF16.F32.PACK_AB R104, R105, R104 ;  /* 0x000000686968723e */ /* 0x000fe200000010ff */
[----:B------:R-:W-:Y:S01]  /*7de0*/  STSM.16.M88.4 [R86], R88 ;  /* 0x0000005856007844 */ /* 0x000fe20000000200 */
[----:B------:R-:W-:Y:S02]  /*7df0*/  MOV R82, R82 ;  /* 0x0000005200527202 */ /* 0x000fe40000000f00 */
[----:B------:R-:W-:Y:S02]  /*7e00*/  F2FP.BF16.F32.PACK_AB R98, R101, R100 ;  /* 0x000000646562723e */ /* 0x000fe400000010ff */
[----:B------:R-:W-:-:S02]  /*7e10*/  F2FP.BF16.F32.PACK_AB R99, R103, R102 ;  /* 0x000000666763723e */ /* 0x000fc400000010ff */
[----:B------:R-:W-:Y:S02]  /*7e20*/  F2FP.BF16.F32.PACK_AB R105, R107, R106 ;  /* 0x0000006a6b69723e */ /* 0x000fe400000010ff */
[----:B------:R-:W-:Y:S01]  /*7e30*/  F2FP.BF16.F32.PACK_AB R112, R113, R112 ;  /* 0x000000707170723e */ /* 0x000fe200000010ff */
[----:B------:R-:W-:Y:S01]  /*7e40*/  STSM.16.M88.4 [R82], R96 ;  /* 0x0000006052007844 */ /* 0x000fe20000000200 */
[----:B------:R-:W-:Y:S02]  /*7e50*/  MOV R78, R78 ;  /* 0x0000004e004e7202 */ /* 0x000fe40000000f00 */
[----:B------:R-:W-:Y:S02]  /*7e60*/  F2FP.BF16.F32.PACK_AB R106, R109, R108 ;  /* 0x0000006c6d6a723e */ /* 0x000fe400000010ff */
[----:B------:R-:W-:Y:S02]  /*7e70*/  F2FP.BF16.F32.PACK_AB R107, R111, R110 ;  /* 0x0000006e6f6b723e */ /* 0x000fe400000010ff */
[----:B------:R-:W-:-:S02]  /*7e80*/  F2FP.BF16.F32.PACK_AB R113, R115, R114 ;  /* 0x000000727371723e */ /* 0x000fc400000010ff */
[----:B------:R-:W-:Y:S01]  /*7e90*/  F2FP.BF16.F32.PACK_AB R114, R117, R116 ;  /* 0x000000747572723e */ /* 0x000fe200000010ff */
[----:B------:R-:W-:Y:S01]  /*7ea0*/  STSM.16.M88.4 [R78], R104 ;  /* 0x000000684e007844 */ /* 0x000fe20000000200 */
[----:B------:R-:W-:Y:S02]  /*7eb0*/  F2FP.BF16.F32.PACK_AB R115, R119, R118 ;  /* 0x000000767773723e */ /* 0x000fe400000010ff */
[C---:B------:R-:W-:Y:S02]  /*7ec0*/  IADD3 R35, P5, R48.reuse, 0x2000, RZ ;  /* 0x0000200030237810 */ /* 0x040fe40007fbe0ff */
[----:B------:R-:W-:Y:S01]  /*7ed0*/  IADD3 R33, P6, R48, 0x3000, RZ ;  /* 0x0000300030217810 */ /* 0x000fe20007fde0ff */
[----:B------:R-:W-:Y:S01]  /*7ee0*/  STSM.16.M88.4 [R75], R112 ;  /* 0x000000704b007844 */ /* 0x000fe20000000200 */
[----:B------:R-:W-:Y:S02]  /*7ef0*/  LOP3.LUT R34, R35, 0x380, RZ, 0xc0, !PT ;  /* 0x0000038023227812 */ /* 0x000fe400078ec0ff */
[----:B------:R-:W-:Y:S01]  /*7f00*/  LOP3.LUT R32, R33, 0x380, RZ, 0xc0, !PT ;  /* 0x0000038021207812 */ /* 0x000fe200078ec0ff */
[----:B------:R-:W-:Y:S01]  /*7f10*/  BAR.SYNC.DEFER_BLOCKING 0x1, 0x100 ;  /* 0x0044000000007b1d */ /* 0x000fe20000010000 */
[----:B------:R-:W-:-:S02]  /*7f20*/  SHF.R.U64 R34, R34, 0x3, RZ ;  /* 0x0000000322227819 */ /* 0x000fc400000012ff */
[----:B------:R-:W-:Y:S02]  /*7f30*/  SHF.R.U64 R32, R32, 0x3, RZ ;  /* 0x0000000320207819 */ /* 0x000fe400000012ff */
[----:B------:R-:W-:Y:S01]  /*7f40*/  LOP3.LUT R34, R34, R35, RZ, 0x3c, !PT ;  /* 0x0000002322227212 */ /* 0x000fe200078e3cff */
[--C-:B------:R-:W-:Y:S01]  /*7f50*/  IMAD.X R35, RZ, RZ, R49.reuse, P5 ;  /* 0x000000ffff237224 */ /* 0x100fe200028e0631 */
[----:B------:R-:W-:Y:S01]  /*7f60*/  LOP3.LUT R32, R32, R33, RZ, 0x3c, !PT ;  /* 0x0000002120207212 */ /* 0x000fe200078e3cff */
[----:B------:R-:W-:Y:S01]  /*7f70*/  IMAD.X R33, RZ, RZ, R49, P6 ;  /* 0x000000ffff217224 */ /* 0x000fe200030e0631 */
[C---:B------:R-:W-:Y:S02]  /*7f80*/  IADD3 R37, P4, R48.reuse, 0x1000, RZ ;  /* 0x0000100030257810 */ /* 0x040fe40007f9e0ff */
[----:B------:R-:W-:Y:S02]  /*7f90*/  IADD3 R43, P5, R48, 0x9000, RZ ;  /* 0x00009000302b7810 */ /* 0x000fe40007fbe0ff */
[----:B------:R-:W-:-:S02]  /*7fa0*/  LOP3.LUT R36, R37, 0x380, RZ, 0xc0, !PT ;  /* 0x0000038025247812 */ /* 0x000fc400078ec0ff */
[----:B------:R-:W-:Y:S02]  /*7fb0*/  LOP3.LUT R42, R43, 0x380, RZ, 0xc0, !PT ;  /* 0x000003802b2a7812 */ /* 0x000fe400078ec0ff */
[----:B------:R-:W-:Y:S01]  /*7fc0*/  SHF.R.U64 R36, R36, 0x3, RZ ;  /* 0x0000000324247819 */ /* 0x000fe200000012ff */
[----:B------:R-:W-:Y:S01]  /*7fd0*/  UIMAD UR5, UR12, UR8, URZ ;  /* 0x000000080c0572a4 */ /* 0x000fe2000f8e023f */
[----:B------:R-:W-:Y:S02]  /*7fe0*/  SHF.R.U64 R42, R42, 0x3, RZ ;  /* 0x000000032a2a7819 */ /* 0x000fe400000012ff */
[----:B------:R-:W-:Y:S02]  /*7ff0*/  LOP3.LUT R36, R36, R37, RZ, 0x3c, !PT ;  /* 0x0000002524247212 */ /* 0x000fe400078e3cff */
[----:B------:R-:W-:Y:S01]  /*8000*/  IADD3.X R37, RZ, R49, RZ, P4, !PT ;  /* 0x00000031ff257210 */ /* 0x000fe200027fe4ff */
[----:B0-----:R-:W-:Y:S01]  /*8010*/  @!P2 ST.E desc[UR36][R50.64], R2 ;  /* 0x000000023200a985 */ /* 0x001fe2000c101924 */
[C---:B------:R-:W-:Y:S01]  /*8020*/  IADD3 R41, P4, R48.reuse, 0x8000, RZ ;  /* 0x0000800030297810 */ /* 0x040fe20007f9e0ff */
[----:B------:R-:W-:Y:S01]  /*8030*/  UIMAD.WIDE.U32 UR6, UR11, UR8, URZ ;  /* 0x000000080b0672a5 */ /* 0x000fe2000f8e003f */
[----:B------:R-:W-:Y:S01]  /*8040*/  IADD3 R45, P6, R48, 0xa000, RZ ;  /* 0x0000a000302d7810 */ /* 0x000fe20007fde0ff */
[----:B-1----:R0:W-:Y:S01]  /*8050*/  @!P0 ST.E desc[UR36][R54.64], R0 ;  /* 0x0000000036008985 */ /* 0x0021e2000c101924 */
[----:B------:R-:W-:Y:S01]  /*8060*/  UIMAD UR5, UR11, UR9, UR5 ;  /* 0x000000090b0572a4 */ /* 0x000fe2000f8e0205 */
[----:B------:R-:W-:-:S02]  /*8070*/  LOP3.LUT R42, R42, R43, RZ, 0x3c, !PT ;  /* 0x0000002b2a2a7212 */ /* 0x000fc400078e3cff */
[----:B------:R1:W5:Y:S01]  /*8080*/  LD.E.128 R8, desc[UR36][R34.64] ;  /* 0x0000002422087980 */ /* 0x000362000c101d00 */
[----:B------:R-:W-:Y:S01]  /*8090*/  LOP3.LUT R40, R41, 0x380, RZ, 0xc0, !PT ;  /* 0x0000038029287812 */ /* 0x000fe200078ec0ff */
[----:B------:R-:W-:Y:S01]  /*80a0*/  ULDC.64 UR8, c[0x0][0xaf0] ;  /* 0x0002bc0000087ab9 */ /* 0x000fe20000000a00 */
[----:B------:R-:W-:Y:S01]  /*80b0*/  LOP3.LUT R44, R45, 0x380, RZ, 0xc0, !PT ;  /* 0x000003802d2c7812 */ /* 0x000fe200078ec0ff */
[----:B------:R2:W5:Y:S01]  /*80c0*/  LD.E.128 R4, desc[UR36][R32.64] ;  /* 0x0000002420047980 */ /* 0x000562000c101d00 */
[----:B------:R-:W-:Y:S02]  /*80d0*/  LOP3.LUT R43, R48, 0x380, RZ, 0xc0, !PT ;  /* 0x00000380302b7812 */ /* 0x000fe400078ec0ff */
[----:B------:R-:W-:Y:S01]  /*80e0*/  LOP3.LUT R46, R155, 0x380, RZ, 0xc0, !PT ;  /* 0x000003809b2e7812 */ /* 0x000fe200078ec0ff */
[----:B0-----:R-:W0:Y:S01]  /*80f0*/  @P1 LDC R0, c[0x0][0xbec] ;  /* 0x0002fb00ff001b82 */ /* 0x001e220000000800 */
[----:B------:R3:W5:Y:S01]  /*8100*/  LD.E.128 R84, desc[UR36][R30.64] ;  /* 0x000000241e547980 */ /* 0x000762000c101d00 */
[----:B------:R-:W-:Y:S01]  /*8110*/  UIADD3 UR7, UR7, UR5, URZ ;  /* 0x0000000507077290 */ /* 0x000fe2000fffe03f */
[----:B------:R-:W-:-:S02]  /*8120*/  SHF.R.U64 R40, R40, 0x3, RZ ;  /* 0x0000000328287819 */ /* 0x000fc400000012ff */
[----:B------:R4:W5:Y:S03]  /*8130*/  LD.E.128 R56, desc[UR36][R20.64] ;  /* 0x0000002414387980 */ /* 0x000966000c101d00 */
[----:B-1----:R-:W1:Y:S01]  /*8140*/  @P1 LDC R35, c[0x0][0xbf0] ;  /* 0x0002fc00ff231b82 */ /* 0x002e620000000800 */
[----:B--2---:R-:W-:Y:S01]  /*8150*/  LEA R33, R19, R23, 0x5 ;  /* 0x0000001713217211 */ /* 0x004fe200078e28ff */
[----:B------:R2:W5:Y:S01]  /*8160*/  LD.E.128 R64, desc[UR36][R28.64] ;  /* 0x000000241c407980 */ /* 0x000562000c101d00 */
[----:B------:R-:W-:Y:S02]  /*8170*/  SHF.R.U64 R44, R44, 0x3, RZ ;  /* 0x000000032c2c7819 */ /* 0x000fe400000012ff */
[----:B------:R-:W-:Y:S01]  /*8180*/  SHF.R.U64 R43, R43, 0x3, RZ ;  /* 0x000000032b2b7819 */ /* 0x000fe200000012ff */
[----:B------:R0:W5:Y:S01]  /*8190*/  LD.E.128 R24, desc[UR36][R36.64] ;  /* 0x0000002424187980 */ /* 0x000162000c101d00 */
[----:B------:R-:W-:Y:S01]  /*81a0*/  SHF.R.U64 R46, R46, 0x3, RZ ;  /* 0x000000032e2e7819 */ /* 0x000fe200000012ff */
[----:B---3--:R-:W3:Y:S01]  /*81b0*/  LDC.64 R30, c[0x0][0xae0] ;  /* 0x0002b800ff1e7b82 */ /* 0x008ee20000000a00 */
[----:B------:R-:W-:Y:S01]  /*81c0*/  IMAD R33, R74, 0x80, R33 ;  /* 0x000000804a217824 */ /* 0x000fe200078e0221 */
[----:B------:R-:W-:Y:S01]  /*81d0*/  UIMAD UR5, UR10, UR8, URZ ;  /* 0x000000080a0572a4 */ /* 0x000fe2000f8e023f */
[----:B------:R-:W-:Y:S01]  /*81e0*/  LOP3.LUT R40, R40, R41, RZ, 0x3c, !PT ;  /* 0x0000002928287212 */ /* 0x000fe200078e3cff */
[----:B------:R-:W-:Y:S01]  /*81f0*/  IMAD.X R41, RZ, RZ, R49, P4 ;  /* 0x000000ffff297224 */ /* 0x000fe200020e0631 */
[----:B------:R-:W-:Y:S01]  /*8200*/  LOP3.LUT R44, R44, R45, RZ, 0x3c, !PT ;  /* 0x0000002d2c2c7212 */ /* 0x000fe200078e3cff */
[----:B------:R0:W5:Y:S01]  /*8210*/  LD.E.128 R12, desc[UR36][R38.64] ;  /* 0x00000024260c7980 */ /* 0x000162000c101d00 */
[----:B------:R-:W-:Y:S01]  /*8220*/  LOP3.LUT R48, R43, R48, RZ, 0x3c, !PT ;  /* 0x000000302b307212 */ /* 0x000fe200078e3cff */
[----:B0-----:R-:W-:Y:S01]  /*8230*/  @P1 IMAD.HI.U32 R0, R33, R0, RZ ;  /* 0x0000000021001227 */ /* 0x001fe200078e00ff */
[----:B------:R-:W-:-:S03]  /*8240*/  LOP3.LUT R46, R46, R155, RZ, 0x3c, !PT ;  /* 0x0000009b2e2e7212 */ /* 0x000fc600078e3cff */
[----:B----4-:R-:W-:Y:S01]  /*8250*/  IMAD.MOV.U32 R20, RZ, RZ, R33 ;  /* 0x000000ffff147224 */ /* 0x010fe200078e0021 */
[----:B------:R-:W-:Y:S01]  /*8260*/  UIMAD UR5, UR60, UR9, UR5 ;  /* 0x000000093c0572a4 */ /* 0x000fe2000f8e0205 */
[----:B------:R-:W-:Y:S01]  /*8270*/  IMAD.X R43, RZ, RZ, R49, P5 ;  /* 0x000000ffff2b7224 */ /* 0x000fe200028e0631 */
[----:B------:R-:W-:Y:S01]  /*8280*/  IADD3.X R45, RZ, R49, RZ, P6, !PT ;  /* 0x00000031ff2d7210 */ /* 0x000fe200037fe4ff */
[----:B------:R0:W5:Y:S01]  /*8290*/  LD.E.128 R60, desc[UR36][R48.64] ;  /* 0x00000024303c7980 */ /* 0x000162000c101d00 */
[----:B-1----:R-:W-:Y:S01]  /*82a0*/  @P1 SHF.R.U32.HI R20, RZ, R35, R0 ;  /* 0x00000023ff141219 */ /* 0x002fe20000011600 */
[----:B------:R-:W-:Y:S02]  /*82b0*/  UIMAD.WIDE.U32 UR60, UR60, UR8, UR6 ;  /* 0x000000083c3c72a5 */ /* 0x000fe4000f8e0006 */
[----:B------:R0:W5:Y:S01]  /*82c0*/  LD.E.128 R80, desc[UR36][R40.64] ;  /* 0x0000002428507980 */ /* 0x000162000c101d00 */
[----:B--2---:R-:W-:Y:S02]  /*82d0*/  IADD3 R29, -R20, RZ, RZ ;  /* 0x000000ff141d7210 */ /* 0x004fe40007ffe1ff */
[----:B------:R-:W-:Y:S01]  /*82e0*/  SHF.R.S32.HI R21, RZ, 0x1f, R20 ;  /* 0x0000001fff157819 */ /* 0x000fe20000011414 */
[----:B------:R-:W-:Y:S01]  /*82f0*/  UIADD3 UR61, UR61, UR5, URZ ;  /* 0x000000053d3d7290 */ /* 0x000fe2000fffe03f */
[----:B------:R0:W5:Y:S01]  /*8300*/  LD.E.128 R76, desc[UR36][R42.64] ;  /* 0x000000242a4c7980 */ /* 0x000162000c101d00 */
[----:B------:R-:W-:Y:S01]  /*8310*/  IMAD R29, R52, R29, R33 ;  /* 0x0000001d341d7224 */ /* 0x000fe200078e0221 */
[----:B------:R-:W-:Y:S01]  /*8320*/  ULDC.64 UR6, c[0x0][0xad8] ;  /* 0x0002b60000067ab9 */ /* 0x000fe20000000a00 */
[----:B---3--:R-:W-:Y:S01]  /*8330*/  IMAD R21, R21, R30, RZ ;  /* 0x0000001e15157224 */ /* 0x008fe200078e02ff */
[----:B------:R0:W5:Y:S02]  /*8340*/  LD.E.128 R68, desc[UR36][R44.64] ;  /* 0x000000242c447980 */ /* 0x000164000c101d00 */
[----:B------:R-:W-:-:S02]  /*8350*/  SHF.R.S32.HI R0, RZ, 0x1f, R29 ;  /* 0x0000001fff007819 */ /* 0x000fc4000001141d */
[----:B------:R0:W5:Y:S01]  /*8360*/  LD.E.128 R48, desc[UR36][R46.64] ;  /* 0x000000242e307980 */ /* 0x000162000c101d00 */
[C---:B------:R-:W-:Y:S01]  /*8370*/  IMAD R31, R20.reuse, R31, R21 ;  /* 0x0000001f141f7224 */ /* 0x040fe200078e0215 */
[----:B------:R-:W-:Y:S01]  /*8380*/  @!PT LDS RZ, [RZ] ;  /* 0x00000000fffff984 */ /* 0x000fe20000000800 */
[----:B------:R-:W-:Y:S01]  /*8390*/  @!PT LDS RZ, [RZ] ;  /* 0x00000000fffff984 */ /* 0x000fe20000000800 */
[----:B------:R-:W-:Y:S01]  /*83a0*/  @!PT LDS RZ, [RZ] ;  /* 0x00000000fffff984 */ /* 0x000fe20000000800 */
[----:B------:R-:W-:Y:S01]  /*83b0*/  @!PT LDS RZ, [RZ] ;  /* 0x00000000fffff984 */ /* 0x000fe20000000800 */
[----:B------:R1:W-:Y:S06]  /*83c0*/  MEMBAR.ALL.CTA ;  /* 0x0000000000007992 */ /* 0x0003ec0000008000 */
[----:B-1----:R-:W1:Y:S01]  /*83d0*/  FENCE.VIEW.ASYNC.S ;  /* 0x00000000000073c6 */ /* 0x002e620000000000 */
[----:B------:R-:W-:-:S04]  /*83e0*/  IMAD.WIDE.U32 R20, R20, R30, UR60 ;  /* 0x0000003c14147e25 */ /* 0x000fc8000f8e001e */
[----:B------:R-:W-:Y:S02]  /*83f0*/  IMAD.IADD R21, R21, 0x1, R31 ;  /* 0x0000000115157824 */ /* 0x000fe400078e021f */
[----:B------:R-:W-:Y:S02]  /*8400*/  IMAD R2, R0, UR6, RZ ;  /* 0x0000000600027c24 */ /* 0x000fe4000f8e02ff */
[----:B------:R-:W-:Y:S01]  /*8410*/  IMAD R74, R74, 0x80, R23 ;  /* 0x000000804a4a7824 */ /* 0x000fe200078e0217 */
[----:B------:R-:W-:Y:S01]  /*8420*/  UIADD3 UR4, UR4, 0x30820, URZ ;  /* 0x0003082004047890 */ /* 0x000fe2000fffe03f */
[C---:B------:R-:W-:Y:S02]  /*8430*/  IMAD R31, R29.reuse, UR7, R2 ;  /* 0x000000071d1f7c24 */ /* 0x040fe4000f8e0202 */
[----:B------:R-:W-:Y:S01]  /*8440*/  IMAD.WIDE.U32 R20, R29, UR6, R20 ;  /* 0x000000061d147c25 */ /* 0x000fe2000f8e0014 */
[----:B------:R-:W-:Y:S01]  /*8450*/  UIADD3 UR38, UR38, 0x1, URZ ;  /* 0x0000000126267890 */ /* 0x000fe2000fffe03f */
[-C--:B------:R-:W-:Y:S01]  /*8460*/  ISETP.GE.AND P2, PT, R74, R3.reuse, PT ;  /* 0x000000034a00720c */ /* 0x080fe20003f46270 */
[----:B------:R-:W-:Y:S01]  /*8470*/  ULDC.64 UR6, c[0x0][0xa80] ;  /* 0x0002a00000067ab9 */ /* 0x000fe20000000a00 */
[----:B------:R-:W-:Y:S01]  /*8480*/  IMAD.IADD R21, R21, 0x1, R31 ;  /* 0x0000000115157824 */ /* 0x000fe200078e021f */
[----:B------:R-:W-:Y:S01]  /*8490*/  UPRMT UR4, URZ, 0x654, UR4 ;  /* 0x000006543f047896 */ /* 0x000fe20008000004 */
[----:B------:R-:W-:Y:S01]  /*84a0*/  LEA R2, P3, R20, UR6, 0x1 ;  /* 0x0000000614027c11 */ /* 0x000fe2000f8608ff */
[----:B------:R-:W-:Y:S01]  /*84b0*/  ULDC UR5, c[0x0][0xc] ;  /* 0x0000030000057ab9 */ /* 0x000fe20000000800 */
[----:B------:R-:W-:Y:S01]  /*84c0*/  UISETP.NE.AND UP0, UPT, UR38, 0x2, UPT ;  /* 0x000000022600788c */ /* 0x000fe2000bf05270 */
[----:B------:R-:W-:Y:S01]  /*84d0*/  IADD3 R0, R74, 0x20, RZ ;  /* 0x000000204a007810 */ /* 0x000fe20007ffe0ff */
[----:B------:R-:W-:Y:S01]  /*84e0*/  UIADD3 UR13, UR5, UR13, URZ ;  /* 0x0000000d050d7290 */ /* 0x000fe2000fffe03f */
[----:B------:R-:W-:Y:S01]  /*84f0*/  LEA.HI.X R34, R20, UR7, R21, 0x1, P3 ;  /* 0x0000000714227c11 */ /* 0x000fe200098f0c15 */
[----:B------:R-:W-:Y:S01]  /*8500*/  USEL UR6, URZ, 0x1, UP0 ;  /* 0x000000013f067887 */ /* 0x000fe20008000000 */
[-C--:B------:R-:W-:Y:S01]  /*8510*/  ISETP.GE.AND P0, PT, R0, R3.reuse, PT ;  /* 0x000000030000720c */ /* 0x080fe20003f06270 */
[----:B------:R-:W-:Y:S01]  /*8520*/  VIADD R0, R74, 0x40 ;  /* 0x000000404a007836 */ /* 0x000fe20000000000 */
[----:B------:R-:W-:Y:S01]  /*8530*/  USEL UR38, UR38, URZ, UP0 ;  /* 0x0000003f26267287 */ /* 0x000fe20008000000 */
[----:B-1----:R0:W1:Y:S01]  /*8540*/  SHFL.IDX PT, R28, R2, RZ, 0x181f ;  /* 0x00181fff021c7589 */ /* 0x00206200000e0000 */
[----:B------:R-:W-:Y:S01]  /*8550*/  ULOP3.LUT UR39, UR39, UR6, URZ, 0x3c, !UPT ;  /* 0x0000000627277292 */ /* 0x000fe2000f8e3c3f */
[----:B------:R-:W-:Y:S01]  /*8560*/  MOV R22, UR13 ;  /* 0x0000000d00167c02 */ /* 0x000fe20008000f00 */
[----:B------:R-:W-:Y:S01]  /*8570*/  SYNCS.ARRIVE.TRANS64.RED.A1T0 RZ, [UR4], RZ ;  /* 0x000000ffffff79a7 */ /* 0x000fe20008100404 */
[----:B------:R0:W2:Y:S01]  /*8580*/  SHFL.IDX PT, R29, R34, RZ, 0x181f ;  /* 0x00181fff221d7589 */ /* 0x0000a200000e0000 */
[----:B------:R-:W-:Y:S01]  /*8590*/  BSSY B0, `(.L_x_31) ;  /* 0x000000f000007945 */ /* 0x000fe20003800000 */
[----:B------:R-:W-:-:S03]  /*85a0*/  ISETP.GE.AND P1, PT, R0, R3, PT ;  /* 0x000000030000720c */ /* 0x000fc60003f26270 */
[----:B------:R-:W-:Y:S10]  /*85b0*/  @P2 BRA `(.L_x_32) ;  /* 0x0000000000302947 */ /* 0x000ff40003800000 */
[----:B------:R-:W-:Y:S02]  /*85c0*/  ULDC UR4, c[0x0][0xac8] ;  /* 0x0002b20000047ab9 */ /* 0x000fe40000000800 */
[----:B------:R-:W-:Y:S02]  /*85d0*/  ISETP.GE.AND P3, PT, R18, UR4, PT ;  /* 0x0000000412007c0c */ /* 0x000fe4000bf66270 */
[----:B------:R-:W-:Y:S02]  /*85e0*/  ISETP.GE.AND P4, PT, R17, UR4, PT ;  /* 0x0000000411007c0c */ /* 0x000fe4000bf86270 */
[----:B------:R-:W-:-:S09]  /*85f0*/  ISETP.GE.AND P2, PT, R16, UR4, PT ;  /* 0x0000000410007c0c */ /* 0x000fd2000bf46270 */
[-C--:B-1----:R-:W-:Y:S02]  /*8600*/  @!P3 LEA R30, P5, R18, R28.reuse, 0x1 ;  /* 0x0000001c121eb211 */ /* 0x082fe400078a08ff */
[C---:B------:R-:W-:Y:S02]  /*8610*/  @!P4 LEA R32, P6, R17.reuse, R28, 0x1 ;  /* 0x0000001c1120c211 */ /* 0x040fe400078c08ff */
[----:B--2---:R-:W-:Y:S01]  /*8620*/  @!P2 IMAD.WIDE R20, R16, 0x2, R28 ;  /* 0x000000021014a825 */ /* 0x004fe200078e021c */
[-C--:B------:R-:W-:Y:S02]  /*8630*/  @!P3 LEA.HI.X R31, R18, R29.reuse, R203, 0x1, P5 ;  /* 0x0000001d121fb211 */ /* 0x080fe400028f0ccb */
[----:B------:R-:W-:Y:S02]  /*8640*/  @!P4 LEA.HI.X R33, R17, R29, R202, 0x1, P6 ;  /* 0x0000001d1121c211 */ /* 0x000fe400030f0cca */
[----:B-----5:R3:W-:Y:S04]  /*8650*/  @!P2 ST.E.128 desc[UR36][R20.64], R60 ;  /* 0x0000003c1400a985 */ /* 0x0207e8000c101d24 */
[----:B------:R3:W-:Y:S04]  /*8660*/  @!P3 ST.E.128 desc[UR36][R30.64], R84 ;  /* 0x000000541e00b985 */ /* 0x0007e8000c101d24 */
[----:B------:R3:W-:Y:S02]  /*8670*/  @!P4 ST.E.128 desc[UR36][R32.64], R80 ;  /* 0x000000502000c985 */ /* 0x0007e4000c101d24 */
.L_x_32:
[----:B------:R-:W-:Y:S05]  /*8680*/  BSYNC B0 ;  /* 0x0000000000007941 */ /* 0x000fea0003800000 */
.L_x_31:
[----:B--2---:R2:W4:Y:S01]  /*8690*/  SHFL.IDX PT, R29, R34, 0x1, 0x181f ;  /* 0x00381f00221d7f89 */ /* 0x00452200000e0000 */
[----:B------:R-:W-:Y:S03]  /*86a0*/  BSSY B0, `(.L_x_33) ;  /* 0x000000f000007945 */ /* 0x000fe60003800000 */
[----:B-1----:R2:W1:Y:S01]  /*86b0*/  SHFL.IDX PT, R28, R2, 0x1, 0x181f ;  /* 0x00381f00021c7f89 */ /* 0x00246200000e0000 */
[----:B------:R-:W-:Y:S05]  /*86c0*/  @P0 BRA `(.L_x_34) ;  /* 0x0000000000300947 */ /* 0x000fea0003800000 */
[----:B------:R-:W-:Y:S02]  /*86d0*/  ULDC UR4, c[0x0][0xac8] ;  /* 0x0002b20000047ab9 */ /* 0x000fe40000000800 */
[----:B------:R-:W-:Y:S02]  /*86e0*/  ISETP.GE.AND P4, PT, R18, UR4, PT ;  /* 0x0000000412007c0c */ /* 0x000fe4000bf86270 */
[----:B------:R-:W-:Y:S02]  /*86f0*/  ISETP.GE.AND P5, PT, R17, UR4, PT ;  /* 0x0000000411007c0c */ /* 0x000fe4000bfa6270 */
[----:B------:R-:W-:-:S09]  /*8700*/  ISETP.GE.AND P3, PT, R16, UR4, PT ;  /* 0x0000000410007c0c */ /* 0x000fd2000bf66270 */
[-C--:B-1-3--:R-:W-:Y:S02]  /*8710*/  @!P4 LEA R30, P0, R18, R28.reuse, 0x1 ;  /* 0x0000001c121ec211 */ /* 0x08afe400078008ff */
[C---:B------:R-:W-:Y:S02]  /*8720*/  @!P5 LEA R32, P2, R17.reuse, R28, 0x1 ;  /* 0x0000001c1120d211 */ /* 0x040fe400078408ff */
[----:B----4-:R-:W-:Y:S01]  /*8730*/  @!P3 IMAD.WIDE R20, R16, 0x2, R28 ;  /* 0x000000021014b825 */ /* 0x010fe200078e021c */
[-C--:B------:R-:W-:Y:S02]  /*8740*/  @!P4 LEA.HI.X R31, R18, R29.reuse, R203, 0x1, P0 ;  /* 0x0000001d121fc211 */ /* 0x080fe400000f0ccb */
[----:B------:R-:W-:Y:S02]  /*8750*/  @!P5 LEA.HI.X R33, R17, R29, R202, 0x1, P2 ;  /* 0x0000001d1121d211 */ /* 0x000fe400010f0cca */
[----:B-----5:R1:W-:Y:S04]  /*8760*/  @!P3 ST.E.128 desc[UR36][R20.64], R24 ;  /* 0x000000181400b985 */ /* 0x0203e8000c101d24 */
[----:B------:R1:W-:Y:S04]  /*8770*/  @!P4 ST.E.128 desc[UR36][R30.64], R64 ;  /* 0x000000401e00c985 */ /* 0x0003e8000c101d24 */
[----:B------:R1:W-:Y:S02]  /*8780*/  @!P5 ST.E.128 desc[UR36][R32.64], R76 ;  /* 0x0000004c2000d985 */ /* 0x0003e4000c101d24 */
.L_x_34:
[----:B------:R-:W-:Y:S05]  /*8790*/  BSYNC B0 ;  /* 0x0000000000007941 */ /* 0x000fea0003800000 */
.L_x_33:
[----:B-1---5:R1:W0:Y:S01]  /*87a0*/  SHFL.IDX PT, R25, R34, 0x2, 0x181f ;  /* 0x00581f0022197f89 */ /* 0x02222200000e0000 */
[----:B------:R-:W-:Y:S03]  /*87b0*/  BSSY B0, `(.L_x_35) ;  /* 0x000000f000007945 */ /* 0x000fe60003800000 */
[----:B------:R1:W0:Y:S01]  /*87c0*/  SHFL.IDX PT, R24, R2, 0x2, 0x181f ;  /* 0x00581f0002187f89 */ /* 0x00022200000e0000 */
[----:B------:R-:W-:Y:S05]  /*87d0*/  @P1 BRA `(.L_x_36) ;  /* 0x0000000000301947 */ /* 0x000fea0003800000 */
[----:B------:R-:W-:Y:S02]  /*87e0*/  ULDC UR4, c[0x0][0xac8] ;  /* 0x0002b20000047ab9 */ /* 0x000fe40000000800 */
[----:B------:R-:W-:Y:S02]  /*87f0*/  ISETP.GE.AND P3, PT, R18, UR4, PT ;  /* 0x0000000412007c0c */ /* 0x000fe4000bf66270 */
[----:B------:R-:W-:Y:S02]  /*8800*/  ISETP.GE.AND P4, PT, R17, UR4, PT ;  /* 0x0000000411007c0c */ /* 0x000fe4000bf86270 */
[----:B------:R-:W-:-:S09]  /*8810*/  ISETP.GE.AND P2, PT, R16, UR4, PT ;  /* 0x0000000410007c0c */ /* 0x000fd2000bf46270 */
[-C--:B0-----:R-:W-:Y:S02]  /*8820*/  @!P3 LEA R26, P0, R18, R24.reuse, 0x1 ;  /* 0x00000018121ab211 */ /* 0x081fe400078008ff */
[C---:B------:R-:W-:Y:S02]  /*8830*/  @!P4 LEA R28, P1, R17.reuse, R24, 0x1 ;  /* 0x00000018111cc211 */ /* 0x040fe400078208ff */
[----:B---3--:R-:W-:Y:S01]  /*8840*/  @!P2 IMAD.WIDE R20, R16, 0x2, R24 ;  /* 0x000000021014a825 */ /* 0x008fe200078e0218 */
[-C--:B------:R-:W-:Y:S02]  /*8850*/  @!P3 LEA.HI.X R27, R18, R25.reuse, R203, 0x1, P0 ;  /* 0x00000019121bb211 */ /* 0x080fe400000f0ccb */
[----:B----4-:R-:W-:Y:S02]  /*8860*/  @!P4 LEA.HI.X R29, R17, R25, R202, 0x1, P1 ;  /* 0x00000019111dc211 */ /* 0x010fe400008f0cca */
[----:B------:R0:W-:Y:S04]  /*8870*/  @!P2 ST.E.128 desc[UR36][R20.64], R8 ;  /* 0x000000081400a985 */ /* 0x0001e8000c101d24 */
[----:B------:R0:W-:Y:S04]  /*8880*/  @!P3 ST.E.128 desc[UR36][R26.64], R56 ;  /* 0x000000381a00b985 */ /* 0x0001e8000c101d24 */
[----:B------:R0:W-:Y:S02]  /*8890*/  @!P4 ST.E.128 desc[UR36][R28.64], R68 ;  /* 0x000000441c00c985 */ /* 0x0001e4000c101d24 */
.L_x_36:
[----:B------:R-:W-:Y:S05]  /*88a0*/  BSYNC B0 ;  /* 0x0000000000007941 */ /* 0x000fea0003800000 */
.L_x_35:
[----:B------:R-:W-:Y:S01]  /*88b0*/  R2UR UR4, R192 ;  /* 0x00000000c00472ca */ /* 0x000fe200000e0000 */
[----:B------:R-:W-:Y:S01]  /*88c0*/  VIADD R0, R74, 0x60 ;  /* 0x000000604a007836 */ /* 0x000fe20000000000 */
[----:B0-----:R0:W0:Y:S01]  /*88d0*/  SHFL.IDX PT, R9, R34, 0x3, 0x181f ;  /* 0x00781f0022097f89 */ /* 0x00102200000e0000 */
[----:B------:R-:W-:Y:S03]  /*88e0*/  BSSY B0, `(.L_x_37) ;  /* 0x0000012000007945 */ /* 0x000fe60003800000 */
[----:B------:R-:W-:Y:S01]  /*88f0*/  ISETP.GE.AND P0, PT, R0, R3, PT ;  /* 0x000000030000720c */ /* 0x000fe20003f06270 */
[----:B------:R0:W0:Y:S06]  /*8900*/  SHFL.IDX PT, R8, R2, 0x3, 0x181f ;  /* 0x00781f0002087f89 */ /* 0x00002c00000e0000 */
[----:B------:R-:W-:-:S06]  /*8910*/  UIADD3 UR4, UR4, 0x1, URZ ;  /* 0x0000000104047890 */ /* 0x000fcc000fffe03f */
[----:B------:R-:W-:Y:S01]  /*8920*/  IMAD.U32 R192, RZ, RZ, UR4 ;  /* 0x00000004ffc07e24 */ /* 0x000fe2000f8e00ff */
[----:B------:R-:W-:Y:S06]  /*8930*/  @P0 BRA `(.L_x_38) ;  /* 0x0000000000300947 */ /* 0x000fec0003800000 */
[----:B------:R-:W-:Y:S02]  /*8940*/  ULDC UR4, c[0x0][0xac8] ;  /* 0x0002b20000047ab9 */ /* 0x000fe40000000800 */
[----:B------:R-:W-:Y:S02]  /*8950*/  ISETP.GE.AND P3, PT, R18, UR4, PT ;  /* 0x0000000412007c0c */ /* 0x000fe4000bf66270 */
[----:B------:R-:W-:Y:S02]  /*8960*/  ISETP.GE.AND P4, PT, R17, UR4, PT ;  /* 0x0000000411007c0c */ /* 0x000fe4000bf86270 */
[----:B------:R-:W-:-:S09]  /*8970*/  ISETP.GE.AND P2, PT, R16, UR4, PT ;  /* 0x0000000410007c0c */ /* 0x000fd2000bf46270 */
[-C--:B0-----:R-:W-:Y:S02]  /*8980*/  @!P3 LEA R10, P0, R18, R8.reuse, 0x1 ;  /* 0x00000008120ab211 */ /* 0x081fe400078008ff */
[C---:B---3--:R-:W-:Y:S02]  /*8990*/  @!P4 LEA R20, P1, R17.reuse, R8, 0x1 ;  /* 0x000000081114c211 */ /* 0x048fe400078208ff */
[----:B-12---:R-:W-:Y:S01]  /*89a0*/  @!P2 IMAD.WIDE R2, R16, 0x2, R8 ;  /* 0x000000021002a825 */ /* 0x006fe200078e0208 */
[-C--:B------:R-:W-:Y:S02]  /*89b0*/  @!P3 LEA.HI.X R11, R18, R9.reuse, R203, 0x1, P0 ;  /* 0x00000009120bb211 */ /* 0x080fe400000f0ccb */
[----:B------:R-:W-:Y:S02]  /*89c0*/  @!P4 LEA.HI.X R21, R17, R9, R202, 0x1, P1 ;  /* 0x000000091115c211 */ /* 0x000fe400008f0cca */
[----:B------:R0:W-:Y:S04]  /*89d0*/  @!P2 ST.E.128 desc[UR36][R2.64], R4 ;  /* 0x000000040200a985 */ /* 0x0001e8000c101d24 */
[----:B------:R0:W-:Y:S04]  /*89e0*/  @!P3 ST.E.128 desc[UR36][R10.64], R12 ;  /* 0x0000000c0a00b985 */ /* 0x0001e8000c101d24 */
[----:B------:R0:W-:Y:S02]  /*89f0*/  @!P4 ST.E.128 desc[UR36][R20.64], R48 ;  /* 0x000000301400c985 */ /* 0x0001e4000c101d24 */
.L_x_38:
[----:B------:R-:W-:Y:S05]  /*8a00*/  BSYNC B0 ;  /* 0x0000000000007941 */ /* 0x000fea0003800000 */
.L_x_37:
[----:B------:R-:W5:Y:S01]  /*8a10*/  LDC R0, c[0x0][0xc34] ;  /* 0x00030d00ff007b82 */ /* 0x000f620000000800 */
[----:B------:R-:W-:-:S13]  /*8a20*/  R2UR UR4, R22 ;  /* 0x00000000160472ca */ /* 0x000fda00000e0000 */
[----:B-----5:R-:W-:-:S13]  /*8a30*/  ISETP.LE.AND P0, PT, R0, UR4, PT ;  /* 0x0000000400007c0c */ /* 0x020fda000bf03270 */
[----:B------:R-:W-:Y:S05]  /*8a40*/  @!P0 BRA `(.L_x_39) ;  /* 0xffffff8000b48947 */ /* 0x000fea000383ffff */
[----:B------:R-:W-:Y:S05]  /*8a50*/  EXIT ;  /* 0x000000000000794d */ /* 0x000fea0003800000 */
.L_x_5:
[----:B------:R-:W-:-:S08]  /*8a60*/  NOP ;  /* 0x0000000000007918 */ /* 0x000fd00000000000 */
[----:B0-----:R-:W0:-:S00]  /*8a70*/  USETMAXREG.DEALLOC.CTAPOOL 0x28 ;  /* 0x00000028000079c8 */ /* 0x001e0000080e0500 */
[----:B------:R-:W1:Y:S01]  /*8a80*/  S2UR UR9, SR_CTAID.X ;  /* 0x00000000000979c3 */ /* 0x000e620000002500 */
[----:B0-----:R-:W-:Y:S01]  /*8a90*/  MOV R0, 0x1 ;  /* 0x0000000100007802 */ /* 0x001fe20000000f00 */
[----:B------:R-:W-:Y:S02]  /*8aa0*/  IMAD.MOV.U32 R22, RZ, RZ, RZ ;  /* 0x000000ffff167224 */ /* 0x000fe400078e00ff */
[----:B------:R-:W-:-:S04]  /*8ab0*/  IMAD.MOV.U32 R25, RZ, RZ, 0x1 ;  /* 0x00000001ff197424 */ /* 0x000fc800078e00ff */
[----:B------:R-:W1:Y:S02]  /*8ac0*/  LDC R2, c[0x0][0xc34] ;  /* 0x00030d00ff027b82 */ /* 0x000e640000000800 */
[----:B-1----:R-:W-:-:S13]  /*8ad0*/  ISETP.LE.AND P0, PT, R2, UR9, PT ;  /* 0x0000000902007c0c */ /* 0x002fda000bf03270 */
[----:B------:R-:W-:Y:S05]  /*8ae0*/  @P0 BRA `(.L_x_40) ;  /* 0x0000003400680947 */ /* 0x000fea0003800000 */
[----:B------:R-:W2:Y:S01]  /*8af0*/  LDL R4, [R1+0x4] ;  /* 0x0000040001047983 */ /* 0x000ea20000100800 */
[----:B------:R-:W-:Y:S01]  /*8b00*/  SHF.L.U32 R27, R3, 0x3, RZ ;  /* 0x00000003031b7819 */ /* 0x000fe200000006ff */
[----:B------:R-:W-:Y:S01]  /*8b10*/  ULDC.64 UR6, c[0x0][0x2f0] ;  /* 0x0000bc0000067ab9 */ /* 0x000fe20000000a00 */
[----:B------:R-:W-:Y:S01]  /*8b20*/  ULDC UR8, c[0x0][0x2b8] ;  /* 0x0000ae0000087ab9 */ /* 0x000fe20000000800 */
[----:B------:R-:W-:Y:S01]  /*8b30*/  LOP3.LUT R16, R16, 0xfffffffd, RZ, 0xc0, !PT ;  /* 0xfffffffd10107812 */ /* 0x000fe200078ec0ff */
[----:B------:R-:W-:Y:S01]  /*8b40*/  ULDC.64 UR4, c[0x0][0x418] ;  /* 0x0001060000047ab9 */ /* 0x000fe20000000a00 */
[C---:B------:R-:W-:Y:S01]  /*8b50*/  LOP3.LUT R0, R27.reuse, 0x1f8, RZ, 0xc0, !PT ;  /* 0x000001f81b007812 */ /* 0x040fe200078ec0ff */
[----:B------:R-:W-:Y:S01]  /*8b60*/  UISETP.NE.U32.AND UP0, UPT, UR4, URZ, UPT ;  /* 0x0000003f0400728c */ /* 0x000fe2000bf05070 */
[----:B------:R-:W-:Y:S01]  /*8b70*/  LOP3.LUT R37, R27, 0x38, RZ, 0xc0, !PT ;  /* 0x000000381b257812 */ /* 0x000fe200078ec0ff */
[----:B------:R0:W-:Y:S01]  /*8b80*/  STL [R1], RZ ;  /* 0x000000ff01007387 */ /* 0x0001e20000100800 */
[----:B------:R-:W-:Y:S01]  /*8b90*/  LOP3.LUT R0, R0, 0x38, R3, 0x78, !PT ;  /* 0x0000003800007812 */ /* 0x000fe200078e7803 */
[----:B------:R-:W-:Y:S01]  /*8ba0*/  UISETP.NE.AND.EX UP0, UPT, UR5, URZ, UPT, UP0 ;  /* 0x0000003f0500728c */ /* 0x000fe2000bf05300 */
[C---:B------:R-:W-:Y:S01]  /*8bb0*/  LOP3.LUT R2, R37.reuse, 0x80, RZ, 0xfc, !PT ;  /* 0x0000008025027812 */ /* 0x040fe200078efcff */
[----:B------:R-:W-:Y:S01]  /*8bc0*/  ULDC UR4, c[0x0][0x424] ;  /* 0x0001090000047ab9 */ /* 0x000fe20000000800 */
[----:B------:R-:W-:Y:S01]  /*8bd0*/  LOP3.LUT R27, R0, 0x200, R27, 0xf8, !PT ;  /* 0x00000200001b7812 */ /* 0x000fe200078ef81b */
[----:B------:R-:W-:Y:S01]  /*8be0*/  USEL UR4, UR4, 0x1, UP0 ;  /* 0x0000000104047887 */ /* 0x000fe20008000000 */
[----:B------:R-:W-:Y:S01]  /*8bf0*/  LOP3.LUT R0, R37, 0x40, RZ, 0xfc, !PT ;  /* 0x0000004025007812 */ /* 0x000fe200078efcff */
[----:B------:R-:W-:Y:S01]  /*8c00*/  UMOV UR39, 0x400 ;  /* 0x0000040000277882 */ /* 0x000fe20000000000 */
[----:B------:R-:W-:Y:S01]  /*8c10*/  SHF.R.U32.HI R34, RZ, 0x3, R3 ;  /* 0x00000003ff227819 */ /* 0x000fe20000011603 */
[----:B------:R-:W-:Y:S01]  /*8c20*/  UIMAD UR38, UR4, UR6, URZ ;  /* 0x00000006042672a4 */ /* 0x000fe2000f8e023f */
[C---:B------:R-:W-:Y:S01]  /*8c30*/  ISETP.GE.AND P2, PT, R0.reuse, UR7, PT ;  /* 0x0000000700007c0c */ /* 0x040fe2000bf46270 */
[----:B------:R-:W-:Y:S01]  /*8c40*/  IMAD.SHL.U32 R3, R3, 0x10, RZ ;  /* 0x0000001003037824 */ /* 0x000fe200078e00ff */
[C---:B------:R-:W-:Y:S01]  /*8c50*/  ISETP.GE.AND P1, PT, R0.reuse, UR8, PT ;  /* 0x0000000800007c0c */ /* 0x040fe2000bf26270 */
[----:B------:R-:W-:Y:S01]  /*8c60*/  UIADD3 UR4, UR38, 0x5f, URZ ;  /* 0x0000005f26047890 */ /* 0x000fe2000fffe03f */
[----:B------:R-:W-:Y:S01]  /*8c70*/  ISETP.GE.AND P0, PT, R0, UR7, PT ;  /* 0x0000000700007c0c */ /* 0x000fe2000bf06270 */
[----:B------:R-:W1:Y:S01]  /*8c80*/  S2UR UR6, SR_CgaCtaId ;  /* 0x00000000000679c3 */ /* 0x000e620000008800 */
[----:B------:R-:W-:Y:S01]  /*8c90*/  LOP3.LUT R34, R34, 0xf, RZ, 0xc0, !PT ;  /* 0x0000000f22227812 */ /* 0x000fe200078ec0ff */
[----:B------:R-:W-:Y:S01]  /*8ca0*/  UIMAD.WIDE UR4, UR4, 0x2aaaaaab, URZ ;  /* 0x2aaaaaab040478a5 */ /* 0x000fe2000f8e023f */
[----:B------:R-:W-:Y:S01]  /*8cb0*/  MOV R36, UR9 ;  /* 0x0000000900247c02 */ /* 0x000fe20008000f00 */
[----:B------:R-:W-:Y:S01]  /*8cc0*/  IMAD.MOV.U32 R25, RZ, RZ, 0x1 ;  /* 0x00000001ff197424 */ /* 0x000fe200078e00ff */
[----:B------:R-:W-:Y:S01]  /*8cd0*/  LOP3.LUT R26, R34, 0x70, R3, 0xf8, !PT ;  /* 0x00000070221a7812 */ /* 0x000fe200078ef803 */
[----:B------:R-:W-:Y:S01]  /*8ce0*/  USHF.R.U32.HI UR4, URZ, 0x1f, UR5 ;  /* 0x0000001f3f047899 */ /* 0x000fe20008011605 */
[----:B------:R-:W-:Y:S01]  /*8cf0*/  IMAD.MOV.U32 R22, RZ, RZ, RZ ;  /* 0x000000ffff167224 */ /* 0x000fe200078e00ff */
[----:B------:R-:W-:Y:S01]  /*8d00*/  @P2 LOP3.LUT R16, R16, 0x2, RZ, 0xfc, !PT ;  /* 0x0000000210102812 */ /* 0x000fe200078efcff */
[----:B------:R-:W-:Y:S01]  /*8d10*/  ULDC UR40, c[0x0][0x448] ;  /* 0x0001120000287ab9 */ /* 0x000fe20000000800 */
[----:B------:R-:W-:Y:S01]  /*8d20*/  ULEA.HI.SX32 UR5, UR5, UR4, 0x1c ;  /* 0x0000000405057291 */ /* 0x000fe2000f8fe23f */
[----:B------:R-:W-:Y:S01]  /*8d30*/  ISETP.GE.AND P2, PT, R37, UR7, PT ;  /* 0x0000000725007c0c */ /* 0x000fe2000bf46270 */
[----:B------:R-:W-:Y:S01]  /*8d40*/  ULDC UR44, c[0x0][0xc] ;  /* 0x00000300002c7ab9 */ /* 0x000fe20000000800 */
[----:B------:R-:W-:Y:S01]  /*8d50*/  LOP3.LUT R16, R16, 0xfffffbff, RZ, 0xc0, !PT ;  /* 0xfffffbff10107812 */ /* 0x000fe200078ec0ff */
[----:B------:R-:W-:Y:S01]  /*8d60*/  UIADD3 UR43, UR5, -0x1, URZ ;  /* 0xffffffff052b7890 */ /* 0x000fe2000fffe03f */
[----:B------:R-:W-:-:S02]  /*8d70*/  ULDC UR4, c[0x0][0x288] ;  /* 0x0000a20000047ab9 */ /* 0x000fc40000000800 */
[----:B------:R-:W-:Y:S01]  /*8d80*/  @P1 LOP3.LUT R16, R16, 0x400, RZ, 0xfc, !PT ;  /* 0x0000040010101812 */ /* 0x000fe200078efcff */
[----:B------:R-:W-:Y:S01]  /*8d90*/  UIMAD UR40, UR40, UR4, URZ ;  /* 0x00000004282872a4 */ /* 0x000fe2000f8e023f */
[----:B------:R-:W-:Y:S01]  /*8da0*/  ISETP.GE.AND P1, PT, R2, UR8, PT ;  /* 0x0000000802007c0c */ /* 0x000fe2000bf26270 */
[----:B------:R-:W-:Y:S01]  /*8db0*/  IMAD.U32 R3, RZ, RZ, UR43 ;  /* 0x0000002bff037e24 */ /* 0x000fe2000f8e00ff */
[----:B------:R-:W-:Y:S01]  /*8dc0*/  LOP3.LUT R16, R16, 0xffffffef, RZ, 0xc0, !PT ;  /* 0xffffffef10107812 */ /* 0x000fe200078ec0ff */
[----:B------:R-:W-:Y:S02]  /*8dd0*/  UIADD3 UR41, UR5, -0x2, URZ ;  /* 0xfffffffe05297890 */ /* 0x000fe4000fffe03f */
[----:B-1----:R-:W-:Y:S01]  /*8de0*/  ULEA UR39, UR6, UR39, 0x18 ;  /* 0x0000002706277291 */ /* 0x002fe2000f8ec03f */
[----:B------:R-:W-:Y:S01]  /*8df0*/  @P0 LOP3.LUT R16, R16, 0x10, RZ, 0xfc, !PT ;  /* 0x0000001010100812 */ /* 0x000fe200078efcff */
[----:B------:R-:W-:Y:S01]  /*8e00*/  UIMAD UR6, UR43, -0x60, UR38 ;  /* 0xffffffa02b0678a4 */ /* 0x000fe2000f8e0226 */
[----:B------:R-:W-:-:S02]  /*8e10*/  ISETP.GE.AND P0, PT, R2, UR7, PT ;  /* 0x0000000702007c0c */ /* 0x000fc4000bf06270 */
[----:B------:R-:W-:Y:S02]  /*8e20*/  LOP3.LUT R16, R16, 0xfffffffe, RZ, 0xc0, !PT ;  /* 0xfffffffe10107812 */ /* 0x000fe400078ec0ff */
[----:B------:R-:W-:Y:S02]  /*8e30*/  LEA R0, R27, UR39, 0x1 ;  /* 0x000000271b007c11 */ /* 0x000fe4000f8e08ff */
[----:B------:R-:W-:-:S07]  /*8e40*/  IADD3 R33, -R34, UR6, RZ ;  /* 0x0000000622217c10 */ /* 0x000fce000fffe1ff */
[----:B------:R-:W-:Y:S02]  /*8e50*/  @P0 LOP3.LUT R16, R16, 0x1, RZ, 0xfc, !PT ;  /* 0x0000000110100812 */ /* 0x000fe400078efcff */
[----:B------:R-:W-:Y:S02]  /*8e60*/  ISETP.GE.AND P0, PT, R2, UR7, PT ;  /* 0x0000000702007c0c */ /* 0x000fe4000bf06270 */
[----:B------:R-:W-:-:S04]  /*8e70*/  LOP3.LUT R16, R16, 0xfffffdff, RZ, 0xc0, !PT ;  /* 0xfffffdff10107812 */ /* 0x000fc800078ec0ff */
[----:B------:R-:W-:Y:S02]  /*8e80*/  @P1 LOP3.LUT R16, R16, 0x200, RZ, 0xfc, !PT ;  /* 0x0000020010101812 */ /* 0x000fe400078efcff */
[----:B------:R-:W-:Y:S02]  /*8e90*/  ISETP.GE.AND P1, PT, R37, UR7, PT ;  /* 0x0000000725007c0c */ /* 0x000fe4000bf26270 */
[----:B------:R-:W-:-:S04]  /*8ea0*/  LOP3.LUT R16, R16, 0xfffffff7, RZ, 0xc0, !PT ;  /* 0xfffffff710107812 */ /* 0x000fc800078ec0ff */
[----:B------:R-:W-:-:S04]  /*8eb0*/  @P0 LOP3.LUT R16, R16, 0x8, RZ, 0xfc, !PT ;  /* 0x0000000810100812 */ /* 0x000fc800078efcff */
[----:B------:R-:W-:Y:S02]  /*8ec0*/  LOP3.LUT R16, R16, 0xfffffeff, RZ, 0xc0, !PT ;  /* 0xfffffeff10107812 */ /* 0x000fe400078ec0ff */
[----:B--2---:R-:W-:Y:S01]  /*8ed0*/  R2UR UR10, R4 ;  /* 0x00000000040a72ca */ /* 0x004fe200000e0000 */
[----:B------:R-:W-:-:S05]  /*8ee0*/  IMAD R4, R3, 0x60, R26 ;  /* 0x0000006003047824 */ /* 0x000fca00078e021a */
[----:B------:R-:W-:-:S04]  /*8ef0*/  ISETP.GE.AND P0, PT, R4, UR38, PT ;  /* 0x0000002604007c0c */ /* 0x000fc8000bf06270 */
[----:B------:R-:W-:-:S03]  /*8f00*/  ISETP.LT.U32.AND P0, PT, R26, 0x60, !P0 ;  /* 0x000000601a00780c */ /* 0x000fc60004701070 */
[----:B------:R-:W-:-:S10]  /*8f10*/  ULOP3.LUT UR42, UR10, 0x2, URZ, 0xfc, !UPT ;  /* 0x000000020a2a7892 */ /* 0x000fd4000f8efc3f */
[----:B------:R-:W-:Y:S02]  /*8f20*/  @P0 LOP3.LUT R16, R16, 0x100, RZ, 0xfc, !PT ;  /* 0x0000010010100812 */ /* 0x000fe400078efcff */
[----:B------:R-:W-:Y:S02]  /*8f30*/  ISETP.GE.AND P0, PT, R37, UR8, PT ;  /* 0x0000000825007c0c */ /* 0x000fe4000bf06270 */
[----:B------:R-:W-:-:S04]  /*8f40*/  LOP3.LUT R16, R16, 0xfffffffb, RZ, 0xc0, !PT ;  /* 0xfffffffb10107812 */ /* 0x000fc800078ec0ff */
[----:B------:R-:W-:-:S04]  /*8f50*/  @P2 LOP3.LUT R16, R16, 0x4, RZ, 0xfc, !PT ;  /* 0x0000000410102812 */ /* 0x000fc800078efcff */
[----:B------:R-:W-:-:S04]  /*8f60*/  LOP3.LUT R16, R16, 0xfffff7ff, RZ, 0xc0, !PT ;  /* 0xfffff7ff10107812 */ /* 0x000fc800078ec0ff */
[----:B------:R-:W-:-:S04]  /*8f70*/  LOP3.LUT R16, R16, 0xffffffdf, RZ, 0xc0, !PT ;  /* 0xffffffdf10107812 */ /* 0x000fc800078ec0ff */
[----:B------:R-:W-:-:S04]  /*8f80*/  @P1 LOP3.LUT R16, R16, 0x20, RZ, 0xfc, !PT ;  /* 0x0000002010101812 */ /* 0x000fc800078efcff */
[----:B0-----:R-:W-:-:S07]  /*8f90*/  @P0 LOP3.LUT R16, R16, 0x800, RZ, 0xfc, !PT ;  /* 0x0000080010100812 */ /* 0x001fce00078efcff */
.L_x_75:
[----:B0-----:R-:W0:Y:S01]  /*8fa0*/  LDC R0, c[0x0][0xc38] ;  /* 0x00030e00ff007b82 */ /* 0x001e220000000800 */
[----:B------:R-:W-:Y:S01]  /*8fb0*/  MOV R24, R36 ;  /* 0x0000002400187202 */ /* 0x000fe20000000f00 */
[----:B------:R-:W-:Y:S05]  /*8fc0*/  YIELD ;  /* 0x0000000000007946 */ /* 0x000fea0003800000 */
[----:B------:R-:W-:Y:S01]  /*8fd0*/  ULDC.64 UR4, c[0x0][0xa28] ;  /* 0x00028a0000047ab9 */ /* 0x000fe20000000a00 */
[----:B------:R-:W-:Y:S01]  /*8fe0*/  IMAD.MOV.U32 R31, RZ, RZ, RZ ;  /* 0x000000ffff1f7224 */ /* 0x000fe200078e00ff */
[----:B0-----:R-:W-:-:S13]  /*8ff0*/  ISETP.NE.AND P0, PT, R0, 0x1, PT ;  /* 0x000000010000780c */ /* 0x001fda0003f05270 */
[----:B------:R-:W0:Y:S08]  /*9000*/  @P0 LDC R3, c[0x0][0xc3c] ;  /* 0x00030f00ff030b82 */ /* 0x000e300000000800 */
[----:B------:R-:W1:Y:S01]  /*9010*/  @P0 LDC R5, c[0x0][0xc40] ;  /* 0x00031000ff050b82 */ /* 0x000e620000000800 */
[----:B0-----:R-:W-:-:S05]  /*9020*/  @P0 IMAD.HI.U32 R0, R36, R3, RZ ;  /* 0x0000000324000227 */ /* 0x001fca00078e00ff */
[----:B-1----:R-:W-:Y:S02]  /*9030*/  @P0 SHF.R.U32.HI R24, RZ, R5, R0 ;  /* 0x00000005ff180219 */ /* 0x002fe40000011600 */
[----:B------:R-:W0:Y:S03]  /*9040*/  LDC R0, c[0x0][0xc44] ;  /* 0x00031100ff007b82 */ /* 0x000e260000000800 */
[----:B------:R-:W-:Y:S01]  /*9050*/  IMAD.MOV.U32 R23, RZ, RZ, R24 ;  /* 0x000000ffff177224 */ /* 0x000fe200078e0018 */
[----:B0-----:R-:W-:-:S13]  /*9060*/  ISETP.NE.AND P0, PT, R0, 0x1, PT ;  /* 0x000000010000780c */ /* 0x001fda0003f05270 */
[----:B------:R-:W0:Y:S02]  /*9070*/  @P0 LDC.64 R2, c[0x0][0xc48] ;  /* 0x00031200ff020b82 */ /* 0x000e240000000a00 */
[----:B0-----:R-:W-:-:S05]  /*9080*/  @P0 IMAD.HI.U32 R0, R24, R2, RZ ;  /* 0x0000000218000227 */ /* 0x001fca00078e00ff */
[----:B------:R-:W-:Y:S02]  /*9090*/  @P0 SHF.R.U32.HI R23, RZ, R3, R0 ;  /* 0x00000003ff170219 */ /* 0x000fe40000011600 */
[----:B------:R-:W-:-:S04]  /*90a0*/  ISETP.NE.U32.AND P0, PT, RZ, UR4, PT ;  /* 0x00000004ff007c0c */ /* 0x000fc8000bf05070 */
[----:B------:R-:W-:-:S13]  /*90b0*/  ISETP.NE.AND.EX P0, PT, RZ, UR5, PT, P0 ;  /* 0x00000005ff007c0c */ /* 0x000fda000bf05300 */
[----:B------:R-:W0:Y:S01]  /*90c0*/  @P0 LDC.64 R2, c[0x0][0xa28] ;  /* 0x00028a00ff020b82 */ /* 0x000e220000000a00 */
[----:B------:R-:W-:-:S04]  /*90d0*/  UIADD3 UR4, UR39, 0x1e400, URZ ;  /* 0x0001e40027047890 */ /* 0x000fc8000fffe03f */
[----:B------:R-:W-:Y:S01]  /*90e0*/  ULOP3.LUT UP0, URZ, UR4, 0x3ff, URZ, 0xc0, !UPT ;  /* 0x000003ff043f7892 */ /* 0x000fe2000f80c03f */
[----:B0-----:R-:W-:-:S05]  /*90f0*/  @P0 IMAD.WIDE R2, R23, 0x4, R2 ;  /* 0x0000000417020825 */ /* 0x001fca00078e0202 */
[----:B------:R0:W5:Y:S01]  /*9100*/  @P0 LDG.E R31, desc[UR36][R2.64] ;  /* 0x00000024021f0981 */ /* 0x000162000c1e1900 */
[----:B------:R-:W-:-:S13]  /*9110*/  PLOP3.LUT P0, PT, PT, PT, UP0, 0x80, 0x0 ;  /* 0x000000000000781c */ /* 0x000fda0003f0f008 */
[----:B0-----:R-:W-:Y:S05]  /*9120*/  @!P0 BRA `(.L_x_41) ;  /* 0x0000000000408947 */ /* 0x001fea0003800000 */
[----:B------:R-:W-:Y:S01]  /*9130*/  MOV R2, 0x0 ;  /* 0x0000000000027802 */ /* 0x000fe20000000f00 */
[----:B------:R-:W-:Y:S01]  /*9140*/  ULDC.64 UR4, c[0x4][0x88] ;  /* 0x0100220000047ab9 */ /* 0x000fe20000000a00 */
[----:B------:R-:W-:Y:S01]  /*9150*/  ULDC.64 UR6, c[0x4][0x90] ;  /* 0x0100240000067ab9 */ /* 0x000fe20000000a00 */
[----:B------:R-:W-:Y:S01]  /*9160*/  MOV R4, UR4 ;  /* 0x0000000400047c02 */ /* 0x000fe20008000f00 */
[----:B------:R-:W-:Y:S01]  /*9170*/  IMAD.U32 R5, RZ, RZ, UR5 ;  /* 0x00000005ff057e24 */ /* 0x000fe2000f8e00ff */
[----:B------:R-:W-:Y:S01]  /*9180*/  ULDC.64 UR4, c[0x4][0x8] ;  /* 0x0100020000047ab9 */ /* 0x000fe20000000a00 */
[----:B------:R-:W0:Y:S01]  /*9190*/  LDC.64 R2, c[0x4][R2] ;  /* 0x0100000002027b82 */ /* 0x000e220000000a00 */
[----:B------:R-:W-:Y:S01]  /*91a0*/  IMAD.U32 R6, RZ, RZ, UR6 ;  /* 0x00000006ff067e24 */ /* 0x000fe2000f8e00ff */
[----:B------:R-:W-:Y:S01]  /*91b0*/  MOV R7, UR7 ;  /* 0x0000000700077c02 */ /* 0x000fe20008000f00 */
[----:B------:R-:W-:Y:S01]  /*91c0*/  IMAD.U32 R10, RZ, RZ, UR4 ;  /* 0x00000004ff0a7e24 */ /* 0x000fe2000f8e00ff */
[----:B------:R-:W-:Y:S01]  /*91d0*/  MOV R8, 0x70 ;  /* 0x0000007000087802 */ /* 0x000fe20000000f00 */
[----:B------:R-:W-:-:S02]  /*91e0*/  IMAD.U32 R11, RZ, RZ, UR5 ;  /* 0x00000005ff0b7e24 */ /* 0x000fc4000f8e00ff */
[----:B------:R-:W-:Y:S02]  /*91f0*/  IMAD.MOV.U32 R12, RZ, RZ, 0x1 ;  /* 0x00000001ff0c7424 */ /* 0x000fe400078e00ff */
[----:B------:R-:W-:-:S07]  /*9200*/  IMAD.MOV.U32 R13, RZ, RZ, RZ ;  /* 0x000000ffff0d7224 */ /* 0x000fce00078e00ff */
[----:B------:R-:W-:-:S07]  /*9210*/  LEPC R20, `(.L_x_41) ;  /* 0x000000001014794e */ /* 0x000fce0000000000 */
[----:B0----5:R-:W-:Y:S05]  /*9220*/  CALL.ABS.NOINC R2 ;  /* 0x0000000002007343 */ /* 0x021fea0003c00000 */
.L_x_41:
[----:B------:R-:W-:-:S04]  /*9230*/  UIADD3 UR4, UR39, 0x400, URZ ;  /* 0x0000040027047890 */ /* 0x000fc8000fffe03f */
[----:B------:R-:W-:-:S06]  /*9240*/  ULOP3.LUT UP0, URZ, UR4, 0x3ff, URZ, 0xc0, !UPT ;  /* 0x000003ff043f7892 */ /* 0x000fcc000f80c03f */
[----:B------:R-:W-:-:S13]  /*9250*/  PLOP3.LUT P0, PT, PT, PT, UP0, 0x80, 0x0 ;  /* 0x000000000000781c */ /* 0x000fda0003f0f008 */
[----:B------:R-:W-:Y:S05]  /*9260*/  @!P0 BRA `(.L_x_42) ;  /* 0x00000000007c8947 */ /* 0x000fea0003800000 */
[----:B------:R-:W-:Y:S01]  /*9270*/  MOV R17, 0x0 ;  /* 0x0000000000117802 */ /* 0x000fe20000000f00 */
[----:B------:R-:W-:Y:S01]  /*9280*/  ULDC.64 UR6, c[0x4][0x88] ;  /* 0x0100220000067ab9 */ /* 0x000fe20000000a00 */
[----:B------:R-:W-:Y:S01]  /*9290*/  ULDC.64 UR8, c[0x4][0x90] ;  /* 0x0100240000087ab9 */ /* 0x000fe20000000a00 */
[----:B------:R-:W-:Y:S01]  /*92a0*/  ULDC.64 UR4, c[0x4][0x10] ;  /* 0x0100040000047ab9 */ /* 0x000fe20000000a00 */
[----:B------:R0:W1:Y:S01]  /*92b0*/  LDC.64 R2, c[0x4][R17] ;  /* 0x0100000011027b82 */ /* 0x0000620000000a00 */
[----:B------:R-:W-:Y:S01]  /*92c0*/  MOV R4, UR6 ;  /* 0x0000000600047c02 */ /* 0x000fe20008000f00 */
[----:B------:R-:W-:Y:S01]  /*92d0*/  IMAD.U32 R5, RZ, RZ, UR7 ;  /* 0x00000007ff057e24 */ /* 0x000fe2000f8e00ff */
[----:B------:R-:W-:Y:S01]  /*92e0*/  MOV R7, UR9 ;  /* 0x0000000900077c02 */ /* 0x000fe20008000f00 */
[----:B------:R-:W-:Y:S01]  /*92f0*/  IMAD.U32 R6, RZ, RZ, UR8 ;  /* 0x00000008ff067e24 */ /* 0x000fe2000f8e00ff */
[----:B------:R-:W-:Y:S01]  /*9300*/  MOV R8, 0x70 ;  /* 0x0000007000087802 */ /* 0x000fe20000000f00 */
[----:B------:R-:W-:-:S02]  /*9310*/  IMAD.U32 R10, RZ, RZ, UR4 ;  /* 0x00000004ff0a7e24 */ /* 0x000fc4000f8e00ff */
[----:B------:R-:W-:Y:S02]  /*9320*/  IMAD.U32 R11, RZ, RZ, UR5 ;  /* 0x00000005ff0b7e24 */ /* 0x000fe4000f8e00ff */
[----:B------:R-:W-:Y:S02]  /*9330*/  IMAD.MOV.U32 R12, RZ, RZ, 0x1 ;  /* 0x00000001ff0c7424 */ /* 0x000fe400078e00ff */
[----:B0-----:R-:W-:-:S07]  /*9340*/  IMAD.MOV.U32 R13, RZ, RZ, RZ ;  /* 0x000000ffff0d7224 */ /* 0x001fce00078e00ff */
[----:B------:R-:W-:-:S07]  /*9350*/  LEPC R20, `(.L_x_43) ;  /* 0x000000001014794e */ /* 0x000fce0000000000 */
[----:B-1---5:R-:W-:Y:S05]  /*9360*/  CALL.ABS.NOINC R2 ;  /* 0x0000000002007343 */ /* 0x022fea0003c00000 */
.L_x_43:
[----:B------:R0:W1:Y:S01]  /*9370*/  LDC.64 R2, c[0x4][R17] ;  /* 0x0100000011027b82 */ /* 0x0000620000000a00 */
[----:B------:R-:W-:Y:S01]  /*9380*/  ULDC.64 UR4, c[0x4][0x88] ;  /* 0x0100220000047ab9 */ /* 0x000fe20000000a00 */
[----:B------:R-:W-:Y:S01]  /*9390*/  ULDC.64 UR6, c[0x4][0x90] ;  /* 0x0100240000067ab9 */ /* 0x000fe20000000a00 */
[----:B------:R-:W-:Y:S01]  /*93a0*/  MOV R4, UR4 ;  /* 0x0000000400047c02 */ /* 0x000fe20008000f00 */
        /* <DEDUP_REMOVED lines=11> */
.L_x_42:
[----:B------:R-:W-:Y:S01]  /*9460*/  ULDC.64 UR4, c[0x0][0x9f8] ;  /* 0x00027e0000047ab9 */ /* 0x000fe20000000a00 */
[----:B------:R-:W-:Y:S01]  /*9470*/  MOV R30, R23 ;  /* 0x00000017001e7202 */ /* 0x000fe20000000f00 */
[----:B------:R-:W0:Y:S01]  /*9480*/  LDC R8, c[0x0][0x430] ;  /* 0x00010c00ff087b82 */ /* 0x000e220000000800 */
[----:B------:R-:W-:Y:S01]  /*9490*/  ISETP.NE.U32.AND P0, PT, RZ, UR4, PT ;  /* 0x00000004ff007c0c */ /* 0x000fe2000bf05070 */
[----:B------:R-:W-:Y:S01]  /*94a0*/  IMAD.MOV R19, RZ, RZ, -R23 ;  /* 0x000000ffff137224 */ /* 0x000fe200078e0a17 */
[----:B------:R-:W-:Y:S02]  /*94b0*/  ULDC UR4, c[0x0][0xc44] ;  /* 0x0003110000047ab9 */ /* 0x000fe40000000800 */
[----:B------:R-:W-:-:S13]  /*94c0*/  ISETP.NE.AND.EX P0, PT, RZ, UR5, PT, P0 ;  /* 0x00000005ff007c0c */ /* 0x000fda000bf05300 */
[----:B------:R-:W1:Y:S02]  /*94d0*/  @P0 LDC.64 R2, c[0x0][0x9f8] ;  /* 0x00027e00ff020b82 */ /* 0x000e640000000a00 */
[----:B-1----:R-:W-:-:S05]  /*94e0*/  @P0 IMAD.WIDE R2, R23, 0x4, R2 ;  /* 0x0000000417020825 */ /* 0x002fca00078e0202 */
[----:B------:R1:W5:Y:S01]  /*94f0*/  @P0 LDG.E R30, desc[UR36][R2.64] ;  /* 0x00000024021e0981 */ /* 0x000362000c1e1900 */
[----:B------:R-:W-:Y:S01]  /*9500*/  UMOV UR5, 0xffffffff ;  /* 0xffffffff00057882 */ /* 0x000fe20000000000 */
[----:B------:R-:W-:Y:S02]  /*9510*/  IMAD R19, R19, UR4, R24 ;  /* 0x0000000413137c24 */ /* 0x000fe4000f8e0218 */
[----:B0-----:R-:W-:Y:S05]  /*9520*/  BRA.DIV UR5, `(.L_x_44) ;  /* 0x0000003205287947 */ /* 0x001fea000b800000 */
.L_x_92:
[----:B------:R-:W-:Y:S01]  /*9530*/  ISETP.NE.AND P0, PT, R8, 0x1, PT ;  /* 0x000000010800780c */ /* 0x000fe20003f05270 */
[----:B------:R-:W-:Y:S01]  /*9540*/  IMAD.U32 R0, RZ, RZ, UR43 ;  /* 0x0000002bff007e24 */ /* 0x000fe2000f8e00ff */
[----:B------:R-:W-:Y:S02]  /*9550*/  LOP3.LUT P1, RZ, R16, 0x100, RZ, 0xc0, !PT ;  /* 0x0000010010ff7812 */ /* 0x000fe4000782c0ff */
[----:B-----5:R-:W-:Y:S01]  /*9560*/  SHF.R.S32.HI R32, RZ, 0x1f, R30 ;  /* 0x0000001fff207819 */ /* 0x020fe2000001141e */
[----:B------:R-:W-:Y:S01]  /*9570*/  IMAD R0, R0, 0x60, R26 ;  /* 0x0000006000007824 */ /* 0x000fe200078e021a */
[----:B------:R-:W-:-:S04]  /*9580*/  LOP3.LUT R16, R16, 0xffffff7f, RZ, 0xc0, !PT ;  /* 0xffffff7f10107812 */ /* 0x000fc800078ec0ff */
[----:B------:R-:W-:-:S03]  /*9590*/  IADD3 R0, R0, R31, RZ ;  /* 0x0000001f00007210 */ /* 0x000fc60007ffe0ff */
[----:B-1----:R-:W0:Y:S01]  /*95a0*/  @P0 LDC R3, c[0x0][0x434] ;  /* 0x00010d00ff030b82 */ /* 0x002e220000000800 */
[----:B------:R-:W-:Y:S01]  /*95b0*/  @P0 LOP3.LUT R16, R16, 0x80, RZ, 0xfc, !PT ;  /* 0x0000008010100812 */ /* 0x000fe200078efcff */
[----:B------:R-:W-:-:S06]  /*95c0*/  IMAD.MOV.U32 R9, RZ, RZ, R0 ;  /* 0x000000ffff097224 */ /* 0x000fcc00078e0000 */
[----:B------:R-:W1:Y:S08]  /*95d0*/  @P0 LDC R5, c[0x0][0x438] ;  /* 0x00010e00ff050b82 */ /* 0x000e700000000800 */
[----:B------:R-:W2:Y:S01]  /*95e0*/  @P1 LDC.64 R6, c[0x0][0x428] ;  /* 0x00010a00ff061b82 */ /* 0x000ea20000000a00 */
[----:B0-----:R-:W-:-:S05]  /*95f0*/  @P0 IMAD.HI.U32 R2, R0, R3, RZ ;  /* 0x0000000300020227 */ /* 0x001fca00078e00ff */
[----:B-1----:R-:W-:Y:S02]  /*9600*/  @P0 SHF.R.U32.HI R9, RZ, R5, R2 ;  /* 0x00000005ff090219 */ /* 0x002fe40000011602 */
[----:B------:R-:W0:Y:S02]  /*9610*/  @P1 LDC.64 R4, c[0x0][0x418] ;  /* 0x00010600ff041b82 */ /* 0x000e240000000a00 */
[----:B------:R-:W-:Y:S01]  /*9620*/  @P1 SHF.R.S32.HI R3, RZ, 0x1f, R9 ;  /* 0x0000001fff031819 */ /* 0x000fe20000011409 */
[----:B--2---:R-:W-:-:S04]  /*9630*/  @P1 IMAD R2, R32, R6, RZ ;  /* 0x0000000620021224 */ /* 0x004fc800078e02ff */
[----:B------:R-:W-:Y:S02]  /*9640*/  @P1 IMAD R7, R30, R7, R2 ;  /* 0x000000071e071224 */ /* 0x000fe400078e0202 */
[----:B------:R-:W-:-:S04]  /*9650*/  @P1 IMAD.MOV.U32 R2, RZ, RZ, R9 ;  /* 0x000000ffff021224 */ /* 0x000fc800078e0009 */
[----:B------:R-:W-:-:S04]  /*9660*/  @P1 IMAD.WIDE.U32 R2, R30, R6, R2 ;  /* 0x000000061e021225 */ /* 0x000fc800078e0002 */
[----:B------:R-:W-:Y:S01]  /*9670*/  IMAD.MOV.U32 R6, RZ, RZ, RZ ;  /* 0x000000ffff067224 */ /* 0x000fe200078e00ff */
[----:B------:R-:W-:Y:S02]  /*9680*/  @P1 IADD3 R3, R3, R7, RZ ;  /* 0x0000000703031210 */ /* 0x000fe40007ffe0ff */
[----:B0-----:R-:W-:-:S04]  /*9690*/  @P1 LEA R4, P0, R2, R4, 0x2 ;  /* 0x0000000402041211 */ /* 0x001fc800078010ff */
[----:B------:R-:W-:Y:S01]  /*96a0*/  @P1 LEA.HI.X R5, R2, R5, R3, 0x2, P0 ;  /* 0x0000000502051211 */ /* 0x000fe200000f1403 */
[----:B------:R-:W-:-:S04]  /*96b0*/  IMAD.MOV R3, RZ, RZ, -R9 ;  /* 0x000000ffff037224 */ /* 0x000fc800078e0a09 */
[----:B------:R0:W5:Y:S01]  /*96c0*/  @P1 LDG.E R6, desc[UR36][R4.64] ;  /* 0x0000002404061981 */ /* 0x000162000c1e1900 */
[----:B------:R-:W-:Y:S02]  /*96d0*/  LOP3.LUT R16, R16, 0xffffffbf, RZ, 0xc0, !PT ;  /* 0xffffffbf10107812 */ /* 0x000fe400078ec0ff */
[----:B------:R-:W-:Y:S01]  /*96e0*/  SHF.R.S32.HI R29, RZ, 0x1f, R19 ;  /* 0x0000001fff1d7819 */ /* 0x000fe20000011413 */
[----:B0-----:R-:W-:Y:S01]  /*96f0*/  IMAD R5, R8, R3, R0 ;  /* 0x0000000308057224 */ /* 0x001fe200078e0200 */
[----:B------:R-:W-:-:S04]  /*9700*/  MOV R0, UR42 ;  /* 0x0000002a00007c02 */ /* 0x000fc80008000f00 */
[----:B------:R-:W-:-:S13]  /*9710*/  ISETP.NE.AND P0, PT, R0, 0x3, PT ;  /* 0x000000030000780c */ /* 0x000fda0003f05270 */
[----:B------:R-:W-:Y:S01]  /*9720*/  @P0 LOP3.LUT R16, R16, 0x40, RZ, 0xfc, !PT ;  /* 0x0000004010100812 */ /* 0x000fe200078efcff */
[----:B------:R-:W-:Y:S06]  /*9730*/  @!P0 BRA `(.L_x_45) ;  /* 0x0000000000048947 */ /* 0x000fec0003800000 */
[----:B------:R-:W-:Y:S01]  /*9740*/  BPT.TRAP 0x1 ;  /* 0x000000040000795c */ /* 0x000fe20000300000 */
.L_x_45:
[----:B------:R-:W-:Y:S01]  /*9750*/  SHF.R.S32.HI R7, RZ, 0x1f, R5 ;  /* 0x0000001fff077819 */ /* 0x000fe20000011405 */
[----:B------:R-:W-:Y:S01]  /*9760*/  ULDC.64 UR4, c[0x0][0x328] ;  /* 0x0000ca0000047ab9 */ /* 0x000fe20000000a00 */
[----:B-----5:R-:W-:Y:S01]  /*9770*/  SHF.R.S32.HI R4, RZ, 0x1f, R6 ;  /* 0x0000001fff047819 */ /* 0x020fe20000011406 */
[----:B------:R-:W-:Y:S01]  /*9780*/  IMAD.WIDE.U32 R2, R5, UR4, RZ ;  /* 0x0000000405027c25 */ /* 0x000fe2000f8e00ff */
[----:B------:R-:W-:Y:S03]  /*9790*/  BSSY B0, `(.L_x_46) ;  /* 0x0000015000007945 */ /* 0x000fe60003800000 */
[----:B------:R-:W-:-:S04]  /*97a0*/  IMAD R0, R7, UR4, RZ ;  /* 0x0000000407007c24 */ /* 0x000fc8000f8e02ff */
[----:B------:R-:W-:Y:S01]  /*97b0*/  IMAD R9, R5, UR5, R0 ;  /* 0x0000000505097c24 */ /* 0x000fe2000f8e0200 */
[----:B------:R-:W-:-:S03]  /*97c0*/  ULDC.64 UR4, c[0x0][0x338] ;  /* 0x0000ce0000047ab9 */ /* 0x000fc60000000a00 */
[----:B------:R-:W-:Y:S02]  /*97d0*/  IMAD.IADD R3, R3, 0x1, R9 ;  /* 0x0000000103037824 */ /* 0x000fe400078e0209 */
[----:B------:R-:W-:Y:S02]  /*97e0*/  IMAD R9, R4, UR4, RZ ;  /* 0x0000000404097c24 */ /* 0x000fe4000f8e02ff */
[----:B------:R-:W-:-:S04]  /*97f0*/  IMAD.WIDE.U32 R2, R6, UR4, R2 ;  /* 0x0000000406027c25 */ /* 0x000fc8000f8e0002 */
[----:B------:R-:W-:Y:S01]  /*9800*/  IMAD R9, R6, UR5, R9 ;  /* 0x0000000506097c24 */ /* 0x000fe2000f8e0209 */
[----:B------:R-:W-:Y:S02]  /*9810*/  ULDC.64 UR4, c[0x0][0x330] ;  /* 0x0000cc0000047ab9 */ /* 0x000fe40000000a00 */
[----:B------:R-:W-:Y:S02]  /*9820*/  IMAD R0, R29, UR4, RZ ;  /* 0x000000041d007c24 */ /* 0x000fe4000f8e02ff */
[----:B------:R-:W-:Y:S02]  /*9830*/  IMAD.IADD R3, R3, 0x1, R9 ;  /* 0x0000000103037824 */ /* 0x000fe400078e0209 */
[C---:B------:R-:W-:Y:S01]  /*9840*/  IMAD R9, R19.reuse, UR5, R0 ;  /* 0x0000000513097c24 */ /* 0x040fe2000f8e0200 */
[----:B------:R-:W-:Y:S01]  /*9850*/  LEA R0, R22, UR39, 0x3 ;  /* 0x0000002716007c11 */ /* 0x000fe2000f8e18ff */
[----:B------:R-:W-:Y:S01]  /*9860*/  IMAD.WIDE.U32 R2, R19, UR4, R2 ;  /* 0x0000000413027c25 */ /* 0x000fe2000f8e0002 */
[----:B------:R-:W-:-:S02]  /*9870*/  ULDC.64 UR4, c[0x0][0x318] ;  /* 0x0000c60000047ab9 */ /* 0x000fc40000000a00 */
[----:B------:R-:W-:Y:S02]  /*9880*/  LEA R17, P0, R2, UR4, 0x1 ;  /* 0x0000000402117c11 */ /* 0x000fe4000f8008ff */
[----:B------:R-:W-:-:S04]  /*9890*/  IADD3 R3, R3, R9, RZ ;  /* 0x0000000903037210 */ /* 0x000fc80007ffe0ff */
[----:B------:R-:W-:Y:S02]  /*98a0*/  LEA.HI.X R18, R2, UR5, R3, 0x1, P0 ;  /* 0x0000000502127c11 */ /* 0x000fe400080f0c03 */
[----:B------:R-:W-:-:S04]  /*98b0*/  SHF.L.U32 R3, R25, 0x1f, RZ ;  /* 0x0000001f19037819 */ /* 0x000fc800000006ff */
[----:B------:R-:W0:Y:S02]  /*98c0*/  SYNCS.PHASECHK.TRANS64.TRYWAIT P0, [R0+URZ+0x30840], R3 ;  /* 0x03084003000075a7 */ /* 0x000e24000800017f */
[----:B0-----:R-:W-:Y:S05]  /*98d0*/  @!P0 BRA `(.L_x_47) ;  /* 0x0000002c00708947 */ /* 0x001fea0003800000 */
.L_x_93:
[----:B------:R-:W-:Y:S05]  /*98e0*/  BSYNC B0 ;  /* 0x0000000000007941 */ /* 0x000fea0003800000 */
.L_x_46:
[----:B------:R-:W-:Y:S01]  /*98f0*/  ULDC.64 UR4, c[0x0][0x300] ;  /* 0x0000c00000047ab9 */ /* 0x000fe20000000a00 */
[C---:B------:R-:W-:Y:S01]  /*9900*/  LOP3.LUT P4, RZ, R16.reuse, 0x4, RZ, 0xc0, !PT ;  /* 0x0000000410ff7812 */ /* 0x040fe2000788c0ff */
[----:B------:R-:W-:Y:S01]  /*9910*/  IMAD R2, R7, UR4, RZ ;  /* 0x0000000407027c24 */ /* 0x000fe2000f8e02ff */
[C---:B------:R-:W-:Y:S02]  /*9920*/  LOP3.LUT P3, RZ, R16.reuse, 0x2, RZ, 0xc0, !PT ;  /* 0x0000000210ff7812 */ /* 0x040fe4000786c0ff */
[----:B------:R-:W-:Y:S01]  /*9930*/  LOP3.LUT P2, RZ, R16, 0x1, RZ, 0xc0, !PT ;  /* 0x0000000110ff7812 */ /* 0x000fe2000784c0ff */
[C---:B------:R-:W-:Y:S02]  /*9940*/  IMAD R7, R5.reuse, UR5, R2 ;  /* 0x0000000505077c24 */ /* 0x040fe4000f8e0202 */
[----:B0-----:R-:W-:Y:S01]  /*9950*/  IMAD.WIDE.U32 R2, R5, UR4, RZ ;  /* 0x0000000405027c25 */ /* 0x001fe2000f8e00ff */
        /* <DEDUP_REMOVED lines=8> */
[C---:B------:R-:W-:Y:S02]  /*99e0*/  IMAD R5, R19.reuse, UR5, R4 ;  /* 0x0000000513057c24 */ /* 0x040fe4000f8e0204 */
[----:B------:R-:W-:Y:S01]  /*99f0*/  IMAD.WIDE.U32 R2, R19, UR4, R2 ;  /* 0x0000000413027c25 */ /* 0x000fe2000f8e0002 */
[----:B------:R-:W-:-:S04]  /*9a00*/  ULDC.64 UR4, c[0x0][0x2e8] ;  /* 0x0000ba0000047ab9 */ /* 0x000fc80000000a00 */
[----:B------:R-:W-:Y:S01]  /*9a10*/  IADD3 R3, R3, R5, RZ ;  /* 0x0000000503037210 */ /* 0x000fe20007ffe0ff */
[----:B------:R-:W-:Y:S01]  /*9a20*/  IMAD R5, R22, 0x4800, R27 ;  /* 0x0000480016057824 */ /* 0x000fe200078e021b */
[----:B------:R-:W-:Y:S01]  /*9a30*/  LEA R4, P0, R2, UR4, 0x1 ;  /* 0x0000000402047c11 */ /* 0x000fe2000f8008ff */
[----:B------:R-:W-:-:S03]  /*9a40*/  UMOV UR4, 0xffffffff ;  /* 0xffffffff00047882 */ /* 0x000fc60000000000 */
[----:B------:R-:W-:Y:S01]  /*9a50*/  LEA.HI.X R6, R2, UR5, R3, 0x1, P0 ;  /* 0x0000000502067c11 */ /* 0x000fe200080f0c03 */
[----:B------:R-:W-:Y:S08]  /*9a60*/  BRA.DIV UR4, `(.L_x_48) ;  /* 0x0000002e04207947 */ /* 0x000ff0000b800000 */
[----:B------:R-:W0:Y:S01]  /*9a70*/  SHFL.IDX PT, R14, R4, RZ, 0x181f ;  /* 0x00181fff040e7589 */ /* 0x000e2200000e0000 */
[----:B------:R-:W-:-:S03]  /*9a80*/  ISETP.GE.AND P0, PT, R33, 0x1, PT ;  /* 0x000000012100780c */ /* 0x000fc60003f06270 */
[----:B------:R-:W1:Y:S04]  /*9a90*/  SHFL.IDX PT, R2, R6, RZ, 0x181f ;  /* 0x00181fff06027589 */ /* 0x000e6800000e0000 */
[----:B------:R-:W-:Y:S06]  /*9aa0*/  SHFL.IDX PT, R8, R6, 0x1, 0x181f ;  /* 0x00381f0006087f89 */ /* 0x000fec00000e0000 */
[----:B------:R-:W-:-:S02]  /*9ab0*/  @P0 LEA R7, R5, UR39, 0x1 ;  /* 0x0000002705070c11 */ /* 0x000fc4000f8e08ff */
[----:B0-----:R-:W-:-:S05]  /*9ac0*/  @P0 LEA R14, P1, R37, R14, 0x1 ;  /* 0x0000000e250e0211 */ /* 0x001fca00078208ff */
[----:B-1----:R-:W-:Y:S02]  /*9ad0*/  @P0 IMAD.X R3, RZ, RZ, R2, P1 ;  /* 0x000000ffff030224 */ /* 0x002fe400008e0602 */
[----:B------:R-:W-:Y:S02]  /*9ae0*/  @P0 IMAD.MOV.U32 R2, RZ, RZ, R14 ;  /* 0x000000ffff020224 */ /* 0x000fe400078e000e */
[----:B------:R-:W0:Y:S04]  /*9af0*/  SHFL.IDX PT, R14, R4, 0x1, 0x181f ;  /* 0x00381f00040e7f89 */ /* 0x000e2800000e0000 */
[----:B------:R-:W-:Y:S04]  /*9b00*/  @P0 LDGSTS.E.BYPASS.LTC128B.128 [R7+0x1e400], desc[UR36][R2.64], !P4 ;  /* 0x1e40000002070fae */ /* 0x000fe8000e101d64 */
[----:B------:R-:W-:Y:S04]  /*9b10*/  @P0 LDGSTS.E.BYPASS.LTC128B.128 [R7+0x21400], desc[UR36][R2.64+0x80], !P3 ;  /* 0x2140008002070fae */ /* 0x000fe8000d901d64 */
[----:B------:R1:W-:Y:S01]  /*9b20*/  @P0 LDGSTS.E.BYPASS.LTC128B.128 [R7+0x24400], desc[UR36][R2.64+0x100], !P2 ;  /* 0x2440010002070fae */ /* 0x0003e2000d101d64 */
[----:B------:R-:W-:-:S03]  /*9b30*/  ISETP.GE.AND P0, PT, R33, 0x11, PT ;  /* 0x000000112100780c */ /* 0x000fc60003f06270 */
[----:B-1----:R-:W-:Y:S10]  /*9b40*/  SHFL.IDX PT, R7, R6, 0x2, 0x181f ;  /* 0x00581f0006077f89 */ /* 0x002ff400000e0000 */
[----:B0-----:R-:W-:-:S02]  /*9b50*/  @P0 LEA R14, P1, R37, R14, 0x1 ;  /* 0x0000000e250e0211 */ /* 0x001fc400078208ff */
[----:B------:R-:W-:Y:S02]  /*9b60*/  @P0 LEA R21, R5, UR39, 0x1 ;  /* 0x0000002705150c11 */ /* 0x000fe4000f8e08ff */
[----:B------:R-:W-:Y:S01]  /*9b70*/  @P0 IADD3.X R9, RZ, R8, RZ, P1, !PT ;  /* 0x00000008ff090210 */ /* 0x000fe20000ffe4ff */
[----:B------:R-:W-:Y:S02]  /*9b80*/  @P0 IMAD.MOV.U32 R2, RZ, RZ, R14 ;  /* 0x000000ffff020224 */ /* 0x000fe400078e000e */
[----:B------:R-:W0:Y:S02]  /*9b90*/  SHFL.IDX PT, R14, R4, 0x2, 0x181f ;  /* 0x00581f00040e7f89 */ /* 0x000e2400000e0000 */
[----:B------:R-:W-:-:S05]  /*9ba0*/  @P0 IMAD.MOV.U32 R3, RZ, RZ, R9 ;  /* 0x000000ffff030224 */ /* 0x000fca00078e0009 */
[----:B------:R-:W-:Y:S04]  /*9bb0*/  @P0 LDGSTS.E.BYPASS.LTC128B.128 [R21+0x1ec00], desc[UR36][R2.64], !P4 ;  /* 0x1ec0000002150fae */ /* 0x000fe8000e101d64 */
[----:B------:R-:W-:Y:S04]  /*9bc0*/  @P0 LDGSTS.E.BYPASS.LTC128B.128 [R21+0x21c00], desc[UR36][R2.64+0x80], !P3 ;  /* 0x21c0008002150fae */ /* 0x000fe8000d901d64 */
[----:B------:R1:W-:Y:S01]  /*9bd0*/  @P0 LDGSTS.E.BYPASS.LTC128B.128 [R21+0x24c00], desc[UR36][R2.64+0x100], !P2 ;  /* 0x24c0010002150fae */ /* 0x0003e2000d101d64 */
[----:B------:R-:W-:-:S13]  /*9be0*/  ISETP.GE.AND P0, PT, R33, 0x21, PT ;  /* 0x000000212100780c */ /* 0x000fda0003f06270 */
[----:B0-----:R-:W-:Y:S02]  /*9bf0*/  @P0 LEA R14, P1, R37, R14, 0x1 ;  /* 0x0000000e250e0211 */ /* 0x001fe400078208ff */
[----:B------:R-:W-:Y:S02]  /*9c00*/  @P0 LEA R9, R5, UR39, 0x1 ;  /* 0x0000002705090c11 */ /* 0x000fe4000f8e08ff */
[----:B------:R-:W-:Y:S01]  /*9c10*/  @P0 IADD3.X R7, RZ, R7, RZ, P1, !PT ;  /* 0x00000007ff070210 */ /* 0x000fe20000ffe4ff */
[----:B-1----:R-:W-:Y:S02]  /*9c20*/  @P0 IMAD.MOV.U32 R2, RZ, RZ, R14 ;  /* 0x000000ffff020224 */ /* 0x002fe400078e000e */
[----:B------:R-:W0:Y:S02]  /*9c30*/  SHFL.IDX PT, R14, R4, 0x3, 0x181f ;  /* 0x00781f00040e7f89 */ /* 0x000e2400000e0000 */
[----:B------:R-:W-:Y:S02]  /*9c40*/  @P0 IMAD.MOV.U32 R3, RZ, RZ, R7 ;  /* 0x000000ffff030224 */ /* 0x000fe400078e0007 */
[----:B------:R-:W1:Y:S04]  /*9c50*/  SHFL.IDX PT, R7, R6, 0x3, 0x181f ;  /* 0x00781f0006077f89 */ /* 0x000e6800000e0000 */
[----:B------:R-:W-:Y:S04]  /*9c60*/  @P0 LDGSTS.E.BYPASS.LTC128B.128 [R9+0x1f400], desc[UR36][R2.64], !P4 ;  /* 0x1f40000002090fae */ /* 0x000fe8000e101d64 */
[----:B------:R-:W-:Y:S04]  /*9c70*/  @P0 LDGSTS.E.BYPASS.LTC128B.128 [R9+0x22400], desc[UR36][R2.64+0x80], !P3 ;  /* 0x2240008002090fae */ /* 0x000fe8000d901d64 */
[----:B------:R2:W-:Y:S01]  /*9c80*/  @P0 LDGSTS.E.BYPASS.LTC128B.128 [R9+0x25400], desc[UR36][R2.64+0x100], !P2 ;  /* 0x2540010002090fae */ /* 0x0005e2000d101d64 */
[----:B------:R-:W-:-:S13]  /*9c90*/  ISETP.GE.AND P0, PT, R33, 0x31, PT ;  /* 0x000000312100780c */ /* 0x000fda0003f06270 */
[----:B0-----:R-:W-:Y:S02]  /*9ca0*/  @P0 LEA R14, P1, R37, R14, 0x1 ;  /* 0x0000000e250e0211 */ /* 0x001fe400078208ff */
[----:B------:R-:W-:Y:S02]  /*9cb0*/  @P0 LEA R21, R5, UR39, 0x1 ;  /* 0x0000002705150c11 */ /* 0x000fe4000f8e08ff */
[----:B-1----:R-:W-:Y:S01]  /*9cc0*/  @P0 IADD3.X R7, RZ, R7, RZ, P1, !PT ;  /* 0x00000007ff070210 */ /* 0x002fe20000ffe4ff */
[----:B--2---:R-:W-:Y:S02]  /*9cd0*/  @P0 IMAD.MOV.U32 R2, RZ, RZ, R14 ;  /* 0x000000ffff020224 */ /* 0x004fe400078e000e */
        /* <DEDUP_REMOVED lines=11> */
[----:B------:R0:W1:Y:S02]  /*9d90*/  SHFL.IDX PT, R14, R4, 0x5, 0x181f ;  /* 0x00b81f00040e7f89 */ /* 0x00006400000e0000 */
[----:B------:R-:W-:Y:S02]  /*9da0*/  @P0 IMAD.MOV.U32 R3, RZ, RZ, R7 ;  /* 0x000000ffff030224 */ /* 0x000fe400078e0007 */
[----:B------:R0:W2:Y:S04]  /*9db0*/  SHFL.IDX PT, R7, R6, 0x5, 0x181f ;  /* 0x00b81f0006077f89 */ /* 0x0000a800000e0000 */
[----:B------:R0:W-:Y:S04]  /*9dc0*/  @P0 LDGSTS.E.BYPASS.LTC128B.128 [R9+0x20400], desc[UR36][R2.64], !P4 ;  /* 0x2040000002090fae */ /* 0x0001e8000e101d64 */
[----:B------:R0:W-:Y:S04]  /*9dd0*/  @P0 LDGSTS.E.BYPASS.LTC128B.128 [R9+0x23400], desc[UR36][R2.64+0x80], !P3 ;  /* 0x2340008002090fae */ /* 0x0001e8000d901d64 */
[----:B------:R0:W-:Y:S02]  /*9de0*/  @P0 LDGSTS.E.BYPASS.LTC128B.128 [R9+0x26400], desc[UR36][R2.64+0x100], !P2 ;  /* 0x2640010002090fae */ /* 0x0001e4000d101d64 */
.L_x_107:
[----:B------:R-:W-:-:S13]  /*9df0*/  ISETP.GE.AND P0, PT, R33, 0x51, PT ;  /* 0x000000512100780c */ /* 0x000fda0003f06270 */
[----:B01----:R-:W-:Y:S02]  /*9e00*/  @P0 LEA R2, P1, R37, R14, 0x1 ;  /* 0x0000000e25020211 */ /* 0x003fe400078208ff */
[----:B------:R-:W-:Y:S02]  /*9e10*/  @P0 LEA R5, R5, UR39, 0x1 ;  /* 0x0000002705050c11 */ /* 0x000fe4000f8e08ff */
[----:B--2---:R-:W-:-:S05]  /*9e20*/  @P0 IADD3.X R3, RZ, R7, RZ, P1, !PT ;  /* 0x00000007ff030210 */ /* 0x004fca0000ffe4ff */
[----:B------:R-:W-:Y:S01]  /*9e30*/  @!PT LDS RZ, [RZ] ;  /* 0x00000000fffff984 */ /* 0x000fe20000000800 */
[----:B------:R-:W-:Y:S01]  /*9e40*/  @!PT LDS RZ, [RZ] ;  /* 0x00000000fffff984 */ /* 0x000fe20000000800 */
[----:B------:R-:W-:Y:S01]  /*9e50*/  @!PT LDS RZ, [RZ] ;  /* 0x00000000fffff984 */ /* 0x000fe20000000800 */
[----:B------:R0:W-:Y:S04]  /*9e60*/  @P0 LDGSTS.E.BYPASS.LTC128B.128 [R5+0x20c00], desc[UR36][R2.64], !P4 ;  /* 0x20c0000002050fae */ /* 0x0001e8000e101d64 */
[----:B------:R0:W-:Y:S04]  /*9e70*/  @P0 LDGSTS.E.BYPASS.LTC128B.128 [R5+0x23c00], desc[UR36][R2.64+0x80], !P3 ;  /* 0x23c0008002050fae */ /* 0x0001e8000d901d64 */
[----:B------:R0:W-:Y:S01]  /*9e80*/  @P0 LDGSTS.E.BYPASS.LTC128B.128 [R5+0x26c00], desc[UR36][R2.64+0x100], !P2 ;  /* 0x26c0010002050fae */ /* 0x0001e2000d101d64 */
[----:B------:R-:W-:Y:S01]  /*9e90*/  PLOP3.LUT P0, PT, PT, PT, PT, 0x80, 0x0 ;  /* 0x000000000000781c */ /* 0x000fe20003f0f070 */
[----:B------:R-:W-:-:S12]  /*9ea0*/  NOP ;  /* 0x0000000000007918 */ /* 0x000fd80000000000 */
.L_x_49:
[----:B------:R-:W-:Y:S02]  /*9eb0*/  PLOP3.LUT P1, PT, P1, P0, PT, 0xa2, 0x0 ;  /* 0x000000000000781c */ /* 0x000fe40000f21472 */
[----:B------:R-:W-:-:S08]  /*9ec0*/  @P0 R2UR P1, UR4, R0 ;  /* 0x00000000000402ca */ /* 0x000fd00000020000 */
[----:B------:R-:W-:-:S05]  /*9ed0*/  @P0 PLOP3.LUT P0, PT, P1, PT, PT, 0x80, 0x0 ;  /* 0x000000000000081c */ /* 0x000fca0000f0f070 */
[----:B------:R-:W-:Y:S01]  /*9ee0*/  @!P1 SYNCS.ARRIVE.TRANS64.RED.A0T1 RZ, [UR4+0x30830], RZ ;  /* 0x030830ffffff99a7 */ /* 0x000fe20008200404 */
[----:B------:R-:W-:Y:S07]  /*9ef0*/  @!P1 ARRIVES.LDGSTSBAR.64.TRANSCNT [UR4+0x30830] ;  /* 0x03083000ff0099b0 */ /* 0x000fee0008000a84 */
[----:B------:R-:W-:Y:S05]  /*9f00*/  @P0 BRA.U.ANY `(.L_x_49) ;  /* 0xfffffffd00e80947 */ /* 0x000fea000393ffff */
[----:B------:R-:W-:Y:S01]  /*9f10*/  NOP ;  /* 0x0000000000007918 */ /* 0x000fe20000000000 */
[----:B------:R-:W-:-:S13]  /*9f20*/  LOP3.LUT P2, RZ, R16, 0x40, RZ, 0xc0, !PT ;  /* 0x0000004010ff7812 */ /* 0x000fda000784c0ff */
[----:B------:R-:W-:Y:S05]  /*9f30*/  @!P2 BRA `(.L_x_50) ;  /* 0x000000000004a947 */ /* 0x000fea0003800000 */
[----:B------:R-:W-:Y:S01]  /*9f40*/  BPT.TRAP 0x1 ;  /* 0x000000040000795c */ /* 0x000fe20000300000 */
.L_x_50:
[----:B------:R1:W-:Y:S02]  /*9f50*/  SYNCS.ARRIVE.TRANS64.A1T0 RZ, [R0+URZ+0x30830], RZ ;  /* 0x030830ff00ff79a7 */ /* 0x0003e4000810003f */
[----:B------:R-:W-:Y:S05]  /*9f60*/  WARPSYNC.ALL ;  /* 0x0000000000007948 */ /* 0x000fea0003800000 */
[----:B------:R-:W-:-:S04]  /*9f70*/  UIADD3 UR4, UR39, 0x12400, URZ ;  /* 0x0001240027047890 */ /* 0x000fc8000fffe03f */
[----:B------:R-:W-:Y:S01]  /*9f80*/  ULOP3.LUT UP0, URZ, UR4, 0x3ff, URZ, 0xc0, !UPT ;  /* 0x000003ff043f7892 */ /* 0x000fe2000f80c03f */
[----:B------:R-:W-:Y:S05]  /*9f90*/  BAR.SYNC.DEFER_BLOCKING 0x8, 0x180 ;  /* 0x0206000000007b1d */ /* 0x000fea0000010000 */
[----:B------:R-:W-:-:S13]  /*9fa0*/  PLOP3.LUT P0, PT, PT, PT, UP0, 0x80, 0x0 ;  /* 0x000000000000781c */ /* 0x000fda0003f0f008 */
[----:B------:R-:W-:Y:S05]  /*9fb0*/  @!P0 BRA `(.L_x_51) ;  /* 0x0000000000408947 */ /* 0x000fea0003800000 */
[----:B0-----:R-:W-:Y:S01]  /*9fc0*/  MOV R2, 0x0 ;  /* 0x0000000000027802 */ /* 0x001fe20000000f00 */
[----:B------:R-:W-:Y:S01]  /*9fd0*/  ULDC.64 UR6, c[0x4][0x88] ;  /* 0x0100220000067ab9 */ /* 0x000fe20000000a00 */
[----:B------:R-:W-:Y:S01]  /*9fe0*/  ULDC.64 UR8, c[0x4][0x90] ;  /* 0x0100240000087ab9 */ /* 0x000fe20000000a00 */
[----:B------:R-:W-:Y:S01]  /*9ff0*/  ULDC.64 UR4, c[0x4][0x20] ;  /* 0x0100080000047ab9 */ /* 0x000fe20000000a00 */
[----:B------:R-:W-:Y:S01]  /*a000*/  IMAD.U32 R4, RZ, RZ, UR6 ;  /* 0x00000006ff047e24 */ /* 0x000fe2000f8e00ff */
[----:B------:R-:W-:Y:S01]  /*a010*/  MOV R6, UR8 ;  /* 0x0000000800067c02 */ /* 0x000fe20008000f00 */
[----:B------:R-:W0:Y:S01]  /*a020*/  LDC.64 R2, c[0x4][R2] ;  /* 0x0100000002027b82 */ /* 0x000e220000000a00 */
[----:B------:R-:W-:Y:S01]  /*a030*/  IMAD.U32 R5, RZ, RZ, UR7 ;  /* 0x00000007ff057e24 */ /* 0x000fe2000f8e00ff */
[----:B------:R-:W-:Y:S01]  /*a040*/  MOV R11, UR5 ;  /* 0x00000005000b7c02 */ /* 0x000fe20008000f00 */
[----:B------:R-:W-:Y:S01]  /*a050*/  IMAD.U32 R7, RZ, RZ, UR9 ;  /* 0x00000009ff077e24 */ /* 0x000fe2000f8e00ff */
[----:B------:R-:W-:Y:S01]  /*a060*/  MOV R13, RZ ;  /* 0x000000ff000d7202 */ /* 0x000fe20000000f00 */
[----:B------:R-:W-:-:S02]  /*a070*/  IMAD.U32 R10, RZ, RZ, UR4 ;  /* 0x00000004ff0a7e24 */ /* 0x000fc4000f8e00ff */
[----:B------:R-:W-:Y:S02]  /*a080*/  IMAD.MOV.U32 R8, RZ, RZ, 0x70 ;  /* 0x00000070ff087424 */ /* 0x000fe400078e00ff */
[----:B------:R-:W-:-:S07]  /*a090*/  IMAD.MOV.U32 R12, RZ, RZ, 0x1 ;  /* 0x00000001ff0c7424 */ /* 0x000fce00078e00ff */
[----:B------:R-:W-:-:S07]  /*a0a0*/  LEPC R20, `(.L_x_51) ;  /* 0x000000001014794e */ /* 0x000fce0000000000 */
[----:B01----:R-:W-:Y:S05]  /*a0b0*/  CALL.ABS.NOINC R2 ;  /* 0x0000000002007343 */ /* 0x003fea0003c00000 */
.L_x_51:
[----:B-1----:R-:W1:Y:S01]  /*a0c0*/  LDC R0, c[0x0][0x448] ;  /* 0x00011200ff007b82 */ /* 0x002e620000000800 */
[----:B0-----:R-:W-:Y:S01]  /*a0d0*/  IMAD.MOV R3, RZ, RZ, -R24 ;  /* 0x000000ffff037224 */ /* 0x001fe200078e0a18 */
[----:B------:R-:W-:Y:S01]  /*a0e0*/  ULDC UR4, c[0x0][0xc38] ;  /* 0x00030e0000047ab9 */ /* 0x000fe20000000800 */
[----:B------:R-:W-:Y:S02]  /*a0f0*/  SHF.R.S32.HI R6, RZ, 0x1f, R23 ;  /* 0x0000001fff067819 */ /* 0x000fe40000011417 */
[----:B------:R-:W-:Y:S01]  /*a100*/  IMAD R4, R3, UR4, R36 ;  /* 0x0000000403047c24 */ /* 0x000fe2000f8e0224 */
[----:B------:R-:W-:Y:S01]  /*a110*/  ULDC.64 UR4, c[0x0][0x2d8] ;  /* 0x0000b60000047ab9 */ /* 0x000fe20000000a00 */
[----:B------:R-:W-:Y:S02]  /*a120*/  LOP3.LUT P3, RZ, R16, 0x800, RZ, 0xc0, !PT ;  /* 0x0000080010ff7812 */ /* 0x000fe4000786c0ff */
[----:B------:R-:W-:Y:S01]  /*a130*/  IMAD.SHL.U32 R4, R4, 0x80, RZ ;  /* 0x0000008004047824 */ /* 0x000fe200078e00ff */
[----:B------:R-:W-:-:S02]  /*a140*/  LOP3.LUT P4, RZ, R16, 0x400, RZ, 0xc0, !PT ;  /* 0x0000040010ff7812 */ /* 0x000fc4000788c0ff */
[----:B------:R-:W-:Y:S02]  /*a150*/  LOP3.LUT P5, RZ, R16, 0x200, RZ, 0xc0, !PT ;  /* 0x0000020010ff7812 */ /* 0x000fe400078ac0ff */
[----:B------:R-:W-:Y:S02]  /*a160*/  LOP3.LUT R7, R26, R4, RZ, 0xfc, !PT ;  /* 0x000000041a077212 */ /* 0x000fe400078efcff */
[----:B------:R-:W-:Y:S02]  /*a170*/  LEA R20, R27, UR39, 0x1 ;  /* 0x000000271b147c11 */ /* 0x000fe4000f8e08ff */
[----:B------:R-:W-:Y:S02]  /*a180*/  MOV R5, R7 ;  /* 0x0000000700057202 */ /* 0x000fe40000000f00 */
[----:B-1----:R-:W-:-:S13]  /*a190*/  ISETP.NE.AND P0, PT, R0, 0x1, PT ;  /* 0x000000010000780c */ /* 0x002fda0003f05270 */
[----:B------:R-:W0:Y:S08]  /*a1a0*/  @P0 LDC R2, c[0x0][0x44c] ;  /* 0x00011300ff020b82 */ /* 0x000e300000000800 */
[----:B------:R-:W1:Y:S01]  /*a1b0*/  @P0 LDC R9, c[0x0][0x450] ;  /* 0x00011400ff090b82 */ /* 0x000e620000000800 */
[----:B0-----:R-:W-:-:S05]  /*a1c0*/  @P0 IMAD.HI.U32 R2, R7, R2, RZ ;  /* 0x0000000207020227 */ /* 0x001fca00078e00ff */
[----:B-1----:R-:W-:Y:S01]  /*a1d0*/  @P0 SHF.R.U32.HI R5, RZ, R9, R2 ;  /* 0x00000009ff050219 */ /* 0x002fe20000011602 */
[----:B------:R-:W-:-:S04]  /*a1e0*/  IMAD R2, R29, UR4, RZ ;  /* 0x000000041d027c24 */ /* 0x000fc8000f8e02ff */
[C---:B------:R-:W-:Y:S02]  /*a1f0*/  IMAD R9, R19.reuse, UR5, R2 ;  /* 0x0000000513097c24 */ /* 0x040fe4000f8e0202 */
[----:B------:R-:W-:Y:S01]  /*a200*/  IMAD.WIDE.U32 R2, R19, UR4, RZ ;  /* 0x0000000413027c25 */ /* 0x000fe2000f8e00ff */
[----:B------:R-:W-:-:S03]  /*a210*/  ULDC.64 UR4, c[0x0][0x2e0] ;  /* 0x0000b80000047ab9 */ /* 0x000fc60000000a00 */
[----:B------:R-:W-:Y:S02]  /*a220*/  IMAD R6, R6, UR4, RZ ;  /* 0x0000000406067c24 */ /* 0x000fe4000f8e02ff */
[----:B------:R-:W-:Y:S02]  /*a230*/  IMAD.IADD R3, R3, 0x1, R9 ;  /* 0x0000000103037824 */ /* 0x000fe400078e0209 */
[C---:B------:R-:W-:Y:S02]  /*a240*/  IMAD R9, R23.reuse, UR5, R6 ;  /* 0x0000000517097c24 */ /* 0x040fe4000f8e0206 */
[----:B------:R-:W-:Y:S02]  /*a250*/  IMAD.MOV R6, RZ, RZ, -R5 ;  /* 0x000000ffff067224 */ /* 0x000fe400078e0a05 */
[----:B------:R-:W-:Y:S01]  /*a260*/  IMAD.WIDE.U32 R2, R23, UR4, R2 ;  /* 0x0000000417027c25 */ /* 0x000fe2000f8e0002 */
[----:B------:R-:W-:-:S03]  /*a270*/  ULDC.64 UR4, c[0x0][0x2d0] ;  /* 0x0000b40000047ab9 */ /* 0x000fc60000000a00 */
[----:B------:R-:W-:Y:S01]  /*a280*/  IMAD R7, R0, R6, R7 ;  /* 0x0000000600077224 */ /* 0x000fe200078e0207 */
[----:B------:R-:W-:Y:S02]  /*a290*/  SHF.R.S32.HI R0, RZ, 0x1f, R5 ;  /* 0x0000001fff007819 */ /* 0x000fe40000011405 */
[----:B------:R-:W-:-:S03]  /*a2a0*/  IADD3 R3, R3, R9, RZ ;  /* 0x0000000903037210 */ /* 0x000fc60007ffe0ff */
[----:B------:R-:W-:Y:S02]  /*a2b0*/  IMAD R0, R0, UR4, RZ ;  /* 0x0000000400007c24 */ /* 0x000fe4000f8e02ff */
[----:B------:R-:W-:-:S04]  /*a2c0*/  IMAD.WIDE.U32 R2, R5, UR4, R2 ;  /* 0x0000000405027c25 */ /* 0x000fc8000f8e0002 */
[----:B------:R-:W-:Y:S01]  /*a2d0*/  IMAD R5, R5, UR5, R0 ;  /* 0x0000000505057c24 */ /* 0x000fe2000f8e0200 */
[----:B------:R-:W-:Y:S01]  /*a2e0*/  SHF.R.S32.HI R0, RZ, 0x1f, R7 ;  /* 0x0000001fff007819 */ /* 0x000fe20000011407 */
[----:B------:R-:W-:Y:S02]  /*a2f0*/  ULDC.64 UR4, c[0x0][0x2c8] ;  /* 0x0000b20000047ab9 */ /* 0x000fe40000000a00 */
[----:B------:R-:W-:Y:S02]  /*a300*/  IMAD.IADD R3, R3, 0x1, R5 ;  /* 0x0000000103037824 */ /* 0x000fe400078e0205 */
[----:B------:R-:W-:Y:S02]  /*a310*/  IMAD R0, R0, UR4, RZ ;  /* 0x0000000400007c24 */ /* 0x000fe4000f8e02ff */
[----:B------:R-:W-:-:S04]  /*a320*/  IMAD.WIDE.U32 R2, R7, UR4, R2 ;  /* 0x0000000407027c25 */ /* 0x000fc8000f8e0002 */
[----:B------:R-:W-:Y:S01]  /*a330*/  IMAD R5, R7, UR5, R0 ;  /* 0x0000000507057c24 */ /* 0x000fe2000f8e0200 */
[----:B------:R-:W-:Y:S02]  /*a340*/  ULDC.64 UR4, c[0x0][0x280] ;  /* 0x0000a00000047ab9 */ /* 0x000fe40000000a00 */
[----:B------:R-:W-:Y:S01]  /*a350*/  LEA R0, P0, R2, UR4, 0x1 ;  /* 0x0000000402007c11 */ /* 0x000fe2000f8008ff */
[----:B------:R-:W-:Y:S01]  /*a360*/  IMAD.IADD R5, R3, 0x1, R5 ;  /* 0x0000000103057824 */ /* 0x000fe200078e0205 */
[----:B------:R-:W-:-:S04]  /*a370*/  UMOV UR4, 0xffffffff ;  /* 0xffffffff00047882 */ /* 0x000fc80000000000 */
[----:B------:R-:W-:Y:S01]  /*a380*/  LEA.HI.X R5, R2, UR5, R5, 0x1, P0 ;  /* 0x0000000502057c11 */ /* 0x000fe200080f0c05 */
[----:B------:R-:W-:Y:S06]  /*a390*/  BRA.DIV UR4, `(.L_x_52) ;  /* 0x0000002a04d07947 */ /* 0x000fec000b800000 */
[----:B------:R-:W0:Y:S01]  /*a3a0*/  SHFL.IDX PT, R14, R0, RZ, 0x181f ;  /* 0x00181fff000e7589 */ /* 0x000e2200000e0000 */
[----:B------:R-:W-:-:S03]  /*a3b0*/  IADD3 R4, R34, R4, RZ ;  /* 0x0000000422047210 */ /* 0x000fc60007ffe0ff */
[----:B------:R-:W1:Y:S01]  /*a3c0*/  SHFL.IDX PT, R2, R5, RZ, 0x181f ;  /* 0x00181fff05027589 */ /* 0x000e6200000e0000 */
[C---:B------:R-:W-:Y:S02]  /*a3d0*/  ISETP.GE.AND P0, PT, R4.reuse, UR40, PT ;  /* 0x0000002804007c0c */ /* 0x040fe4000bf06270 */
[----:B------:R-:W-:Y:S01]  /*a3e0*/  IADD3 R7, R4, 0x10, RZ ;  /* 0x0000001004077810 */ /* 0x000fe20007ffe0ff */
[----:B------:R-:W-:Y:S10]  /*a3f0*/  SHFL.IDX PT, R6, R5, 0x1, 0x181f ;  /* 0x00381f0005067f89 */ /* 0x000ff400000e0000 */
[----:B0-----:R-:W-:-:S05]  /*a400*/  @!P0 LEA R14, P1, R37, R14, 0x1 ;  /* 0x0000000e250e8211 */ /* 0x001fca00078208ff */
[----:B-1----:R-:W-:Y:S02]  /*a410*/  @!P0 IMAD.X R3, RZ, RZ, R2, P1 ;  /* 0x000000ffff038224 */ /* 0x002fe400008e0602 */
[----:B------:R-:W-:Y:S02]  /*a420*/  @!P0 IMAD.MOV.U32 R2, RZ, RZ, R14 ;  /* 0x000000ffff028224 */ /* 0x000fe400078e000e */
[----:B------:R-:W0:Y:S04]  /*a430*/  SHFL.IDX PT, R14, R0, 0x1, 0x181f ;  /* 0x00381f00000e7f89 */ /* 0x000e2800000e0000 */
[----:B------:R-:W-:Y:S04]  /*a440*/  @!P0 LDGSTS.E.BYPASS.LTC128B.128 [R20+0x12400], desc[UR36][R2.64], !P3 ;  /* 0x1240000002148fae */ /* 0x000fe8000d901d64 */
[----:B------:R-:W-:Y:S04]  /*a450*/  @!P0 LDGSTS.E.BYPASS.LTC128B.128 [R20+0x16400], desc[UR36][R2.64+0x80], !P4 ;  /* 0x1640008002148fae */ /* 0x000fe8000e101d64 */
[----:B------:R1:W-:Y:S01]  /*a460*/  @!P0 LDGSTS.E.BYPASS.LTC128B.128 [R20+0x1a400], desc[UR36][R2.64+0x100], !P5 ;  /* 0x1a40010002148fae */ /* 0x0003e2000e901d64 */
[----:B------:R-:W-:-:S13]  /*a470*/  ISETP.GE.AND P0, PT, R7, UR40, PT ;  /* 0x0000002807007c0c */ /* 0x000fda000bf06270 */
[----:B0-----:R-:W-:-:S05]  /*a480*/  @!P0 LEA R14, P1, R37, R14, 0x1 ;  /* 0x0000000e250e8211 */ /* 0x001fca00078208ff */
[----:B------:R-:W-:Y:S02]  /*a490*/  @!P0 IMAD.X R7, RZ, RZ, R6, P1 ;  /* 0x000000ffff078224 */ /* 0x000fe400008e0606 */
[----:B-1----:R-:W-:Y:S01]  /*a4a0*/  @!P0 IMAD.MOV.U32 R2, RZ, RZ, R14 ;  /* 0x000000ffff028224 */ /* 0x002fe200078e000e */
[----:B------:R-:W-:Y:S02]  /*a4b0*/  SHFL.IDX PT, R6, R5, 0x2, 0x181f ;  /* 0x00581f0005067f89 */ /* 0x000fe400000e0000 */
[----:B------:R-:W-:Y:S01]  /*a4c0*/  @!P0 MOV R3, R7 ;  /* 0x0000000700038202 */ /* 0x000fe20000000f00 */
[----:B------:R-:W-:Y:S01]  /*a4d0*/  VIADD R7, R4, 0x20 ;  /* 0x0000002004077836 */ /* 0x000fe20000000000 */
[----:B------:R-:W0:Y:S04]  /*a4e0*/  SHFL.IDX PT, R14, R0, 0x2, 0x181f ;  /* 0x00581f00000e7f89 */ /* 0x000e2800000e0000 */
[----:B------:R-:W-:Y:S04]  /*a4f0*/  @!P0 LDGSTS.E.BYPASS.LTC128B.128 [R20+0x12c00], desc[UR36][R2.64], !P3 ;  /* 0x12c0000002148fae */ /* 0x000fe8000d901d64 */
[----:B------:R-:W-:Y:S04]  /*a500*/  @!P0 LDGSTS.E.BYPASS.LTC128B.128 [R20+0x16c00], desc[UR36][R2.64+0x80], !P4 ;  /* 0x16c0008002148fae */ /* 0x000fe8000e101d64 */
[----:B------:R1:W-:Y:S01]  /*a510*/  @!P0 LDGSTS.E.BYPASS.LTC128B.128 [R20+0x1ac00], desc[UR36][R2.64+0x100], !P5 ;  /* 0x1ac0010002148fae */ /* 0x0003e2000e901d64 */
[----:B------:R-:W-:-:S13]  /*a520*/  ISETP.GE.AND P0, PT, R7, UR40, PT ;  /* 0x0000002807007c0c */ /* 0x000fda000bf06270 */
[----:B0-----:R-:W-:-:S04]  /*a530*/  @!P0 LEA R14, P1, R37, R14, 0x1 ;  /* 0x0000000e250e8211 */ /* 0x001fc800078208ff */
[----:B-1----:R-:W-:Y:S01]  /*a540*/  @!P0 MOV R2, R14 ;  /* 0x0000000e00028202 */ /* 0x002fe20000000f00 */
[----:B------:R-:W-:Y:S01]  /*a550*/  @!P0 IMAD.X R7, RZ, RZ, R6, P1 ;  /* 0x000000ffff078224 */ /* 0x000fe200008e0606 */
[----:B------:R-:W0:Y:S03]  /*a560*/  SHFL.IDX PT, R14, R0, 0x3, 0x181f ;  /* 0x00781f00000e7f89 */ /* 0x000e2600000e0000 */
[----:B------:R-:W-:Y:S01]  /*a570*/  @!P0 IMAD.MOV.U32 R3, RZ, RZ, R7 ;  /* 0x000000ffff038224 */ /* 0x000fe200078e0007 */
[----:B------:R-:W1:Y:S01]  /*a580*/  SHFL.IDX PT, R6, R5, 0x3, 0x181f ;  /* 0x00781f0005067f89 */ /* 0x000e6200000e0000 */
[----:B------:R-:W-:-:S03]  /*a590*/  VIADD R7, R4, 0x30 ;  /* 0x0000003004077836 */ /* 0x000fc60000000000 */
[----:B------:R-:W-:Y:S04]  /*a5a0*/  @!P0 LDGSTS.E.BYPASS.LTC128B.128 [R20+0x13400], desc[UR36][R2.64], !P3 ;  /* 0x1340000002148fae */ /* 0x000fe8000d901d64 */
[----:B------:R-:W-:Y:S04]  /*a5b0*/  @!P0 LDGSTS.E.BYPASS.LTC128B.128 [R20+0x17400], desc[UR36][R2.64+0x80], !P4 ;  /* 0x1740008002148fae */ /* 0x000fe8000e101d64 */
[----:B------:R2:W-:Y:S01]  /*a5c0*/  @!P0 LDGSTS.E.BYPASS.LTC128B.128 [R20+0x1b400], desc[UR36][R2.64+0x100], !P5 ;  /* 0x1b40010002148fae */ /* 0x0005e2000e901d64 */
[----:B------:R-:W-:-:S13]  /*a5d0*/  ISETP.GE.AND P0, PT, R7, UR40, PT ;  /* 0x0000002807007c0c */ /* 0x000fda000bf06270 */
[----:B0-----:R-:W-:-:S04]  /*a5e0*/  @!P0 LEA R14, P1, R37, R14, 0x1 ;  /* 0x0000000e250e8211 */ /* 0x001fc800078208ff */
[----:B-1----:R-:W-:Y:S01]  /*a5f0*/  @!P0 IADD3.X R7, RZ, R6, RZ, P1, !PT ;  /* 0x00000006ff078210 */ /* 0x002fe20000ffe4ff */
[----:B--2---:R-:W-:Y:S01]  /*a600*/  @!P0 IMAD.MOV.U32 R2, RZ, RZ, R14 ;  /* 0x000000ffff028224 */ /* 0x004fe200078e000e */
[----:B------:R-:W-:Y:S03]  /*a610*/  SHFL.IDX PT, R6, R5, 0x4, 0x181f ;  /* 0x00981f0005067f89 */ /* 0x000fe600000e0000 */
[----:B------:R-:W-:Y:S01]  /*a620*/  @!P0 IMAD.MOV.U32 R3, RZ, RZ, R7 ;  /* 0x000000ffff038224 */ /* 0x000fe200078e0007 */
[----:B------:R-:W0:Y:S01]  /*a630*/  SHFL.IDX PT, R14, R0, 0x4, 0x181f ;  /* 0x00981f00000e7f89 */ /* 0x000e2200000e0000 */
[----:B------:R-:W-:-:S03]  /*a640*/  IADD3 R7, R4, 0x40, RZ ;  /* 0x0000004004077810 */ /* 0x000fc60007ffe0ff */
        /* <DEDUP_REMOVED lines=29> */
[----:B------:R0:W1:Y:S03]  /*a820*/  SHFL.IDX PT, R6, R5, 0x7, 0x181f ;  /* 0x00f81f0005067f89 */ /* 0x00006600000e0000 */
[----:B------:R-:W-:Y:S01]  /*a830*/  @!P0 IMAD.MOV.U32 R3, RZ, RZ, R7 ;  /* 0x000000ffff038224 */ /* 0x000fe200078e0007 */
[----:B------:R0:W2:Y:S04]  /*a840*/  SHFL.IDX PT, R14, R0, 0x7, 0x181f ;  /* 0x00f81f00000e7f89 */ /* 0x0000a800000e0000 */
[----:B------:R0:W-:Y:S04]  /*a850*/  @!P0 LDGSTS.E.BYPASS.LTC128B.128 [R20+0x15400], desc[UR36][R2.64], !P3 ;  /* 0x1540000002148fae */ /* 0x0001e8000d901d64 */
[----:B------:R0:W-:Y:S04]  /*a860*/  @!P0 LDGSTS.E.BYPASS.LTC128B.128 [R20+0x19400], desc[UR36][R2.64+0x80], !P4 ;  /* 0x1940008002148fae */ /* 0x0001e8000e101d64 */
[----:B------:R0:W-:Y:S02]  /*a870*/  @!P0 LDGSTS.E.BYPASS.LTC128B.128 [R20+0x1d400], desc[UR36][R2.64+0x100], !P5 ;  /* 0x1d40010002148fae */ /* 0x0001e4000e901d64 */
.L_x_124:
[----:B0-----:R-:W3:Y:S01]  /*a880*/  LDL R0, [R1] ;  /* 0x0000000001007983 */ /* 0x001ee20000100800 */
[----:B------:R-:W-:-:S04]  /*a890*/  IADD3 R4, R4, 0x70, RZ ;  /* 0x0000007004047810 */ /* 0x000fc80007ffe0ff */
[----:B------:R-:W-:-:S13]  /*a8a0*/  ISETP.GE.AND P0, PT, R4, UR40, PT ;  /* 0x0000002804007c0c */ /* 0x000fda000bf06270 */
[----:B--2---:R-:W-:-:S05]  /*a8b0*/  @!P0 LEA R2, P1, R37, R14, 0x1 ;  /* 0x0000000e25028211 */ /* 0x004fca00078208ff */
[----:B-1----:R-:W-:-:S05]  /*a8c0*/  @!P0 IMAD.X R3, RZ, RZ, R6, P1 ;  /* 0x000000ffff038224 */ /* 0x002fca00008e0606 */
[----:B------:R-:W-:Y:S01]  /*a8d0*/  @!PT LDS RZ, [RZ] ;  /* 0x00000000fffff984 */ /* 0x000fe20000000800 */
[----:B------:R-:W-:Y:S01]  /*a8e0*/  @!PT LDS RZ, [RZ] ;  /* 0x00000000fffff984 */ /* 0x000fe20000000800 */
[----:B------:R-:W-:Y:S01]  /*a8f0*/  @!PT LDS RZ, [RZ] ;  /* 0x00000000fffff984 */ /* 0x000fe20000000800 */
[----:B------:R0:W-:Y:S04]  /*a900*/  @!P0 LDGSTS.E.BYPASS.LTC128B.128 [R20+0x15c00], desc[UR36][R2.64], !P3 ;  /* 0x15c0000002148fae */ /* 0x0001e8000d901d64 */
[----:B------:R0:W-:Y:S04]  /*a910*/  @!P0 LDGSTS.E.BYPASS.LTC128B.128 [R20+0x19c00], desc[UR36][R2.64+0x80], !P4 ;  /* 0x19c0008002148fae */ /* 0x0001e8000e101d64 */
[----:B------:R0:W-:Y:S01]  /*a920*/  @!P0 LDGSTS.E.BYPASS.LTC128B.128 [R20+0x1dc00], desc[UR36][R2.64+0x100], !P5 ;  /* 0x1dc0010002148fae */ /* 0x0001e2000e901d64 */
[----:B------:R-:W-:Y:S01]  /*a930*/  NOP ;  /* 0x0000000000007918 */ /* 0x000fe20000000000 */
[----:B------:R-:W-:Y:S02]  /*a940*/  SYNCS.ARRIVE.TRANS64.RED.A0T1 RZ, [UR39+0x30800], RZ ;  /* 0x030800ffffff79a7 */ /* 0x000fe40008200427 */
[----:B------:R-:W-:Y:S01]  /*a950*/  ARRIVES.LDGSTSBAR.64.TRANSCNT [UR39+0x30800] ;  /* 0x03080000ff0079b0 */ /* 0x000fe20008000aa7 */
[----:B---3--:R-:W-:-:S04]  /*a960*/  LOP3.LUT R0, R0, 0x1, RZ, 0xc, !PT ;  /* 0x0000000100007812 */ /* 0x008fc800078e0cff */
[----:B------:R-:W-:Y:S01]  /*a970*/  SHF.L.U32 R0, R0, 0x1f, RZ ;  /* 0x0000001f00007819 */ /* 0x000fe200000006ff */
[----:B------:R-:W-:Y:S01]  /*a980*/  NOP ;  /* 0x0000000000007918 */ /* 0x000fe20000000000 */
[----:B------:R-:W-:Y:S01]  /*a990*/  SYNCS.ARRIVE.TRANS64.A1T0 RZ, [UR39+0x30800], RZ ;  /* 0x030800ffffff79a7 */ /* 0x000fe20008100027 */
[----:B------:R-:W-:Y:S01]  /*a9a0*/  BSSY B0, `(.L_x_53) ;  /* 0x0000003000007945 */ /* 0x000fe20003800000 */
[----:B------:R-:W1:Y:S03]  /*a9b0*/  SYNCS.PHASECHK.TRANS64.TRYWAIT P0, [UR39+0x30820], R0 ;  /* 0x03082000ff0075a7 */ /* 0x000e660008000167 */
[----:B01----:R-:W-:Y:S05]  /*a9c0*/  @!P0 BRA `(.L_x_54) ;  /* 0x0000002c00dc8947 */ /* 0x003fea0003800000 */
.L_x_125:
[----:B------:R-:W-:Y:S05]  /*a9d0*/  BSYNC B0 ;  /* 0x0000000000007941 */ /* 0x000fea0003800000 */
.L_x_53:
[----:B------:R-:W-:Y:S01]  /*a9e0*/  UISETP.GE.AND UP0, UPT, UR38, 0x61, UPT ;  /* 0x000000612600788c */ /* 0x000fe2000bf06270 */
[----:B------:R-:W-:-:S05]  /*a9f0*/  IMAD.U32 R20, RZ, RZ, UR43 ;  /* 0x0000002bff147e24 */ /* 0x000fca000f8e00ff */
[----:B------:R-:W-:-:S13]  /*aa00*/  PLOP3.LUT P0, PT, PT, PT, UP0, 0x40, 0x0 ;  /* 0x000000000000781c */ /* 0x000fda0003f0e808 */
[----:B------:R-:W-:Y:S05]  /*aa10*/  @P0 BRA `(.L_x_55) ;  /* 0x0000000c00e80947 */ /* 0x000fea0003800000 */
[----:B------:R-:W-:Y:S01]  /*aa20*/  BSSY B0, `(.L_x_55) ;  /* 0x00000f9000007945 */ /* 0x000fe20003800000 */
[----:B------:R-:W-:Y:S01]  /*aa30*/  MOV R21, R25 ;  /* 0x0000001900157202 */ /* 0x000fe20000000f00 */
[----:B------:R-:W-:Y:S01]  /*aa40*/  IMAD.MOV.U32 R7, RZ, RZ, R22 ;  /* 0x000000ffff077224 */ /* 0x000fe200078e0016 */
[----:B------:R-:W-:Y:S01]  /*aa50*/  MOV R28, UR43 ;  /* 0x0000002b001c7c02 */ /* 0x000fe20008000f00 */
[----:B------:R-:W-:-:S07]  /*aa60*/  IMAD.U32 R6, RZ, RZ, UR41 ;  /* 0x00000029ff067e24 */ /* 0x000fce000f8e00ff */
.L_x_68:
[----:B0-----:R-:W0:Y:S01]  /*aa70*/  LDC R0, c[0x0][0x430] ;  /* 0x00010c00ff007b82 */ /* 0x001e220000000800 */
[----:B------:R-:W-:Y:S01]  /*aa80*/  ISETP.GT.U32.AND P0, PT, R26, 0x5f, PT ;  /* 0x0000005f1a00780c */ /* 0x000fe20003f04070 */
[----:B------:R-:W-:Y:S01]  /*aa90*/  IMAD R3, R6, 0x60, R31 ;  /* 0x0000006006037824 */ /* 0x000fe200078e021f */
[----:B------:R-:W-:Y:S01]  /*aaa0*/  LOP3.LUT P2, RZ, R16, 0x40, RZ, 0xc0, !PT ;  /* 0x0000004010ff7812 */ /* 0x000fe2000784c0ff */
[----:B------:R-:W-:Y:S02]  /*aab0*/  ULDC UR4, c[0x0][0x430] ;  /* 0x00010c0000047ab9 */ /* 0x000fe40000000800 */
[----:B------:R-:W-:-:S04]  /*aac0*/  IMAD.IADD R10, R26, 0x1, R3 ;  /* 0x000000011a0a7824 */ /* 0x000fc800078e0203 */
[----:B------:R-:W-:-:S04]  /*aad0*/  IMAD.MOV.U32 R11, RZ, RZ, R10 ;  /* 0x000000ffff0b7224 */ /* 0x000fc800078e000a */
[----:B------:R-:W1:Y:S01]  /*aae0*/  @!P0 LDC.64 R8, c[0x0][0x428] ;  /* 0x00010a00ff088b82 */ /* 0x000e620000000a00 */
[----:B0-----:R-:W-:-:S13]  /*aaf0*/  ISETP.NE.AND P1, PT, R0, 0x1, PT ;  /* 0x000000010000780c */ /* 0x001fda0003f25270 */
[----:B------:R-:W0:Y:S08]  /*ab00*/  @P1 LDC R5, c[0x0][0x434] ;  /* 0x00010d00ff051b82 */ /* 0x000e300000000800 */
[----:B------:R-:W2:Y:S01]  /*ab10*/  @P1 LDC R3, c[0x0][0x438] ;  /* 0x00010e00ff031b82 */ /* 0x000ea20000000800 */
[----:B0-----:R-:W-:-:S07]  /*ab20*/  @P1 IMAD.HI.U32 R0, R10, R5, RZ ;  /* 0x000000050a001227 */ /* 0x001fce00078e00ff */
[----:B------:R-:W0:Y:S01]  /*ab30*/  @!P0 LDC.64 R4, c[0x0][0x418] ;  /* 0x00010600ff048b82 */ /* 0x000e220000000a00 */
[----:B--2---:R-:W-:Y:S01]  /*ab40*/  @P1 SHF.R.U32.HI R11, RZ, R3, R0 ;  /* 0x00000003ff0b1219 */ /* 0x004fe20000011600 */
[----:B-1----:R-:W-:-:S03]  /*ab50*/  @!P0 IMAD R0, R32, R8, RZ ;  /* 0x0000000820008224 */ /* 0x002fc600078e02ff */
[----:B------:R-:W-:Y:S01]  /*ab60*/  @!P0 SHF.R.S32.HI R3, RZ, 0x1f, R11 ;  /* 0x0000001fff038819 */ /* 0x000fe2000001140b */
[----:B------:R-:W-:Y:S01]  /*ab70*/  @!P0 IMAD R9, R30, R9, R0 ;  /* 0x000000091e098224 */ /* 0x000fe200078e0200 */
[----:B------:R-:W-:-:S05]  /*ab80*/  @!P0 MOV R2, R11 ;  /* 0x0000000b00028202 */ /* 0x000fca0000000f00 */
[----:B------:R-:W-:-:S04]  /*ab90*/  @!P0 IMAD.WIDE.U32 R2, R30, R8, R2 ;  /* 0x000000081e028225 */ /* 0x000fc800078e0002 */
[----:B------:R-:W-:Y:S01]  /*aba0*/  @!P0 IMAD.IADD R0, R9, 0x1, R3 ;  /* 0x0000000109008824 */ /* 0x000fe200078e0203 */
[----:B0-----:R-:W-:-:S04]  /*abb0*/  @!P0 LEA R4, P1, R2, R4, 0x2 ;  /* 0x0000000402048211 */ /* 0x001fc800078210ff */
[----:B------:R-:W-:Y:S01]  /*abc0*/  @!P0 LEA.HI.X R5, R2, R5, R0, 0x2, P1 ;  /* 0x0000000502058211 */ /* 0x000fe200008f1400 */
[----:B------:R-:W-:Y:S01]  /*abd0*/  IMAD.MOV.U32 R0, RZ, RZ, RZ ;  /* 0x000000ffff007224 */ /* 0x000fe200078e00ff */
[----:B------:R-:W-:Y:S01]  /*abe0*/  IADD3 R22, R7, 0x1, RZ ;  /* 0x0000000107167810 */ /* 0x000fe20007ffe0ff */
[----:B------:R-:W-:-:S04]  /*abf0*/  IMAD.MOV R3, RZ, RZ, -R11 ;  /* 0x000000ffff037224 */ /* 0x000fc800078e0a0b */
[----:B------:R0:W5:Y:S01]  /*ac00*/  @!P0 LDG.E R0, desc[UR36][R4.64] ;  /* 0x0000002404008981 */ /* 0x000162000c1e1900 */
[----:B------:R-:W-:Y:S01]  /*ac10*/  ISETP.NE.AND P0, PT, R22, 0x2, PT ;  /* 0x000000021600780c */ /* 0x000fe20003f05270 */
[----:B------:R-:W-:-:S03]  /*ac20*/  IMAD.MOV.U32 R20, RZ, RZ, R6 ;  /* 0x000000ffff147224 */ /* 0x000fc600078e0006 */
[----:B------:R-:W-:Y:S02]  /*ac30*/  SEL R2, RZ, 0x1, P0 ;  /* 0x00000001ff027807 */ /* 0x000fe40000000000 */
[----:B------:R-:W-:Y:S02]  /*ac40*/  SEL R22, R22, RZ, P0 ;  /* 0x000000ff16167207 */ /* 0x000fe40000000000 */
[----:B------:R-:W-:Y:S01]  /*ac50*/  LOP3.LUT R25, R21, R2, RZ, 0x3c, !PT ;  /* 0x0000000215197212 */ /* 0x000fe200078e3cff */
[----:B0-----:R-:W-:Y:S01]  /*ac60*/  IMAD R5, R3, UR4, R10 ;  /* 0x0000000403057c24 */ /* 0x001fe2000f8e020a */
[----:B------:R-:W-:Y:S06]  /*ac70*/  @!P2 BRA `(.L_x_56) ;  /* 0x000000000004a947 */ /* 0x000fec0003800000 */
[----:B------:R-:W-:Y:S01]  /*ac80*/  BPT.TRAP 0x1 ;  /* 0x000000040000795c */ /* 0x000fe20000300000 */
.L_x_56:
[----:B------:R-:W-:Y:S01]  /*ac90*/  LEA R6, R22, UR39, 0x3 ;  /* 0x0000002716067c11 */ /* 0x000fe2000f8e18ff */
[----:B------:R-:W-:Y:S01]  /*aca0*/  BSSY B1, `(.L_x_57) ;  /* 0x0000004000017945 */ /* 0x000fe20003800000 */
[----:B------:R-:W-:-:S04]  /*acb0*/  SHF.L.U32 R3, R25, 0x1f, RZ ;  /* 0x0000001f19037819 */ /* 0x000fc800000006ff */
[----:B------:R-:W0:Y:S02]  /*acc0*/  SYNCS.PHASECHK.TRANS64.TRYWAIT P0, [R6+URZ+0x30840], R3 ;  /* 0x03084003060075a7 */ /* 0x000e24000800017f */
[----:B0-----:R-:W-:Y:S05]  /*acd0*/  @!P0 BRA `(.L_x_58) ;  /* 0x0000002c00308947 */ /* 0x001fea0003800000 */
.L_x_126:
[----:B------:R-:W-:Y:S05]  /*ace0*/  BSYNC B1 ;  /* 0x0000000000017941 */ /* 0x000fea0003800000 */
.L_x_57:
[----:B------:R-:W-:Y:S01]  /*acf0*/  SHF.R.S32.HI R23, RZ, 0x1f, R5 ;  /* 0x0000001fff177819 */ /* 0x000fe20000011405 */
[----:B------:R-:W-:Y:S01]  /*ad00*/  ULDC.64 UR4, c[0x0][0x300] ;  /* 0x0000c00000047ab9 */ /* 0x000fe20000000a00 */
[----:B-----5:R-:W-:Y:S02]  /*ad10*/  SHF.R.S32.HI R24, RZ, 0x1f, R0 ;  /* 0x0000001fff187819 */ /* 0x020fe40000011400 */
[C---:B------:R-:W-:Y:S01]  /*ad20*/  LOP3.LUT P3, RZ, R16.reuse, 0x4, RZ, 0xc0, !PT ;  /* 0x0000000410ff7812 */ /* 0x040fe2000786c0ff */
[----:B------:R-:W-:Y:S01]  /*ad30*/  IMAD R2, R23, UR4, RZ ;  /* 0x0000000417027c24 */ /* 0x000fe2000f8e02ff */
[C---:B------:R-:W-:Y:S02]  /*ad40*/  LOP3.LUT P2, RZ, R16.reuse, 0x2, RZ, 0xc0, !PT ;  /* 0x0000000210ff7812 */ /* 0x040fe4000784c0ff */
[----:B------:R-:W-:Y:S01]  /*ad50*/  LOP3.LUT P1, RZ, R16, 0x1, RZ, 0xc0, !PT ;  /* 0x0000000110ff7812 */ /* 0x000fe2000782c0ff */
[C---:B------:R-:W-:Y:S02]  /*ad60*/  IMAD R9, R5.reuse, UR5, R2 ;  /* 0x0000000505097c24 */ /* 0x040fe4000f8e0202 */
[----:B0-----:R-:W-:Y:S01]  /*ad70*/  IMAD.WIDE.U32 R2, R5, UR4, RZ ;  /* 0x0000000405027c25 */ /* 0x001fe2000f8e00ff */
[----:B------:R-:W-:-:S04]  /*ad80*/  ULDC.64 UR4, c[0x0][0x310] ;  /* 0x0000c40000047ab9 */ /* 0x000fc80000000a00 */
[----:B------:R-:W-:Y:S01]  /*ad90*/  IADD3 R3, R3, R9, RZ ;  /* 0x0000000903037210 */ /* 0x000fe20007ffe0ff */
[----:B------:R-:W-:-:S04]  /*ada0*/  IMAD R9, R24, UR4, RZ ;  /* 0x0000000418097c24 */ /* 0x000fc8000f8e02ff */
[C---:B------:R-:W-:Y:S02]  /*adb0*/  IMAD R9, R0.reuse, UR5, R9 ;  /* 0x0000000500097c24 */ /* 0x040fe4000f8e0209 */
[----:B------:R-:W-:Y:S01]  /*adc0*/  IMAD.WIDE.U32 R2, R0, UR4, R2 ;  /* 0x0000000400027c25 */ /* 0x000fe2000f8e0002 */
[----:B------:R-:W-:-:S03]  /*add0*/  ULDC.64 UR4, c[0x0][0x308] ;  /* 0x0000c20000047ab9 */ /* 0x000fc60000000a00 */
[----:B------:R-:W-:Y:S02]  /*ade0*/  IMAD.IADD R3, R3, 0x1, R9 ;  /* 0x0000000103037824 */ /* 0x000fe400078e0209 */
[----:B------:R-:W-:Y:S02]  /*adf0*/  IMAD R4, R29, UR4, RZ ;  /* 0x000000041d047c24 */ /* 0x000fe4000f8e02ff */
[----:B------:R-:W-:-:S04]  /*ae00*/  IMAD.WIDE.U32 R2, R19, UR4, R2 ;  /* 0x0000000413027c25 */ /* 0x000fc8000f8e0002 */
[----:B------:R-:W-:Y:S01]  /*ae10*/  IMAD R9, R19, UR5, R4 ;  /* 0x0000000513097c24 */ /* 0x000fe2000f8e0204 */
[----:B------:R-:W-:Y:S02]  /*ae20*/  ULDC.64 UR4, c[0x0][0x2e8] ;  /* 0x0000ba0000047ab9 */ /* 0x000fe40000000a00 */
[----:B------:R-:W-:Y:S01]  /*ae30*/  LEA R8, P0, R2, UR4, 0x1 ;  /* 0x0000000402087c11 */ /* 0x000fe2000f8008ff */
[----:B------:R-:W-:Y:S01]  /*ae40*/  IMAD.IADD R3, R9, 0x1, R3 ;  /* 0x0000000109037824 */ /* 0x000fe200078e0203 */
[----:B------:R-:W-:Y:S01]  /*ae50*/  UMOV UR4, 0xffffffff ;  /* 0xffffffff00047882 */ /* 0x000fe20000000000 */
[----:B------:R-:W-:-:S03]  /*ae60*/  IMAD R9, R22, 0x4800, R27 ;  /* 0x0000480016097824 */ /* 0x000fc600078e021b */
[----:B------:R-:W-:Y:S01]  /*ae70*/  LEA.HI.X R10, R2, UR5, R3, 0x1, P0 ;  /* 0x00000005020a7c11 */ /* 0x000fe200080f0c03 */
[----:B------:R-:W-:Y:S06]  /*ae80*/  BRA.DIV UR4, `(.L_x_59) ;  /* 0x0000002a04d87947 */ /* 0x000fec000b800000 */
[----:B------:R-:W0:Y:S01]  /*ae90*/  SHFL.IDX PT, R14, R8, RZ, 0x181f ;  /* 0x00181fff080e7589 */ /* 0x000e2200000e0000 */
[----:B------:R-:W-:Y:S02]  /*aea0*/  SHF.L.U32 R4, R37, 0x1, RZ ;  /* 0x0000000125047819 */ /* 0x000fe400000006ff */
[----:B------:R-:W-:Y:S01]  /*aeb0*/  LEA R9, R9, UR39, 0x1 ;  /* 0x0000002709097c11 */ /* 0x000fe2000f8e08ff */
[----:B------:R-:W1:Y:S04]  /*aec0*/  SHFL.IDX PT, R3, R10, RZ, 0x181f ;  /* 0x00181fff0a037589 */ /* 0x000e6800000e0000 */
[----:B------:R-:W-:Y:S01]  /*aed0*/  SHFL.IDX PT, R35, R10, 0x2, 0x181f ;  /* 0x00581f000a237f89 */ /* 0x000fe200000e0000 */
[----:B0-----:R-:W-:-:S03]  /*aee0*/  IADD3 R2, P0, R14, R4, RZ ;  /* 0x000000040e027210 */ /* 0x001fc60007f1e0ff */
[----:B------:R-:W0:Y:S02]  /*aef0*/  SHFL.IDX PT, R14, R8, 0x1, 0x181f ;  /* 0x00381f00080e7f89 */ /* 0x000e2400000e0000 */
[----:B-1----:R-:W-:-:S05]  /*af00*/  IMAD.X R3, RZ, RZ, R3, P0 ;  /* 0x000000ffff037224 */ /* 0x002fca00000e0603 */
[----:B------:R-:W-:Y:S04]  /*af10*/  LDGSTS.E.BYPASS.LTC128B.128 [R9+0x1e400], desc[UR36][R2.64], !P3 ;  /* 0x1e40000002097fae */ /* 0x000fe8000d901d64 */
[----:B------:R-:W-:Y:S04]  /*af20*/  LDGSTS.E.BYPASS.LTC128B.128 [R9+0x21400], desc[UR36][R2.64+0x80], !P2 ;  /* 0x2140008002097fae */ /* 0x000fe8000d101d64 */
[----:B------:R1:W-:Y:S04]  /*af30*/  LDGSTS.E.BYPASS.LTC128B.128 [R9+0x24400], desc[UR36][R2.64+0x100], !P1 ;  /* 0x2440010002097fae */ /* 0x0003e8000c901d64 */
[----:B-1----:R-:W1:Y:S01]  /*af40*/  SHFL.IDX PT, R3, R10, 0x1, 0x181f ;  /* 0x00381f000a037f89 */ /* 0x002e6200000e0000 */
[----:B0-----:R-:W-:-:S03]  /*af50*/  IADD3 R2, P0, R14, R4, RZ ;  /* 0x000000040e027210 */ /* 0x001fc60007f1e0ff */
[----:B------:R-:W0:Y:S02]  /*af60*/  SHFL.IDX PT, R14, R8, 0x2, 0x181f ;  /* 0x00581f00080e7f89 */ /* 0x000e2400000e0000 */
[----:B-1----:R-:W-:-:S05]  /*af70*/  IMAD.X R3, RZ, RZ, R3, P0 ;  /* 0x000000ffff037224 */ /* 0x002fca00000e0603 */
[----:B------:R-:W-:Y:S04]  /*af80*/  LDGSTS.E.BYPASS.LTC128B.128 [R9+0x1ec00], desc[UR36][R2.64], !P3 ;  /* 0x1ec0000002097fae */ /* 0x000fe8000d901d64 */
[----:B------:R-:W-:Y:S04]  /*af90*/  LDGSTS.E.BYPASS.LTC128B.128 [R9+0x21c00], desc[UR36][R2.64+0x80], !P2 ;  /* 0x21c0008002097fae */ /* 0x000fe8000d101d64 */
[----:B------:R0:W-:Y:S02]  /*afa0*/  LDGSTS.E.BYPASS.LTC128B.128 [R9+0x24c00], desc[UR36][R2.64+0x100], !P1 ;  /* 0x24c0010002097fae */ /* 0x0001e4000c901d64 */
[----:B0-----:R-:W-:-:S02]  /*afb0*/  IADD3 R2, P0, R14, R4, RZ ;  /* 0x000000040e027210 */ /* 0x001fc40007f1e0ff */
[----:B------:R-:W0:Y:S02]  /*afc0*/  SHFL.IDX PT, R14, R8, 0x3, 0x181f ;  /* 0x00781f00080e7f89 */ /* 0x000e2400000e0000 */
[----:B------:R-:W-:Y:S02]  /*afd0*/  IADD3.X R3, RZ, R35, RZ, P0, !PT ;  /* 0x00000023ff037210 */ /* 0x000fe400007fe4ff */
[----:B------:R-:W1:Y:S04]  /*afe0*/  SHFL.IDX PT, R35, R10, 0x3, 0x181f ;  /* 0x00781f000a237f89 */ /* 0x000e6800000e0000 */
[----:B------:R-:W-:Y:S04]  /*aff0*/  LDGSTS.E.BYPASS.LTC128B.128 [R9+0x1f400], desc[UR36][R2.64], !P3 ;  /* 0x1f40000002097fae */ /* 0x000fe8000d901d64 */
[----:B------:R-:W-:Y:S04]  /*b000*/  LDGSTS.E.BYPASS.LTC128B.128 [R9+0x22400], desc[UR36][R2.64+0x80], !P2 ;  /* 0x2240008002097fae */ /* 0x000fe8000d101d64 */
[----:B------:R0:W-:Y:S02]  /*b010*/  LDGSTS.E.BYPASS.LTC128B.128 [R9+0x25400], desc[UR36][R2.64+0x100], !P1 ;  /* 0x2540010002097fae */ /* 0x0001e4000c901d64 */
[----:B0-----:R-:W-:-:S02]  /*b020*/  IADD3 R2, P0, R14, R4, RZ ;  /* 0x000000040e027210 */ /* 0x001fc40007f1e0ff */
[----:B------:R-:W0:Y:S03]  /*b030*/  SHFL.IDX PT, R14, R8, 0x4, 0x181f ;  /* 0x00981f00080e7f89 */ /* 0x000e2600000e0000 */
[----:B-1----:R-:W-:Y:S02]  /*b040*/  IMAD.X R3, RZ, RZ, R35, P0 ;  /* 0x000000ffff037224 */ /* 0x002fe400000e0623 */
[----:B------:R-:W1:Y:S04]  /*b050*/  SHFL.IDX PT, R35, R10, 0x4, 0x181f ;  /* 0x00981f000a237f89 */ /* 0x000e6800000e0000 */
[----:B------:R-:W-:Y:S04]  /*b060*/  LDGSTS.E.BYPASS.LTC128B.128 [R9+0x1fc00], desc[UR36][R2.64], !P3 ;  /* 0x1fc0000002097fae */ /* 0x000fe8000d901d64 */
[----:B------:R-:W-:Y:S04]  /*b070*/  LDGSTS.E.BYPASS.LTC128B.128 [R9+0x22c00], desc[UR36][R2.64+0x80], !P2 ;  /* 0x22c0008002097fae */ /* 0x000fe8000d101d64 */
[----:B------:R0:W-:Y:S02]  /*b080*/  LDGSTS.E.BYPASS.LTC128B.128 [R9+0x25c00], desc[UR36][R2.64+0x100], !P1 ;  /* 0x25c0010002097fae */ /* 0x0001e4000c901d64 */
[----:B0-----:R-:W-:-:S02]  /*b090*/  IADD3 R2, P0, R14, R4, RZ ;  /* 0x000000040e027210 */ /* 0x001fc40007f1e0ff */
[----:B------:R0:W2:Y:S03]  /*b0a0*/  SHFL.IDX PT, R14, R8, 0x5, 0x181f ;  /* 0x00b81f00080e7f89 */ /* 0x0000a600000e0000 */
[----:B-1----:R-:W-:Y:S02]  /*b0b0*/  IMAD.X R3, RZ, RZ, R35, P0 ;  /* 0x000000ffff037224 */ /* 0x002fe400000e0623 */
[----:B------:R0:W1:Y:S04]  /*b0c0*/  SHFL.IDX PT, R35, R10, 0x5, 0x181f ;  /* 0x00b81f000a237f89 */ /* 0x00006800000e0000 */
[----:B------:R0:W-:Y:S04]  /*b0d0*/  LDGSTS.E.BYPASS.LTC128B.128 [R9+0x20400], desc[UR36][R2.64], !P3 ;  /* 0x2040000002097fae */ /* 0x0001e8000d901d64 */
[----:B------:R0:W-:Y:S04]  /*b0e0*/  LDGSTS.E.BYPASS.LTC128B.128 [R9+0x23400], desc[UR36][R2.64+0x80], !P2 ;  /* 0x2340008002097fae */ /* 0x0001e8000d101d64 */
[----:B------:R0:W-:Y:S02]  /*b0f0*/  LDGSTS.E.BYPASS.LTC128B.128 [R9+0x26400], desc[UR36][R2.64+0x100], !P1 ;  /* 0x2640010002097fae */ /* 0x0001e4000c901d64 */
.L_x_140:
[----:B0-2---:R-:W-:-:S04]  /*b100*/  IADD3 R2, P0, R14, R4, RZ ;  /* 0x000000040e027210 */ /* 0x005fc80007f1e0ff */
[----:B-1----:R-:W-:Y:S02]  /*b110*/  IADD3.X R3, RZ, R35, RZ, P0, !PT ;  /* 0x00000023ff037210 */ /* 0x002fe400007fe4ff */
[----:B------:R-:W-:-:S03]  /*b120*/  PLOP3.LUT P0, PT, PT, PT, PT, 0x80, 0x0 ;  /* 0x000000000000781c */ /* 0x000fc60003f0f070 */
[----:B------:R-:W-:Y:S01]  /*b130*/  @!PT LDS RZ, [RZ] ;  /* 0x00000000fffff984 */ /* 0x000fe20000000800 */
[----:B------:R-:W-:Y:S01]  /*b140*/  @!PT LDS RZ, [RZ] ;  /* 0x00000000fffff984 */ /* 0x000fe20000000800 */
[----:B------:R-:W-:Y:S01]  /*b150*/  @!PT LDS RZ, [RZ] ;  /* 0x00000000fffff984 */ /* 0x000fe20000000800 */
[----:B------:R0:W-:Y:S04]  /*b160*/  LDGSTS.E.BYPASS.LTC128B.128 [R9+0x20c00], desc[UR36][R2.64], !P3 ;  /* 0x20c0000002097fae */ /* 0x0001e8000d901d64 */
[----:B------:R0:W-:Y:S04]  /*b170*/  LDGSTS.E.BYPASS.LTC128B.128 [R9+0x23c00], desc[UR36][R2.64+0x80], !P2 ;  /* 0x23c0008002097fae */ /* 0x0001e8000d101d64 */
[----:B------:R0:W-:Y:S01]  /*b180*/  LDGSTS.E.BYPASS.LTC128B.128 [R9+0x26c00], desc[UR36][R2.64+0x100], !P1 ;  /* 0x26c0010002097fae */ /* 0x0001e2000c901d64 */
[----:B------:R-:W-:Y:S01]  /*b190*/  NOP ;  /* 0x0000000000007918 */ /* 0x000fe20000000000 */
.L_x_60:
        /* <DEDUP_REMOVED lines=10> */
.L_x_61:
[----:B------:R1:W-:Y:S01]  /*b240*/  SYNCS.ARRIVE.TRANS64.A1T0 RZ, [R6+URZ+0x30830], RZ ;  /* 0x030830ff06ff79a7 */ /* 0x0003e2000810003f */
[----:B------:R-:W-:Y:S05]  /*b250*/  @!P2 BRA `(.L_x_62) ;  /* 0x000000000004a947 */ /* 0x000fea0003800000 */
[----:B------:R-:W-:Y:S01]  /*b260*/  BPT.TRAP 0x1 ;  /* 0x000000040000795c */ /* 0x000fe20000300000 */
.L_x_62:
[----:B0-----:R-:W-:Y:S01]  /*b270*/  SHF.L.U32 R9, R21, 0x1f, RZ ;  /* 0x0000001f15097819 */ /* 0x001fe200000006ff */
[----:B------:R-:W-:Y:S01]  /*b280*/  IMAD.MOV.U32 R3, RZ, RZ, -0x60 ;  /* 0xffffffa0ff037424 */ /* 0x000fe200078e00ff */
[----:B-1----:R-:W-:Y:S01]  /*b290*/  LEA R6, R7, UR39, 0x3 ;  /* 0x0000002707067c11 */ /* 0x002fe2000f8e18ff */
[----:B------:R-:W-:Y:S02]  /*b2a0*/  BSSY B1, `(.L_x_63) ;  /* 0x0000004000017945 */ /* 0x000fe40003800000 */
[----:B------:R-:W-:Y:S01]  /*b2b0*/  IMAD R3, R28, R3, UR38 ;  /* 0x000000261c037e24 */ /* 0x000fe2000f8e0203 */
[----:B------:R-:W0:Y:S02]  /*b2c0*/  SYNCS.PHASECHK.TRANS64.TRYWAIT P0, [R6+URZ+0x30860], R9 ;  /* 0x03086009060075a7 */ /* 0x000e24000800017f */
[----:B0-----:R-:W-:Y:S05]  /*b2d0*/  @!P0 BRA `(.L_x_64) ;  /* 0x0000002c007c8947 */ /* 0x001fea0003800000 */
.L_x_141:
[----:B------:R-:W-:Y:S05]  /*b2e0*/  BSYNC B1 ;  /* 0x0000000000017941 */ /* 0x000fea0003800000 */
.L_x_63:
[----:B------:R-:W-:Y:S01]  /*b2f0*/  UMOV UR4, 0xffffffff ;  /* 0xffffffff00047882 */ /* 0x000fe20000000000 */
[C---:B------:R-:W-:Y:S01]  /*b300*/  LOP3.LUT P3, RZ, R16.reuse, 0x20, RZ, 0xc0, !PT ;  /* 0x0000002010ff7812 */ /* 0x040fe2000786c0ff */
[----:B------:R-:W-:Y:S01]  /*b310*/  IMAD R7, R7, 0x4800, R27 ;  /* 0x0000480007077824 */ /* 0x000fe200078e021b */
[C---:B------:R-:W-:Y:S01]  /*b320*/  LOP3.LUT P2, RZ, R16.reuse, 0x10, RZ, 0xc0, !PT ;  /* 0x0000001010ff7812 */ /* 0x040fe2000784c0ff */
[----:B------:R-:W-:Y:S01]  /*b330*/  IMAD.IADD R8, R3, 0x1, -R34 ;  /* 0x0000000103087824 */ /* 0x000fe200078e0a22 */
[----:B------:R-:W-:Y:S01]  /*b340*/  LOP3.LUT P1, RZ, R16, 0x8, RZ, 0xc0, !PT ;  /* 0x0000000810ff7812 */ /* 0x000fe2000782c0ff */
[----:B------:R-:W-:-:S12]  /*b350*/  BRA.DIV UR4, `(.L_x_65) ;  /* 0x0000002e04707947 */ /* 0x000fd8000b800000 */
[----:B------:R-:W1:Y:S01]  /*b360*/  SHFL.IDX PT, R14, R17, RZ, 0x181f ;  /* 0x00181fff110e7589 */ /* 0x000e6200000e0000 */
[----:B------:R-:W-:-:S03]  /*b370*/  LEA R7, R7, UR39, 0x1 ;  /* 0x0000002707077c11 */ /* 0x000fc6000f8e08ff */
[----:B------:R-:W2:Y:S01]  /*b380*/  SHFL.IDX PT, R3, R18, RZ, 0x181f ;  /* 0x00181fff12037589 */ /* 0x000ea200000e0000 */
[----:B-1----:R-:W-:-:S03]  /*b390*/  IADD3 R2, P0, R14, R4, RZ ;  /* 0x000000040e027210 */ /* 0x002fc60007f1e0ff */
[----:B------:R-:W1:Y:S01]  /*b3a0*/  SHFL.IDX PT, R14, R17, 0x1, 0x181f ;  /* 0x00381f00110e7f89 */ /* 0x000e6200000e0000 */
[----:B--2---:R-:W-:Y:S02]  /*b3b0*/  IADD3.X R3, RZ, R3, RZ, P0, !PT ;  /* 0x00000003ff037210 */ /* 0x004fe400007fe4ff */
[----:B------:R-:W-:-:S13]  /*b3c0*/  ISETP.LT.OR P0, PT, R8, 0x1, P3 ;  /* 0x000000010800780c */ /* 0x000fda0001f01670 */
[----:B------:R-:W-:Y:S01]  /*b3d0*/  LDGSTS.E.BYPASS.LTC128B.128 [R7+0x400], desc[UR36][R2.64], !P0 ;  /* 0x0040000002077fae */ /* 0x000fe2000c101d64 */
[----:B------:R-:W-:-:S13]  /*b3e0*/  ISETP.LT.OR P0, PT, R8, 0x1, P2 ;  /* 0x000000010800780c */ /* 0x000fda0001701670 */
[----:B------:R-:W-:Y:S01]  /*b3f0*/  LDGSTS.E.BYPASS.LTC128B.128 [R7+0x3400], desc[UR36][R2.64+0x80], !P0 ;  /* 0x0340008002077fae */ /* 0x000fe2000c101d64 */
[----:B------:R-:W-:-:S13]  /*b400*/  ISETP.LT.OR P0, PT, R8, 0x1, P1 ;  /* 0x000000010800780c */ /* 0x000fda0000f01670 */
[----:B------:R2:W-:Y:S04]  /*b410*/  LDGSTS.E.BYPASS.LTC128B.128 [R7+0x6400], desc[UR36][R2.64+0x100], !P0 ;  /* 0x0640010002077fae */ /* 0x0005e8000c101d64 */
[----:B--2---:R-:W2:Y:S01]  /*b420*/  SHFL.IDX PT, R3, R18, 0x1, 0x181f ;  /* 0x00381f0012037f89 */ /* 0x004ea200000e0000 */
[----:B-1----:R-:W-:-:S03]  /*b430*/  IADD3 R2, P0, R14, R4, RZ ;  /* 0x000000040e027210 */ /* 0x002fc60007f1e0ff */
[----:B------:R-:W1:Y:S02]  /*b440*/  SHFL.IDX PT, R14, R17, 0x2, 0x181f ;  /* 0x00581f00110e7f89 */ /* 0x000e6400000e0000 */
[----:B--2---:R-:W-:Y:S01]  /*b450*/  IMAD.X R3, RZ, RZ, R3, P0 ;  /* 0x000000ffff037224 */ /* 0x004fe200000e0603 */
        /* <DEDUP_REMOVED lines=28> */
[----:B------:R-:W1:Y:S04]  /*b620*/  SHFL.IDX PT, R18, R18, 0x5, 0x181f ;  /* 0x00b81f0012127f89 */ /* 0x000e6800000e0000 */
[----:B------:R3:W4:Y:S01]  /*b630*/  SHFL.IDX PT, R14, R17, 0x5, 0x181f ;  /* 0x00b81f00110e7f89 */ /* 0x00072200000e0000 */
[----:B--2---:R-:W-:Y:S01]  /*b640*/  IMAD.X R3, RZ, RZ, R3, P0 ;  /* 0x000000ffff037224 */ /* 0x004fe200000e0603 */
[----:B------:R-:W-:-:S13]  /*b650*/  ISETP.LT.OR P0, PT, R8, 0x41, P3 ;  /* 0x000000410800780c */ /* 0x000fda0001f01670 */
[----:B------:R3:W-:Y:S01]  /*b660*/  LDGSTS.E.BYPASS.LTC128B.128 [R7+0x2400], desc[UR36][R2.64], !P0 ;  /* 0x0240000002077fae */ /* 0x0007e2000c101d64 */
[----:B------:R-:W-:-:S13]  /*b670*/  ISETP.LT.OR P0, PT, R8, 0x41, P2 ;  /* 0x000000410800780c */ /* 0x000fda0001701670 */
[----:B------:R3:W-:Y:S01]  /*b680*/  LDGSTS.E.BYPASS.LTC128B.128 [R7+0x5400], desc[UR36][R2.64+0x80], !P0 ;  /* 0x0540008002077fae */ /* 0x0007e2000c101d64 */
[----:B------:R-:W-:-:S13]  /*b690*/  ISETP.LT.OR P0, PT, R8, 0x41, P1 ;  /* 0x000000410800780c */ /* 0x000fda0000f01670 */
[----:B-1--4-:R3:W-:Y:S02]  /*b6a0*/  LDGSTS.E.BYPASS.LTC128B.128 [R7+0x8400], desc[UR36][R2.64+0x100], !P0 ;  /* 0x0840010002077fae */ /* 0x0127e4000c101d64 */
.L_x_155:
[----:B0--3--:R-:W-:Y:S01]  /*b6b0*/  IADD3 R2, P0, R14, R4, RZ ;  /* 0x000000040e027210 */ /* 0x009fe20007f1e0ff */
[----:B------:R-:W-:Y:S02]  /*b6c0*/  ULDC.64 UR4, c[0x0][0x328] ;  /* 0x0000ca0000047ab9 */ /* 0x000fe40000000a00 */
[----:B------:R-:W-:Y:S02]  /*b6d0*/  IMAD R4, R23, UR4, RZ ;  /* 0x0000000417047c24 */ /* 0x000fe4000f8e02ff */
[----:B------:R-:W-:Y:S01]  /*b6e0*/  IMAD.X R3, RZ, RZ, R18, P0 ;  /* 0x000000ffff037224 */ /* 0x000fe200000e0612 */
[----:B------:R-:W-:Y:S01]  /*b6f0*/  ISETP.LT.OR P0, PT, R8, 0x51, P3 ;  /* 0x000000510800780c */ /* 0x000fe20001f01670 */
[----:B------:R-:W-:-:S12]  /*b700*/  IMAD R9, R5, UR5, R4 ;  /* 0x0000000505097c24 */ /* 0x000fd8000f8e0204 */
[----:B------:R-:W-:Y:S01]  /*b710*/  @!PT LDS RZ, [RZ] ;  /* 0x00000000fffff984 */ /* 0x000fe20000000800 */
[----:B------:R-:W-:Y:S01]  /*b720*/  @!PT LDS RZ, [RZ] ;  /* 0x00000000fffff984 */ /* 0x000fe20000000800 */
[----:B------:R-:W-:Y:S01]  /*b730*/  @!PT LDS RZ, [RZ] ;  /* 0x00000000fffff984 */ /* 0x000fe20000000800 */
[----:B------:R-:W-:Y:S01]  /*b740*/  LDGSTS.E.BYPASS.LTC128B.128 [R7+0x2c00], desc[UR36][R2.64], !P0 ;  /* 0x02c0000002077fae */ /* 0x000fe2000c101d64 */
[----:B------:R-:W-:-:S13]  /*b750*/  ISETP.LT.OR P0, PT, R8, 0x51, P2 ;  /* 0x000000510800780c */ /* 0x000fda0001701670 */
[----:B------:R-:W-:Y:S01]  /*b760*/  LDGSTS.E.BYPASS.LTC128B.128 [R7+0x5c00], desc[UR36][R2.64+0x80], !P0 ;  /* 0x05c0008002077fae */ /* 0x000fe2000c101d64 */
[----:B------:R-:W-:-:S13]  /*b770*/  ISETP.LT.OR P0, PT, R8, 0x51, P1 ;  /* 0x000000510800780c */ /* 0x000fda0000f01670 */
[----:B------:R0:W-:Y:S02]  /*b780*/  LDGSTS.E.BYPASS.LTC128B.128 [R7+0x8c00], desc[UR36][R2.64+0x100], !P0 ;  /* 0x08c0010002077fae */ /* 0x0001e4000c101d64 */
[----:B0-----:R-:W-:Y:S01]  /*b790*/  IMAD.WIDE.U32 R2, R5, UR4, RZ ;  /* 0x0000000405027c25 */ /* 0x001fe2000f8e00ff */
[----:B------:R-:W-:-:S03]  /*b7a0*/  ULDC.64 UR4, c[0x0][0x338] ;  /* 0x0000ce0000047ab9 */ /* 0x000fc60000000a00 */
[----:B------:R-:W-:Y:S01]  /*b7b0*/  IMAD R5, R24, UR4, RZ ;  /* 0x0000000418057c24 */ /* 0x000fe2000f8e02ff */
[----:B------:R-:W-:-:S03]  /*b7c0*/  IADD3 R3, R3, R9, RZ ;  /* 0x0000000903037210 */ /* 0x000fc60007ffe0ff */
[C---:B------:R-:W-:Y:S02]  /*b7d0*/  IMAD R5, R0.reuse, UR5, R5 ;  /* 0x0000000500057c24 */ /* 0x040fe4000f8e0205 */
[----:B------:R-:W-:Y:S01]  /*b7e0*/  IMAD.WIDE.U32 R2, R0, UR4, R2 ;  /* 0x0000000400027c25 */ /* 0x000fe2000f8e0002 */
[----:B------:R-:W-:-:S03]  /*b7f0*/  ULDC.64 UR4, c[0x0][0x330] ;  /* 0x0000cc0000047ab9 */ /* 0x000fc60000000a00 */
[----:B------:R-:W-:Y:S02]  /*b800*/  IMAD R0, R29, UR4, RZ ;  /* 0x000000041d007c24 */ /* 0x000fe4000f8e02ff */
[----:B------:R-:W-:Y:S02]  /*b810*/  IMAD.IADD R3, R3, 0x1, R5 ;  /* 0x0000000103037824 */ /* 0x000fe400078e0205 */
[C---:B------:R-:W-:Y:S01]  /*b820*/  IMAD R5, R19.reuse, UR5, R0 ;  /* 0x0000000513057c24 */ /* 0x040fe2000f8e0200 */
[----:B------:R-:W-:Y:S01]  /*b830*/  NOP ;  /* 0x0000000000007918 */ /* 0x000fe20000000000 */
[----:B------:R-:W-:Y:S01]  /*b840*/  IMAD.WIDE.U32 R2, R19, UR4, R2 ;  /* 0x0000000413027c25 */ /* 0x000fe2000f8e0002 */
[----:B------:R-:W-:-:S03]  /*b850*/  ULDC.64 UR4, c[0x0][0x318] ;  /* 0x0000c60000047ab9 */ /* 0x000fc60000000a00 */
[----:B------:R-:W-:Y:S01]  /*b860*/  IMAD.IADD R3, R5, 0x1, R3 ;  /* 0x0000000105037824 */ /* 0x000fe200078e0203 */
[----:B------:R-:W-:-:S04]  /*b870*/  LEA R17, P0, R2, UR4, 0x1 ;  /* 0x0000000402117c11 */ /* 0x000fc8000f8008ff */
[----:B------:R-:W-:Y:S02]  /*b880*/  LEA.HI.X R18, R2, UR5, R3, 0x1, P0 ;  /* 0x0000000502127c11 */ /* 0x000fe400080f0c03 */
[----:B------:R-:W-:-:S13]  /*b890*/  PLOP3.LUT P0, PT, PT, PT, PT, 0x80, 0x0 ;  /* 0x000000000000781c */ /* 0x000fda0003f0f070 */
.L_x_66:
        /* <DEDUP_REMOVED lines=10> */
.L_x_67:
[C---:B------:R-:W-:Y:S01]  /*b940*/  ISETP.GT.AND P0, PT, R20.reuse, RZ, PT ;  /* 0x000000ff1400720c */ /* 0x040fe20003f04270 */
[----:B------:R0:W-:Y:S01]  /*b950*/  SYNCS.ARRIVE.TRANS64.A1T0 RZ, [R6+URZ+0x30850], RZ ;  /* 0x030850ff06ff79a7 */ /* 0x0001e2000810003f */
[----:B------:R-:W-:Y:S01]  /*b960*/  IMAD.MOV.U32 R21, RZ, RZ, R25 ;  /* 0x000000ffff157224 */ /* 0x000fe200078e0019 */
[----:B------:R-:W-:Y:S01]  /*b970*/  MOV R28, R20 ;  /* 0x00000014001c7202 */ /* 0x000fe20000000f00 */
[----:B------:R-:W-:Y:S01]  /*b980*/  IMAD.MOV.U32 R7, RZ, RZ, R22 ;  /* 0x000000ffff077224 */ /* 0x000fe200078e0016 */
[----:B0-----:R-:W-:-:S08]  /*b990*/  IADD3 R6, R20, -0x1, RZ ;  /* 0xffffffff14067810 */ /* 0x001fd00007ffe0ff */
[----:B------:R-:W-:Y:S05]  /*b9a0*/  @P0 BRA `(.L_x_68) ;  /* 0xfffffff000300947 */ /* 0x000fea000383ffff */
[----:B------:R-:W-:Y:S05]  /*b9b0*/  BSYNC B0 ;  /* 0x0000000000007941 */ /* 0x000fea0003800000 */
.L_x_55:
[----:B------:R-:W-:-:S13]  /*b9c0*/  LOP3.LUT P0, RZ, R16, 0x40, RZ, 0xc0, !PT ;  /* 0x0000004010ff7812 */ /* 0x000fda000780c0ff */
[----:B------:R-:W-:Y:S05]  /*b9d0*/  @!P0 BRA `(.L_x_69) ;  /* 0x0000000000048947 */ /* 0x000fea0003800000 */
[----:B------:R-:W-:Y:S01]  /*b9e0*/  BPT.TRAP 0x1 ;  /* 0x000000040000795c */ /* 0x000fe20000300000 */
.L_x_69:
[----:B------:R-:W-:Y:S01]  /*b9f0*/  LEA R4, R22, UR39, 0x3 ;  /* 0x0000002716047c11 */ /* 0x000fe2000f8e18ff */
[----:B------:R-:W-:Y:S01]  /*ba00*/  IMAD.MOV.U32 R5, RZ, RZ, -0x60 ;  /* 0xffffffa0ff057424 */ /* 0x000fe200078e00ff */
[----:B0-----:R-:W-:Y:S01]  /*ba10*/  SHF.L.U32 R3, R25, 0x1f, RZ ;  /* 0x0000001f19037819 */ /* 0x001fe200000006ff */
[----:B------:R-:W-:Y:S02]  /*ba20*/  BSSY B0, `(.L_x_70) ;  /* 0x0000004000007945 */ /* 0x000fe40003800000 */
[----:B------:R-:W-:Y:S01]  /*ba30*/  IMAD R5, R20, R5, UR38 ;  /* 0x0000002614057e24 */ /* 0x000fe2000f8e0205 */
[----:B------:R-:W0:Y:S02]  /*ba40*/  SYNCS.PHASECHK.TRANS64.TRYWAIT P0, [R4+URZ+0x30860], R3 ;  /* 0x03086003040075a7 */ /* 0x000e24000800017f */
[----:B0-----:R-:W-:Y:S05]  /*ba50*/  @!P0 BRA `(.L_x_71) ;  /* 0x0000002c00ac8947 */ /* 0x001fea0003800000 */
.L_x_156:
[----:B------:R-:W-:Y:S05]  /*ba60*/  BSYNC B0 ;  /* 0x0000000000007941 */ /* 0x000fea0003800000 */
.L_x_70:
[----:B------:R-:W-:Y:S01]  /*ba70*/  UMOV UR4, 0xffffffff ;  /* 0xffffffff00047882 */ /* 0x000fe20000000000 */
[----:B------:R-:W-:Y:S01]  /*ba80*/  LOP3.LUT P3, RZ, R16, 0x20, RZ, 0xc0, !PT ;  /* 0x0000002010ff7812 */ /* 0x000fe2000786c0ff */
[----:B------:R-:W-:Y:S01]  /*ba90*/  IMAD R7, R22, 0x4800, R27 ;  /* 0x0000480016077824 */ /* 0x000fe200078e021b */
[C---:B------:R-:W-:Y:S01]  /*baa0*/  LOP3.LUT P2, RZ, R16.reuse, 0x10, RZ, 0xc0, !PT ;  /* 0x0000001010ff7812 */ /* 0x040fe2000784c0ff */
[----:B------:R-:W-:Y:S01]  /*bab0*/  IMAD.IADD R5, R5, 0x1, -R34 ;  /* 0x0000000105057824 */ /* 0x000fe200078e0a22 */
[----:B------:R-:W-:Y:S01]  /*bac0*/  LOP3.LUT P1, RZ, R16, 0x8, RZ, 0xc0, !PT ;  /* 0x0000000810ff7812 */ /* 0x000fe2000782c0ff */
[----:B------:R-:W-:-:S12]  /*bad0*/  BRA.DIV UR4, `(.L_x_72) ;  /* 0x0000002e04a07947 */ /* 0x000fd8000b800000 */
[----:B------:R-:W1:Y:S01]  /*bae0*/  SHFL.IDX PT, R14, R17, RZ, 0x181f ;  /* 0x00181fff110e7589 */ /* 0x000e6200000e0000 */
[----:B------:R-:W-:-:S03]  /*baf0*/  SHF.L.U32 R6, R37, 0x1, RZ ;  /* 0x0000000125067819 */ /* 0x000fc600000006ff */
[----:B------:R-:W0:Y:S01]  /*bb00*/  SHFL.IDX PT, R0, R18, RZ, 0x181f ;  /* 0x00181fff12007589 */ /* 0x000e2200000e0000 */
[----:B-1----:R-:W-:-:S03]  /*bb10*/  IADD3 R2, P0, R14, R6, RZ ;  /* 0x000000060e027210 */ /* 0x002fc60007f1e0ff */
[----:B------:R-:W1:Y:S02]  /*bb20*/  SHFL.IDX PT, R14, R17, 0x1, 0x181f ;  /* 0x00381f00110e7f89 */ /* 0x000e6400000e0000 */
[----:B0-----:R-:W-:Y:S01]  /*bb30*/  IMAD.X R3, RZ, RZ, R0, P0 ;  /* 0x000000ffff037224 */ /* 0x001fe200000e0600 */
[----:B------:R-:W-:Y:S02]  /*bb40*/  ISETP.LT.OR P0, PT, R5, 0x1, P3 ;  /* 0x000000010500780c */ /* 0x000fe40001f01670 */
[----:B------:R-:W-:Y:S02]  /*bb50*/  LEA R0, R7, UR39, 0x1 ;  /* 0x0000002707007c11 */ /* 0x000fe4000f8e08ff */
[----:B------:R-:W0:Y:S09]  /*bb60*/  SHFL.IDX PT, R7, R18, 0x1, 0x181f ;  /* 0x00381f0012077f89 */ /* 0x000e3200000e0000 */
[----:B------:R-:W-:Y:S01]  /*bb70*/  LDGSTS.E.BYPASS.LTC128B.128 [R0+0x400], desc[UR36][R2.64], !P0 ;  /* 0x0040000002007fae */ /* 0x000fe2000c101d64 */
[----:B------:R-:W-:-:S13]  /*bb80*/  ISETP.LT.OR P0, PT, R5, 0x1, P2 ;  /* 0x000000010500780c */ /* 0x000fda0001701670 */
[----:B------:R-:W-:Y:S01]  /*bb90*/  LDGSTS.E.BYPASS.LTC128B.128 [R0+0x3400], desc[UR36][R2.64+0x80], !P0 ;  /* 0x0340008002007fae */ /* 0x000fe2000c101d64 */
[----:B------:R-:W-:-:S13]  /*bba0*/  ISETP.LT.OR P0, PT, R5, 0x1, P1 ;  /* 0x000000010500780c */ /* 0x000fda0000f01670 */
[----:B------:R1:W-:Y:S02]  /*bbb0*/  LDGSTS.E.BYPASS.LTC128B.128 [R0+0x6400], desc[UR36][R2.64+0x100], !P0 ;  /* 0x0640010002007fae */ /* 0x0003e4000c101d64 */
[----:B-1----:R-:W-:Y:S02]  /*bbc0*/  IADD3 R2, P0, R14, R6, RZ ;  /* 0x000000060e027210 */ /* 0x002fe40007f1e0ff */
[----:B------:R-:W1:Y:S03]  /*bbd0*/  SHFL.IDX PT, R14, R17, 0x2, 0x181f ;  /* 0x00581f00110e7f89 */ /* 0x000e6600000e0000 */
[----:B0-----:R-:W-:Y:S01]  /*bbe0*/  IMAD.X R3, RZ, RZ, R7, P0 ;  /* 0x000000ffff037224 */ /* 0x001fe200000e0607 */
[----:B------:R-:W-:Y:S01]  /*bbf0*/  ISETP.LT.OR P0, PT, R5, 0x11, P3 ;  /* 0x000000110500780c */ /* 0x000fe20001f01670 */
[----:B------:R-:W0:-:S12]  /*bc00*/  SHFL.IDX PT, R7, R18, 0x2, 0x181f ;  /* 0x00581f0012077f89 */ /* 0x000e1800000e0000 */
[----:B------:R-:W-:Y:S01]  /*bc10*/  LDGSTS.E.BYPASS.LTC128B.128 [R0+0xc00], desc[UR36][R2.64], !P0 ;  /* 0x00c0000002007fae */ /* 0x000fe2000c101d64 */
[----:B------:R-:W-:-:S13]  /*bc20*/  ISETP.LT.OR P0, PT, R5, 0x11, P2 ;  /* 0x000000110500780c */ /* 0x000fda0001701670 */
[----:B------:R-:W-:Y:S01]  /*bc30*/  LDGSTS.E.BYPASS.LTC128B.128 [R0+0x3c00], desc[UR36][R2.64+0x80], !P0 ;  /* 0x03c0008002007fae */ /* 0x000fe2000c101d64 */
[----:B------:R-:W-:-:S13]  /*bc40*/  ISETP.LT.OR P0, PT, R5, 0x11, P1 ;  /* 0x000000110500780c */ /* 0x000fda0000f01670 */
[----:B------:R1:W-:Y:S02]  /*bc50*/  LDGSTS.E.BYPASS.LTC128B.128 [R0+0x6c00], desc[UR36][R2.64+0x100], !P0 ;  /* 0x06c0010002007fae */ /* 0x0003e4000c101d64 */
[----:B-1----:R-:W-:Y:S02]  /*bc60*/  IADD3 R2, P0, R14, R6, RZ ;  /* 0x000000060e027210 */ /* 0x002fe40007f1e0ff */
[----:B------:R-:W1:Y:S02]  /*bc70*/  SHFL.IDX PT, R14, R17, 0x3, 0x181f ;  /* 0x00781f00110e7f89 */ /* 0x000e6400000e0000 */
[----:B0-----:R-:W-:Y:S02]  /*bc80*/  IADD3.X R3, RZ, R7, RZ, P0, !PT ;  /* 0x00000007ff037210 */ /* 0x001fe400007fe4ff */
        /* <DEDUP_REMOVED lines=18> */
[----:B------:R1:W2:Y:S03]  /*bdb0*/  SHFL.IDX PT, R14, R17, 0x5, 0x181f ;  /* 0x00b81f00110e7f89 */ /* 0x0002a600000e0000 */
[----:B0-----:R-:W-:Y:S01]  /*bdc0*/  IMAD.X R3, RZ, RZ, R7, P0 ;  /* 0x000000ffff037224 */ /* 0x001fe200000e0607 */
[----:B------:R-:W-:Y:S01]  /*bdd0*/  ISETP.LT.OR P0, PT, R5, 0x41, P3 ;  /* 0x000000410500780c */ /* 0x000fe20001f01670 */
[----:B------:R1:W3:-:S12]  /*bde0*/  SHFL.IDX PT, R7, R18, 0x5, 0x181f ;  /* 0x00b81f0012077f89 */ /* 0x0002d800000e0000 */
[----:B------:R1:W-:Y:S01]  /*bdf0*/  LDGSTS.E.BYPASS.LTC128B.128 [R0+0x2400], desc[UR36][R2.64], !P0 ;  /* 0x0240000002007fae */ /* 0x0003e2000c101d64 */
[----:B------:R-:W-:-:S13]  /*be00*/  ISETP.LT.OR P0, PT, R5, 0x41, P2 ;  /* 0x000000410500780c */ /* 0x000fda0001701670 */
[----:B------:R1:W-:Y:S01]  /*be10*/  LDGSTS.E.BYPASS.LTC128B.128 [R0+0x5400], desc[UR36][R2.64+0x80], !P0 ;  /* 0x0540008002007fae */ /* 0x0003e2000c101d64 */
[----:B------:R-:W-:-:S13]  /*be20*/  ISETP.LT.OR P0, PT, R5, 0x41, P1 ;  /* 0x000000410500780c */ /* 0x000fda0000f01670 */
[----:B--23--:R1:W-:Y:S02]  /*be30*/  LDGSTS.E.BYPASS.LTC128B.128 [R0+0x8400], desc[UR36][R2.64+0x100], !P0 ;  /* 0x0840010002007fae */ /* 0x00c3e4000c101d64 */
.L_x_170:
[----:B01----:R-:W-:-:S04]  /*be40*/  IADD3 R2, P0, R14, R6, RZ ;  /* 0x000000060e027210 */ /* 0x003fc80007f1e0ff */
[----:B------:R-:W-:Y:S02]  /*be50*/  IADD3.X R3, RZ, R7, RZ, P0, !PT ;  /* 0x00000007ff037210 */ /* 0x000fe400007fe4ff */
[----:B------:R-:W-:-:S13]  /*be60*/  ISETP.LT.OR P0, PT, R5, 0x51, P3 ;  /* 0x000000510500780c */ /* 0x000fda0001f01670 */
[----:B------:R-:W-:Y:S01]  /*be70*/  @!PT LDS RZ, [RZ] ;  /* 0x00000000fffff984 */ /* 0x000fe20000000800 */
[----:B------:R-:W-:Y:S01]  /*be80*/  @!PT LDS RZ, [RZ] ;  /* 0x00000000fffff984 */ /* 0x000fe20000000800 */
[----:B------:R-:W-:Y:S01]  /*be90*/  @!PT LDS RZ, [RZ] ;  /* 0x00000000fffff984 */ /* 0x000fe20000000800 */
[----:B------:R0:W-:Y:S01]  /*bea0*/  LDGSTS.E.BYPASS.LTC128B.128 [R0+0x2c00], desc[UR36][R2.64], !P0 ;  /* 0x02c0000002007fae */ /* 0x0001e2000c101d64 */
[----:B------:R-:W-:-:S13]  /*beb0*/  ISETP.LT.OR P0, PT, R5, 0x51, P2 ;  /* 0x000000510500780c */ /* 0x000fda0001701670 */
[----:B------:R0:W-:Y:S01]  /*bec0*/  LDGSTS.E.BYPASS.LTC128B.128 [R0+0x5c00], desc[UR36][R2.64+0x80], !P0 ;  /* 0x05c0008002007fae */ /* 0x0001e2000c101d64 */
[----:B------:R-:W-:-:S13]  /*bed0*/  ISETP.LT.OR P0, PT, R5, 0x51, P1 ;  /* 0x000000510500780c */ /* 0x000fda0000f01670 */
[----:B------:R0:W-:Y:S01]  /*bee0*/  LDGSTS.E.BYPASS.LTC128B.128 [R0+0x8c00], desc[UR36][R2.64+0x100], !P0 ;  /* 0x08c0010002007fae */ /* 0x0001e2000c101d64 */
[----:B------:R-:W-:Y:S01]  /*bef0*/  PLOP3.LUT P0, PT, PT, PT, PT, 0x80, 0x0 ;  /* 0x000000000000781c */ /* 0x000fe20003f0f070 */
[----:B------:R-:W-:-:S12]  /*bf00*/  NOP ;  /* 0x0000000000007918 */ /* 0x000fd80000000000 */
.L_x_73:
        /* <DEDUP_REMOVED lines=10> */
.L_x_74:
[----:B0-----:R-:W2:Y:S01]  /*bfb0*/  LDL.LU R2, [R1] ;  /* 0x0000000001027983 */ /* 0x001ea20000300800 */
[----:B------:R-:W-:Y:S01]  /*bfc0*/  VIADD R22, R22, 0x1 ;  /* 0x0000000116167836 */ /* 0x000fe20000000000 */
[----:B------:R-:W-:Y:S01]  /*bfd0*/  ULDC UR4, c[0x0][0xc34] ;  /* 0x00030d0000047ab9 */ /* 0x000fe20000000800 */
[----:B------:R-:W-:Y:S01]  /*bfe0*/  VIADD R36, R36, UR44 ;  /* 0x0000002c24247c36 */ /* 0x000fe20008000000 */
[----:B------:R0:W-:Y:S02]  /*bff0*/  SYNCS.ARRIVE.TRANS64.A1T0 RZ, [R4+URZ+0x30850], RZ ;  /* 0x030850ff04ff79a7 */ /* 0x0001e4000810003f */
[----:B------:R-:W-:-:S04]  /*c000*/  ISETP.NE.AND P0, PT, R22, 0x2, PT ;  /* 0x000000021600780c */ /* 0x000fc80003f05270 */
[----:B------:R-:W-:Y:S02]  /*c010*/  SEL R22, R22, RZ, P0 ;  /* 0x000000ff16167207 */ /* 0x000fe40000000000 */
[----:B------:R-:W-:Y:S02]  /*c020*/  SEL R0, RZ, 0x1, P0 ;  /* 0x00000001ff007807 */ /* 0x000fe40000000000 */
[----:B------:R-:W-:Y:S02]  /*c030*/  ISETP.GE.AND P0, PT, R36, UR4, PT ;  /* 0x0000000424007c0c */ /* 0x000fe4000bf06270 */
[----:B------:R-:W-:Y:S02]  /*c040*/  LOP3.LUT R25, R25, R0, RZ, 0x3c, !PT ;  /* 0x0000000019197212 */ /* 0x000fe400078e3cff */
[----:B--2---:R-:W-:-:S05]  /*c050*/  IADD3 R2, R2, 0x1, RZ ;  /* 0x0000000102027810 */ /* 0x004fca0007ffe0ff */
[----:B------:R0:W-:Y:S04]  /*c060*/  STL [R1], R2 ;  /* 0x0000000201007387 */ /* 0x0001e80000100800 */
[----:B------:R-:W-:Y:S05]  /*c070*/  @!P0 BRA `(.L_x_75) ;  /* 0xffffffcc00c88947 */ /* 0x000fea000383ffff */
[----:B------:R-:W-:-:S07]  /*c080*/  LOP3.LUT R0, R2, 0x1, RZ, 0xc, !PT ;  /* 0x0000000102007812 */ /* 0x000fce00078e0cff */
.L_x_40:
[----:B------:R-:W1:Y:S01]  /*c090*/  S2R R3, SR_CgaCtaId ;  /* 0x0000000000037919 */ /* 0x000e620000008800 */
[----:B0-----:R-:W-:Y:S01]  /*c0a0*/  MOV R2, 0x400 ;  /* 0x0000040000027802 */ /* 0x001fe20000000f00 */
[----:B------:R-:W-:Y:S01]  /*c0b0*/  BSSY B0, `(.L_x_76) ;  /* 0x0000005000007945 */ /* 0x000fe20003800000 */
[----:B------:R-:W-:Y:S02]  /*c0c0*/  SHF.L.U32 R0, R0, 0x1f, RZ ;  /* 0x0000001f00007819 */ /* 0x000fe400000006ff */
[----:B-1----:R-:W-:-:S04]  /*c0d0*/  LEA R5, R3, R2, 0x18 ;  /* 0x0000000203057211 */ /* 0x002fc800078ec0ff */
[----:B------:R-:W0:Y:S02]  /*c0e0*/  SYNCS.PHASECHK.TRANS64.TRYWAIT P0, [R5+URZ+0x30820], R0 ;  /* 0x03082000050075a7 */ /* 0x000e24000800017f */
[----:B0-----:R-:W-:Y:S05]  /*c0f0*/  @!P0 BRA `(.L_x_77) ;  /* 0x0000003000488947 */ /* 0x001fea0003800000 */
.L_x_171:
[----:B------:R-:W-:Y:S05]  /*c100*/  BSYNC B0 ;  /* 0x0000000000007941 */ /* 0x000fea0003800000 */
.L_x_76:
[----:B------:R-:W-:-:S03]  /*c110*/  UMOV UR4, 0xffffffff ;  /* 0xffffffff00047882 */ /* 0x000fc60000000000 */
[----:B------:R-:W-:Y:S05]  /*c120*/  BRA.DIV UR4, `(.L_x_78) ;  /* 0x0000003204507947 */ /* 0x000fea000b800000 */
[----:B0-----:R-:W0:Y:S02]  /*c130*/  S2R R0, SR_TID.X ;  /* 0x0000000000007919 */ /* 0x001e240000002100 */
[----:B0-----:R-:W-:-:S04]  /*c140*/  SHF.R.U32.HI R0, RZ, 0x5, R0 ;  /* 0x00000005ff007819 */ /* 0x001fc80000011600 */
[----:B------:R-:W-:-:S05]  /*c150*/  LOP3.LUT R0, R0, 0x3, RZ, 0xc0, !PT ;  /* 0x0000000300007812 */ /* 0x000fca00078ec0ff */
[----:B------:R0:W1:Y:S02]  /*c160*/  SHFL.IDX PT, R14, R0, RZ, 0x1f ;  /* 0x00001fff000e7589 */ /* 0x00006400000e0000 */
.L_x_174:
[----:B-1----:R-:W-:Y:S01]  /*c170*/  ISETP.NE.AND P0, PT, R14, RZ, PT ;  /* 0x000000ff0e00720c */ /* 0x002fe20003f05270 */
[----:B------:R-:W-:-:S12]  /*c180*/  BSSY B0, `(.L_x_79) ;  /* 0x0000026000007945 */ /* 0x000fd80003800000 */
[----:B------:R-:W-:Y:S05]  /*c190*/  @P0 BRA `(.L_x_80) ;  /* 0x0000000000900947 */ /* 0x000fea0003800000 */
[----:B------:R-:W-:-:S03]  /*c1a0*/  UMOV UR4, 0xffffffff ;  /* 0xffffffff00047882 */ /* 0x000fc60000000000 */
[----:B------:R-:W-:Y:S05]  /*c1b0*/  BRA.DIV UR4, `(.L_x_81) ;  /* 0x0000003204607947 */ /* 0x000fea000b800000 */
[----:B------:R-:W-:-:S13]  /*c1c0*/  ELECT P6, URZ, PT ;  /* 0x00000000003f782f */ /* 0x000fda00038c0000 */
.L_x_177:
[----:B------:R-:W-:Y:S05]  /*c1d0*/  @!P6 BRA `(.L_x_80) ;  /* 0x000000000080e947 */ /* 0x000fea0003800000 */
[----:B0-----:R-:W2:Y:S02]  /*c1e0*/  LDL R0, [R1+0x4] ;  /* 0x0000040001007983 */ /* 0x001ea40000100800 */
[----:B--2---:R-:W-:-:S13]  /*c1f0*/  R2UR UR4, R0 ;  /* 0x00000000000472ca */ /* 0x004fda00000e0000 */
[----:B------:R-:W-:-:S06]  /*c200*/  ULOP3.LUT UR4, UR4, 0x2, URZ, 0xfc, !UPT ;  /* 0x0000000204047892 */ /* 0x000fcc000f8efc3f */
[----:B------:R-:W-:-:S05]  /*c210*/  IMAD.U32 R0, RZ, RZ, UR4 ;  /* 0x00000004ff007e24 */ /* 0x000fca000f8e00ff */
[----:B------:R-:W-:-:S13]  /*c220*/  ISETP.NE.AND P0, PT, R0, 0x3, PT ;  /* 0x000000030000780c */ /* 0x000fda0003f05270 */
[----:B------:R-:W-:Y:S05]  /*c230*/  @!P0 BRA `(.L_x_82) ;  /* 0x0000000000048947 */ /* 0x000fea0003800000 */
[----:B------:R-:W-:Y:S01]  /*c240*/  BPT.TRAP 0x1 ;  /* 0x000000040000795c */ /* 0x000fe20000300000 */
.L_x_82:
[C---:B------:R-:W-:Y:S01]  /*c250*/  IMAD R3, R22.reuse, 0x8, R5 ;  /* 0x0000000816037824 */ /* 0x040fe200078e0205 */
[----:B------:R-:W-:Y:S02]  /*c260*/  SHF.L.U32 R2, R25, 0x1f, RZ ;  /* 0x0000001f19027819 */ /* 0x000fe400000006ff */
[----:B------:R-:W-:Y:S02]  /*c270*/  IADD3 R22, R22, 0x1, RZ ;  /* 0x0000000116167810 */ /* 0x000fe40007ffe0ff */
[----:B------:R-:W0:Y:S02]  /*c280*/  SYNCS.PHASECHK.TRANS64.TRYWAIT P1, [R3+URZ+0x30840], R2 ;  /* 0x03084002030075a7 */ /* 0x000e24000802017f */
[----:B------:R-:W-:-:S04]  /*c290*/  ISETP.NE.AND P2, PT, R22, 0x2, PT ;  /* 0x000000021600780c */ /* 0x000fc80003f45270 */
[----:B------:R-:W-:Y:S01]  /*c2a0*/  SEL R0, RZ, 0x1, P2 ;  /* 0x00000001ff007807 */ /* 0x000fe20001000000 */
[----:B0-----:R-:W-:Y:S08]  /*c2b0*/  @!P1 BRA `(.L_x_83) ;  /* 0x0000003000409947 */ /* 0x001ff00003800000 */
.L_x_178:
[----:B------:R-:W-:Y:S02]  /*c2c0*/  SEL R22, R22, RZ, P2 ;  /* 0x000000ff16167207 */ /* 0x000fe40001000000 */
[----:B------:R-:W-:Y:S01]  /*c2d0*/  LOP3.LUT R0, R25, R0, RZ, 0x3c, !PT ;  /* 0x0000000019007212 */ /* 0x000fe200078e3cff */
[----:B------:R-:W-:Y:S06]  /*c2e0*/  @!P0 BRA `(.L_x_84) ;  /* 0x0000000000048947 */ /* 0x000fec0003800000 */
[----:B------:R-:W-:Y:S01]  /*c2f0*/  BPT.TRAP 0x1 ;  /* 0x000000040000795c */ /* 0x000fe20000300000 */
.L_x_84:
[----:B------:R-:W-:Y:S01]  /*c300*/  IMAD R5, R22, 0x8, R5 ;  /* 0x0000000816057824 */ /* 0x000fe200078e0205 */
[----:B------:R-:W-:-:S04]  /*c310*/  SHF.L.U32 R0, R0, 0x1f, RZ ;  /* 0x0000001f00007819 */ /* 0x000fc800000006ff */
[----:B------:R-:W1:Y:S02]  /*c320*/  SYNCS.PHASECHK.TRANS64.TRYWAIT P1, [R5+URZ+0x30840], R0 ;  /* 0x03084000050075a7 */ /* 0x000e64000802017f */
[----:B-1----:R-:W-:Y:S05]  /*c330*/  @!P1 BRA `(.L_x_85) ;  /* 0x0000003000349947 */ /* 0x002fea0003800000 */
.L_x_179:
[----:B------:R-:W-:Y:S05]  /*c340*/  @!P0 BRA `(.L_x_86) ;  /* 0x0000000000048947 */ /* 0x000fea0003800000 */
[----:B------:R-:W-:Y:S01]  /*c350*/  BPT.TRAP 0x1 ;  /* 0x000000040000795c */ /* 0x000fe20000300000 */
.L_x_86:
[----:B------:R-:W2:Y:S02]  /*c360*/  SYNCS.PHASECHK.TRANS64.TRYWAIT P1, [R3+URZ+0x30860], R2 ;  /* 0x03086002030075a7 */ /* 0x000ea4000802017f */
[----:B--2---:R-:W-:Y:S05]  /*c370*/  @!P1 BRA `(.L_x_87) ;  /* 0x0000003000389947 */ /* 0x004fea0003800000 */
.L_x_180:
[----:B------:R-:W-:Y:S05]  /*c380*/  @!P0 BRA `(.L_x_88) ;  /* 0x0000000000048947 */ /* 0x000fea0003800000 */
[----:B------:R-:W-:Y:S01]  /*c390*/  BPT.TRAP 0x1 ;  /* 0x000000040000795c */ /* 0x000fe20000300000 */
.L_x_88:
[----:B---3--:R3:W4:Y:S02]  /*c3a0*/  SYNCS.PHASECHK.TRANS64.TRYWAIT P0, [R5+URZ+0x30860], R0 ;  /* 0x03086000050075a7 */ /* 0x008724000800017f */
[----:B----4-:R-:W-:Y:S05]  /*c3b0*/  @!P0 NANOSLEEP.SYNCS 0x989680 ;  /* 0x009896800000895d */ /* 0x010fea0003900000 */
[----:B------:R-:W4:Y:S02]  /*c3c0*/  @!P0 SYNCS.PHASECHK.TRANS64 P0, [R5+URZ+0x30860], R0 ;  /* 0x03086000050085a7 */ /* 0x000f24000800007f */
[----:B----4-:R-:W-:Y:S05]  /*c3d0*/  @!P0 BRA `(.L_x_88) ;  /* 0xfffffffc00f08947 */ /* 0x010fea000383ffff */
.L_x_80:
[----:B------:R-:W-:Y:S05]  /*c3e0*/  BSYNC B0 ;  /* 0x0000000000007941 */ /* 0x000fea0003800000 */
.L_x_79:
[----:B------:R-:W-:Y:S05]  /*c3f0*/  EXIT ;  /* 0x000000000000794d */ /* 0x000fea0003800000 */
.L_x_8:
[----:B0-----:R-:W-:-:S04]  /*c400*/  IMAD.U32 R3, RZ, RZ, UR40 ;  /* 0x00000028ff037e24 */ /* 0x001fc8000f8e00ff */
[----:B------:R0:W1:Y:S03]  /*c410*/  SYNCS.PHASECHK.TRANS64.TRYWAIT P1, [R3+URZ+0x30800], R0 ;  /* 0x03080000030075a7 */ /* 0x000066000802017f */
[----:B-1----:R-:W-:Y:S05]  /*c420*/  @!P1 NANOSLEEP.SYNCS 0x989680 ;  /* 0x009896800000995d */ /* 0x002fea0003900000 */
[----:B------:R-:W1:Y:S02]  /*c430*/  @!P1 SYNCS.PHASECHK.TRANS64 P1, [R3+URZ+0x30800], R0 ;  /* 0x03080000030095a7 */ /* 0x000e64000802007f */
[----:B-1----:R-:W-:Y:S05]  /*c440*/  @!P1 BRA `(.L_x_8) ;  /* 0xfffffffc00ec9947 */ /* 0x002fea000383ffff */
[----:B------:R-:W-:Y:S05]  /*c450*/  BRA `(.L_x_89) ;  /* 0xffffff4c00447947 */ /* 0x000fea000383ffff */
.L_x_12:
[----:B-1----:R1:W2:Y:S02]  /*c460*/  SYNCS.PHASECHK.TRANS64.TRYWAIT P1, [R0+URZ+0x30830], R3 ;  /* 0x03083003000075a7 */ /* 0x0022a4000802017f */
[----:B--2---:R-:W-:Y:S05]  /*c470*/  @!P1 NANOSLEEP.SYNCS 0x989680 ;  /* 0x009896800000995d */ /* 0x004fea0003900000 */
[----:B------:R-:W2:Y:S02]  /*c480*/  @!P1 SYNCS.PHASECHK.TRANS64 P1, [R0+URZ+0x30830], R3 ;  /* 0x03083003000095a7 */ /* 0x000ea4000802007f */
[----:B--2---:R-:W-:Y:S05]  /*c490*/  @!P1 BRA `(.L_x_12) ;  /* 0xfffffffc00f09947 */ /* 0x004fea000383ffff */
[----:B------:R-:W-:Y:S05]  /*c4a0*/  BRA `(.L_x_11) ;  /* 0xffffff4c00647947 */ /* 0x000fea000383ffff */
.L_x_18:
[----:B-1----:R-:W-:-:S04]  /*c4b0*/  MOV R4, UR9 ;  /* 0x0000000900047c02 */ /* 0x002fc80008000f00 */
[----:B------:R1:W2:Y:S03]  /*c4c0*/  SYNCS.PHASECHK.TRANS64.TRYWAIT P1, [R4+URZ+0x30830], R3 ;  /* 0x03083003040075a7 */ /* 0x0002a6000802017f */
[----:B--2---:R-:W-:Y:S05]  /*c4d0*/  @!P1 NANOSLEEP.SYNCS 0x989680 ;  /* 0x009896800000995d */ /* 0x004fea0003900000 */
[----:B------:R-:W2:Y:S02]  /*c4e0*/  @!P1 SYNCS.PHASECHK.TRANS64 P1, [R4+URZ+0x30830], R3 ;  /* 0x03083003040095a7 */ /* 0x000ea4000802007f */
[----:B--2---:R-:W-:Y:S05]  /*c4f0*/  @!P1 BRA `(.L_x_18) ;  /* 0xfffffffc00ec9947 */ /* 0x004fea000383ffff */
[----:B------:R-:W-:Y:S05]  /*c500*/  BRA `(.L_x_17) ;  /* 0xffffff7400f87947 */ /* 0x000fea000383ffff */
.L_x_22:
[----:B01----:R-:W-:-:S04]  /*c510*/  IMAD.U32 R3, RZ, RZ, UR10 ;  /* 0x0000000aff037e24 */ /* 0x003fc8000f8e00ff */
[----:B------:R0:W1:Y:S03]  /*c520*/  SYNCS.PHASECHK.TRANS64.TRYWAIT P1, [R3+URZ+0x30850], R0 ;  /* 0x03085000030075a7 */ /* 0x000066000802017f */
[----:B-1----:R-:W-:Y:S05]  /*c530*/  @!P1 NANOSLEEP.SYNCS 0x989680 ;  /* 0x009896800000995d */ /* 0x002fea0003900000 */
[----:B------:R-:W1:Y:S02]  /*c540*/  @!P1 SYNCS.PHASECHK.TRANS64 P1, [R3+URZ+0x30850], R0 ;  /* 0x03085000030095a7 */ /* 0x000e64000802007f */
[----:B-1----:R-:W-:Y:S05]  /*c550*/  @!P1 BRA `(.L_x_22) ;  /* 0xfffffffc00ec9947 */ /* 0x002fea000383ffff */
[----:B------:R-:W-:Y:S05]  /*c560*/  BRA `(.L_x_21) ;  /* 0xffffff8000b87947 */ /* 0x000fea000383ffff */
.L_x_29:
[----:B-1----:R-:W-:-:S04]  /*c570*/  IMAD.U32 R7, RZ, RZ, UR10 ;  /* 0x0000000aff077e24 */ /* 0x002fc8000f8e00ff */
[----:B------:R1:W2:Y:S03]  /*c580*/  SYNCS.PHASECHK.TRANS64.TRYWAIT P1, [R7+URZ+0x30850], R0 ;  /* 0x03085000070075a7 */ /* 0x0002a6000802017f */
[----:B--2---:R-:W-:Y:S05]  /*c590*/  @!P1 NANOSLEEP.SYNCS 0x989680 ;  /* 0x009896800000995d */ /* 0x004fea0003900000 */
[----:B------:R-:W2:Y:S02]  /*c5a0*/  @!P1 SYNCS.PHASECHK.TRANS64 P1, [R7+URZ+0x30850], R0 ;  /* 0x03085000070095a7 */ /* 0x000ea4000802007f */
[----:B--2---:R-:W-:Y:S05]  /*c5b0*/  @!P1 BRA `(.L_x_29) ;  /* 0xfffffffc00ec9947 */ /* 0x004fea000383ffff */
[----:B------:R-:W-:Y:S05]  /*c5c0*/  BRA `(.L_x_28) ;  /* 0xffffffa000507947 */ /* 0x000fea000383ffff */
.L_x_44:
[----:B------:R-:W0:Y:S01]  /*c5d0*/  S2R R17, SR_TID.X ;  /* 0x0000000000117919 */ /* 0x000e220000002100 */
[----:B------:R-:W-:Y:S01]  /*c5e0*/  BSSY B0, `(.L_x_90) ;  /* 0x000000a000007945 */ /* 0x000fe20003800000 */
[----:B------:R-:W-:Y:S01]  /*c5f0*/  IMAD.MOV.U32 R12, RZ, RZ, RZ ;  /* 0x000000ffff0c7224 */ /* 0x000fe200078e00ff */
[----:B------:R-:W-:Y:S01]  /*c600*/  MOV R15, 0xffffffff ;  /* 0xffffffff000f7802 */ /* 0x000fe20000000f00 */
[----:B------:R-:W-:Y:S01]  /*c610*/  IMAD.MOV.U32 R11, RZ, RZ, 0x1f ;  /* 0x0000001fff0b7424 */ /* 0x000fe200078e00ff */
[----:B0-----:R-:W-:-:S04]  /*c620*/  SHF.R.U32.HI R17, RZ, 0x5, R17 ;  /* 0x00000005ff117819 */ /* 0x001fc80000011611 */
[----:B------:R-:W-:-:S04]  /*c630*/  LOP3.LUT R17, R17, 0x3, RZ, 0xc0, !PT ;  /* 0x0000000311117812 */ /* 0x000fc800078ec0ff */
[----:B------:R-:W-:-:S07]  /*c640*/  MOV R13, R17 ;  /* 0x00000011000d7202 */ /* 0x000fce0000000f00 */
[----:B-1---5:R-:W-:Y:S05]  /*c650*/  WARPSYNC.COLLECTIVE R15, `(.L_x_91) ;  /* 0x000000000f087348 */ /* 0x022fea0003c00000 */
[----:B------:R0:W2:Y:S02]  /*c660*/  SHFL.IDX P6, R14, R13, R12, R11 ;  /* 0x0000000c0d0e7389 */ /* 0x0000a400000c000b */
[----:B012--5:R-:W-:Y:S01]  /*c670*/  ENDCOLLECTIVE ;  /* 0x000000000000791b */ /* 0x027fe20003800000 */
.L_x_91:
[----:B------:R-:W-:Y:S05]  /*c680*/  BSYNC B0 ;  /* 0x0000000000007941 */ /* 0x000fea0003800000 */
.L_x_90:
[----:B------:R-:W-:Y:S05]  /*c690*/  BRA `(.L_x_92) ;  /* 0xffffffcc00a47947 */ /* 0x000fea000383ffff */
.L_x_47:
[----:B0-----:R0:W1:Y:S02]  /*c6a0*/  SYNCS.PHASECHK.TRANS64.TRYWAIT P0, [R0+URZ+0x30840], R3 ;  /* 0x03084003000075a7 */ /* 0x001064000800017f */
[----:B-1----:R-:W-:Y:S05]  /*c6b0*/  @!P0 NANOSLEEP.SYNCS 0x989680 ;  /* 0x009896800000895d */ /* 0x002fea0003900000 */
[----:B------:R-:W1:Y:S02]  /*c6c0*/  @!P0 SYNCS.PHASECHK.TRANS64 P0, [R0+URZ+0x30840], R3 ;  /* 0x03084003000085a7 */ /* 0x000e64000800007f */
[----:B-1----:R-:W-:Y:S05]  /*c6d0*/  @!P0 BRA `(.L_x_47) ;  /* 0xfffffffc00f08947 */ /* 0x002fea000383ffff */
[----:B------:R-:W-:Y:S05]  /*c6e0*/  BRA `(.L_x_93) ;  /* 0xffffffd0007c7947 */ /* 0x000fea000383ffff */
.L_x_48:
[----:B------:R-:W-:Y:S01]  /*c6f0*/  BSSY B0, `(.L_x_94) ;  /* 0x0000008000007945 */ /* 0x000fe20003800000 */
[----:B------:R-:W-:Y:S01]  /*c700*/  IMAD.MOV.U32 R13, RZ, RZ, R6 ;  /* 0x000000ffff0d7224 */ /* 0x000fe200078e0006 */
[----:B------:R-:W-:Y:S01]  /*c710*/  MOV R11, 0x181f ;  /* 0x0000181f000b7802 */ /* 0x000fe20000000f00 */
[----:B------:R-:W-:Y:S02]  /*c720*/  IMAD.MOV.U32 R12, RZ, RZ, RZ ;  /* 0x000000ffff0c7224 */ /* 0x000fe400078e00ff */
[----:B------:R-:W-:-:S07]  /*c730*/  IMAD.MOV.U32 R15, RZ, RZ, -0x1 ;  /* 0xffffffffff0f7424 */ /* 0x000fce00078e00ff */
[----:B------:R-:W-:Y:S05]  /*c740*/  WARPSYNC.COLLECTIVE R15, `(.L_x_95) ;  /* 0x000000000f087348 */ /* 0x000fea0003c00000 */
[----:B------:R0:W1:Y:S02]  /*c750*/  SHFL.IDX P6, R14, R13, R12, R11 ;  /* 0x0000000c0d0e7389 */ /* 0x00006400000c000b */
[----:B01----:R-:W-:Y:S01]  /*c760*/  ENDCOLLECTIVE ;  /* 0x000000000000791b */ /* 0x003fe20003800000 */
.L_x_95:
[----:B------:R-:W-:Y:S05]  /*c770*/  BSYNC B0 ;  /* 0x0000000000007941 */ /* 0x000fea0003800000 */
.L_x_94:
[----:B------:R-:W-:Y:S01]  /*c780*/  MOV R13, R4 ;  /* 0x00000004000d7202 */ /* 0x000fe20000000f00 */
[----:B------:R-:W-:Y:S01]  /*c790*/  IMAD.MOV.U32 R12, RZ, RZ, RZ ;  /* 0x000000ffff0c7224 */ /* 0x000fe200078e00ff */
[----:B------:R-:W-:Y:S01]  /*c7a0*/  MOV R15, 0xffffffff ;  /* 0xffffffff000f7802 */ /* 0x000fe20000000f00 */
[----:B------:R-:W-:Y:S01]  /*c7b0*/  IMAD.MOV.U32 R11, RZ, RZ, 0x181f ;  /* 0x0000181fff0b7424 */ /* 0x000fe200078e00ff */
[----:B------:R-:W-:Y:S01]  /*c7c0*/  ISETP.GE.AND P0, PT, R33, 0x1, PT ;  /* 0x000000012100780c */ /* 0x000fe20003f06270 */
[----:B------:R-:W-:-:S12]  /*c7d0*/  IMAD.MOV.U32 R2, RZ, RZ, R14 ;  /* 0x000000ffff027224 */ /* 0x000fd800078e000e */
[----:B------:R-:W-:Y:S05]  /*c7e0*/  WARPSYNC.COLLECTIVE R15, `(.L_x_96) ;  /* 0x000000000f087348 */ /* 0x000fea0003c00000 */
[----:B------:R0:W1:Y:S02]  /*c7f0*/  SHFL.IDX P6, R14, R13, R12, R11 ;  /* 0x0000000c0d0e7389 */ /* 0x00006400000c000b */
[----:B01----:R-:W-:Y:S01]  /*c800*/  ENDCOLLECTIVE ;  /* 0x000000000000791b */ /* 0x003fe20003800000 */
.L_x_96:
[----:B------:R-:W-:Y:S02]  /*c810*/  @P0 LEA R7, R5, UR39, 0x1 ;  /* 0x0000002705070c11 */ /* 0x000fe4000f8e08ff */
[----:B------:R-:W-:Y:S01]  /*c820*/  MOV R13, R6 ;  /* 0x00000006000d7202 */ /* 0x000fe20000000f00 */
[----:B------:R-:W-:Y:S01]  /*c830*/  IMAD.MOV.U32 R12, RZ, RZ, 0x1 ;  /* 0x00000001ff0c7424 */ /* 0x000fe200078e00ff */
[----:B------:R-:W-:-:S05]  /*c840*/  @P0 LEA R14, P1, R37, R14, 0x1 ;  /* 0x0000000e250e0211 */ /* 0x000fca00078208ff */
[----:B------:R-:W-:Y:S02]  /*c850*/  @P0 IMAD.X R3, RZ, RZ, R2, P1 ;  /* 0x000000ffff030224 */ /* 0x000fe400008e0602 */
[----:B------:R-:W-:-:S07]  /*c860*/  @P0 IMAD.MOV.U32 R2, RZ, RZ, R14 ;  /* 0x000000ffff020224 */ /* 0x000fce00078e000e */
[----:B------:R-:W-:Y:S05]  /*c870*/  WARPSYNC.COLLECTIVE R15, `(.L_x_97) ;  /* 0x000000000f087348 */ /* 0x000fea0003c00000 */
[----:B------:R0:W1:Y:S02]  /*c880*/  SHFL.IDX P6, R14, R13, R12, R11 ;  /* 0x0000000c0d0e7389 */ /* 0x00006400000c000b */
[----:B01----:R-:W-:Y:S01]  /*c890*/  ENDCOLLECTIVE ;  /* 0x000000000000791b */ /* 0x003fe20003800000 */
.L_x_97:
[----:B------:R-:W-:Y:S01]  /*c8a0*/  @!PT LDS RZ, [RZ] ;  /* 0x00000000fffff984 */ /* 0x000fe20000000800 */
[----:B------:R-:W-:Y:S01]  /*c8b0*/  @!PT LDS RZ, [RZ] ;  /* 0x00000000fffff984 */ /* 0x000fe20000000800 */
[----:B------:R-:W-:Y:S01]  /*c8c0*/  @!PT LDS RZ, [RZ] ;  /* 0x00000000fffff984 */ /* 0x000fe20000000800 */
[----:B------:R0:W-:Y:S04]  /*c8d0*/  @P0 LDGSTS.E.BYPASS.LTC128B.128 [R7+0x1e400], desc[UR36][R2.64], !P4 ;  /* 0x1e40000002070fae */ /* 0x0001e8000e101d64 */
[----:B------:R0:W-:Y:S04]  /*c8e0*/  @P0 LDGSTS.E.BYPASS.LTC128B.128 [R7+0x21400], desc[UR36][R2.64+0x80], !P3 ;  /* 0x2140008002070fae */ /* 0x0001e8000d901d64 */
[----:B------:R0:W-:Y:S01]  /*c8f0*/  @P0 LDGSTS.E.BYPASS.LTC128B.128 [R7+0x24400], desc[UR36][R2.64+0x100], !P2 ;  /* 0x2440010002070fae */ /* 0x0001e2000d101d64 */
[----:B------:R-:W-:Y:S02]  /*c900*/  ISETP.GE.AND P0, PT, R33, 0x11, PT ;  /* 0x000000112100780c */ /* 0x000fe40003f06270 */
[----:B------:R-:W-:Y:S01]  /*c910*/  MOV R13, R4 ;  /* 0x00000004000d7202 */ /* 0x000fe20000000f00 */
[----:B------:R-:W-:-:S10]  /*c920*/  IMAD.MOV.U32 R8, RZ, RZ, R14 ;  /* 0x000000ffff087224 */ /* 0x000fd400078e000e */
[----:B0-----:R-:W-:Y:S05]  /*c930*/  WARPSYNC.COLLECTIVE R15, `(.L_x_98) ;  /* 0x000000000f087348 */ /* 0x001fea0003c00000 */
[----:B------:R1:W2:Y:S02]  /*c940*/  SHFL.IDX P6, R14, R13, R12, R11 ;  /* 0x0000000c0d0e7389 */ /* 0x0002a400000c000b */
[----:B012---:R-:W-:Y:S01]  /*c950*/  ENDCOLLECTIVE ;  /* 0x000000000000791b */ /* 0x007fe20003800000 */
.L_x_98:
[----:B------:R-:W-:Y:S01]  /*c960*/  @P0 LEA R21, R5, UR39, 0x1 ;  /* 0x0000002705150c11 */ /* 0x000fe2000f8e08ff */
[----:B------:R-:W-:Y:S02]  /*c970*/  IMAD.MOV.U32 R13, RZ, RZ, R6 ;  /* 0x000000ffff0d7224 */ /* 0x000fe400078e0006 */
[----:B------:R-:W-:Y:S01]  /*c980*/  IMAD.MOV.U32 R12, RZ, RZ, 0x2 ;  /* 0x00000002ff0c7424 */ /* 0x000fe200078e00ff */
[----:B------:R-:W-:-:S05]  /*c990*/  @P0 LEA R14, P1, R37, R14, 0x1 ;  /* 0x0000000e250e0211 */ /* 0x000fca00078208ff */
[----:B------:R-:W-:-:S08]  /*c9a0*/  @P0 IMAD.MOV.U32 R2, RZ, RZ, R14 ;  /* 0x000000ffff020224 */ /* 0x000fd000078e000e */
[----:B------:R-:W-:Y:S05]  /*c9b0*/  WARPSYNC.COLLECTIVE R15, `(.L_x_99) ;  /* 0x000000000f087348 */ /* 0x000fea0003c00000 */
[----:B------:R0:W1:Y:S02]  /*c9c0*/  SHFL.IDX P6, R14, R13, R12, R11 ;  /* 0x0000000c0d0e7389 */ /* 0x00006400000c000b */
[----:B01----:R-:W-:Y:S01]  /*c9d0*/  ENDCOLLECTIVE ;  /* 0x000000000000791b */ /* 0x003fe20003800000 */
.L_x_99:
[----:B------:R-:W-:-:S05]  /*c9e0*/  @P0 IMAD.X R9, RZ, RZ, R8, P1 ;  /* 0x000000ffff090224 */ /* 0x000fca00008e0608 */
[----:B------:R-:W-:-:S05]  /*c9f0*/  @P0 MOV R3, R9 ;  /* 0x0000000900030202 */ /* 0x000fca0000000f00 */
[----:B------:R-:W-:Y:S01]  /*ca00*/  @!PT LDS RZ, [RZ] ;  /* 0x00000000fffff984 */ /* 0x000fe20000000800 */
[----:B------:R-:W-:Y:S01]  /*ca10*/  @!PT LDS RZ, [RZ] ;  /* 0x00000000fffff984 */ /* 0x000fe20000000800 */
[----:B------:R-:W-:Y:S01]  /*ca20*/  @!PT LDS RZ, [RZ] ;  /* 0x00000000fffff984 */ /* 0x000fe20000000800 */
[----:B------:R0:W-:Y:S01]  /*ca30*/  @P0 LDGSTS.E.BYPASS.LTC128B.128 [R21+0x1ec00], desc[UR36][R2.64], !P4 ;  /* 0x1ec0000002150fae */ /* 0x0001e2000e101d64 */
[----:B------:R-:W-:-:S03]  /*ca40*/  IMAD.MOV.U32 R13, RZ, RZ, R4 ;  /* 0x000000ffff0d7224 */ /* 0x000fc600078e0004 */
[----:B------:R0:W-:Y:S04]  /*ca50*/  @P0 LDGSTS.E.BYPASS.LTC128B.128 [R21+0x21c00], desc[UR36][R2.64+0x80], !P3 ;  /* 0x21c0008002150fae */ /* 0x0001e8000d901d64 */
[----:B------:R0:W-:Y:S01]  /*ca60*/  @P0 LDGSTS.E.BYPASS.LTC128B.128 [R21+0x24c00], desc[UR36][R2.64+0x100], !P2 ;  /* 0x24c0010002150fae */ /* 0x0001e2000d101d64 */
[----:B------:R-:W-:Y:S02]  /*ca70*/  ISETP.GE.AND P0, PT, R33, 0x21, PT ;  /* 0x000000212100780c */ /* 0x000fe40003f06270 */
[----:B------:R-:W-:-:S11]  /*ca80*/  MOV R7, R14 ;  /* 0x0000000e00077202 */ /* 0x000fd60000000f00 */
[----:B0-----:R-:W-:Y:S05]  /*ca90*/  WARPSYNC.COLLECTIVE R15, `(.L_x_100) ;  /* 0x000000000f087348 */ /* 0x001fea0003c00000 */
[----:B------:R1:W2:Y:S02]  /*caa0*/  SHFL.IDX P6, R14, R13, R12, R11 ;  /* 0x0000000c0d0e7389 */ /* 0x0002a400000c000b */
[----:B012---:R-:W-:Y:S01]  /*cab0*/  ENDCOLLECTIVE ;  /* 0x000000000000791b */ /* 0x007fe20003800000 */
.L_x_100:
[----:B------:R-:W-:Y:S01]  /*cac0*/  @P0 LEA R9, R5, UR39, 0x1 ;  /* 0x0000002705090c11 */ /* 0x000fe2000f8e08ff */
[----:B------:R-:W-:Y:S01]  /*cad0*/  IMAD.MOV.U32 R13, RZ, RZ, R6 ;  /* 0x000000ffff0d7224 */ /* 0x000fe200078e0006 */
[----:B------:R-:W-:Y:S02]  /*cae0*/  MOV R12, 0x3 ;  /* 0x00000003000c7802 */ /* 0x000fe40000000f00 */
[----:B------:R-:W-:-:S04]  /*caf0*/  @P0 LEA R14, P1, R37, R14, 0x1 ;  /* 0x0000000e250e0211 */ /* 0x000fc800078208ff */
[----:B------:R-:W-:Y:S01]  /*cb00*/  @P0 MOV R2, R14 ;  /* 0x0000000e00020202 */ /* 0x000fe20000000f00 */
[----:B------:R-:W-:-:S08]  /*cb10*/  @P0 IMAD.X R7, RZ, RZ, R7, P1 ;  /* 0x000000ffff070224 */ /* 0x000fd000008e0607 */
[----:B------:R-:W-:Y:S05]  /*cb20*/  WARPSYNC.COLLECTIVE R15, `(.L_x_101) ;  /* 0x000000000f087348 */ /* 0x000fea0003c00000 */
[----:B------:R0:W1:Y:S02]  /*cb30*/  SHFL.IDX P6, R14, R13, R12, R11 ;  /* 0x0000000c0d0e7389 */ /* 0x00006400000c000b */
[----:B01----:R-:W-:Y:S01]  /*cb40*/  ENDCOLLECTIVE ;  /* 0x000000000000791b */ /* 0x003fe20003800000 */
.L_x_101:
[----:B------:R-:W-:-:S05]  /*cb50*/  @P0 IMAD.MOV.U32 R3, RZ, RZ, R7 ;  /* 0x000000ffff030224 */ /* 0x000fca00078e0007 */
[----:B------:R-:W-:Y:S01]  /*cb60*/  @!PT LDS RZ, [RZ] ;  /* 0x00000000fffff984 */ /* 0x000fe20000000800 */
[----:B------:R-:W-:Y:S01]  /*cb70*/  @!PT LDS RZ, [RZ] ;  /* 0x00000000fffff984 */ /* 0x000fe20000000800 */
[----:B------:R-:W-:Y:S01]  /*cb80*/  @!PT LDS RZ, [RZ] ;  /* 0x00000000fffff984 */ /* 0x000fe20000000800 */
[----:B------:R0:W-:Y:S04]  /*cb90*/  @P0 LDGSTS.E.BYPASS.LTC128B.128 [R9+0x1f400], desc[UR36][R2.64], !P4 ;  /* 0x1f40000002090fae */ /* 0x0001e8000e101d64 */
[----:B------:R0:W-:Y:S01]  /*cba0*/  @P0 LDGSTS.E.BYPASS.LTC128B.128 [R9+0x22400], desc[UR36][R2.64+0x80], !P3 ;  /* 0x2240008002090fae */ /* 0x0001e2000d901d64 */
[----:B------:R-:W-:-:S03]  /*cbb0*/  IMAD.MOV.U32 R13, RZ, RZ, R4 ;  /* 0x000000ffff0d7224 */ /* 0x000fc600078e0004 */
[----:B------:R0:W-:Y:S01]  /*cbc0*/  @P0 LDGSTS.E.BYPASS.LTC128B.128 [R9+0x25400], desc[UR36][R2.64+0x100], !P2 ;  /* 0x2540010002090fae */ /* 0x0001e2000d101d64 */
[----:B------:R-:W-:Y:S01]  /*cbd0*/  ISETP.GE.AND P0, PT, R33, 0x31, PT ;  /* 0x000000312100780c */ /* 0x000fe20003f06270 */
[----:B------:R-:W-:-:S12]  /*cbe0*/  IMAD.MOV.U32 R7, RZ, RZ, R14 ;  /* 0x000000ffff077224 */ /* 0x000fd800078e000e */
[----:B0-----:R-:W-:Y:S05]  /*cbf0*/  WARPSYNC.COLLECTIVE R15, `(.L_x_102) ;  /* 0x000000000f087348 */ /* 0x001fea0003c00000 */
[----:B------:R1:W2:Y:S02]  /*cc00*/  SHFL.IDX P6, R14, R13, R12, R11 ;  /* 0x0000000c0d0e7389 */ /* 0x0002a400000c000b */
[----:B012---:R-:W-:Y:S01]  /*cc10*/  ENDCOLLECTIVE ;  /* 0x000000000000791b */ /* 0x007fe20003800000 */
.L_x_102:
[----:B------:R-:W-:Y:S02]  /*cc20*/  @P0 LEA R21, R5, UR39, 0x1 ;  /* 0x0000002705150c11 */ /* 0x000fe4000f8e08ff */
[----:B------:R-:W-:Y:S01]  /*cc30*/  MOV R13, R6 ;  /* 0x00000006000d7202 */ /* 0x000fe20000000f00 */
[----:B------:R-:W-:Y:S01]  /*cc40*/  IMAD.MOV.U32 R12, RZ, RZ, 0x4 ;  /* 0x00000004ff0c7424 */ /* 0x000fe200078e00ff */
[----:B------:R-:W-:-:S04]  /*cc50*/  @P0 LEA R14, P1, R37, R14, 0x1 ;  /* 0x0000000e250e0211 */ /* 0x000fc800078208ff */
[----:B------:R-:W-:Y:S01]  /*cc60*/  @P0 IADD3.X R7, RZ, R7, RZ, P1, !PT ;  /* 0x00000007ff070210 */ /* 0x000fe20000ffe4ff */
[----:B------:R-:W-:-:S08]  /*cc70*/  @P0 IMAD.MOV.U32 R2, RZ, RZ, R14 ;  /* 0x000000ffff020224 */ /* 0x000fd000078e000e */
[----:B------:R-:W-:Y:S05]  /*cc80*/  WARPSYNC.COLLECTIVE R15, `(.L_x_103) ;  /* 0x000000000f087348 */ /* 0x000fea0003c00000 */
[----:B------:R0:W1:Y:S02]  /*cc90*/  SHFL.IDX P6, R14, R13, R12, R11 ;  /* 0x0000000c0d0e7389 */ /* 0x00006400000c000b */
[----:B01----:R-:W-:Y:S01]  /*cca0*/  ENDCOLLECTIVE ;  /* 0x000000000000791b */ /* 0x003fe20003800000 */
.L_x_103:
[----:B------:R-:W-:-:S05]  /*ccb0*/  @P0 IMAD.MOV.U32 R3, RZ, RZ, R7 ;  /* 0x000000ffff030224 */ /* 0x000fca00078e0007 */
[----:B------:R-:W-:Y:S01]  /*ccc0*/  @!PT LDS RZ, [RZ] ;  /* 0x00000000fffff984 */ /* 0x000fe20000000800 */
[----:B------:R-:W-:Y:S01]  /*ccd0*/  @!PT LDS RZ, [RZ] ;  /* 0x00000000fffff984 */ /* 0x000fe20000000800 */
[----:B------:R-:W-:Y:S01]  /*cce0*/  @!PT LDS RZ, [RZ] ;  /* 0x00000000fffff984 */ /* 0x000fe20000000800 */
[----:B------:R0:W-:Y:S04]  /*ccf0*/  @P0 LDGSTS.E.BYPASS.LTC128B.128 [R21+0x1fc00], desc[UR36][R2.64], !P4 ;  /* 0x1fc0000002150fae */ /* 0x0001e8000e101d64 */
[----:B------:R0:W-:Y:S01]  /*cd00*/  @P0 LDGSTS.E.BYPASS.LTC128B.128 [R21+0x22c00], desc[UR36][R2.64+0x80], !P3 ;  /* 0x22c0008002150fae */ /* 0x0001e2000d901d64 */
[----:B------:R-:W-:-:S03]  /*cd10*/  MOV R13, R4 ;  /* 0x00000004000d7202 */ /* 0x000fc60000000f00 */
[----:B------:R0:W-:Y:S01]  /*cd20*/  @P0 LDGSTS.E.BYPASS.LTC128B.128 [R21+0x25c00], desc[UR36][R2.64+0x100], !P2 ;  /* 0x25c0010002150fae */ /* 0x0001e2000d101d64 */
[----:B------:R-:W-:Y:S01]  /*cd30*/  ISETP.GE.AND P0, PT, R33, 0x41, PT ;  /* 0x000000412100780c */ /* 0x000fe20003f06270 */
[----:B------:R-:W-:-:S12]  /*cd40*/  IMAD.MOV.U32 R7, RZ, RZ, R14 ;  /* 0x000000ffff077224 */ /* 0x000fd800078e000e */
[----:B0-----:R-:W-:Y:S05]  /*cd50*/  WARPSYNC.COLLECTIVE R15, `(.L_x_104) ;  /* 0x000000000f087348 */ /* 0x001fea0003c00000 */
[----:B------:R1:W2:Y:S02]  /*cd60*/  SHFL.IDX P6, R14, R13, R12, R11 ;  /* 0x0000000c0d0e7389 */ /* 0x0002a400000c000b */
[----:B012---:R-:W-:Y:S01]  /*cd70*/  ENDCOLLECTIVE ;  /* 0x000000000000791b */ /* 0x007fe20003800000 */
.L_x_104:
        /* <DEDUP_REMOVED lines=8> */
.L_x_105:
        /* <DEDUP_REMOVED lines=9> */
[----:B------:R-:W-:-:S07]  /*ce90*/  MOV R7, R14 ;  /* 0x0000000e00077202 */ /* 0x000fce0000000f00 */
[----:B0-----:R-:W-:Y:S05]  /*cea0*/  WARPSYNC.COLLECTIVE R15, `(.L_x_106) ;  /* 0x000000000f087348 */ /* 0x001fea0003c00000 */
[----:B------:R1:W2:Y:S02]  /*ceb0*/  SHFL.IDX P6, R14, R13, R12, R11 ;  /* 0x0000000c0d0e7389 */ /* 0x0002a400000c000b */
[----:B012---:R-:W-:Y:S01]  /*cec0*/  ENDCOLLECTIVE ;  /* 0x000000000000791b */ /* 0x007fe20003800000 */
.L_x_106:
[----:B------:R-:W-:Y:S05]  /*ced0*/  BRA `(.L_x_107) ;  /* 0xffffffcc00c47947 */ /* 0x000fea000383ffff */
.L_x_52:
[----:B------:R-:W-:Y:S01]  /*cee0*/  IMAD.MOV.U32 R13, RZ, RZ, R5 ;  /* 0x000000ffff0d7224 */ /* 0x000fe200078e0005 */
[----:B------:R-:W-:Y:S01]  /*cef0*/  MOV R12, RZ ;  /* 0x000000ff000c7202 */ /* 0x000fe20000000f00 */
[----:B------:R-:W-:Y:S02]  /*cf00*/  IMAD.MOV.U32 R11, RZ, RZ, 0x181f ;  /* 0x0000181fff0b7424 */ /* 0x000fe400078e00ff */
[----:B------:R-:W-:Y:S02]  /*cf10*/  IMAD.MOV.U32 R15, RZ, RZ, -0x1 ;  /* 0xffffffffff0f7424 */ /* 0x000fe400078e00ff */
[----:B------:R-:W-:-:S07]  /*cf20*/  IMAD.IADD R4, R34, 0x1, R4 ;  /* 0x0000000122047824 */ /* 0x000fce00078e0204 */
[----:B------:R-:W-:Y:S05]  /*cf30*/  WARPSYNC.COLLECTIVE R15, `(.L_x_108) ;  /* 0x000000000f087348 */ /* 0x000fea0003c00000 */
[----:B------:R0:W1:Y:S02]  /*cf40*/  SHFL.IDX P6, R14, R13, R12, R11 ;  /* 0x0000000c0d0e7389 */ /* 0x00006400000c000b */
[----:B01----:R-:W-:Y:S01]  /*cf50*/  ENDCOLLECTIVE ;  /* 0x000000000000791b */ /* 0x003fe20003800000 */
.L_x_108:
[C---:B------:R-:W-:Y:S01]  /*cf60*/  VIADD R6, R4.reuse, 0x10 ;  /* 0x0000001004067836 */ /* 0x040fe20000000000 */
[----:B------:R-:W-:Y:S01]  /*cf70*/  ISETP.GE.AND P0, PT, R4, UR40, PT ;  /* 0x0000002804007c0c */ /* 0x000fe2000bf06270 */
[----:B------:R-:W-:Y:S01]  /*cf80*/  IMAD.MOV.U32 R13, RZ, RZ, R0 ;  /* 0x000000ffff0d7224 */ /* 0x000fe200078e0000 */
[----:B------:R-:W-:-:S11]  /*cf90*/  MOV R2, R14 ;  /* 0x0000000e00027202 */ /* 0x000fd60000000f00 */
[----:B------:R-:W-:Y:S05]  /*cfa0*/  WARPSYNC.COLLECTIVE R15, `(.L_x_109) ;  /* 0x000000000f087348 */ /* 0x000fea0003c00000 */
[----:B------:R0:W1:Y:S02]  /*cfb0*/  SHFL.IDX P6, R14, R13, R12, R11 ;  /* 0x0000000c0d0e7389 */ /* 0x00006400000c000b */
[----:B01----:R-:W-:Y:S01]  /*cfc0*/  ENDCOLLECTIVE ;  /* 0x000000000000791b */ /* 0x003fe20003800000 */
.L_x_109:
[----:B------:R-:W-:Y:S01]  /*cfd0*/  MOV R13, R5 ;  /* 0x00000005000d7202 */ /* 0x000fe20000000f00 */
[----:B------:R-:W-:Y:S01]  /*cfe0*/  IMAD.MOV.U32 R12, RZ, RZ, 0x1 ;  /* 0x00000001ff0c7424 */ /* 0x000fe200078e00ff */
[----:B------:R-:W-:-:S04]  /*cff0*/  @!P0 LEA R14, P1, R37, R14, 0x1 ;  /* 0x0000000e250e8211 */ /* 0x000fc800078208ff */
[----:B------:R-:W-:Y:S01]  /*d000*/  @!P0 IADD3.X R3, RZ, R2, RZ, P1, !PT ;  /* 0x00000002ff038210 */ /* 0x000fe20000ffe4ff */
[----:B------:R-:W-:-:S08]  /*d010*/  @!P0 IMAD.MOV.U32 R2, RZ, RZ, R14 ;  /* 0x000000ffff028224 */ /* 0x000fd000078e000e */
[----:B------:R-:W-:Y:S05]  /*d020*/  WARPSYNC.COLLECTIVE R15, `(.L_x_110) ;  /* 0x000000000f087348 */ /* 0x000fea0003c00000 */
[----:B------:R0:W1:Y:S02]  /*d030*/  SHFL.IDX P6, R14, R13, R12, R11 ;  /* 0x0000000c0d0e7389 */ /* 0x00006400000c000b */
[----:B01----:R-:W-:Y:S01]  /*d040*/  ENDCOLLECTIVE ;  /* 0x000000000000791b */ /* 0x003fe20003800000 */
.L_x_110:
[----:B------:R-:W-:Y:S01]  /*d050*/  @!PT LDS RZ, [RZ] ;  /* 0x00000000fffff984 */ /* 0x000fe20000000800 */
[----:B------:R-:W-:Y:S01]  /*d060*/  @!PT LDS RZ, [RZ] ;  /* 0x00000000fffff984 */ /* 0x000fe20000000800 */
[----:B------:R-:W-:Y:S01]  /*d070*/  @!PT LDS RZ, [RZ] ;  /* 0x00000000fffff984 */ /* 0x000fe20000000800 */
[----:B------:R0:W-:Y:S04]  /*d080*/  @!P0 LDGSTS.E.BYPASS.LTC128B.128 [R20+0x12400], desc[UR36][R2.64], !P3 ;  /* 0x1240000002148fae */ /* 0x0001e8000d901d64 */
[----:B------:R0:W-:Y:S04]  /*d090*/  @!P0 LDGSTS.E.BYPASS.LTC128B.128 [R20+0x16400], desc[UR36][R2.64+0x80], !P4 ;  /* 0x1640008002148fae */ /* 0x0001e8000e101d64 */
[----:B------:R0:W-:Y:S01]  /*d0a0*/  @!P0 LDGSTS.E.BYPASS.LTC128B.128 [R20+0x1a400], desc[UR36][R2.64+0x100], !P5 ;  /* 0x1a40010002148fae */ /* 0x0001e2000e901d64 */
[----:B------:R-:W-:Y:S02]  /*d0b0*/  ISETP.GE.AND P0, PT, R6, UR40, PT ;  /* 0x0000002806007c0c */ /* 0x000fe4000bf06270 */
[----:B------:R-:W-:Y:S01]  /*d0c0*/  MOV R13, R0 ;  /* 0x00000000000d7202 */ /* 0x000fe20000000f00 */
[----:B------:R-:W-:-:S10]  /*d0d0*/  IMAD.MOV.U32 R6, RZ, RZ, R14 ;  /* 0x000000ffff067224 */ /* 0x000fd400078e000e */
[----:B0-----:R-:W-:Y:S05]  /*d0e0*/  WARPSYNC.COLLECTIVE R15, `(.L_x_111) ;  /* 0x000000000f087348 */ /* 0x001fea0003c00000 */
[----:B------:R1:W2:Y:S02]  /*d0f0*/  SHFL.IDX P6, R14, R13, R12, R11 ;  /* 0x0000000c0d0e7389 */ /* 0x0002a400000c000b */
[----:B012---:R-:W-:Y:S01]  /*d100*/  ENDCOLLECTIVE ;  /* 0x000000000000791b */ /* 0x007fe20003800000 */
.L_x_111:
[----:B------:R-:W-:Y:S01]  /*d110*/  IMAD.MOV.U32 R13, RZ, RZ, R5 ;  /* 0x000000ffff0d7224 */ /* 0x000fe200078e0005 */
[----:B------:R-:W-:Y:S02]  /*d120*/  MOV R12, 0x2 ;  /* 0x00000002000c7802 */ /* 0x000fe40000000f00 */
[----:B------:R-:W-:-:S05]  /*d130*/  @!P0 LEA R14, P1, R37, R14, 0x1 ;  /* 0x0000000e250e8211 */ /* 0x000fca00078208ff */
[----:B------:R-:W-:-:S08]  /*d140*/  @!P0 IMAD.MOV.U32 R2, RZ, RZ, R14 ;  /* 0x000000ffff028224 */ /* 0x000fd000078e000e */
[----:B------:R-:W-:Y:S05]  /*d150*/  WARPSYNC.COLLECTIVE R15, `(.L_x_112) ;  /* 0x000000000f087348 */ /* 0x000fea0003c00000 */
[----:B------:R0:W1:Y:S02]  /*d160*/  SHFL.IDX P6, R14, R13, R12, R11 ;  /* 0x0000000c0d0e7389 */ /* 0x00006400000c000b */
[----:B01----:R-:W-:Y:S01]  /*d170*/  ENDCOLLECTIVE ;  /* 0x000000000000791b */ /* 0x003fe20003800000 */
.L_x_112:
[----:B------:R-:W-:Y:S02]  /*d180*/  @!P0 IMAD.X R7, RZ, RZ, R6, P1 ;  /* 0x000000ffff078224 */ /* 0x000fe400008e0606 */
[----:B------:R-:W-:-:S03]  /*d190*/  VIADD R6, R4, 0x20 ;  /* 0x0000002004067836 */ /* 0x000fc60000000000 */
[----:B------:R-:W-:-:S05]  /*d1a0*/  @!P0 MOV R3, R7 ;  /* 0x0000000700038202 */ /* 0x000fca0000000f00 */
[----:B------:R-:W-:Y:S01]  /*d1b0*/  @!PT LDS RZ, [RZ] ;  /* 0x00000000fffff984 */ /* 0x000fe20000000800 */
[----:B------:R-:W-:Y:S01]  /*d1c0*/  @!PT LDS RZ, [RZ] ;  /* 0x00000000fffff984 */ /* 0x000fe20000000800 */
[----:B------:R-:W-:Y:S01]  /*d1d0*/  @!PT LDS RZ, [RZ] ;  /* 0x00000000fffff984 */ /* 0x000fe20000000800 */
[----:B------:R0:W-:Y:S01]  /*d1e0*/  @!P0 LDGSTS.E.BYPASS.LTC128B.128 [R20+0x12c00], desc[UR36][R2.64], !P3 ;  /* 0x12c0000002148fae */ /* 0x0001e2000d901d64 */
[----:B------:R-:W-:-:S03]  /*d1f0*/  IMAD.MOV.U32 R13, RZ, RZ, R0 ;  /* 0x000000ffff0d7224 */ /* 0x000fc600078e0000 */
[----:B------:R0:W-:Y:S04]  /*d200*/  @!P0 LDGSTS.E.BYPASS.LTC128B.128 [R20+0x16c00], desc[UR36][R2.64+0x80], !P4 ;  /* 0x16c0008002148fae */ /* 0x0001e8000e101d64 */
[----:B------:R0:W-:Y:S01]  /*d210*/  @!P0 LDGSTS.E.BYPASS.LTC128B.128 [R20+0x1ac00], desc[UR36][R2.64+0x100], !P5 ;  /* 0x1ac0010002148fae */ /* 0x0001e2000e901d64 */
[----:B------:R-:W-:Y:S01]  /*d220*/  ISETP.GE.AND P0, PT, R6, UR40, PT ;  /* 0x0000002806007c0c */ /* 0x000fe2000bf06270 */
[----:B------:R-:W-:-:S12]  /*d230*/  IMAD.MOV.U32 R6, RZ, RZ, R14 ;  /* 0x000000ffff067224 */ /* 0x000fd800078e000e */
[----:B0-----:R-:W-:Y:S05]  /*d240*/  WARPSYNC.COLLECTIVE R15, `(.L_x_113) ;  /* 0x000000000f087348 */ /* 0x001fea0003c00000 */
[----:B------:R1:W2:Y:S02]  /*d250*/  SHFL.IDX P6, R14, R13, R12, R11 ;  /* 0x0000000c0d0e7389 */ /* 0x0002a400000c000b */
[----:B012---:R-:W-:Y:S01]  /*d260*/  ENDCOLLECTIVE ;  /* 0x000000000000791b */ /* 0x007fe20003800000 */
.L_x_113:
[----:B------:R-:W-:Y:S02]  /*d270*/  IMAD.MOV.U32 R13, RZ, RZ, R5 ;  /* 0x000000ffff0d7224 */ /* 0x000fe400078e0005 */
[----:B------:R-:W-:Y:S01]  /*d280*/  IMAD.MOV.U32 R12, RZ, RZ, 0x3 ;  /* 0x00000003ff0c7424 */ /* 0x000fe200078e00ff */
[----:B------:R-:W-:-:S04]  /*d290*/  @!P0 LEA R14, P1, R37, R14, 0x1 ;  /* 0x0000000e250e8211 */ /* 0x000fc800078208ff */
[----:B------:R-:W-:Y:S01]  /*d2a0*/  @!P0 IADD3.X R7, RZ, R6, RZ, P1, !PT ;  /* 0x00000006ff078210 */ /* 0x000fe20000ffe4ff */
[----:B------:R-:W-:Y:S01]  /*d2b0*/  @!P0 IMAD.MOV.U32 R2, RZ, RZ, R14 ;  /* 0x000000ffff028224 */ /* 0x000fe200078e000e */
[----:B------:R-:W-:-:S07]  /*d2c0*/  IADD3 R6, R4, 0x30, RZ ;  /* 0x0000003004067810 */ /* 0x000fce0007ffe0ff */
[----:B------:R-:W-:Y:S05]  /*d2d0*/  WARPSYNC.COLLECTIVE R15, `(.L_x_114) ;  /* 0x000000000f087348 */ /* 0x000fea0003c00000 */
[----:B------:R0:W1:Y:S02]  /*d2e0*/  SHFL.IDX P6, R14, R13, R12, R11 ;  /* 0x0000000c0d0e7389 */ /* 0x00006400000c000b */
[----:B01----:R-:W-:Y:S01]  /*d2f0*/  ENDCOLLECTIVE ;  /* 0x000000000000791b */ /* 0x003fe20003800000 */
.L_x_114:
[----:B------:R-:W-:-:S05]  /*d300*/  @!P0 IMAD.MOV.U32 R3, RZ, RZ, R7 ;  /* 0x000000ffff038224 */ /* 0x000fca00078e0007 */
[----:B------:R-:W-:Y:S01]  /*d310*/  @!PT LDS RZ, [RZ] ;  /* 0x00000000fffff984 */ /* 0x000fe20000000800 */
[----:B------:R-:W-:Y:S01]  /*d320*/  @!PT LDS RZ, [RZ] ;  /* 0x00000000fffff984 */ /* 0x000fe20000000800 */
[----:B------:R-:W-:Y:S01]  /*d330*/  @!PT LDS RZ, [RZ] ;  /* 0x00000000fffff984 */ /* 0x000fe20000000800 */
[----:B------:R0:W-:Y:S04]  /*d340*/  @!P0 LDGSTS.E.BYPASS.LTC128B.128 [R20+0x13400], desc[UR36][R2.64], !P3 ;  /* 0x1340000002148fae */ /* 0x0001e8000d901d64 */
[----:B------:R0:W-:Y:S01]  /*d350*/  @!P0 LDGSTS.E.BYPASS.LTC128B.128 [R20+0x17400], desc[UR36][R2.64+0x80], !P4 ;  /* 0x1740008002148fae */ /* 0x0001e2000e101d64 */
[----:B------:R-:W-:-:S03]  /*d360*/  IMAD.MOV.U32 R13, RZ, RZ, R0 ;  /* 0x000000ffff0d7224 */ /* 0x000fc600078e0000 */
[----:B------:R0:W-:Y:S01]  /*d370*/  @!P0 LDGSTS.E.BYPASS.LTC128B.128 [R20+0x1b400], desc[UR36][R2.64+0x100], !P5 ;  /* 0x1b40010002148fae */ /* 0x0001e2000e901d64 */
[----:B------:R-:W-:Y:S02]  /*d380*/  ISETP.GE.AND P0, PT, R6, UR40, PT ;  /* 0x0000002806007c0c */ /* 0x000fe4000bf06270 */
[----:B------:R-:W-:-:S11]  /*d390*/  MOV R6, R14 ;  /* 0x0000000e00067202 */ /* 0x000fd60000000f00 */
[----:B0-----:R-:W-:Y:S05]  /*d3a0*/  WARPSYNC.COLLECTIVE R15, `(.L_x_115) ;  /* 0x000000000f087348 */ /* 0x001fea0003c00000 */
[----:B------:R1:W2:Y:S02]  /*d3b0*/  SHFL.IDX P6, R14, R13, R12, R11 ;  /* 0x0000000c0d0e7389 */ /* 0x0002a400000c000b */
[----:B012---:R-:W-:Y:S01]  /*d3c0*/  ENDCOLLECTIVE ;  /* 0x000000000000791b */ /* 0x007fe20003800000 */
.L_x_115:
[----:B------:R-:W-:Y:S01]  /*d3d0*/  MOV R13, R5 ;  /* 0x00000005000d7202 */ /* 0x000fe20000000f00 */
[----:B------:R-:W-:Y:S01]  /*d3e0*/  IMAD.MOV.U32 R12, RZ, RZ, 0x4 ;  /* 0x00000004ff0c7424 */ /* 0x000fe200078e00ff */
[----:B------:R-:W-:-:S04]  /*d3f0*/  @!P0 LEA R14, P1, R37, R14, 0x1 ;  /* 0x0000000e250e8211 */ /* 0x000fc800078208ff */
[----:B------:R-:W-:Y:S01]  /*d400*/  @!P0 MOV R2, R14 ;  /* 0x0000000e00028202 */ /* 0x000fe20000000f00 */
[----:B------:R-:W-:-:S08]  /*d410*/  @!P0 IMAD.X R7, RZ, RZ, R6, P1 ;  /* 0x000000ffff078224 */ /* 0x000fd000008e0606 */
[----:B------:R-:W-:Y:S05]  /*d420*/  WARPSYNC.COLLECTIVE R15, `(.L_x_116) ;  /* 0x000000000f087348 */ /* 0x000fea0003c00000 */
[----:B------:R0:W1:Y:S02]  /*d430*/  SHFL.IDX P6, R14, R13, R12, R11 ;  /* 0x0000000c0d0e7389 */ /* 0x00006400000c000b */
[----:B01----:R-:W-:Y:S01]  /*d440*/  ENDCOLLECTIVE ;  /* 0x000000000000791b */ /* 0x003fe20003800000 */
.L_x_116:
[----:B------:R-:W-:Y:S02]  /*d450*/  VIADD R6, R4, 0x40 ;  /* 0x0000004004067836 */ /* 0x000fe40000000000 */
[----:B------:R-:W-:-:S05]  /*d460*/  @!P0 IMAD.MOV.U32 R3, RZ, RZ, R7 ;  /* 0x000000ffff038224 */ /* 0x000fca00078e0007 */
[----:B------:R-:W-:Y:S01]  /*d470*/  @!PT LDS RZ, [RZ] ;  /* 0x00000000fffff984 */ /* 0x000fe20000000800 */
[----:B------:R-:W-:Y:S01]  /*d480*/  @!PT LDS RZ, [RZ] ;  /* 0x00000000fffff984 */ /* 0x000fe20000000800 */
[----:B------:R-:W-:Y:S01]  /*d490*/  @!PT LDS RZ, [RZ] ;  /* 0x00000000fffff984 */ /* 0x000fe20000000800 */
[----:B------:R0:W-:Y:S04]  /*d4a0*/  @!P0 LDGSTS.E.BYPASS.LTC128B.128 [R20+0x13c00], desc[UR36][R2.64], !P3 ;  /* 0x13c0000002148fae */ /* 0x0001e8000d901d64 */
[----:B------:R0:W-:Y:S01]  /*d4b0*/  @!P0 LDGSTS.E.BYPASS.LTC128B.128 [R20+0x17c00], desc[UR36][R2.64+0x80], !P4 ;  /* 0x17c0008002148fae */ /* 0x0001e2000e101d64 */
[----:B------:R-:W-:-:S03]  /*d4c0*/  MOV R13, R0 ;  /* 0x00000000000d7202 */ /* 0x000fc60000000f00 */
[----:B------:R0:W-:Y:S01]  /*d4d0*/  @!P0 LDGSTS.E.BYPASS.LTC128B.128 [R20+0x1bc00], desc[UR36][R2.64+0x100], !P5 ;  /* 0x1bc0010002148fae */ /* 0x0001e2000e901d64 */
[----:B------:R-:W-:Y:S01]  /*d4e0*/  ISETP.GE.AND P0, PT, R6, UR40, PT ;  /* 0x0000002806007c0c */ /* 0x000fe2000bf06270 */
[----:B------:R-:W-:-:S12]  /*d4f0*/  IMAD.MOV.U32 R6, RZ, RZ, R14 ;  /* 0x000000ffff067224 */ /* 0x000fd800078e000e */
[----:B0-----:R-:W-:Y:S05]  /*d500*/  WARPSYNC.COLLECTIVE R15, `(.L_x_117) ;  /* 0x000000000f087348 */ /* 0x001fea0003c00000 */
[----:B------:R1:W2:Y:S02]  /*d510*/  SHFL.IDX P6, R14, R13, R12, R11 ;  /* 0x0000000c0d0e7389 */ /* 0x0002a400000c000b */
[----:B012---:R-:W-:Y:S01]  /*d520*/  ENDCOLLECTIVE ;  /* 0x000000000000791b */ /* 0x007fe20003800000 */
.L_x_117:
[----:B------:R-:W-:Y:S01]  /*d530*/  IMAD.MOV.U32 R13, RZ, RZ, R5 ;  /* 0x000000ffff0d7224 */ /* 0x000fe200078e0005 */
[----:B------:R-:W-:Y:S02]  /*d540*/  MOV R12, 0x5 ;  /* 0x00000005000c7802 */ /* 0x000fe40000000f00 */
[----:B------:R-:W-:-:S05]  /*d550*/  @!P0 LEA R14, P1, R37, R14, 0x1 ;  /* 0x0000000e250e8211 */ /* 0x000fca00078208ff */
[----:B------:R-:W-:-:S08]  /*d560*/  @!P0 IMAD.MOV.U32 R2, RZ, RZ, R14 ;  /* 0x000000ffff028224 */ /* 0x000fd000078e000e */
[----:B------:R-:W-:Y:S05]  /*d570*/  WARPSYNC.COLLECTIVE R15, `(.L_x_118) ;  /* 0x000000000f087348 */ /* 0x000fea0003c00000 */
[----:B------:R0:W1:Y:S02]  /*d580*/  SHFL.IDX P6, R14, R13, R12, R11 ;  /* 0x0000000c0d0e7389 */ /* 0x00006400000c000b */
[----:B01----:R-:W-:Y:S01]  /*d590*/  ENDCOLLECTIVE ;  /* 0x000000000000791b */ /* 0x003fe20003800000 */
.L_x_118:
        /* <DEDUP_REMOVED lines=15> */
.L_x_119:
        /* <DEDUP_REMOVED lines=9> */
.L_x_120:
        /* <DEDUP_REMOVED lines=13> */
.L_x_121:
[----:B------:R-:W-:Y:S01]  /*d7f0*/  IMAD.MOV.U32 R13, RZ, RZ, R5 ;  /* 0x000000ffff0d7224 */ /* 0x000fe200078e0005 */
[----:B------:R-:W-:Y:S02]  /*d800*/  MOV R12, 0x7 ;  /* 0x00000007000c7802 */ /* 0x000fe40000000f00 */
[----:B------:R-:W-:-:S04]  /*d810*/  @!P0 LEA R14, P1, R37, R14, 0x1 ;  /* 0x0000000e250e8211 */ /* 0x000fc800078208ff */
[----:B------:R-:W-:Y:S01]  /*d820*/  @!P0 MOV R2, R14 ;  /* 0x0000000e00028202 */ /* 0x000fe20000000f00 */
[----:B------:R-:W-:-:S08]  /*d830*/  @!P0 IMAD.X R7, RZ, RZ, R6, P1 ;  /* 0x000000ffff078224 */ /* 0x000fd000008e0606 */
[----:B------:R-:W-:Y:S05]  /*d840*/  WARPSYNC.COLLECTIVE R15, `(.L_x_122) ;  /* 0x000000000f087348 */ /* 0x000fea0003c00000 */
[----:B------:R0:W1:Y:S02]  /*d850*/  SHFL.IDX P6, R14, R13, R12, R11 ;  /* 0x0000000c0d0e7389 */ /* 0x00006400000c000b */
[----:B01----:R-:W-:Y:S01]  /*d860*/  ENDCOLLECTIVE ;  /* 0x000000000000791b */ /* 0x003fe20003800000 */
.L_x_122:
        /* <DEDUP_REMOVED lines=8> */
[----:B------:R-:W-:-:S07]  /*d8f0*/  IMAD.MOV.U32 R6, RZ, RZ, R14 ;  /* 0x000000ffff067224 */ /* 0x000fce00078e000e */
[----:B0-----:R-:W-:Y:S05]  /*d900*/  WARPSYNC.COLLECTIVE R15, `(.L_x_123) ;  /* 0x000000000f087348 */ /* 0x001fea0003c00000 */
[----:B------:R1:W2:Y:S02]  /*d910*/  SHFL.IDX P6, R14, R13, R12, R11 ;  /* 0x0000000c0d0e7389 */ /* 0x0002a400000c000b */
[----:B012---:R-:W-:Y:S01]  /*d920*/  ENDCOLLECTIVE ;  /* 0x000000000000791b */ /* 0x007fe20003800000 */
.L_x_123:
[----:B------:R-:W-:Y:S05]  /*d930*/  BRA `(.L_x_124) ;  /* 0xffffffcc00d07947 */ /* 0x000fea000383ffff */
.L_x_54:
[----:B0-----:R-:W-:-:S04]  /*d940*/  MOV R3, UR39 ;  /* 0x0000002700037c02 */ /* 0x001fc80008000f00 */
[----:B------:R0:W1:Y:S03]  /*d950*/  SYNCS.PHASECHK.TRANS64.TRYWAIT P0, [R3+URZ+0x30820], R0 ;  /* 0x03082000030075a7 */ /* 0x000066000800017f */
[----:B-1----:R-:W-:Y:S05]  /*d960*/  @!P0 NANOSLEEP.SYNCS 0x989680 ;  /* 0x009896800000895d */ /* 0x002fea0003900000 */
[----:B------:R-:W1:Y:S02]  /*d970*/  @!P0 SYNCS.PHASECHK.TRANS64 P0, [R3+URZ+0x30820], R0 ;  /* 0x03082000030085a7 */ /* 0x000e64000800007f */
[----:B-1----:R-:W-:Y:S05]  /*d980*/  @!P0 BRA `(.L_x_54) ;  /* 0xfffffffc00ec8947 */ /* 0x002fea000383ffff */
[----:B------:R-:W-:Y:S05]  /*d990*/  BRA `(.L_x_125) ;  /* 0xffffffd0000c7947 */ /* 0x000fea000383ffff */
.L_x_58:
[----:B0-----:R0:W1:Y:S02]  /*d9a0*/  SYNCS.PHASECHK.TRANS64.TRYWAIT P0, [R6+URZ+0x30840], R3 ;  /* 0x03084003060075a7 */ /* 0x001064000800017f */
[----:B-1----:R-:W-:Y:S05]  /*d9b0*/  @!P0 NANOSLEEP.SYNCS 0x989680 ;  /* 0x009896800000895d */ /* 0x002fea0003900000 */
[----:B------:R-:W1:Y:S02]  /*d9c0*/  @!P0 SYNCS.PHASECHK.TRANS64 P0, [R6+URZ+0x30840], R3 ;  /* 0x03084003060085a7 */ /* 0x000e64000800007f */
[----:B-1----:R-:W-:Y:S05]  /*d9d0*/  @!P0 BRA `(.L_x_58) ;  /* 0xfffffffc00f08947 */ /* 0x002fea000383ffff */
[----:B------:R-:W-:Y:S05]  /*d9e0*/  BRA `(.L_x_126) ;  /* 0xffffffd000bc7947 */ /* 0x000fea000383ffff */
.L_x_59:
        /* <DEDUP_REMOVED lines=8> */
.L_x_128:
[----:B------:R-:W-:Y:S05]  /*da70*/  BSYNC B1 ;  /* 0x0000000000017941 */ /* 0x000fea0003800000 */
.L_x_127:
[----:B------:R-:W-:Y:S01]  /*da80*/  MOV R13, R8 ;  /* 0x00000008000d7202 */ /* 0x000fe20000000f00 */
[----:B------:R-:W-:Y:S01]  /*da90*/  IMAD.MOV.U32 R12, RZ, RZ, RZ ;  /* 0x000000ffff0c7224 */ /* 0x000fe200078e00ff */
[----:B------:R-:W-:Y:S01]  /*daa0*/  MOV R15, 0xffffffff ;  /* 0xffffffff000f7802 */ /* 0x000fe20000000f00 */
[----:B------:R-:W-:Y:S01]  /*dab0*/  IMAD.MOV.U32 R11, RZ, RZ, 0x181f ;  /* 0x0000181fff0b7424 */ /* 0x000fe200078e00ff */
[----:B------:R-:W-:Y:S01]  /*dac0*/  LEA R9, R9, UR39, 0x1 ;  /* 0x0000002709097c11 */ /* 0x000fe2000f8e08ff */
[----:B------:R-:W-:Y:S02]  /*dad0*/  IMAD.MOV.U32 R3, RZ, RZ, R14 ;  /* 0x000000ffff037224 */ /* 0x000fe400078e000e */
[----:B------:R-:W-:-:S07]  /*dae0*/  IMAD.SHL.U32 R4, R37, 0x2, RZ ;  /* 0x0000000225047824 */ /* 0x000fce00078e00ff */
[----:B------:R-:W-:Y:S05]  /*daf0*/  WARPSYNC.COLLECTIVE R15, `(.L_x_129) ;  /* 0x000000000f087348 */ /* 0x000fea0003c00000 */
[----:B------:R0:W1:Y:S02]  /*db00*/  SHFL.IDX P6, R14, R13, R12, R11 ;  /* 0x0000000c0d0e7389 */ /* 0x00006400000c000b */
[----:B01----:R-:W-:Y:S01]  /*db10*/  ENDCOLLECTIVE ;  /* 0x000000000000791b */ /* 0x003fe20003800000 */
.L_x_129:
[----:B------:R-:W-:Y:S01]  /*db20*/  MOV R13, R10 ;  /* 0x0000000a000d7202 */ /* 0x000fe20000000f00 */
[----:B------:R-:W-:Y:S01]  /*db30*/  IMAD.MOV.U32 R12, RZ, RZ, 0x1 ;  /* 0x00000001ff0c7424 */ /* 0x000fe200078e00ff */
[----:B------:R-:W-:-:S13]  /*db40*/  IADD3 R2, P0, R14, R4, RZ ;  /* 0x000000040e027210 */ /* 0x000fda0007f1e0ff */
[----:B------:R-:W-:Y:S05]  /*db50*/  WARPSYNC.COLLECTIVE R15, `(.L_x_130) ;  /* 0x000000000f087348 */ /* 0x000fea0003c00000 */
[----:B------:R0:W1:Y:S02]  /*db60*/  SHFL.IDX P6, R14, R13, R12, R11 ;  /* 0x0000000c0d0e7389 */ /* 0x00006400000c000b */
[----:B01----:R-:W-:Y:S01]  /*db70*/  ENDCOLLECTIVE ;  /* 0x000000000000791b */ /* 0x003fe20003800000 */
.L_x_130:
[----:B------:R-:W-:-:S05]  /*db80*/  IMAD.X R3, RZ, RZ, R3, P0 ;  /* 0x000000ffff037224 */ /* 0x000fca00000e0603 */
[----:B------:R-:W-:Y:S01]  /*db90*/  @!PT LDS RZ, [RZ] ;  /* 0x00000000fffff984 */ /* 0x000fe20000000800 */
[----:B------:R-:W-:Y:S01]  /*dba0*/  @!PT LDS RZ, [RZ] ;  /* 0x00000000fffff984 */ /* 0x000fe20000000800 */
[----:B------:R-:W-:Y:S01]  /*dbb0*/  @!PT LDS RZ, [RZ] ;  /* 0x00000000fffff984 */ /* 0x000fe20000000800 */
[----:B------:R-:W-:Y:S04]  /*dbc0*/  LDGSTS.E.BYPASS.LTC128B.128 [R9+0x1e400], desc[UR36][R2.64], !P3 ;  /* 0x1e40000002097fae */ /* 0x000fe8000d901d64 */
[----:B------:R-:W-:Y:S01]  /*dbd0*/  LDGSTS.E.BYPASS.LTC128B.128 [R9+0x21400], desc[UR36][R2.64+0x80], !P2 ;  /* 0x2140008002097fae */ /* 0x000fe2000d101d64 */
[----:B------:R-:W-:-:S03]  /*dbe0*/  MOV R13, R8 ;  /* 0x00000008000d7202 */ /* 0x000fc60000000f00 */
[----:B------:R0:W-:Y:S02]  /*dbf0*/  LDGSTS.E.BYPASS.LTC128B.128 [R9+0x24400], desc[UR36][R2.64+0x100], !P1 ;  /* 0x2440010002097fae */ /* 0x0001e4000c901d64 */
[----:B0-----:R-:W-:-:S07]  /*dc00*/  IMAD.MOV.U32 R3, RZ, RZ, R14 ;  /* 0x000000ffff037224 */ /* 0x001fce00078e000e */
[----:B------:R-:W-:Y:S05]  /*dc10*/  WARPSYNC.COLLECTIVE R15, `(.L_x_131) ;  /* 0x000000000f087348 */ /* 0x000fea0003c00000 */
[----:B------:R0:W1:Y:S02]  /*dc20*/  SHFL.IDX P6, R14, R13, R12, R11 ;  /* 0x0000000c0d0e7389 */ /* 0x00006400000c000b */
[----:B01----:R-:W-:Y:S01]  /*dc30*/  ENDCOLLECTIVE ;  /* 0x000000000000791b */ /* 0x003fe20003800000 */
.L_x_131:
[----:B------:R-:W-:Y:S01]  /*dc40*/  IMAD.MOV.U32 R13, RZ, RZ, R10 ;  /* 0x000000ffff0d7224 */ /* 0x000fe200078e000a */
[----:B------:R-:W-:Y:S02]  /*dc50*/  MOV R12, 0x2 ;  /* 0x00000002000c7802 */ /* 0x000fe40000000f00 */
[----:B------:R-:W-:-:S13]  /*dc60*/  IADD3 R2, P0, R14, R4, RZ ;  /* 0x000000040e027210 */ /* 0x000fda0007f1e0ff */
[----:B------:R-:W-:Y:S05]  /*dc70*/  WARPSYNC.COLLECTIVE R15, `(.L_x_132) ;  /* 0x000000000f087348 */ /* 0x000fea0003c00000 */
[----:B------:R0:W1:Y:S02]  /*dc80*/  SHFL.IDX P6, R14, R13, R12, R11 ;  /* 0x0000000c0d0e7389 */ /* 0x00006400000c000b */
[----:B01----:R-:W-:Y:S01]  /*dc90*/  ENDCOLLECTIVE ;  /* 0x000000000000791b */ /* 0x003fe20003800000 */
.L_x_132:
[----:B------:R-:W-:-:S05]  /*dca0*/  IMAD.X R3, RZ, RZ, R3, P0 ;  /* 0x000000ffff037224 */ /* 0x000fca00000e0603 */
[----:B------:R-:W-:Y:S01]  /*dcb0*/  @!PT LDS RZ, [RZ] ;  /* 0x00000000fffff984 */ /* 0x000fe20000000800 */
[----:B------:R-:W-:Y:S01]  /*dcc0*/  @!PT LDS RZ, [RZ] ;  /* 0x00000000fffff984 */ /* 0x000fe20000000800 */
[----:B------:R-:W-:Y:S01]  /*dcd0*/  @!PT LDS RZ, [RZ] ;  /* 0x00000000fffff984 */ /* 0x000fe20000000800 */
[----:B------:R0:W-:Y:S04]  /*dce0*/  LDGSTS.E.BYPASS.LTC128B.128 [R9+0x1ec00], desc[UR36][R2.64], !P3 ;  /* 0x1ec0000002097fae */ /* 0x0001e8000d901d64 */
[----:B------:R0:W-:Y:S01]  /*dcf0*/  LDGSTS.E.BYPASS.LTC128B.128 [R9+0x21c00], desc[UR36][R2.64+0x80], !P2 ;  /* 0x21c0008002097fae */ /* 0x0001e2000d101d64 */
[----:B------:R-:W-:-:S03]  /*dd00*/  IMAD.MOV.U32 R13, RZ, RZ, R8 ;  /* 0x000000ffff0d7224 */ /* 0x000fc600078e0008 */
[----:B------:R0:W-:Y:S01]  /*dd10*/  LDGSTS.E.BYPASS.LTC128B.128 [R9+0x24c00], desc[UR36][R2.64+0x100], !P1 ;  /* 0x24c0010002097fae */ /* 0x0001e2000c901d64 */
[----:B------:R-:W-:-:S07]  /*dd20*/  IMAD.MOV.U32 R35, RZ, RZ, R14 ;  /* 0x000000ffff237224 */ /* 0x000fce00078e000e */
[----:B0-----:R-:W-:Y:S05]  /*dd30*/  WARPSYNC.COLLECTIVE R15, `(.L_x_133) ;  /* 0x000000000f087348 */ /* 0x001fea0003c00000 */
[----:B------:R1:W2:Y:S02]  /*dd40*/  SHFL.IDX P6, R14, R13, R12, R11 ;  /* 0x0000000c0d0e7389 */ /* 0x0002a400000c000b */
[----:B012---:R-:W-:Y:S01]  /*dd50*/  ENDCOLLECTIVE ;  /* 0x000000000000791b */ /* 0x007fe20003800000 */
.L_x_133:
[----:B------:R-:W-:Y:S02]  /*dd60*/  IMAD.MOV.U32 R13, RZ, RZ, R10 ;  /* 0x000000ffff0d7224 */ /* 0x000fe400078e000a */
[----:B------:R-:W-:Y:S01]  /*dd70*/  IMAD.MOV.U32 R12, RZ, RZ, 0x3 ;  /* 0x00000003ff0c7424 */ /* 0x000fe200078e00ff */
[----:B------:R-:W-:-:S13]  /*dd80*/  IADD3 R2, P0, R14, R4, RZ ;  /* 0x000000040e027210 */ /* 0x000fda0007f1e0ff */
[----:B------:R-:W-:Y:S05]  /*dd90*/  WARPSYNC.COLLECTIVE R15, `(.L_x_134) ;  /* 0x000000000f087348 */ /* 0x000fea0003c00000 */
[----:B------:R0:W1:Y:S02]  /*dda0*/  SHFL.IDX P6, R14, R13, R12, R11 ;  /* 0x0000000c0d0e7389 */ /* 0x00006400000c000b */
[----:B01----:R-:W-:Y:S01]  /*ddb0*/  ENDCOLLECTIVE ;  /* 0x000000000000791b */ /* 0x003fe20003800000 */
.L_x_134:
[----:B------:R-:W-:-:S05]  /*ddc0*/  IADD3.X R3, RZ, R35, RZ, P0, !PT ;  /* 0x00000023ff037210 */ /* 0x000fca00007fe4ff */
[----:B------:R-:W-:Y:S01]  /*ddd0*/  @!PT LDS RZ, [RZ] ;  /* 0x00000000fffff984 */ /* 0x000fe20000000800 */
[----:B------:R-:W-:Y:S01]  /*dde0*/  @!PT LDS RZ, [RZ] ;  /* 0x00000000fffff984 */ /* 0x000fe20000000800 */
[----:B------:R-:W-:Y:S01]  /*ddf0*/  @!PT LDS RZ, [RZ] ;  /* 0x00000000fffff984 */ /* 0x000fe20000000800 */
[----:B------:R0:W-:Y:S04]  /*de00*/  LDGSTS.E.BYPASS.LTC128B.128 [R9+0x1f400], desc[UR36][R2.64], !P3 ;  /* 0x1f40000002097fae */ /* 0x0001e8000d901d64 */
[----:B------:R0:W-:Y:S01]  /*de10*/  LDGSTS.E.BYPASS.LTC128B.128 [R9+0x22400], desc[UR36][R2.64+0x80], !P2 ;  /* 0x2240008002097fae */ /* 0x0001e2000d101d64 */
[----:B------:R-:W-:-:S03]  /*de20*/  IMAD.MOV.U32 R13, RZ, RZ, R8 ;  /* 0x000000ffff0d7224 */ /* 0x000fc600078e0008 */
[----:B------:R0:W-:Y:S01]  /*de30*/  LDGSTS.E.BYPASS.LTC128B.128 [R9+0x25400], desc[UR36][R2.64+0x100], !P1 ;  /* 0x2540010002097fae */ /* 0x0001e2000c901d64 */
[----:B------:R-:W-:-:S07]  /*de40*/  MOV R35, R14 ;  /* 0x0000000e00237202 */ /* 0x000fce0000000f00 */
[----:B0-----:R-:W-:Y:S05]  /*de50*/  WARPSYNC.COLLECTIVE R15, `(.L_x_135) ;  /* 0x000000000f087348 */ /* 0x001fea0003c00000 */
[----:B------:R1:W2:Y:S02]  /*de60*/  SHFL.IDX P6, R14, R13, R12, R11 ;  /* 0x0000000c0d0e7389 */ /* 0x0002a400000c000b */
[----:B012---:R-:W-:Y:S01]  /*de70*/  ENDCOLLECTIVE ;  /* 0x000000000000791b */ /* 0x007fe20003800000 */
.L_x_135:
[----:B------:R-:W-:Y:S01]  /*de80*/  MOV R13, R10 ;  /* 0x0000000a000d7202 */ /* 0x000fe20000000f00 */
[----:B------:R-:W-:Y:S01]  /*de90*/  IMAD.MOV.U32 R12, RZ, RZ, 0x4 ;  /* 0x00000004ff0c7424 */ /* 0x000fe200078e00ff */
[----:B------:R-:W-:-:S13]  /*dea0*/  IADD3 R2, P0, R14, R4, RZ ;  /* 0x000000040e027210 */ /* 0x000fda0007f1e0ff */
[----:B------:R-:W-:Y:S05]  /*deb0*/  WARPSYNC.COLLECTIVE R15, `(.L_x_136) ;  /* 0x000000000f087348 */ /* 0x000fea0003c00000 */
[----:B------:R0:W1:Y:S02]  /*dec0*/  SHFL.IDX P6, R14, R13, R12, R11 ;  /* 0x0000000c0d0e7389 */ /* 0x00006400000c000b */
[----:B01----:R-:W-:Y:S01]  /*ded0*/  ENDCOLLECTIVE ;  /* 0x000000000000791b */ /* 0x003fe20003800000 */
.L_x_136:
[----:B------:R-:W-:-:S05]  /*dee0*/  IMAD.X R3, RZ, RZ, R35, P0 ;  /* 0x000000ffff037224 */ /* 0x000fca00000e0623 */
[----:B------:R-:W-:Y:S01]  /*def0*/  @!PT LDS RZ, [RZ] ;  /* 0x00000000fffff984 */ /* 0x000fe20000000800 */
[----:B------:R-:W-:Y:S01]  /*df00*/  @!PT LDS RZ, [RZ] ;  /* 0x00000000fffff984 */ /* 0x000fe20000000800 */
[----:B------:R-:W-:Y:S01]  /*df10*/  @!PT LDS RZ, [RZ] ;  /* 0x00000000fffff984 */ /* 0x000fe20000000800 */
[----:B------:R0:W-:Y:S04]  /*df20*/  LDGSTS.E.BYPASS.LTC128B.128 [R9+0x1fc00], desc[UR36][R2.64], !P3 ;  /* 0x1fc0000002097fae */ /* 0x0001e8000d901d64 */
[----:B------:R0:W-:Y:S01]  /*df30*/  LDGSTS.E.BYPASS.LTC128B.128 [R9+0x22c00], desc[UR36][R2.64+0x80], !P2 ;  /* 0x22c0008002097fae */ /* 0x0001e2000d101d64 */
[----:B------:R-:W-:-:S03]  /*df40*/  MOV R13, R8 ;  /* 0x00000008000d7202 */ /* 0x000fc60000000f00 */
[----:B------:R0:W-:Y:S01]  /*df50*/  LDGSTS.E.BYPASS.LTC128B.128 [R9+0x25c00], desc[UR36][R2.64+0x100], !P1 ;  /* 0x25c0010002097fae */ /* 0x0001e2000c901d64 */
[----:B------:R-:W-:-:S07]  /*df60*/  IMAD.MOV.U32 R35, RZ, RZ, R14 ;  /* 0x000000ffff237224 */ /* 0x000fce00078e000e */
[----:B0-----:R-:W-:Y:S05]  /*df70*/  WARPSYNC.COLLECTIVE R15, `(.L_x_137) ;  /* 0x000000000f087348 */ /* 0x001fea0003c00000 */
[----:B------:R1:W2:Y:S02]  /*df80*/  SHFL.IDX P6, R14, R13, R12, R11 ;  /* 0x0000000c0d0e7389 */ /* 0x0002a400000c000b */
[----:B012---:R-:W-:Y:S01]  /*df90*/  ENDCOLLECTIVE ;  /* 0x000000000000791b */ /* 0x007fe20003800000 */
.L_x_137:
[----:B------:R-:W-:Y:S01]  /*dfa0*/  IMAD.MOV.U32 R13, RZ, RZ, R10 ;  /* 0x000000ffff0d7224 */ /* 0x000fe200078e000a */
[----:B------:R-:W-:Y:S02]  /*dfb0*/  MOV R12, 0x5 ;  /* 0x00000005000c7802 */ /* 0x000fe40000000f00 */
[----:B------:R-:W-:-:S13]  /*dfc0*/  IADD3 R2, P0, R14, R4, RZ ;  /* 0x000000040e027210 */ /* 0x000fda0007f1e0ff */
[----:B------:R-:W-:Y:S05]  /*dfd0*/  WARPSYNC.COLLECTIVE R15, `(.L_x_138) ;  /* 0x000000000f087348 */ /* 0x000fea0003c00000 */
[----:B------:R0:W1:Y:S02]  /*dfe0*/  SHFL.IDX P6, R14, R13, R12, R11 ;  /* 0x0000000c0d0e7389 */ /* 0x00006400000c000b */
[----:B01----:R-:W-:Y:S01]  /*dff0*/  ENDCOLLECTIVE ;  /* 0x000000000000791b */ /* 0x003fe20003800000 */
.L_x_138:
        /* <DEDUP_REMOVED lines=12> */
.L_x_139:
[----:B------:R-:W-:Y:S05]  /*e0c0*/  BRA `(.L_x_140) ;  /* 0xffffffd0000c7947 */ /* 0x000fea000383ffff */
.L_x_64:
[----:B0-----:R0:W1:Y:S02]  /*e0d0*/  SYNCS.PHASECHK.TRANS64.TRYWAIT P0, [R6+URZ+0x30860], R9 ;  /* 0x03086009060075a7 */ /* 0x001064000800017f */
[----:B-1----:R-:W-:Y:S05]  /*e0e0*/  @!P0 NANOSLEEP.SYNCS 0x989680 ;  /* 0x009896800000895d */ /* 0x002fea0003900000 */
[----:B------:R-:W1:Y:S02]  /*e0f0*/  @!P0 SYNCS.PHASECHK.TRANS64 P0, [R6+URZ+0x30860], R9 ;  /* 0x03086009060085a7 */ /* 0x000e64000800007f */
[----:B-1----:R-:W-:Y:S05]  /*e100*/  @!P0 BRA `(.L_x_64) ;  /* 0xfffffffc00f08947 */ /* 0x002fea000383ffff */
[----:B------:R-:W-:Y:S05]  /*e110*/  BRA `(.L_x_141) ;  /* 0xffffffd000707947 */ /* 0x000fea000383ffff */
.L_x_65:
[----:B------:R-:W-:Y:S01]  /*e120*/  BSSY B1, `(.L_x_142) ;  /* 0x0000008000017945 */ /* 0x000fe20003800000 */
[----:B------:R-:W-:Y:S01]  /*e130*/  MOV R13, R18 ;  /* 0x00000012000d7202 */ /* 0x000fe20000000f00 */
[----:B------:R-:W-:Y:S01]  /*e140*/  IMAD.MOV.U32 R12, RZ, RZ, RZ ;  /* 0x000000ffff0c7224 */ /* 0x000fe200078e00ff */
[----:B------:R-:W-:Y:S01]  /*e150*/  MOV R15, 0xffffffff ;  /* 0xffffffff000f7802 */ /* 0x000fe20000000f00 */
[----:B------:R-:W-:-:S07]  /*e160*/  IMAD.MOV.U32 R11, RZ, RZ, 0x181f ;  /* 0x0000181fff0b7424 */ /* 0x000fce00078e00ff */
[----:B0-----:R-:W-:Y:S05]  /*e170*/  WARPSYNC.COLLECTIVE R15, `(.L_x_143) ;  /* 0x000000000f087348 */ /* 0x001fea0003c00000 */
[----:B------:R1:W2:Y:S02]  /*e180*/  SHFL.IDX P6, R14, R13, R12, R11 ;  /* 0x0000000c0d0e7389 */ /* 0x0002a400000c000b */
[----:B012---:R-:W-:Y:S01]  /*e190*/  ENDCOLLECTIVE ;  /* 0x000000000000791b */ /* 0x007fe20003800000 */
.L_x_143:
[----:B------:R-:W-:Y:S05]  /*e1a0*/  BSYNC B1 ;  /* 0x0000000000017941 */ /* 0x000fea0003800000 */
.L_x_142:
[----:B------:R-:W-:Y:S01]  /*e1b0*/  IMAD.MOV.U32 R13, RZ, RZ, R17 ;  /* 0x000000ffff0d7224 */ /* 0x000fe200078e0011 */
[----:B------:R-:W-:Y:S01]  /*e1c0*/  MOV R12, RZ ;  /* 0x000000ff000c7202 */ /* 0x000fe20000000f00 */
[----:B------:R-:W-:Y:S01]  /*e1d0*/  IMAD.MOV.U32 R11, RZ, RZ, 0x181f ;  /* 0x0000181fff0b7424 */ /* 0x000fe200078e00ff */
[----:B------:R-:W-:Y:S01]  /*e1e0*/  LEA R7, R7, UR39, 0x1 ;  /* 0x0000002707077c11 */ /* 0x000fe2000f8e08ff */
[----:B------:R-:W-:Y:S02]  /*e1f0*/  IMAD.MOV.U32 R15, RZ, RZ, -0x1 ;  /* 0xffffffffff0f7424 */ /* 0x000fe400078e00ff */
[----:B------:R-:W-:-:S07]  /*e200*/  IMAD.MOV.U32 R3, RZ, RZ, R14 ;  /* 0x000000ffff037224 */ /* 0x000fce00078e000e */
[----:B------:R-:W-:Y:S05]  /*e210*/  WARPSYNC.COLLECTIVE R15, `(.L_x_144) ;  /* 0x000000000f087348 */ /* 0x000fea0003c00000 */
[----:B------:R0:W1:Y:S02]  /*e220*/  SHFL.IDX P6, R14, R13, R12, R11 ;  /* 0x0000000c0d0e7389 */ /* 0x00006400000c000b */
[----:B01----:R-:W-:Y:S01]  /*e230*/  ENDCOLLECTIVE ;  /* 0x000000000000791b */ /* 0x003fe20003800000 */
.L_x_144:
[----:B------:R-:W-:Y:S02]  /*e240*/  IMAD.MOV.U32 R13, RZ, RZ, R18 ;  /* 0x000000ffff0d7224 */ /* 0x000fe400078e0012 */
[----:B------:R-:W-:Y:S01]  /*e250*/  IMAD.MOV.U32 R12, RZ, RZ, 0x1 ;  /* 0x00000001ff0c7424 */ /* 0x000fe200078e00ff */
[----:B------:R-:W-:-:S13]  /*e260*/  IADD3 R2, P0, R14, R4, RZ ;  /* 0x000000040e027210 */ /* 0x000fda0007f1e0ff */
[----:B------:R-:W-:Y:S05]  /*e270*/  WARPSYNC.COLLECTIVE R15, `(.L_x_145) ;  /* 0x000000000f087348 */ /* 0x000fea0003c00000 */
[----:B------:R0:W1:Y:S02]  /*e280*/  SHFL.IDX P6, R14, R13, R12, R11 ;  /* 0x0000000c0d0e7389 */ /* 0x00006400000c000b */
[----:B01----:R-:W-:Y:S01]  /*e290*/  ENDCOLLECTIVE ;  /* 0x000000000000791b */ /* 0x003fe20003800000 */
.L_x_145:
[----:B------:R-:W-:Y:S02]  /*e2a0*/  IADD3.X R3, RZ, R3, RZ, P0, !PT ;  /* 0x00000003ff037210 */ /* 0x000fe400007fe4ff */
[----:B------:R-:W-:Y:S01]  /*e2b0*/  ISETP.LT.OR P0, PT, R8, 0x1, P3 ;  /* 0x000000010800780c */ /* 0x000fe20001f01670 */
[----:B------:R-:W-:-:S12]  /*e2c0*/  IMAD.MOV.U32 R13, RZ, RZ, R17 ;  /* 0x000000ffff0d7224 */ /* 0x000fd800078e0011 */
        /* <DEDUP_REMOVED lines=8> */
[----:B0-----:R-:W-:-:S07]  /*e350*/  MOV R3, R14 ;  /* 0x0000000e00037202 */ /* 0x001fce0000000f00 */
[----:B------:R-:W-:Y:S05]  /*e360*/  WARPSYNC.COLLECTIVE R15, `(.L_x_146) ;  /* 0x000000000f087348 */ /* 0x000fea0003c00000 */
[----:B------:R0:W1:Y:S02]  /*e370*/  SHFL.IDX P6, R14, R13, R12, R11 ;  /* 0x0000000c0d0e7389 */ /* 0x00006400000c000b */
[----:B01----:R-:W-:Y:S01]  /*e380*/  ENDCOLLECTIVE ;  /* 0x000000000000791b */ /* 0x003fe20003800000 */
.L_x_146:
[----:B------:R-:W-:Y:S01]  /*e390*/  MOV R13, R18 ;  /* 0x00000012000d7202 */ /* 0x000fe20000000f00 */
[----:B------:R-:W-:Y:S01]  /*e3a0*/  IMAD.MOV.U32 R12, RZ, RZ, 0x2 ;  /* 0x00000002ff0c7424 */ /* 0x000fe200078e00ff */
[----:B------:R-:W-:-:S13]  /*e3b0*/  IADD3 R2, P0, R14, R4, RZ ;  /* 0x000000040e027210 */ /* 0x000fda0007f1e0ff */
[----:B------:R-:W-:Y:S05]  /*e3c0*/  WARPSYNC.COLLECTIVE R15, `(.L_x_147) ;  /* 0x000000000f087348 */ /* 0x000fea0003c00000 */
[----:B------:R0:W1:Y:S02]  /*e3d0*/  SHFL.IDX P6, R14, R13, R12, R11 ;  /* 0x0000000c0d0e7389 */ /* 0x00006400000c000b */
[----:B01----:R-:W-:Y:S01]  /*e3e0*/  ENDCOLLECTIVE ;  /* 0x000000000000791b */ /* 0x003fe20003800000 */
.L_x_147:
[----:B------:R-:W-:Y:S01]  /*e3f0*/  IMAD.X R3, RZ, RZ, R3, P0 ;  /* 0x000000ffff037224 */ /* 0x000fe200000e0603 */
[----:B------:R-:W-:Y:S02]  /*e400*/  ISETP.LT.OR P0, PT, R8, 0x11, P3 ;  /* 0x000000110800780c */ /* 0x000fe40001f01670 */
[----:B------:R-:W-:-:S11]  /*e410*/  MOV R13, R17 ;  /* 0x00000011000d7202 */ /* 0x000fd60000000f00 */
        /* <DEDUP_REMOVED lines=8> */
[----:B0-----:R-:W-:-:S07]  /*e4a0*/  IMAD.MOV.U32 R3, RZ, RZ, R14 ;  /* 0x000000ffff037224 */ /* 0x001fce00078e000e */
[----:B------:R-:W-:Y:S05]  /*e4b0*/  WARPSYNC.COLLECTIVE R15, `(.L_x_148) ;  /* 0x000000000f087348 */ /* 0x000fea0003c00000 */
[----:B------:R0:W1:Y:S02]  /*e4c0*/  SHFL.IDX P6, R14, R13, R12, R11 ;  /* 0x0000000c0d0e7389 */ /* 0x00006400000c000b */
[----:B01----:R-:W-:Y:S01]  /*e4d0*/  ENDCOLLECTIVE ;  /* 0x000000000000791b */ /* 0x003fe20003800000 */
.L_x_148:
[----:B------:R-:W-:Y:S01]  /*e4e0*/  IMAD.MOV.U32 R13, RZ, RZ, R18 ;  /* 0x000000ffff0d7224 */ /* 0x000fe200078e0012 */
[----:B------:R-:W-:Y:S02]  /*e4f0*/  MOV R12, 0x3 ;  /* 0x00000003000c7802 */ /* 0x000fe40000000f00 */
[----:B------:R-:W-:-:S13]  /*e500*/  IADD3 R2, P0, R14, R4, RZ ;  /* 0x000000040e027210 */ /* 0x000fda0007f1e0ff */
[----:B------:R-:W-:Y:S05]  /*e510*/  WARPSYNC.COLLECTIVE R15, `(.L_x_149) ;  /* 0x000000000f087348 */ /* 0x000fea0003c00000 */
[----:B------:R0:W1:Y:S02]  /*e520*/  SHFL.IDX P6, R14, R13, R12, R11 ;  /* 0x0000000c0d0e7389 */ /* 0x00006400000c000b */
[----:B01----:R-:W-:Y:S01]  /*e530*/  ENDCOLLECTIVE ;  /* 0x000000000000791b */ /* 0x003fe20003800000 */
.L_x_149:
[----:B------:R-:W-:Y:S01]  /*e540*/  IMAD.X R3, RZ, RZ, R3, P0 ;  /* 0x000000ffff037224 */ /* 0x000fe200000e0603 */
        /* <DEDUP_REMOVED lines=14> */
.L_x_150:
[----:B------:R-:W-:Y:S02]  /*e630*/  IMAD.MOV.U32 R13, RZ, RZ, R18 ;  /* 0x000000ffff0d7224 */ /* 0x000fe400078e0012 */
[----:B------:R-:W-:Y:S01]  /*e640*/  IMAD.MOV.U32 R12, RZ, RZ, 0x4 ;  /* 0x00000004ff0c7424 */ /* 0x000fe200078e00ff */
[----:B------:R-:W-:-:S13]  /*e650*/  IADD3 R2, P0, R14, R4, RZ ;  /* 0x000000040e027210 */ /* 0x000fda0007f1e0ff */
[----:B------:R-:W-:Y:S05]  /*e660*/  WARPSYNC.COLLECTIVE R15, `(.L_x_151) ;  /* 0x000000000f087348 */ /* 0x000fea0003c00000 */
[----:B------:R0:W1:Y:S02]  /*e670*/  SHFL.IDX P6, R14, R13, R12, R11 ;  /* 0x0000000c0d0e7389 */ /* 0x00006400000c000b */
[----:B01----:R-:W-:Y:S01]  /*e680*/  ENDCOLLECTIVE ;  /* 0x000000000000791b */ /* 0x003fe20003800000 */
.L_x_151:
        /* <DEDUP_REMOVED lines=15> */
.L_x_152:
[----:B------:R-:W-:Y:S01]  /*e780*/  MOV R13, R18 ;  /* 0x00000012000d7202 */ /* 0x000fe20000000f00 */
[----:B------:R-:W-:Y:S01]  /*e790*/  IMAD.MOV.U32 R12, RZ, RZ, 0x5 ;  /* 0x00000005ff0c7424 */ /* 0x000fe200078e00ff */
[----:B------:R-:W-:-:S13]  /*e7a0*/  IADD3 R2, P0, R14, R4, RZ ;  /* 0x000000040e027210 */ /* 0x000fda0007f1e0ff */
[----:B------:R-:W-:Y:S05]  /*e7b0*/  WARPSYNC.COLLECTIVE R15, `(.L_x_153) ;  /* 0x000000000f087348 */ /* 0x000fea0003c00000 */
[----:B------:R0:W1:Y:S02]  /*e7c0*/  SHFL.IDX P6, R14, R13, R12, R11 ;  /* 0x0000000c0d0e7389 */ /* 0x00006400000c000b */
[----:B01----:R-:W-:Y:S01]  /*e7d0*/  ENDCOLLECTIVE ;  /* 0x000000000000791b */ /* 0x003fe20003800000 */
.L_x_153:
[----:B------:R-:W-:Y:S01]  /*e7e0*/  IMAD.X R3, RZ, RZ, R3, P0 ;  /* 0x000000ffff037224 */ /* 0x000fe200000e0603 */
[----:B------:R-:W-:Y:S02]  /*e7f0*/  ISETP.LT.OR P0, PT, R8, 0x41, P3 ;  /* 0x000000410800780c */ /* 0x000fe40001f01670 */
[----:B------:R-:W-:-:S11]  /*e800*/  MOV R13, R17 ;  /* 0x00000011000d7202 */ /* 0x000fd60000000f00 */
[----:B------:R-:W-:Y:S01]  /*e810*/  @!PT LDS RZ, [RZ] ;  /* 0x00000000fffff984 */ /* 0x000fe20000000800 */
[----:B------:R-:W-:Y:S01]  /*e820*/  @!PT LDS RZ, [RZ] ;  /* 0x00000000fffff984 */ /* 0x000fe20000000800 */
[----:B------:R-:W-:Y:S01]  /*e830*/  @!PT LDS RZ, [RZ] ;  /* 0x00000000fffff984 */ /* 0x000fe20000000800 */
[----:B------:R0:W-:Y:S01]  /*e840*/  LDGSTS.E.BYPASS.LTC128B.128 [R7+0x2400], desc[UR36][R2.64], !P0 ;  /* 0x0240000002077fae */ /* 0x0001e2000c101d64 */
[----:B------:R-:W-:Y:S01]  /*e850*/  ISETP.LT.OR P0, PT, R8, 0x41, P2 ;  /* 0x000000410800780c */ /* 0x000fe20001701670 */
[----:B------:R-:W-:-:S12]  /*e860*/  IMAD.MOV.U32 R18, RZ, RZ, R14 ;  /* 0x000000ffff127224 */ /* 0x000fd800078e000e */
[----:B0-----:R-:W-:Y:S05]  /*e870*/  WARPSYNC.COLLECTIVE R15, `(.L_x_154) ;  /* 0x000000000f087348 */ /* 0x001fea0003c00000 */
[----:B------:R1:W2:Y:S02]  /*e880*/  SHFL.IDX P6, R14, R13, R12, R11 ;  /* 0x0000000c0d0e7389 */ /* 0x0002a400000c000b */
[----:B012---:R-:W-:Y:S01]  /*e890*/  ENDCOLLECTIVE ;  /* 0x000000000000791b */ /* 0x007fe20003800000 */
.L_x_154:
[----:B------:R-:W-:Y:S01]  /*e8a0*/  @!PT LDS RZ, [RZ] ;  /* 0x00000000fffff984 */ /* 0x000fe20000000800 */
[----:B------:R-:W-:Y:S01]  /*e8b0*/  @!PT LDS RZ, [RZ] ;  /* 0x00000000fffff984 */ /* 0x000fe20000000800 */
[----:B------:R-:W-:Y:S01]  /*e8c0*/  @!PT LDS RZ, [RZ] ;  /* 0x00000000fffff984 */ /* 0x000fe20000000800 */
[----:B------:R0:W-:Y:S01]  /*e8d0*/  LDGSTS.E.BYPASS.LTC128B.128 [R7+0x5400], desc[UR36][R2.64+0x80], !P0 ;  /* 0x0540008002077fae */ /* 0x0001e2000c101d64 */
[----:B------:R-:W-:-:S13]  /*e8e0*/  ISETP.LT.OR P0, PT, R8, 0x41, P1 ;  /* 0x000000410800780c */ /* 0x000fda0000f01670 */
[----:B------:R0:W-:Y:S01]  /*e8f0*/  LDGSTS.E.BYPASS.LTC128B.128 [R7+0x8400], desc[UR36][R2.64+0x100], !P0 ;  /* 0x0840010002077fae */ /* 0x0001e2000c101d64 */
[----:B------:R-:W-:Y:S05]  /*e900*/  BRA `(.L_x_155) ;  /* 0xffffffcc00687947 */ /* 0x000fea000383ffff */
.L_x_71:
[----:B0-----:R0:W1:Y:S02]  /*e910*/  SYNCS.PHASECHK.TRANS64.TRYWAIT P0, [R4+URZ+0x30860], R3 ;  /* 0x03086003040075a7 */ /* 0x001064000800017f */
[----:B-1----:R-:W-:Y:S05]  /*e920*/  @!P0 NANOSLEEP.SYNCS 0x989680 ;  /* 0x009896800000895d */ /* 0x002fea0003900000 */
[----:B------:R-:W1:Y:S02]  /*e930*/  @!P0 SYNCS.PHASECHK.TRANS64 P0, [R4+URZ+0x30860], R3 ;  /* 0x03086003040085a7 */ /* 0x000e64000800007f */
[----:B-1----:R-:W-:Y:S05]  /*e940*/  @!P0 BRA `(.L_x_71) ;  /* 0xfffffffc00f08947 */ /* 0x002fea000383ffff */
[----:B------:R-:W-:Y:S05]  /*e950*/  BRA `(.L_x_156) ;  /* 0xffffffd000407947 */ /* 0x000fea000383ffff */
.L_x_72:
[----:B------:R-:W-:Y:S01]  /*e960*/  BSSY B0, `(.L_x_157) ;  /* 0x0000008000007945 */ /* 0x000fe20003800000 */
[----:B------:R-:W-:Y:S01]  /*e970*/  IMAD.MOV.U32 R13, RZ, RZ, R18 ;  /* 0x000000ffff0d7224 */ /* 0x000fe200078e0012 */
[----:B------:R-:W-:Y:S01]  /*e980*/  MOV R11, 0x181f ;  /* 0x0000181f000b7802 */ /* 0x000fe20000000f00 */
[----:B------:R-:W-:Y:S02]  /*e990*/  IMAD.MOV.U32 R12, RZ, RZ, RZ ;  /* 0x000000ffff0c7224 */ /* 0x000fe400078e00ff */
[----:B------:R-:W-:-:S07]  /*e9a0*/  IMAD.MOV.U32 R15, RZ, RZ, -0x1 ;  /* 0xffffffffff0f7424 */ /* 0x000fce00078e00ff */
[----:B0-----:R-:W-:Y:S05]  /*e9b0*/  WARPSYNC.COLLECTIVE R15, `(.L_x_158) ;  /* 0x000000000f087348 */ /* 0x001fea0003c00000 */
[----:B------:R1:W2:Y:S02]  /*e9c0*/  SHFL.IDX P6, R14, R13, R12, R11 ;  /* 0x0000000c0d0e7389 */ /* 0x0002a400000c000b */
[----:B012---:R-:W-:Y:S01]  /*e9d0*/  ENDCOLLECTIVE ;  /* 0x000000000000791b */ /* 0x007fe20003800000 */
.L_x_158:
[----:B------:R-:W-:Y:S05]  /*e9e0*/  BSYNC B0 ;  /* 0x0000000000007941 */ /* 0x000fea0003800000 */
.L_x_157:
[----:B------:R-:W-:Y:S01]  /*e9f0*/  MOV R13, R17 ;  /* 0x00000011000d7202 */ /* 0x000fe20000000f00 */
[----:B------:R-:W-:Y:S01]  /*ea00*/  IMAD.MOV.U32 R12, RZ, RZ, RZ ;  /* 0x000000ffff0c7224 */ /* 0x000fe200078e00ff */
[----:B------:R-:W-:Y:S01]  /*ea10*/  MOV R15, 0xffffffff ;  /* 0xffffffff000f7802 */ /* 0x000fe20000000f00 */
[----:B------:R-:W-:Y:S02]  /*ea20*/  IMAD.MOV.U32 R11, RZ, RZ, 0x181f ;  /* 0x0000181fff0b7424 */ /* 0x000fe400078e00ff */
[----:B------:R-:W-:Y:S02]  /*ea30*/  IMAD.MOV.U32 R0, RZ, RZ, R14 ;  /* 0x000000ffff007224 */ /* 0x000fe400078e000e */
[----:B------:R-:W-:-:S07]  /*ea40*/  IMAD.SHL.U32 R6, R37, 0x2, RZ ;  /* 0x0000000225067824 */ /* 0x000fce00078e00ff */
[----:B------:R-:W-:Y:S05]  /*ea50*/  WARPSYNC.COLLECTIVE R15, `(.L_x_159) ;  /* 0x000000000f087348 */ /* 0x000fea0003c00000 */
[----:B------:R0:W1:Y:S02]  /*ea60*/  SHFL.IDX P6, R14, R13, R12, R11 ;  /* 0x0000000c0d0e7389 */ /* 0x00006400000c000b */
[----:B01----:R-:W-:Y:S01]  /*ea70*/  ENDCOLLECTIVE ;  /* 0x000000000000791b */ /* 0x003fe20003800000 */
.L_x_159:
[----:B------:R-:W-:Y:S01]  /*ea80*/  MOV R13, R18 ;  /* 0x00000012000d7202 */ /* 0x000fe20000000f00 */
[----:B------:R-:W-:Y:S01]  /*ea90*/  IMAD.MOV.U32 R12, RZ, RZ, 0x1 ;  /* 0x00000001ff0c7424 */ /* 0x000fe200078e00ff */
[----:B------:R-:W-:-:S13]  /*eaa0*/  IADD3 R2, P0, R14, R6, RZ ;  /* 0x000000060e027210 */ /* 0x000fda0007f1e0ff */
[----:B------:R-:W-:Y:S05]  /*eab0*/  WARPSYNC.COLLECTIVE R15, `(.L_x_160) ;  /* 0x000000000f087348 */ /* 0x000fea0003c00000 */
[----:B------:R0:W1:Y:S02]  /*eac0*/  SHFL.IDX P6, R14, R13, R12, R11 ;  /* 0x0000000c0d0e7389 */ /* 0x00006400000c000b */
[----:B01----:R-:W-:Y:S01]  /*ead0*/  ENDCOLLECTIVE ;  /* 0x000000000000791b */ /* 0x003fe20003800000 */
.L_x_160:
[----:B------:R-:W-:Y:S01]  /*eae0*/  IMAD.X R3, RZ, RZ, R0, P0 ;  /* 0x000000ffff037224 */ /* 0x000fe200000e0600 */
[----:B------:R-:W-:Y:S02]  /*eaf0*/  ISETP.LT.OR P0, PT, R5, 0x1, P3 ;  /* 0x000000010500780c */ /* 0x000fe40001f01670 */
[----:B------:R-:W-:Y:S02]  /*eb00*/  LEA R0, R7, UR39, 0x1 ;  /* 0x0000002707007c11 */ /* 0x000fe4000f8e08ff */
[----:B------:R-:W-:-:S09]  /*eb10*/  MOV R13, R17 ;  /* 0x00000011000d7202 */ /* 0x000fd20000000f00 */
        /* <DEDUP_REMOVED lines=9> */
.L_x_161:
[----:B------:R-:W-:Y:S01]  /*ebb0*/  @!PT LDS RZ, [RZ] ;  /* 0x00000000fffff984 */ /* 0x000fe20000000800 */
[----:B------:R-:W-:Y:S01]  /*ebc0*/  @!PT LDS RZ, [RZ] ;  /* 0x00000000fffff984 */ /* 0x000fe20000000800 */
[----:B------:R-:W-:Y:S01]  /*ebd0*/  @!PT LDS RZ, [RZ] ;  /* 0x00000000fffff984 */ /* 0x000fe20000000800 */
[----:B------:R-:W-:Y:S01]  /*ebe0*/  LDGSTS.E.BYPASS.LTC128B.128 [R0+0x3400], desc[UR36][R2.64+0x80], !P0 ;  /* 0x0340008002007fae */ /* 0x000fe2000c101d64 */
[----:B------:R-:W-:Y:S01]  /*ebf0*/  ISETP.LT.OR P0, PT, R5, 0x1, P1 ;  /* 0x000000010500780c */ /* 0x000fe20000f01670 */
[----:B------:R-:W-:Y:S01]  /*ec00*/  IMAD.MOV.U32 R13, RZ, RZ, R18 ;  /* 0x000000ffff0d7224 */ /* 0x000fe200078e0012 */
[----:B------:R-:W-:-:S11]  /*ec10*/  MOV R12, 0x2 ;  /* 0x00000002000c7802 */ /* 0x000fd60000000f00 */
[----:B------:R0:W-:Y:S02]  /*ec20*/  LDGSTS.E.BYPASS.LTC128B.128 [R0+0x6400], desc[UR36][R2.64+0x100], !P0 ;  /* 0x0640010002007fae */ /* 0x0001e4000c101d64 */
[----:B0-----:R-:W-:-:S13]  /*ec30*/  IADD3 R2, P0, R14, R6, RZ ;  /* 0x000000060e027210 */ /* 0x001fda0007f1e0ff */
[----:B------:R-:W-:Y:S05]  /*ec40*/  WARPSYNC.COLLECTIVE R15, `(.L_x_162) ;  /* 0x000000000f087348 */ /* 0x000fea0003c00000 */
[----:B------:R0:W1:Y:S02]  /*ec50*/  SHFL.IDX P6, R14, R13, R12, R11 ;  /* 0x0000000c0d0e7389 */ /* 0x00006400000c000b */
[----:B01----:R-:W-:Y:S01]  /*ec60*/  ENDCOLLECTIVE ;  /* 0x000000000000791b */ /* 0x003fe20003800000 */
.L_x_162:
[----:B------:R-:W-:Y:S01]  /*ec70*/  IMAD.X R3, RZ, RZ, R7, P0 ;  /* 0x000000ffff037224 */ /* 0x000fe200000e0607 */
[----:B------:R-:W-:Y:S01]  /*ec80*/  ISETP.LT.OR P0, PT, R5, 0x11, P3 ;  /* 0x000000110500780c */ /* 0x000fe20001f01670 */
[----:B------:R-:W-:-:S12]  /*ec90*/  IMAD.MOV.U32 R13, RZ, RZ, R17 ;  /* 0x000000ffff0d7224 */ /* 0x000fd800078e0011 */
        /* <DEDUP_REMOVED lines=9> */
.L_x_163:
[----:B------:R-:W-:Y:S01]  /*ed30*/  @!PT LDS RZ, [RZ] ;  /* 0x00000000fffff984 */ /* 0x000fe20000000800 */
[----:B------:R-:W-:Y:S01]  /*ed40*/  @!PT LDS RZ, [RZ] ;  /* 0x00000000fffff984 */ /* 0x000fe20000000800 */
[----:B------:R-:W-:Y:S01]  /*ed50*/  @!PT LDS RZ, [RZ] ;  /* 0x00000000fffff984 */ /* 0x000fe20000000800 */
[----:B------:R-:W-:Y:S01]  /*ed60*/  LDGSTS.E.BYPASS.LTC128B.128 [R0+0x3c00], desc[UR36][R2.64+0x80], !P0 ;  /* 0x03c0008002007fae */ /* 0x000fe2000c101d64 */
[----:B------:R-:W-:Y:S01]  /*ed70*/  ISETP.LT.OR P0, PT, R5, 0x11, P1 ;  /* 0x000000110500780c */ /* 0x000fe20000f01670 */
[----:B------:R-:W-:Y:S02]  /*ed80*/  IMAD.MOV.U32 R13, RZ, RZ, R18 ;  /* 0x000000ffff0d7224 */ /* 0x000fe400078e0012 */
[----:B------:R-:W-:-:S10]  /*ed90*/  IMAD.MOV.U32 R12, RZ, RZ, 0x3 ;  /* 0x00000003ff0c7424 */ /* 0x000fd400078e00ff */
[----:B------:R0:W-:Y:S02]  /*eda0*/  LDGSTS.E.BYPASS.LTC128B.128 [R0+0x6c00], desc[UR36][R2.64+0x100], !P0 ;  /* 0x06c0010002007fae */ /* 0x0001e4000c101d64 */
[----:B0-----:R-:W-:-:S13]  /*edb0*/  IADD3 R2, P0, R14, R6, RZ ;  /* 0x000000060e027210 */ /* 0x001fda0007f1e0ff */
[----:B------:R-:W-:Y:S05]  /*edc0*/  WARPSYNC.COLLECTIVE R15, `(.L_x_164) ;  /* 0x000000000f087348 */ /* 0x000fea0003c00000 */
[----:B------:R0:W1:Y:S02]  /*edd0*/  SHFL.IDX P6, R14, R13, R12, R11 ;  /* 0x0000000c0d0e7389 */ /* 0x00006400000c000b */
[----:B01----:R-:W-:Y:S01]  /*ede0*/  ENDCOLLECTIVE ;  /* 0x000000000000791b */ /* 0x003fe20003800000 */
.L_x_164:
[----:B------:R-:W-:Y:S02]  /*edf0*/  IADD3.X R3, RZ, R7, RZ, P0, !PT ;  /* 0x00000007ff037210 */ /* 0x000fe400007fe4ff */
[----:B------:R-:W-:Y:S01]  /*ee00*/  ISETP.LT.OR P0, PT, R5, 0x21, P3 ;  /* 0x000000210500780c */ /* 0x000fe20001f01670 */
[----:B------:R-:W-:-:S12]  /*ee10*/  IMAD.MOV.U32 R13, RZ, RZ, R17 ;  /* 0x000000ffff0d7224 */ /* 0x000fd800078e0011 */
[----:B------:R-:W-:Y:S01]  /*ee20*/  @!PT LDS RZ, [RZ] ;  /* 0x00000000fffff984 */ /* 0x000fe20000000800 */
[----:B------:R-:W-:Y:S01]  /*ee30*/  @!PT LDS RZ, [RZ] ;  /* 0x00000000fffff984 */ /* 0x000fe20000000800 */
[----:B------:R-:W-:Y:S01]  /*ee40*/  @!PT LDS RZ, [RZ] ;  /* 0x00000000fffff984 */ /* 0x000fe20000000800 */
[----:B------:R0:W-:Y:S01]  /*ee50*/  LDGSTS.E.BYPASS.LTC128B.128 [R0+0x1400], desc[UR36][R2.64], !P0 ;  /* 0x0140000002007fae */ /* 0x0001e2000c101d64 */
[----:B------:R-:W-:Y:S02]  /*ee60*/  ISETP.LT.OR P0, PT, R5, 0x21, P2 ;  /* 0x000000210500780c */ /* 0x000fe40001701670 */
[----:B------:R-:W-:-:S11]  /*ee70*/  MOV R7, R14 ;  /* 0x0000000e00077202 */ /* 0x000fd60000000f00 */
[----:B0-----:R-:W-:Y:S05]  /*ee80*/  WARPSYNC.COLLECTIVE R15, `(.L_x_165) ;  /* 0x000000000f087348 */ /* 0x001fea0003c00000 */
[----:B------:R1:W2:Y:S02]  /*ee90*/  SHFL.IDX P6, R14, R13, R12, R11 ;  /* 0x0000000c0d0e7389 */ /* 0x0002a400000c000b */
[----:B012---:R-:W-:Y:S01]  /*eea0*/  ENDCOLLECTIVE ;  /* 0x000000000000791b */ /* 0x007fe20003800000 */
.L_x_165:
[----:B------:R-:W-:Y:S01]  /*eeb0*/  @!PT LDS RZ, [RZ] ;  /* 0x00000000fffff984 */ /* 0x000fe20000000800 */
[----:B------:R-:W-:Y:S01]  /*eec0*/  @!PT LDS RZ, [RZ] ;  /* 0x00000000fffff984 */ /* 0x000fe20000000800 */
[----:B------:R-:W-:Y:S01]  /*eed0*/  @!PT LDS RZ, [RZ] ;  /* 0x00000000fffff984 */ /* 0x000fe20000000800 */
[----:B------:R-:W-:Y:S01]  /*eee0*/  LDGSTS.E.BYPASS.LTC128B.128 [R0+0x4400], desc[UR36][R2.64+0x80], !P0 ;  /* 0x0440008002007fae */ /* 0x000fe2000c101d64 */
[----:B------:R-:W-:Y:S02]  /*eef0*/  ISETP.LT.OR P0, PT, R5, 0x21, P1 ;  /* 0x000000210500780c */ /* 0x000fe40000f01670 */
[----:B------:R-:W-:Y:S01]  /*ef00*/  MOV R13, R18 ;  /* 0x00000012000d7202 */ /* 0x000fe20000000f00 */
[----:B------:R-:W-:-:S10]  /*ef10*/  IMAD.MOV.U32 R12, RZ, RZ, 0x4 ;  /* 0x00000004ff0c7424 */ /* 0x000fd400078e00ff */
[----:B------:R0:W-:Y:S02]  /*ef20*/  LDGSTS.E.BYPASS.LTC128B.128 [R0+0x7400], desc[UR36][R2.64+0x100], !P0 ;  /* 0x0740010002007fae */ /* 0x0001e4000c101d64 */
[----:B0-----:R-:W-:-:S13]  /*ef30*/  IADD3 R2, P0, R14, R6, RZ ;  /* 0x000000060e027210 */ /* 0x001fda0007f1e0ff */
[----:B------:R-:W-:Y:S05]  /*ef40*/  WARPSYNC.COLLECTIVE R15, `(.L_x_166) ;  /* 0x000000000f087348 */ /* 0x000fea0003c00000 */
[----:B------:R0:W1:Y:S02]  /*ef50*/  SHFL.IDX P6, R14, R13, R12, R11 ;  /* 0x0000000c0d0e7389 */ /* 0x00006400000c000b */
[----:B01----:R-:W-:Y:S01]  /*ef60*/  ENDCOLLECTIVE ;  /* 0x000000000000791b */ /* 0x003fe20003800000 */
.L_x_166:
        /* <DEDUP_REMOVED lines=12> */
.L_x_167:
        /* <DEDUP_REMOVED lines=12> */
.L_x_168:
        /* <DEDUP_REMOVED lines=12> */
.L_x_169:
[----:B------:R-:W-:Y:S01]  /*f1b0*/  @!PT LDS RZ, [RZ] ;  /* 0x00000000fffff984 */ /* 0x000fe20000000800 */
[----:B------:R-:W-:Y:S01]  /*f1c0*/  @!PT LDS RZ, [RZ] ;  /* 0x00000000fffff984 */ /* 0x000fe20000000800 */
[----:B------:R-:W-:Y:S01]  /*f1d0*/  @!PT LDS RZ, [RZ] ;  /* 0x00000000fffff984 */ /* 0x000fe20000000800 */
[----:B------:R0:W-:Y:S01]  /*f1e0*/  LDGSTS.E.BYPASS.LTC128B.128 [R0+0x5400], desc[UR36][R2.64+0x80], !P0 ;  /* 0x0540008002007fae */ /* 0x0001e2000c101d64 */
[----:B------:R-:W-:-:S13]  /*f1f0*/  ISETP.LT.OR P0, PT, R5, 0x41, P1 ;  /* 0x000000410500780c */ /* 0x000fda0000f01670 */
[----:B------:R0:W-:Y:S01]  /*f200*/  LDGSTS.E.BYPASS.LTC128B.128 [R0+0x8400], desc[UR36][R2.64+0x100], !P0 ;  /* 0x0840010002007fae */ /* 0x0001e2000c101d64 */
[----:B------:R-:W-:Y:S05]  /*f210*/  BRA `(.L_x_170) ;  /* 0xffffffcc00087947 */ /* 0x000fea000383ffff */
.L_x_77:
[----:B0-----:R0:W1:Y:S02]  /*f220*/  SYNCS.PHASECHK.TRANS64.TRYWAIT P0, [R5+URZ+0x30820], R0 ;  /* 0x03082000050075a7 */ /* 0x001064000800017f */
[----:B-1----:R-:W-:Y:S05]  /*f230*/  @!P0 NANOSLEEP.SYNCS 0x989680 ;  /* 0x009896800000895d */ /* 0x002fea0003900000 */
[----:B------:R-:W1:Y:S02]  /*f240*/  @!P0 SYNCS.PHASECHK.TRANS64 P0, [R5+URZ+0x30820], R0 ;  /* 0x03082000050085a7 */ /* 0x000e64000800007f */
[----:B-1----:R-:W-:Y:S05]  /*f250*/  @!P0 BRA `(.L_x_77) ;  /* 0xfffffffc00f08947 */ /* 0x002fea000383ffff */
[----:B------:R-:W-:Y:S05]  /*f260*/  BRA `(.L_x_171) ;  /* 0xffffffcc00a47947 */ /* 0x000fea000383ffff */
.L_x_78:
[----:B------:R-:W1:Y:S01]  /*f270*/  S2R R2, SR_TID.X ;  /* 0x0000000000027919 */ /* 0x000e620000002100 */
[----:B------:R-:W-:Y:S01]  /*f280*/  BSSY B0, `(.L_x_172) ;  /* 0x000000a000007945 */ /* 0x000fe20003800000 */
[----:B------:R-:W-:Y:S01]  /*f290*/  IMAD.MOV.U32 R12, RZ, RZ, RZ ;  /* 0x000000ffff0c7224 */ /* 0x000fe200078e00ff */
[----:B------:R-:W-:Y:S01]  /*f2a0*/  MOV R15, 0xffffffff ;  /* 0xffffffff000f7802 */ /* 0x000fe20000000f00 */
[----:B------:R-:W-:Y:S01]  /*f2b0*/  IMAD.MOV.U32 R11, RZ, RZ, 0x1f ;  /* 0x0000001fff0b7424 */ /* 0x000fe200078e00ff */
[----:B-1----:R-:W-:-:S04]  /*f2c0*/  SHF.R.U32.HI R2, RZ, 0x5, R2 ;  /* 0x00000005ff027819 */ /* 0x002fc80000011602 */
[----:B------:R-:W-:-:S04]  /*f2d0*/  LOP3.LUT R2, R2, 0x3, RZ, 0xc0, !PT ;  /* 0x0000000302027812 */ /* 0x000fc800078ec0ff */
[----:B------:R-:W-:-:S07]  /*f2e0*/  MOV R13, R2 ;  /* 0x00000002000d7202 */ /* 0x000fce0000000f00 */
[----:B0-----:R-:W-:Y:S05]  /*f2f0*/  WARPSYNC.COLLECTIVE R15, `(.L_x_173) ;  /* 0x000000000f087348 */ /* 0x001fea0003c00000 */
[----:B------:R1:W2:Y:S02]  /*f300*/  SHFL.IDX P6, R14, R13, R12, R11 ;  /* 0x0000000c0d0e7389 */ /* 0x0002a400000c000b */
[----:B012---:R-:W-:Y:S01]  /*f310*/  ENDCOLLECTIVE ;  /* 0x000000000000791b */ /* 0x007fe20003800000 */
.L_x_173:
[----:B------:R-:W-:Y:S05]  /*f320*/  BSYNC B0 ;  /* 0x0000000000007941 */ /* 0x000fea0003800000 */
.L_x_172:
[----:B------:R-:W-:Y:S05]  /*f330*/  BRA `(.L_x_174) ;  /* 0xffffffcc008c7947 */ /* 0x000fea000383ffff */
.L_x_81:
[----:B------:R-:W-:Y:S01]  /*f340*/  BSSY B1, `(.L_x_175) ;  /* 0x0000006000017945 */ /* 0x000fe20003800000 */
[----:B------:R-:W-:-:S07]  /*f350*/  IMAD.MOV.U32 R15, RZ, RZ, -0x1 ;  /* 0xffffffffff0f7424 */ /* 0x000fce00078e00ff */
[----:B0-----:R-:W-:Y:S05]  /*f360*/  WARPSYNC.COLLECTIVE R15, `(.L_x_176) ;  /* 0x000000000f0c7348 */ /* 0x001fea0003c00000 */
[----:B------:R-:W-:Y:S02]  /*f370*/  ELECT P6, UR62, PT ;  /* 0x00000000003e782f */ /* 0x000fe400038c0000 */
[----:B------:R-:W-:Y:S01]  /*f380*/  MOV R14, UR62 ;  /* 0x0000003e000e7c02 */ /* 0x000fe20008000f00 */
[----:B0-----:R-:W-:Y:S10]  /*f390*/  ENDCOLLECTIVE ;  /* 0x000000000000791b */ /* 0x001ff40003800000 */
.L_x_176:
[----:B------:R-:W-:Y:S05]  /*f3a0*/  BSYNC B1 ;  /* 0x0000000000017941 */ /* 0x000fea0003800000 */
.L_x_175:
[----:B------:R-:W-:Y:S05]  /*f3b0*/  BRA `(.L_x_177) ;  /* 0xffffffcc00847947 */ /* 0x000fea000383ffff */
.L_x_83:
[----:B0-----:R0:W1:Y:S02]  /*f3c0*/  SYNCS.PHASECHK.TRANS64.TRYWAIT P1, [R3+URZ+0x30840], R2 ;  /* 0x03084002030075a7 */ /* 0x001064000802017f */
[----:B-1----:R-:W-:Y:S05]  /*f3d0*/  @!P1 NANOSLEEP.SYNCS 0x989680 ;  /* 0x009896800000995d */ /* 0x002fea0003900000 */
[----:B------:R-:W1:Y:S02]  /*f3e0*/  @!P1 SYNCS.PHASECHK.TRANS64 P1, [R3+URZ+0x30840], R2 ;  /* 0x03084002030095a7 */ /* 0x000e64000802007f */
[----:B-1----:R-:W-:Y:S05]  /*f3f0*/  @!P1 BRA `(.L_x_83) ;  /* 0xfffffffc00f09947 */ /* 0x002fea000383ffff */
[----:B------:R-:W-:Y:S05]  /*f400*/  BRA `(.L_x_178) ;  /* 0xffffffcc00ac7947 */ /* 0x000fea000383ffff */
.L_x_85:
[----:B-1----:R1:W2:Y:S02]  /*f410*/  SYNCS.PHASECHK.TRANS64.TRYWAIT P1, [R5+URZ+0x30840], R0 ;  /* 0x03084000050075a7 */ /* 0x0022a4000802017f */
[----:B--2---:R-:W-:Y:S05]  /*f420*/  @!P1 NANOSLEEP.SYNCS 0x989680 ;  /* 0x009896800000995d */ /* 0x004fea0003900000 */
[----:B------:R-:W2:Y:S02]  /*f430*/  @!P1 SYNCS.PHASECHK.TRANS64 P1, [R5+URZ+0x30840], R0 ;  /* 0x03084000050095a7 */ /* 0x000ea4000802007f */
[----:B--2---:R-:W-:Y:S05]  /*f440*/  @!P1 BRA `(.L_x_85) ;  /* 0xfffffffc00f09947 */ /* 0x004fea000383ffff */
[----:B------:R-:W-:Y:S05]  /*f450*/  BRA `(.L_x_179) ;  /* 0xffffffcc00b87947 */ /* 0x000fea000383ffff */
.L_x_87:
[----:B--2---:R2:W3:Y:S02]  /*f460*/  SYNCS.PHASECHK.TRANS64.TRYWAIT P1, [R3+URZ+0x30860], R2 ;  /* 0x03086002030075a7 */ /* 0x0044e4000802017f */
[----:B---3--:R-:W-:Y:S05]  /*f470*/  @!P1 NANOSLEEP.SYNCS 0x989680 ;  /* 0x009896800000995d */ /* 0x008fea0003900000 */
[----:B------:R-:W3:Y:S02]  /*f480*/  @!P1 SYNCS.PHASECHK.TRANS64 P1, [R3+URZ+0x30860], R2 ;  /* 0x03086002030095a7 */ /* 0x000ee4000802007f */
[----:B---3--:R-:W-:Y:S05]  /*f490*/  @!P1 BRA `(.L_x_87) ;  /* 0xfffffffc00f09947 */ /* 0x008fea000383ffff */
[----:B------:R-:W-:Y:S05]  /*f4a0*/  BRA `(.L_x_180) ;  /* 0xffffffcc00b47947 */ /* 0x000fea000383ffff */
.L_x_181:
[----:B------:R-:W-:-:S00]  /*f4b0*/  BRA `(.L_x_181) ;  /* 0xfffffffc00fc7947 */ /* 0x000fc0000383ffff */
[----:B------:R-:W-:-:S00]  /*f4c0*/  NOP ;  /* 0x0000000000007918 */ /* 0x000fc00000000000 */
        /* <DEDUP_REMOVED lines=11> */
.L_x_3220:


//--------------------- .text._ZN7cutlass13device_kernelIN5flash11enable_sm90INS1_16FlashAttnFwdSm90INS1_25CollectiveMainloopFwdSm90ILi2EN4cute5tupleIJNS5_1CILi1EEES8_S8_EEENS6_IJNS7_ILi128EEENS7_ILi96EEENS7_ILi192EEEEEELi192ENS_10bfloat16_tEfNS_4arch4Sm90ELb0ELb0ELb1ELb1ELb1ELb0ELb0ELb1ELb1ELb1ELb0ELb0EEENS1_21CollectiveEpilogueFwdINS6_IJSA_SC_SB_EEES9_SE_SG_Li256ELb1ELb1ELb0ELb0EEENS1_36VarlenDynamicPersistentTileSchedulerILi128ELi96ELi256ELi128ELb0ELb1ELb1ELb0ELb1ELb1EEEEEEEEEvNT_6ParamsE --------------------------
	.section	.text._ZN7cutlass13device_kernelIN5flash11enable_sm90INS1_16FlashAttnFwdSm90INS1_25CollectiveMainloopFwdSm90ILi2EN4cute5tupleIJNS5_1CILi1EEES8_S8_EEENS6_IJNS7_ILi128EEENS7_ILi96EEENS7_ILi192EEEEEELi192ENS_10bfloat16_tEfNS_4arch4Sm90ELb0ELb0ELb1ELb1ELb1ELb0ELb0ELb1ELb1ELb1ELb0ELb0EEENS1_21CollectiveEpilogueFwdINS6_IJSA_SC_SB_EEES9_SE_SG_Li256ELb1ELb1ELb0ELb0EEENS1_36VarlenDynamicPersistentTileSchedulerILi128ELi96ELi256ELi128ELb0ELb1ELb1ELb0ELb1ELb1EEEEEEEEEvNT_6ParamsE,"ax",@progbits
	.align	128
.text._ZN7cutlass13device_kernelIN5flash11enable_sm90INS1_16FlashAttnFwdSm90INS1_25CollectiveMainloopFwdSm90ILi2EN4cute5tupleIJNS5_1CILi1EEES8_S8_EEENS6_IJNS7_ILi128EEENS7_ILi96EEENS7_ILi192EEEEEELi192ENS_10bfloat16_tEfNS_4arch4Sm90ELb0ELb0ELb1ELb1ELb1ELb0ELb0ELb1ELb1ELb1ELb0ELb0EEENS1_21CollectiveEpilogueFwdINS6_IJSA_SC_SB_EEES9_SE_SG_Li256ELb1ELb1ELb0ELb0EEENS1_36VarlenDynamicPersistentTileSchedulerILi128ELi96ELi256ELi128ELb0ELb1ELb1ELb0ELb1ELb1EEEEEEEEEvNT_6ParamsE:
        .type           _ZN7cutlass13device_kernelIN5flash11enable_sm90INS1_16FlashAttnFwdSm90INS1_25CollectiveMainloopFwdSm90ILi2EN4cute5tupleIJNS5_1CILi1EEES8_S8_EEENS6_IJNS7_ILi128EEENS7_ILi96EEENS7_ILi192EEEEEELi192ENS_10bfloat16_tEfNS_4arch4Sm90ELb0ELb0ELb1ELb1ELb1ELb0ELb0ELb1ELb1ELb1ELb0ELb0EEENS1_21CollectiveEpilogueFwdINS6_IJSA_SC_SB_EEES9_SE_SG_Li256ELb1ELb1ELb0ELb0EEENS1_36VarlenDynamicPersistentTileSchedulerILi128ELi96ELi256ELi128ELb0ELb1ELb1ELb0ELb1ELb1EEEEEEEEEvNT_6ParamsE,@function
        .size           _ZN7cutlass13device_kernelIN5flash11enable_sm90INS1_16FlashAttnFwdSm90INS1_25CollectiveMainloopFwdSm90ILi2EN4cute5tupleIJNS5_1CILi1EEES8_S8_EEENS6_IJNS7_ILi128EEENS7_ILi96EEENS7_ILi192EEEEEELi192ENS_10bfloat16_tEfNS_4arch4Sm90ELb0ELb0ELb1ELb1ELb1ELb0ELb0ELb1ELb1ELb1ELb0ELb0EEENS1_21CollectiveEpilogueFwdINS6_IJSA_SC_SB_EEES9_SE_SG_Li256ELb1ELb1ELb0ELb0EEENS1_36VarlenDynamicPersistentTileSchedulerILi128ELi96ELi256ELi128ELb0ELb1ELb1ELb0ELb1ELb1EEEEEEEEEvNT_6ParamsE,(.L_x_3221 - _ZN7cutlass13device_kernelIN5flash11enable_sm90INS1_16FlashAttnFwdSm90INS1_25CollectiveMainloopFwdSm90ILi2EN4cute5tupleIJNS5_1CILi1EEES8_S8_EEENS6_IJNS7_ILi128EEENS7_ILi96EEENS7_ILi192EEEEEELi192ENS_10bfloat16_tEfNS_4arch4Sm90ELb0ELb0ELb1ELb1ELb1ELb0ELb0ELb1ELb1ELb1ELb0ELb0EEENS1_21CollectiveEpilogueFwdINS6_IJSA_SC_SB_EEES9_SE_SG_Li256ELb1ELb1ELb0ELb0EEENS1_36VarlenDynamicPersistentTileSchedulerILi128ELi96ELi256ELi128ELb0ELb1ELb1ELb0ELb1ELb1EEEEEEEEEvNT_6ParamsE)
        .other          _ZN7cutlass13device_kernelIN5flash11enable_sm90INS1_16FlashAttnFwdSm90INS1_25CollectiveMainloopFwdSm90ILi2EN4cute5tupleIJNS5_1CILi1EEES8_S8_EEENS6_IJNS7_ILi128EEENS7_ILi96EEENS7_ILi192EEEEEELi192ENS_10bfloat16_tEfNS_4arch4Sm90ELb0ELb0ELb1ELb1ELb1ELb0ELb0ELb1ELb1ELb1ELb0ELb0EEENS1_21CollectiveEpilogueFwdINS6_IJSA_SC_SB_EEES9_SE_SG_Li256ELb1ELb1ELb0ELb0EEENS1_36VarlenDynamicPersistentTileSchedulerILi128ELi96ELi256ELi128ELb0ELb1ELb1ELb0ELb1ELb1EEEEEEEEEvNT_6ParamsE,@"STO_CUDA_ENTRY STV_DEFAULT"
_ZN7cutlass13device_kernelIN5flash11enable_sm90INS1_16FlashAttnFwdSm90INS1_25CollectiveMainloopFwdSm90ILi2EN4cute5tupleIJNS5_1CILi1EEES8_S8_EEENS6_IJNS7_ILi128EEENS7_ILi96EEENS7_ILi192EEEEEELi192ENS_10bfloat16_tEfNS_4arch4Sm90ELb0ELb0ELb1ELb1ELb1ELb0ELb0ELb1ELb1ELb1ELb0ELb0EEENS1_21CollectiveEpilogueFwdINS6_IJSA_SC_SB_EEES9_SE_SG_Li256ELb1ELb1ELb0ELb0EEENS1_36VarlenDynamicPersistentTileSchedulerILi128ELi96ELi256ELi128ELb0ELb1ELb1ELb0ELb1ELb1EEEEEEEEEvNT_6ParamsE:
        /* <DEDUP_REMOVED lines=45> */
.L_x_182:
        /* <DEDUP_REMOVED lines=22> */
.L_x_183:
        /* <DEDUP_REMOVED lines=18> */
.L_x_184:
        /* <DEDUP_REMOVED lines=22> */
.L_x_185:
        /* <DEDUP_REMOVED lines=23> */
.L_x_186:
        /* <DEDUP_REMOVED lines=10> */
.L_x_188:
[----:B------:R-:W-:-:S08]  /*08c0*/  NOP ;  /* 0x0000000000007918 */ /* 0x000fd00000000000 */
[----:B------:R-:W1:Y:S02]  /*08d0*/  USETMAXREG.TRY_ALLOC.CTAPOOL UP0, 0xe8 ;  /* 0x000000e8000079c8 */ /* 0x000e640008000600 */
[----:B-1----:R-:W-:-:S13]  /*08e0*/  PLOP3.LUT P0, PT, PT, PT, UP0, 0x80, 0x0 ;  /* 0x000000000000781c */ /* 0x002fda0003f0f008 */
[----:B------:R-:W-:Y:S05]  /*08f0*/  @!P0 BRA `(.L_x_188) ;  /* 0xfffffffc00f08947 */ /* 0x000fea000383ffff */
[----:B------:R-:W1:Y:S08]  /*0900*/  S2UR UR5, SR_CgaCtaId ;  /* 0x00000000000579c3 */ /* 0x000e700000008800 */
[----:B------:R-:W-:Y:S06]  /*0910*/  BAR.ARV 0x8, 0x180 ;  /* 0x0206000000007b1d */ /* 0x000fec0000002000 */
[----:B------:R-:W-:-:S02]  /*0920*/  UMOV UR4, 0x400 ;  /* 0x0000040000047882 */ /* 0x000fc40000000000 */
[----:B------:R-:W-:Y:S01]  /*0930*/  BAR.SYNC.DEFER_BLOCKING 0x5, 0x180 ;  /* 0x0146000000007b1d */ /* 0x000fe20000010000 */
[----:B-1----:R-:W-:-:S09]  /*0940*/  ULEA UR4, UR5, UR4, 0x18 ;  /* 0x0000000405047291 */ /* 0x002fd2000f8ec03f */
[----:B------:R-:W1:Y:S01]  /*0950*/  LDS.128 R36, [UR4+0x308d0] ;  /* 0x0308d004ff247984 */ /* 0x000e620008000c00 */
[----:B------:R-:W-:Y:S01]  /*0960*/  ULDC UR4, c[0x0][0xc3c] ;  /* 0x00030f0000047ab9 */ /* 0x000fe20000000800 */
[----:B------:R-:W-:Y:S06]  /*0970*/  BAR.ARV 0x4, 0x180 ;  /* 0x0106000000007b1d */ /* 0x000fec0000002000 */
[----:B-1----:R-:W-:-:S13]  /*0980*/  ISETP.GE.AND P0, PT, R39, UR4, PT ;  /* 0x0000000427007c0c */ /* 0x002fda000bf06270 */
[----:B------:R-:W-:Y:S05]  /*0990*/  @P0 EXIT ;  /* 0x000000000000094d */ /* 0x000fea0003800000 */
[----:B0-----:R-:W2:Y:S01]  /*09a0*/  LDL R2, [R1+0x28] ;  /* 0x0000280001027983 */ /* 0x001ea20000100800 */
[----:B------:R-:W-:Y:S01]  /*09b0*/  R2UR UR5, R37 ;  /* 0x00000000250572ca */ /* 0x000fe200000e0000 */
[----:B------:R-:W-:Y:S01]  /*09c0*/  UMOV UR39, URZ ;  /* 0x0000003f00277c82 */ /* 0x000fe20008000000 */
[----:B------:R-:W-:Y:S01]  /*09d0*/  R2UR UR6, R38 ;  /* 0x00000000260672ca */ /* 0x000fe200000e0000 */
[----:B------:R-:W0:Y:S01]  /*09e0*/  S2R R0, SR_TID.X ;  /* 0x0000000000007919 */ /* 0x000e220000002100 */
[----:B------:R-:W-:Y:S01]  /*09f0*/  UMOV UR38, URZ ;  /* 0x0000003f00267c82 */ /* 0x000fe20008000000 */
[----:B0-----:R-:W-:-:S05]  /*0a00*/  VIADD R204, R0, 0xffffff80 ;  /* 0xffffff8000cc7836 */ /* 0x001fca0000000000 */
[----:B------:R-:W-:-:S04]  /*0a10*/  SHF.R.S32.HI R3, RZ, 0x1f, R204 ;  /* 0x0000001fff037819 */ /* 0x000fc800000114cc */
[CC--:B------:R-:W-:Y:S02]  /*0a20*/  LEA.HI R0, R3.reuse, R204.reuse, RZ, 0x7 ;  /* 0x000000cc03007211 */ /* 0x0c0fe400078f38ff */
[----:B------:R-:W-:Y:S02]  /*0a30*/  LEA.HI R4, R3, R204, RZ, 0x5 ;  /* 0x000000cc03047211 */ /* 0x000fe400078f28ff */
[----:B------:R-:W-:Y:S02]  /*0a40*/  LOP3.LUT R5, R0, 0xffffff80, RZ, 0xc0, !PT ;  /* 0xffffff8000057812 */ /* 0x000fe400078ec0ff */
[----:B------:R-:W-:Y:S02]  /*0a50*/  SHF.L.U32 R4, R4, 0x5, RZ ;  /* 0x0000000504047819 */ /* 0x000fe400000006ff */
[----:B------:R-:W-:Y:S01]  /*0a60*/  SHF.R.S32.HI R195, RZ, 0x7, R0 ;  /* 0x00000007ffc37819 */ /* 0x000fe20000011400 */
[----:B------:R-:W-:Y:S01]  /*0a70*/  IMAD.IADD R194, R204, 0x1, -R5 ;  /* 0x00000001ccc27824 */ /* 0x000fe200078e0a05 */
[----:B------:R-:W-:-:S02]  /*0a80*/  LOP3.LUT R4, R4, 0xfffffc00, RZ, 0xc0, !PT ;  /* 0xfffffc0004047812 */ /* 0x000fc400078ec0ff */
[----:B------:R-:W-:Y:S02]  /*0a90*/  LEA.HI R0, R0, R195, RZ, 0x1 ;  /* 0x000000c300007211 */ /* 0x000fe400078f08ff */
[----:B------:R-:W-:Y:S02]  /*0aa0*/  SHF.R.S32.HI R9, RZ, 0x1f, R194 ;  /* 0x0000001fff097819 */ /* 0x000fe400000114c2 */
[----:B------:R-:W-:Y:S02]  /*0ab0*/  LOP3.LUT R0, R0, 0x3fffffe, RZ, 0xc0, !PT ;  /* 0x03fffffe00007812 */ /* 0x000fe400078ec0ff */
[CC--:B------:R-:W-:Y:S02]  /*0ac0*/  LEA.HI R6, R9.reuse, R194.reuse, RZ, 0x2 ;  /* 0x000000c209067211 */ /* 0x0c0fe400078f10ff */
[----:B------:R-:W-:Y:S02]  /*0ad0*/  LEA.HI R9, R9, R194, RZ, 0x5 ;  /* 0x000000c209097211 */ /* 0x000fe400078f28ff */
[----:B------:R-:W-:-:S02]  /*0ae0*/  SHF.R.S32.HI R8, RZ, 0x2, R6 ;  /* 0x00000002ff087819 */ /* 0x000fc40000011406 */
[----:B------:R-:W-:Y:S02]  /*0af0*/  SHF.R.S32.HI R11, RZ, 0x1f, R6 ;  /* 0x0000001fff0b7819 */ /* 0x000fe40000011406 */
[----:B------:R-:W-:Y:S02]  /*0b00*/  SHF.R.S32.HI R9, RZ, 0x5, R9 ;  /* 0x00000005ff097819 */ /* 0x000fe40000011409 */
[----:B------:R-:W-:Y:S02]  /*0b10*/  LEA.HI R11, R11, R8, RZ, 0x3 ;  /* 0x000000080b0b7211 */ /* 0x000fe400078f18ff */
[----:B------:R-:W-:Y:S02]  /*0b20*/  IADD3 R0, R195, -R0, RZ ;  /* 0x80000000c3007210 */ /* 0x000fe40007ffe0ff */
[----:B------:R-:W-:-:S04]  /*0b30*/  LOP3.LUT R11, R11, 0xfffffff8, RZ, 0xc0, !PT ;  /* 0xfffffff80b0b7812 */ /* 0x000fc800078ec0ff */
[----:B------:R-:W-:-:S05]  /*0b40*/  IADD3 R8, R8, -R11, RZ ;  /* 0x8000000b08087210 */ /* 0x000fca0007ffe0ff */
[----:B------:R-:W-:-:S04]  /*0b50*/  IMAD R9, R9, 0x10, R8 ;  /* 0x0000001009097824 */ /* 0x000fc800078e0208 */
[----:B------:R-:W-:Y:S01]  /*0b60*/  IMAD R196, R0, 0x40, R9 ;  /* 0x0000004000c47824 */ /* 0x000fe200078e0209 */
[----:B--2---:R-:W-:Y:S02]  /*0b70*/  R2UR UR4, R2 ;  /* 0x00000000020472ca */ /* 0x004fe400000e0000 */
[----:B------:R-:W-:-:S04]  /*0b80*/  LEA.HI R2, R3, R204, RZ, 0x4 ;  /* 0x000000cc03027211 */ /* 0x000fc800078f20ff */
[----:B------:R-:W-:Y:S02]  /*0b90*/  SHF.R.S32.HI R7, RZ, 0x4, R2 ;  /* 0x00000004ff077819 */ /* 0x000fe40000011402 */
[C---:B------:R-:W-:Y:S02]  /*0ba0*/  LOP3.LUT R5, R2.reuse, 0x3fffff0, RZ, 0xc0, !PT ;  /* 0x03fffff002057812 */ /* 0x040fe400078ec0ff */
[----:B------:R-:W-:-:S03]  /*0bb0*/  LEA.HI R2, R2, R7, RZ, 0x1 ;  /* 0x0000000702027211 */ /* 0x000fc600078f08ff */
[----:B------:R-:W-:Y:S01]  /*0bc0*/  IMAD.IADD R5, R204, 0x1, -R5 ;  /* 0x00000001cc057824 */ /* 0x000fe200078e0a05 */
[----:B------:R-:W-:Y:S01]  /*0bd0*/  LOP3.LUT R2, R2, 0x1ffffffe, RZ, 0xc0, !PT ;  /* 0x1ffffffe02027812 */ /* 0x000fe200078ec0ff */
[----:B------:R-:W-:Y:S02]  /*0be0*/  ULOP3.LUT UR7, UR4, 0x1, URZ, 0xfc, !UPT ;  /* 0x0000000104077892 */ /* 0x000fe4000f8efc3f */
[----:B------:R-:W-:Y:S01]  /*0bf0*/  IMAD R5, R5, 0x40, R4 ;  /* 0x0000004005057824 */ /* 0x000fe200078e0204 */
[-C--:B------:R-:W-:Y:S01]  /*0c00*/  LEA.HI R4, R3, R204.reuse, RZ, 0x2 ;  /* 0x000000cc03047211 */ /* 0x080fe200078f10ff */
[----:B------:R-:W-:Y:S01]  /*0c10*/  IMAD.IADD R2, R7, 0x1, -R2 ;  /* 0x0000000107027824 */ /* 0x000fe200078e0a02 */
[----:B------:R-:W-:Y:S01]  /*0c20*/  LEA.HI R3, R3, R204, RZ, 0x3 ;  /* 0x000000cc03037211 */ /* 0x000fe200078f18ff */
[----:B------:R-:W-:Y:S01]  /*0c30*/  UMOV UR4, URZ ;  /* 0x0000003f00047c82 */ /* 0x000fe20008000000 */
[----:B------:R-:W-:Y:S01]  /*0c40*/  LOP3.LUT R7, R6, 0x7ffffffc, RZ, 0xc0, !PT ;  /* 0x7ffffffc06077812 */ /* 0x000fe200078ec0ff */
[----:B------:R-:W-:Y:S01]  /*0c50*/  IMAD R199, R2, 0x8, R5 ;  /* 0x0000000802c77824 */ /* 0x000fe200078e0205 */
[----:B------:R-:W-:Y:S01]  /*0c60*/  LOP3.LUT R5, R4, 0xfffffffc, RZ, 0xc0, !PT ;  /* 0xfffffffc04057812 */ /* 0x000fe200078ec0ff */
[----:B------:R-:W-:Y:S01]  /*0c70*/  IMAD.MOV.U32 R4, RZ, RZ, -0x2 ;  /* 0xfffffffeff047424 */ /* 0x000fe200078e00ff */
[----:B------:R-:W-:Y:S01]  /*0c80*/  LOP3.LUT R19, R3, 0xfffffff8, RZ, 0xc0, !PT ;  /* 0xfffffff803137812 */ /* 0x000fe200078ec0ff */
[----:B------:R-:W-:Y:S01]  /*0c90*/  IMAD.IADD R7, R194, 0x1, -R7 ;  /* 0x00000001c2077824 */ /* 0x000fe200078e0a07 */
[----:B------:R-:W-:Y:S01]  /*0ca0*/  SHF.R.S32.HI R23, RZ, 0x3, R3 ;  /* 0x00000003ff177819 */ /* 0x000fe20000011403 */
[----:B------:R-:W-:-:S02]  /*0cb0*/  IMAD.IADD R5, R204, 0x1, -R5 ;  /* 0x00000001cc057824 */ /* 0x000fc400078e0a05 */
[----:B------:R-:W-:Y:S02]  /*0cc0*/  IMAD.IADD R19, R204, 0x1, -R19 ;  /* 0x00000001cc137824 */ /* 0x000fe400078e0a13 */
[----:B------:R-:W-:Y:S01]  /*0cd0*/  IMAD R197, R7, R4, 0x60 ;  /* 0x0000006007c57424 */ /* 0x000fe200078e0204 */
[----:B------:R-:W-:Y:S01]  /*0ce0*/  LEA.HI R2, R5, R5, RZ, 0x1 ;  /* 0x0000000505027211 */ /* 0x000fe200078f08ff */
[----:B------:R-:W-:Y:S02]  /*0cf0*/  IMAD.SHL.U32 R16, R19, 0x8, RZ ;  /* 0x0000000813107824 */ /* 0x000fe400078e00ff */
[----:B------:R-:W-:Y:S01]  /*0d00*/  IMAD.U32 R200, RZ, RZ, UR7 ;  /* 0x00000007ffc87e24 */ /* 0x000fe2000f8e00ff */
[----:B------:R-:W-:Y:S01]  /*0d10*/  LOP3.LUT R2, R2, 0x1ffffffe, RZ, 0xc0, !PT ;  /* 0x1ffffffe02027812 */ /* 0x000fe200078ec0ff */
[C---:B------:R-:W-:Y:S01]  /*0d20*/  VIADD R18, R16.reuse, 0x80 ;  /* 0x0000008010127836 */ /* 0x040fe20000000000 */
[----:B------:R-:W-:Y:S01]  /*0d30*/  IADD3 R17, R16, 0x40, RZ ;  /* 0x0000004010117810 */ /* 0x000fe20007ffe0ff */
[----:B------:R-:W-:Y:S01]  /*0d40*/  IMAD.U32 R193, RZ, RZ, UR4 ;  /* 0x00000004ffc17e24 */ /* 0x000fe2000f8e00ff */
[----:B------:R-:W-:Y:S01]  /*0d50*/  SHF.R.S32.HI R203, RZ, 0x1f, R16 ;  /* 0x0000001fffcb7819 */ /* 0x000fe20000011410 */
[----:B------:R-:W-:Y:S01]  /*0d60*/  IMAD.IADD R5, R5, 0x1, -R2 ;  /* 0x0000000105057824 */ /* 0x000fe200078e0a02 */
[----:B------:R-:W-:-:S02]  /*0d70*/  SHF.R.S32.HI R202, RZ, 0x1f, R17 ;  /* 0x0000001fffca7819 */ /* 0x000fc40000011411 */
[----:B------:R-:W-:Y:S01]  /*0d80*/  SHF.R.S32.HI R201, RZ, 0x1f, R18 ;  /* 0x0000001fffc97819 */ /* 0x000fe20000011412 */
[----:B------:R-:W-:-:S07]  /*0d90*/  IMAD R198, R5, 0x8, R196 ;  /* 0x0000000805c67824 */ /* 0x000fce00078e02c4 */
.L_x_234:
[----:B012---:R-:W0:Y:S01]  /*0da0*/  LDC.64 R2, c[0x0][0xc88] ;  /* 0x00032200ff027b82 */ /* 0x007e220000000a00 */
[----:B------:R-:W-:Y:S01]  /*0db0*/  ULDC.64 UR8, c[0x0][0xa28] ;  /* 0x00028a0000087ab9 */ /* 0x000fe20000000a00 */
[----:B------:R-:W-:Y:S01]  /*0dc0*/  ULDC.64 UR10, c[0x0][0xa20] ;  /* 0x00028800000a7ab9 */ /* 0x000fe20000000a00 */
[----:B------:R-:W-:Y:S01]  /*0dd0*/  MOV R22, UR5 ;  /* 0x0000000500167c02 */ /* 0x000fe20008000f00 */
[----:B------:R-:W-:Y:S01]  /*0de0*/  ULDC UR7, c[0x0][0x2f0] ;  /* 0x0000bc0000077ab9 */ /* 0x000fe20000000800 */
[----:B0-----:R-:W-:Y:S01]  /*0df0*/  IMAD.WIDE R2, R39, 0x4, R2 ;  /* 0x0000000427027825 */ /* 0x001fe200078e0202 */
[----:B------:R-:W-:Y:S02]  /*0e00*/  UISETP.NE.U32.AND UP0, UPT, UR8, URZ, UPT ;  /* 0x0000003f0800728c */ /* 0x000fe4000bf05070 */
[----:B------:R-:W-:Y:S01]  /*0e10*/  UISETP.NE.U32.AND UP1, UPT, UR10, URZ, UPT ;  /* 0x0000003f0a00728c */ /* 0x000fe2000bf25070 */
[----:B------:R-:W-:Y:S02]  /*0e20*/  ULDC UR5, c[0x0][0x424] ;  /* 0x0001090000057ab9 */ /* 0x000fe40000000800 */
[----:B------:R-:W2:Y:S01]  /*0e30*/  LDG.E R2, desc[UR36][R2.64] ;  /* 0x0000002402027981 */ /* 0x000ea2000c1e1900 */
[----:B------:R-:W-:-:S02]  /*0e40*/  UISETP.NE.AND.EX UP0, UPT, UR9, URZ, UPT, UP0 ;  /* 0x0000003f0900728c */ /* 0x000fc4000bf05300 */
[----:B------:R-:W-:-:S04]  /*0e50*/  UISETP.NE.AND.EX UP1, UPT, UR11, URZ, UPT, UP1 ;  /* 0x0000003f0b00728c */ /* 0x000fc8000bf25310 */
[----:B------:R-:W-:Y:S02]  /*0e60*/  PLOP3.LUT P0, PT, PT, PT, UP0, 0x80, 0x0 ;  /* 0x000000000000781c */ /* 0x000fe40003f0f008 */
[----:B------:R-:W-:Y:S02]  /*0e70*/  PLOP3.LUT P1, PT, PT, PT, UP1, 0x80, 0x0 ;  /* 0x000000000000781c */ /* 0x000fe40003f2f018 */
[----:B--2---:R-:W-:-:S13]  /*0e80*/  R2UR UR60, R2 ;  /* 0x00000000023c72ca */ /* 0x004fda00000e0000 */
[----:B------:R-:W-:Y:S02]  /*0e90*/  USHF.R.S32.HI UR4, URZ, 0x1f, UR60 ;  /* 0x0000001f3f047899 */ /* 0x000fe4000801143c */
[----:B------:R-:W-:Y:S02]  /*0ea0*/  @UP0 ULEA UR8, UP2, UR60, UR8, 0x2 ;  /* 0x000000083c080291 */ /* 0x000fe4000f84103f */
[----:B------:R-:W-:Y:S02]  /*0eb0*/  @UP1 ULEA UR10, UP3, UR60, UR10, 0x2 ;  /* 0x0000000a3c0a1291 */ /* 0x000fe4000f86103f */
[----:B------:R-:W-:Y:S02]  /*0ec0*/  @UP0 ULEA.HI.X UR9, UR60, UR9, UR4, 0x2, UP2 ;  /* 0x000000093c090291 */ /* 0x000fe400090f1404 */
[----:B------:R-:W-:Y:S01]  /*0ed0*/  MOV R192, UR4 ;  /* 0x0000000400c07c02 */ /* 0x000fe20008000f00 */
[----:B------:R-:W-:Y:S01]  /*0ee0*/  @UP1 ULEA.HI.X UR11, UR60, UR11, UR4, 0x2, UP3 ;  /* 0x0000000b3c0b1291 */ /* 0x000fe200098f1404 */
[----:B------:R-:W-:-:S02]  /*0ef0*/  IMAD.U32 R2, RZ, RZ, UR8 ;  /* 0x00000008ff027e24 */ /* 0x000fc4000f8e00ff */
[----:B------:R-:W-:Y:S02]  /*0f00*/  IMAD.U32 R4, RZ, RZ, UR10 ;  /* 0x0000000aff047e24 */ /* 0x000fe4000f8e00ff */
[----:B------:R-:W-:Y:S01]  /*0f10*/  IMAD.U32 R3, RZ, RZ, UR9 ;  /* 0x00000009ff037e24 */ /* 0x000fe2000f8e00ff */
[----:B------:R-:W-:Y:S01]  /*0f20*/  ULDC.64 UR8, c[0x0][0x418] ;  /* 0x0001060000087ab9 */ /* 0x000fe20000000a00 */
[----:B------:R-:W-:-:S03]  /*0f30*/  IMAD.U32 R5, RZ, RZ, UR11 ;  /* 0x0000000bff057e24 */ /* 0x000fc6000f8e00ff */
[----:B------:R-:W2:Y:S04]  /*0f40*/  @P0 LDG.E R2, desc[UR36][R2.64] ;  /* 0x0000002402020981 */ /* 0x000ea8000c1e1900 */
[----:B---3--:R-:W3:Y:S01]  /*0f50*/  @P1 LDG.E R4, desc[UR36][R4.64] ;  /* 0x0000002404041981 */ /* 0x008ee2000c1e1900 */
[----:B------:R-:W-:Y:S01]  /*0f60*/  UISETP.NE.U32.AND UP0, UPT, UR8, URZ, UPT ;  /* 0x0000003f0800728c */ /* 0x000fe2000bf05070 */
[----:B------:R-:W-:Y:S01]  /*0f70*/  IMAD.MOV.U32 R0, RZ, RZ, RZ ;  /* 0x000000ffff007224 */ /* 0x000fe200078e00ff */
[----:B------:R-:W-:Y:S01]  /*0f80*/  UMOV UR4, URZ ;  /* 0x0000003f00047c82 */ /* 0x000fe20008000000 */
[----:B------:R-:W-:Y:S01]  /*0f90*/  UMOV UR61, UR6 ;  /* 0x00000006003d7c82 */ /* 0x000fe20008000000 */
[----:B------:R-:W-:Y:S01]  /*0fa0*/  UISETP.NE.AND.EX UP0, UPT, UR9, URZ, UPT, UP0 ;  /* 0x0000003f0900728c */ /* 0x000fe2000bf05300 */
[----:B------:R-:W-:-:S02]  /*0fb0*/  CS2R R118, SRZ ;  /* 0x0000000000767805 */ /* 0x000fc4000001ff00 */
[----:B------:R-:W-:Y:S02]  /*0fc0*/  CS2R R116, SRZ ;  /* 0x0000000000747805 */ /* 0x000fe4000001ff00 */
[----:B------:R-:W-:Y:S01]  /*0fd0*/  CS2R R114, SRZ ;  /* 0x0000000000727805 */ /* 0x000fe2000001ff00 */
[----:B------:R-:W-:Y:S01]  /*0fe0*/  USEL UR5, UR5, 0x1, UP0 ;  /* 0x0000000105057887 */ /* 0x000fe20008000000 */
[----:B------:R-:W-:Y:S02]  /*0ff0*/  CS2R R112, SRZ ;  /* 0x0000000000707805 */ /* 0x000fe4000001ff00 */
[----:B------:R-:W-:Y:S02]  /*1000*/  CS2R R110, SRZ ;  /* 0x00000000006e7805 */ /* 0x000fe4000001ff00 */
[----:B------:R-:W-:Y:S01]  /*1010*/  CS2R R108, SRZ ;  /* 0x00000000006c7805 */ /* 0x000fe2000001ff00 */
[----:B------:R-:W-:Y:S01]  /*1020*/  UIMAD UR5, UR5, UR7, URZ ;  /* 0x00000007050572a4 */ /* 0x000fe2000f8e023f */
[----:B------:R-:W-:-:S02]  /*1030*/  CS2R R106, SRZ ;  /* 0x00000000006a7805 */ /* 0x000fc4000001ff00 */
[----:B------:R-:W-:Y:S01]  /*1040*/  CS2R R104, SRZ ;  /* 0x0000000000687805 */ /* 0x000fe2000001ff00 */
[----:B------:R-:W-:Y:S01]  /*1050*/  IMAD.MOV.U32 R46, RZ, RZ, RZ ;  /* 0x000000ffff2e7224 */ /* 0x000fe200078e00ff */
[----:B------:R-:W-:Y:S02]  /*1060*/  CS2R R98, SRZ ;  /* 0x0000000000627805 */ /* 0x000fe4000001ff00 */
[----:B------:R-:W-:Y:S01]  /*1070*/  CS2R R100, SRZ ;  /* 0x0000000000647805 */ /* 0x000fe2000001ff00 */
[----:B------:R-:W-:Y:S01]  /*1080*/  IMAD.MOV.U32 R43, RZ, RZ, RZ ;  /* 0x000000ffff2b7224 */ /* 0x000fe200078e00ff */
        /* <DEDUP_REMOVED lines=25> */
[----:B------:R-:W-:Y:S01]  /*1220*/  MOV R130, RZ ;  /* 0x000000ff00827202 */ /* 0x000fe20000000f00 */
[----:B------:R-:W-:Y:S01]  /*1230*/  IMAD.MOV.U32 R125, RZ, RZ, RZ ;  /* 0x000000ffff7d7224 */ /* 0x000fe200078e00ff */
[----:B------:R-:W-:Y:S01]  /*1240*/  CS2R R44, SRZ ;  /* 0x00000000002c7805 */ /* 0x000fe2000001ff00 */
[----:B------:R-:W-:-:S02]  /*1250*/  IMAD.MOV.U32 R128, RZ, RZ, RZ ;  /* 0x000000ffff807224 */ /* 0x000fc400078e00ff */
[----:B------:R-:W-:Y:S02]  /*1260*/  IMAD.MOV.U32 R127, RZ, RZ, RZ ;  /* 0x000000ffff7f7224 */ /* 0x000fe400078e00ff */
[----:B------:R-:W-:Y:S01]  /*1270*/  IMAD.MOV.U32 R41, RZ, RZ, RZ ;  /* 0x000000ffff297224 */ /* 0x000fe200078e00ff */
[----:B--2---:R-:W-:Y:S01]  /*1280*/  @P0 R2UR UR4, R2 ;  /* 0x00000000020402ca */ /* 0x004fe200000e0000 */
[----:B------:R-:W-:Y:S01]  /*1290*/  IMAD.MOV.U32 R2, RZ, RZ, RZ ;  /* 0x000000ffff027224 */ /* 0x000fe200078e00ff */
[----:B------:R-:W-:Y:S02]  /*12a0*/  PLOP3.LUT P0, PT, PT, PT, PT, 0x80, 0x0 ;  /* 0x000000000000781c */ /* 0x000fe40003f0f070 */
[----:B---3--:R-:W-:Y:S01]  /*12b0*/  @P1 R2UR UR5, R4 ;  /* 0x00000000040512ca */ /* 0x008fe200000e0000 */
[----:B----4-:R-:W-:-:S14]  /*12c0*/  @P1 BRA `(.L_x_189) ;  /* 0x0000000000341947 */ /* 0x010fdc0003800000 */
[----:B------:R-:W-:Y:S02]  /*12d0*/  ULDC.64 UR6, c[0x0][0xa08] ;  /* 0x0002820000067ab9 */ /* 0x000fe40000000a00 */
[----:B------:R-:W-:-:S04]  /*12e0*/  ISETP.NE.U32.AND P1, PT, RZ, UR6, PT ;  /* 0x00000006ff007c0c */ /* 0x000fc8000bf25070 */
[----:B------:R-:W-:-:S13]  /*12f0*/  ISETP.NE.AND.EX P1, PT, RZ, UR7, PT, P1 ;  /* 0x00000007ff007c0c */ /* 0x000fda000bf25310 */
[----:B------:R-:W-:Y:S05]  /*1300*/  @!P1 BRA `(.L_x_189) ;  /* 0x0000000000249947 */ /* 0x000fea0003800000 */
[----:B------:R-:W-:Y:S02]  /*1310*/  ULDC.64 UR6, c[0x0][0xa08] ;  /* 0x0002820000067ab9 */ /* 0x000fe40000000a00 */
[----:B------:R-:W-:-:S06]  /*1320*/  UIMAD.WIDE UR6, UR60, 0x4, UR6 ;  /* 0x000000043c0678a5 */ /* 0x000fcc000f8e0206 */
[----:B------:R-:W-:Y:S01]  /*1330*/  MOV R4, UR6 ;  /* 0x0000000600047c02 */ /* 0x000fe20008000f00 */
[----:B------:R-:W-:-:S05]  /*1340*/  IMAD.U32 R5, RZ, RZ, UR7 ;  /* 0x00000007ff057e24 */ /* 0x000fca000f8e00ff */
[----:B------:R-:W2:Y:S04]  /*1350*/  LDG.E R6, desc[UR36][R4.64] ;  /* 0x0000002404067981 */ /* 0x000ea8000c1e1900 */
[----:B------:R-:W3:Y:S01]  /*1360*/  LDG.E R3, desc[UR36][R4.64+0x4] ;  /* 0x0000042404037981 */ /* 0x000ee2000c1e1900 */
[----:B--2---:R-:W-:Y:S02]  /*1370*/  R2UR UR5, R6 ;  /* 0x00000000060572ca */ /* 0x004fe400000e0000 */
[----:B---3--:R-:W-:-:S13]  /*1380*/  R2UR UR6, R3 ;  /* 0x00000000030672ca */ /* 0x008fda00000e0000 */
[----:B------:R-:W-:-:S12]  /*1390*/  UIADD3 UR5, -UR5, UR6, URZ ;  /* 0x0000000605057290 */ /* 0x000fd8000fffe13f */
.L_x_189:
[----:B------:R-:W-:Y:S01]  /*13a0*/  UIADD3 UR6, -UR4, UR5, URZ ;  /* 0x0000000504067290 */ /* 0x000fe2000fffe13f */
[----:B------:R-:W-:Y:S01]  /*13b0*/  IMAD.MOV.U32 R40, RZ, RZ, RZ ;  /* 0x000000ffff287224 */ /* 0x000fe200078e00ff */
[----:B------:R-:W-:Y:S01]  /*13c0*/  CS2R R134, SRZ ;  /* 0x0000000000867805 */ /* 0x000fe2000001ff00 */
[----:B------:R-:W-:Y:S01]  /*13d0*/  IMAD.MOV.U32 R129, RZ, RZ, RZ ;  /* 0x000000ffff817224 */ /* 0x000fe200078e00ff */
[----:B------:R-:W-:Y:S01]  /*13e0*/  UIADD3 UR4, UR6, 0x5f, URZ ;  /* 0x0000005f06047890 */ /* 0x000fe2000fffe03f */
[----:B------:R-:W-:Y:S01]  /*13f0*/  CS2R R122, SRZ ;  /* 0x00000000007a7805 */ /* 0x000fe2000001ff00 */
[----:B------:R-:W-:Y:S02]  /*1400*/  UISETP.GE.AND UP0, UPT, UR6, 0x1, UPT ;  /* 0x000000010600788c */ /* 0x000fe4000bf06270 */
[----:B------:R-:W-:Y:S01]  /*1410*/  IMAD.U32 R102, RZ, RZ, UR6 ;  /* 0x00000006ff667e24 */ /* 0x000fe2000f8e00ff */
[----:B------:R-:W-:Y:S01]  /*1420*/  UIMAD.WIDE UR4, UR4, 0x2aaaaaab, URZ ;  /* 0x2aaaaaab040478a5 */ /* 0x000fe2000f8e023f */
[----:B------:R-:W-:-:S02]  /*1430*/  MOV R3, RZ ;  /* 0x000000ff00037202 */ /* 0x000fc40000000f00 */
[----:B------:R-:W-:Y:S01]  /*1440*/  CS2R R132, SRZ ;  /* 0x0000000000847805 */ /* 0x000fe2000001ff00 */
[----:B------:R-:W-:Y:S01]  /*1450*/  IMAD.MOV.U32 R131, RZ, RZ, RZ ;  /* 0x000000ffff837224 */ /* 0x000fe200078e00ff */
[----:B------:R-:W-:Y:S01]  /*1460*/  PLOP3.LUT P1, PT, PT, PT, UP0, 0x80, 0x0 ;  /* 0x000000000000781c */ /* 0x000fe20003f2f008 */
[----:B------:R-:W-:Y:S01]  /*1470*/  USHF.R.U32.HI UR4, URZ, 0x1f, UR5 ;  /* 0x0000001f3f047899 */ /* 0x000fe20008011605 */
[----:B------:R-:W-:Y:S01]  /*1480*/  IMAD.MOV.U32 R124, RZ, RZ, RZ ;  /* 0x000000ffff7c7224 */ /* 0x000fe200078e00ff */
[----:B------:R-:W-:Y:S01]  /*1490*/  CS2R R6, SRZ ;  /* 0x0000000000067805 */ /* 0x000fe2000001ff00 */
[----:B------:R-:W-:Y:S01]  /*14a0*/  IMAD.MOV.U32 R121, RZ, RZ, RZ ;  /* 0x000000ffff797224 */ /* 0x000fe200078e00ff */
[----:B------:R-:W-:Y:S01]  /*14b0*/  ULEA.HI.SX32 UR4, UR5, UR4, 0x1c ;  /* 0x0000000405047291 */ /* 0x000fe2000f8fe23f */
[----:B------:R-:W-:Y:S01]  /*14c0*/  IMAD.MOV.U32 R28, RZ, RZ, RZ ;  /* 0x000000ffff1c7224 */ /* 0x000fe200078e00ff */
[----:B------:R-:W-:Y:S01]  /*14d0*/  MOV R136, RZ ;  /* 0x000000ff00887202 */ /* 0x000fe20000000f00 */
[----:B------:R-:W-:-:S03]  /*14e0*/  IMAD.MOV.U32 R126, RZ, RZ, RZ ;  /* 0x000000ffff7e7224 */ /* 0x000fc600078e00ff */
[----:B------:R-:W-:Y:S02]  /*14f0*/  IMAD.U32 R120, RZ, RZ, UR4 ;  /* 0x00000004ff787e24 */ /* 0x000fe4000f8e00ff */
[----:B------:R-:W-:Y:S05]  /*1500*/  @!P1 BRA `(.L_x_190) ;  /* 0x0000006000cc9947 */ /* 0x000fea0003800000 */
[----:B------:R-:W0:Y:S01]  /*1510*/  SHFL.IDX PT, R0, R195, RZ, 0x1f ;  /* 0x00001fffc3007589 */ /* 0x000e2200000e0000 */
[----:B------:R-:W1:Y:S01]  /*1520*/  S2UR UR6, SR_CgaCtaId ;  /* 0x00000000000679c3 */ /* 0x000e620000008800 */
[----:B------:R-:W-:Y:S01]  /*1530*/  UMOV UR40, 0x400 ;  /* 0x0000040000287882 */ /* 0x000fe20000000000 */
[----:B0-----:R-:W-:Y:S01]  /*1540*/  R2UR UR4, R0 ;  /* 0x00000000000472ca */ /* 0x001fe200000e0000 */
[----:B-1----:R-:W-:-:S04]  /*1550*/  ULEA UR40, UR6, UR40, 0x18 ;  /* 0x0000002806287291 */ /* 0x002fc8000f8ec03f */
[----:B------:R-:W-:-:S04]  /*1560*/  UIADD3 UR6, UR40, 0x12400, URZ ;  /* 0x0001240028067890 */ /* 0x000fc8000fffe03f */
[----:B------:R-:W-:-:S04]  /*1570*/  ULOP3.LUT UP0, URZ, UR6, 0x1bf, URZ, 0xc0, !UPT ;  /* 0x000001bf063f7892 */ /* 0x000fc8000f80c03f */
[----:B------:R-:W-:Y:S02]  /*1580*/  ULEA.HI UR5, UR4, UR4, URZ, 0x1 ;  /* 0x0000000404057291 */ /* 0x000fe4000f8f083f */
[----:B------:R-:W-:Y:S02]  /*1590*/  PLOP3.LUT P0, PT, PT, PT, UP0, 0x80, 0x0 ;  /* 0x000000000000781c */ /* 0x000fe40003f0f008 */
[----:B------:R-:W-:-:S04]  /*15a0*/  ULOP3.LUT UR5, UR5, 0x1e, URZ, 0xc0, !UPT ;  /* 0x0000001e05057892 */ /* 0x000fc8000f8ec03f */
[----:B------:R-:W-:-:S04]  /*15b0*/  UIADD3 UR5, UR4, -UR5, URZ ;  /* 0x8000000504057290 */ /* 0x000fc8000fffe03f */
[----:B------:R-:W-:-:S04]  /*15c0*/  ULEA UR5, UR5, UR6, 0xd ;  /* 0x0000000605057291 */ /* 0x000fc8000f8e683f */
[----:B------:R-:W-:-:S04]  /*15d0*/  USHF.R.U32.HI UR5, URZ, 0x4, UR5 ;  /* 0x000000043f057899 */ /* 0x000fc80008011605 */
[----:B------:R-:W-:Y:S01]  /*15e0*/  ULOP3.LUT UR41, UR5, 0x3fff, URZ, 0xc0, !UPT ;  /* 0x00003fff05297892 */ /* 0x000fe2000f8ec03f */
[----:B------:R-:W-:Y:S11]  /*15f0*/  @!P0 BRA `(.L_x_191) ;  /* 0x0000000000408947 */ /* 0x000ff60003800000 */
        /* <DEDUP_REMOVED lines=16> */
.L_x_191:
[----:B------:R-:W-:Y:S02]  /*1700*/  R2UR UR6, R193 ;  /* 0x00000000c10672ca */ /* 0x000fe400000e0000 */
[----:B------:R-:W-:-:S11]  /*1710*/  R2UR UR5, R200 ;  /* 0x00000000c80572ca */ /* 0x000fd600000e0000 */
[----:B------:R-:W-:Y:S02]  /*1720*/  ULEA.HI UR4, UR6, UR6, URZ, 0x1 ;  /* 0x0000000606047291 */ /* 0x000fe4000f8f083f */
[----:B------:R-:W-:Y:S02]  /*1730*/  IMAD.U32 R2, RZ, RZ, UR5 ;  /* 0x00000005ff027e24 */ /* 0x000fe4000f8e00ff */
[----:B------:R-:W-:-:S03]  /*1740*/  ULOP3.LUT UR4, UR4, 0xfffffffe, URZ, 0xc0, !UPT ;  /* 0xfffffffe04047892 */ /* 0x000fc6000f8ec03f */
[----:B------:R-:W-:Y:S01]  /*1750*/  ISETP.NE.AND P0, PT, R2, 0x3, PT ;  /* 0x000000030200780c */ /* 0x000fe20003f05270 */
[----:B------:R-:W-:-:S06]  /*1760*/  UIADD3 UR4, UR6, -UR4, URZ ;  /* 0x8000000406047290 */ /* 0x000fcc000fffe03f */
[----:B------:R-:W-:-:S05]  /*1770*/  IMAD.U32 R0, RZ, RZ, UR4 ;  /* 0x00000004ff007e24 */ /* 0x000fca000f8e00ff */
[----:B------:R-:W-:-:S04]  /*1780*/  SHF.L.U32 R0, R0, 0x1f, RZ ;  /* 0x0000001f00007819 */ /* 0x000fc800000006ff */
[----:B------:R-:W0:Y:S02]  /*1790*/  SYNCS.PHASECHK.TRANS64.TRYWAIT P1, [UR40+0x30800], R0 ;  /* 0x03080000ff0075a7 */ /* 0x000e240008020168 */
[----:B0-----:R-:W-:Y:S05]  /*17a0*/  @!P1 BRA `(.L_x_192) ;  /* 0x000000dc00449947 */ /* 0x001fea0003800000 */
.L_x_321:
[----:B------:R-:W-:Y:S05]  /*17b0*/  @!P0 BRA `(.L_x_193) ;  /* 0x0000000000048947 */ /* 0x000fea0003800000 */
[----:B------:R-:W-:Y:S01]  /*17c0*/  BPT.TRAP 0x1 ;  /* 0x000000040000795c */ /* 0x000fe20000300000 */
.L_x_193:
[----:B0-----:R-:W-:Y:S01]  /*17d0*/  IMAD.U32 R0, RZ, RZ, UR38 ;  /* 0x00000026ff007e24 */ /* 0x001fe2000f8e00ff */
[----:B------:R-:W-:-:S04]  /*17e0*/  MOV R3, UR39 ;  /* 0x0000002700037c02 */ /* 0x000fc80008000f00 */
[----:B------:R-:W-:Y:S02]  /*17f0*/  LEA R0, R0, UR40, 0x3 ;  /* 0x0000002800007c11 */ /* 0x000fe4000f8e18ff */
[----:B------:R-:W-:-:S04]  /*1800*/  SHF.L.U32 R3, R3, 0x1f, RZ ;  /* 0x0000001f03037819 */ /* 0x000fc800000006ff */
[----:B------:R0:W1:Y:S01]  /*1810*/  SYNCS.PHASECHK.TRANS64.TRYWAIT P1, [R0+URZ+0x30830], R3 ;  /* 0x03083003000075a7 */ /* 0x000062000802017f */
[----:B------:R-:W-:Y:S05]  /*1820*/  @!P0 BRA `(.L_x_194) ;  /* 0x0000000000048947 */ /* 0x000fea0003800000 */
[----:B------:R-:W-:Y:S01]  /*1830*/  BPT.TRAP 0x1 ;  /* 0x000000040000795c */ /* 0x000fe20000300000 */
.L_x_194:
[----:B------:R-:W-:Y:S01]  /*1840*/  IMAD.MOV.U32 R119, RZ, RZ, RZ ;  /* 0x000000ffff777224 */ /* 0x000fe200078e00ff */
[----:B-1----:R-:W-:Y:S06]  /*1850*/  @P1 BRA `(.L_x_195) ;  /* 0x0000000000081947 */ /* 0x002fec0003800000 */
[----:B------:R-:W1:Y:S02]  /*1860*/  SYNCS.PHASECHK.TRANS64.TRYWAIT P1, [R0+URZ+0x30830], R3 ;  /* 0x03083003000075a7 */ /* 0x000e64000802017f */
[----:B-1----:R-:W-:Y:S05]  /*1870*/  @!P1 BRA `(.L_x_196) ;  /* 0x000000dc00289947 */ /* 0x002fea0003800000 */
.L_x_195:
        /* <DEDUP_REMOVED lines=8> */
[----:B------:R-:W-:Y:S01]  /*1900*/  IMAD.U32 R9, RZ, RZ, UR13 ;  /* 0x0000000dff097e24 */ /* 0x000fe2000f8e00ff */
        /* <DEDUP_REMOVED lines=22> */
[----:B------:R-:W-:Y:S01]  /*1a70*/  MOV R7, UR13 ;  /* 0x0000000d00077c02 */ /* 0x000fe20008000f00 */
        /* <DEDUP_REMOVED lines=67> */
.L_x_197:
[----:B------:R-:W-:Y:S01]  /*1eb0*/  R2UR UR5, R120 ;  /* 0x00000000780572ca */ /* 0x000fe200000e0000 */
[----:B------:R-:W-:Y:S01]  /*1ec0*/  ULDC UR4, c[0x0][0x9d8] ;  /* 0x0002760000047ab9 */ /* 0x000fe20000000800 */
[----:B------:R-:W-:Y:S01]  /*1ed0*/  R2UR UR6, R102 ;  /* 0x00000000660672ca */ /* 0x000fe200000e0000 */
        /* <DEDUP_REMOVED lines=10> */
[----:B------:R-:W-:-:S02]  /*1f80*/  IMAD.U32 R4, RZ, RZ, UR5 ;  /* 0x00000005ff047e24 */ /* 0x000fc4000f8e00ff */
[----:B------:R-:W-:Y:S01]  /*1f90*/  FMUL.FTZ R36, R36, UR4 ;  /* 0x0000000424247c20 */ /* 0x000fe20008410000 */
[----:B01----:R-:W-:Y:S02]  /*1fa0*/  VIADD R3, R197, UR6 ;  /* 0x00000006c5037c36 */ /* 0x003fe40008000000 */
[----:B------:R-:W-:Y:S01]  /*1fb0*/  FMUL.FTZ R39, R39, UR4 ;  /* 0x0000000427277c20 */ /* 0x000fe20008410000 */
[----:B------:R-:W0:Y:S01]  /*1fc0*/  MUFU.TANH R25, R25 ;  /* 0x0000001900197308 */ /* 0x000e220000002400 */
[----:B------:R-:W-:Y:S01]  /*1fd0*/  FMUL.FTZ R37, R37, UR4 ;  /* 0x0000000425257c20 */ /* 0x000fe20008410000 */
[----:B------:R-:W-:Y:S02]  /*1fe0*/  IMAD R3, R4, -0x60, R3 ;  /* 0xffffffa004037824 */ /* 0x000fe400078e0203 */
[----:B------:R-:W-:Y:S01]  /*1ff0*/  FMUL.FTZ R30, R30, UR4 ;  /* 0x000000041e1e7c20 */ /* 0x000fe20008410000 */
[----:B------:R-:W-:Y:S01]  /*2000*/  FMUL.FTZ R40, R40, UR4 ;  /* 0x0000000428287c20 */ /* 0x000fe20008410000 */
[----:B------:R-:W-:Y:S01]  /*2010*/  FMUL.FTZ R31, R31, UR4 ;  /* 0x000000041f1f7c20 */ /* 0x000fe20008410000 */
[----:B------:R-:W-:Y:S01]  /*2020*/  FMUL.FTZ R41, R41, UR4 ;  /* 0x0000000429297c20 */ /* 0x000fe20008410000 */
[C---:B------:R-:W-:Y:S01]  /*2030*/  ISETP.GT.AND P6, PT, R3.reuse, RZ, PT ;  /* 0x000000ff0300720c */ /* 0x040fe20003fc4270 */
[----:B------:R-:W-:Y:S01]  /*2040*/  MUFU.TANH R28, R28 ;  /* 0x0000001c001c7308 */ /* 0x000fe20000002400 */
[C---:B------:R-:W-:Y:S01]  /*2050*/  ISETP.GT.AND P5, PT, R3.reuse, 0x1, PT ;  /* 0x000000010300780c */ /* 0x040fe20003fa4270 */
[----:B------:R-:W-:Y:S01]  /*2060*/  FMUL.FTZ R34, R34, UR4 ;  /* 0x0000000422227c20 */ /* 0x000fe20008410000 */
[C---:B------:R-:W-:Y:S01]  /*2070*/  ISETP.GT.AND P4, PT, R3.reuse, 0x8, PT ;  /* 0x000000080300780c */ /* 0x040fe20003f84270 */
[----:B------:R-:W-:Y:S01]  /*2080*/  FMUL.FTZ R44, R44, UR4 ;  /* 0x000000042c2c7c20 */ /* 0x000fe20008410000 */
[C---:B------:R-:W-:Y:S01]  /*2090*/  ISETP.GT.AND P3, PT, R3.reuse, 0x9, PT ;  /* 0x000000090300780c */ /* 0x040fe20003f64270 */
        /* <DEDUP_REMOVED lines=18> */
[----:B------:R-:W2:Y:S01]  /*21c0*/  MUFU.TANH R5, R26 ;  /* 0x0000001a00057308 */ /* 0x000ea20000002400 */
[----:B-1----:R-:W-:Y:S01]  /*21d0*/  FSEL R73, R29, -INF , P3 ;  /* 0xff8000001d497808 */ /* 0x002fe20001800000 */
[----:B------:R-:W-:Y:S01]  /*21e0*/  FMUL.FTZ R51, R51, UR4 ;  /* 0x0000000433337c20 */ /* 0x000fe20008410000 */
[----:B------:R-:W-:Y:S01]  /*21f0*/  FMUL.FTZ R60, R60, UR4 ;  /* 0x000000043c3c7c20 */ /* 0x000fe20008410000 */
[----:B------:R-:W-:Y:S01]  /*2200*/  FMUL.FTZ R54, R54, UR4 ;  /* 0x0000000436367c20 */ /* 0x000fe20008410000 */
[----:B------:R-:W-:Y:S01]  /*2210*/  FMUL.FTZ R61, R61, UR4 ;  /* 0x000000043d3d7c20 */ /* 0x000fe20008410000 */
[----:B------:R-:W-:Y:S01]  /*2220*/  FMUL.FTZ R55, R55, UR4 ;  /* 0x0000000437377c20 */ /* 0x000fe20008410000 */
[----:B------:R-:W-:Y:S01]  /*2230*/  FMUL.FTZ R64, R64, UR4 ;  /* 0x0000000440407c20 */ /* 0x000fe20008410000 */
[----:B------:R-:W1:Y:S01]  /*2240*/  MUFU.TANH R33, R33 ;  /* 0x0000002100217308 */ /* 0x000e620000002400 */
[----:B0-----:R-:W-:Y:S01]  /*2250*/  FSEL R75, R32, -INF , P2 ;  /* 0xff800000204b7808 */ /* 0x001fe20001000000 */
[----:B------:R-:W-:Y:S01]  /*2260*/  FMUL.FTZ R65, R65, UR4 ;  /* 0x0000000441417c20 */ /* 0x000fe20008410000 */
[----:B------:R-:W-:Y:S01]  /*2270*/  FMUL.FTZ R58, R58, UR4 ;  /* 0x000000043a3a7c20 */ /* 0x000fe20008410000 */
[----:B------:R-:W-:Y:S01]  /*2280*/  FMUL.FTZ R59, R59, UR4 ;  /* 0x000000043b3b7c20 */ /* 0x000fe20008410000 */
[----:B------:R-:W-:Y:S01]  /*2290*/  FMUL.FTZ R68, R68, UR4 ;  /* 0x0000000444447c20 */ /* 0x000fe20008410000 */
[----:B------:R-:W-:Y:S01]  /*22a0*/  FMUL.FTZ R69, R69, UR4 ;  /* 0x0000000445457c20 */ /* 0x000fe20008410000 */
[----:B------:R-:W-:Y:S01]  /*22b0*/  ULDC UR5, c[0x0][0x988] ;  /* 0x0002620000057ab9 */ /* 0x000fe20000000800 */
[----:B------:R0:W3:Y:S01]  /*22c0*/  MUFU.TANH R21, R35 ;  /* 0x0000002300157308 */ /* 0x0000e20000002400 */
[----:B--2---:R-:W-:Y:S01]  /*22d0*/  FSEL R5, R5, -INF , P6 ;  /* 0xff80000005057808 */ /* 0x004fe20003000000 */
[----:B------:R-:W-:Y:S01]  /*22e0*/  FMUL.FTZ R62, R62, UR4 ;  /* 0x000000043e3e7c20 */ /* 0x000fe20008410000 */
[----:B------:R-:W-:Y:S01]  /*22f0*/  P2R R12, PR, RZ, 0x1 ;  /* 0x00000001ff0c7803 */ /* 0x000fe20000000000 */
[----:B------:R-:W-:Y:S01]  /*2300*/  FMUL.FTZ R63, R63, UR4 ;  /* 0x000000043f3f7c20 */ /* 0x000fe20008410000 */
[----:B------:R-:W-:Y:S01]  /*2310*/  FMUL.FTZ R66, R66, UR4 ;  /* 0x0000000442427c20 */ /* 0x000fe20008410000 */
[----:B------:R-:W-:Y:S01]  /*2320*/  FMUL.FTZ R67, R67, UR4 ;  /* 0x0000000443437c20 */ /* 0x000fe20008410000 */
[----:B------:R-:W-:Y:S01]  /*2330*/  FMUL.FTZ R70, R70, UR4 ;  /* 0x0000000446467c20 */ /* 0x000fe20008410000 */
[----:B------:R-:W2:Y:S01]  /*2340*/  MUFU.TANH R2, R27 ;  /* 0x0000001b00027308 */ /* 0x000ea20000002400 */
[----:B0-----:R-:W-:Y:S01]  /*2350*/  FSEL R35, R24, -INF , P6 ;  /* 0xff80000018237808 */ /* 0x001fe20003000000 */
[----:B------:R-:W-:Y:S01]  /*2360*/  FMUL.FTZ R71, R71, UR4 ;  /* 0x0000000447477c20 */ /* 0x000fe20008410000 */
[----:B------:R-:W-:Y:S01]  /*2370*/  ISETP.GT.AND P6, PT, R3, 0x18, PT ;  /* 0x000000180300780c */ /* 0x000fe20003fc4270 */
[----:B------:R-:W-:Y:S01]  /*2380*/  UISETP.GE.AND UP0, UPT, UR6, 0x61, UPT ;  /* 0x000000610600788c */ /* 0x000fe2000bf06270 */
[----:B------:R-:W-:Y:S01]  /*2390*/  FMNMX.FTZ R4, R35, R10, !PT ;  /* 0x0000000a23047209 */ /* 0x000fe20007810000 */
[--C-:B------:R-:W-:Y:S01]  /*23a0*/  IMAD.MOV.U32 R118, RZ, RZ, R119.reuse ;  /* 0x000000ffff767224 */ /* 0x100fe200078e0077 */
[----:B-1----:R-:W-:Y:S01]  /*23b0*/  FSEL R33, R33, -INF , P1 ;  /* 0xff80000021217808 */ /* 0x002fe20000800000 */
[----:B------:R-:W0:Y:S01]  /*23c0*/  MUFU.TANH R36, R36 ;  /* 0x0000002400247308 */ /* 0x000e220000002400 */
[----:B---3--:R-:W-:Y:S01]  /*23d0*/  FSEL R21, R21, -INF , P1 ;  /* 0xff80000015157808 */ /* 0x008fe20000800000 */
[--C-:B------:R-:W-:Y:S01]  /*23e0*/  IMAD.MOV.U32 R117, RZ, RZ, R119.reuse ;  /* 0x000000ffff757224 */ /* 0x100fe200078e0077 */
[C---:B------:R-:W-:Y:S01]  /*23f0*/  ISETP.GT.AND P1, PT, R3.reuse, 0x29, PT ;  /* 0x000000290300780c */ /* 0x040fe20003f24270 */
[--C-:B------:R-:W-:Y:S01]  /*2400*/  IMAD.MOV.U32 R116, RZ, RZ, R119.reuse ;  /* 0x000000ffff747224 */ /* 0x100fe200078e0077 */
[----:B------:R-:W-:Y:S01]  /*2410*/  R2UR UR4, R0 ;  /* 0x00000000000472ca */ /* 0x000fe200000e0000 */
[--C-:B------:R-:W-:Y:S01]  /*2420*/  IMAD.MOV.U32 R115, RZ, RZ, R119.reuse ;  /* 0x000000ffff737224 */ /* 0x100fe200078e0077 */
[-C--:B------:R-:W-:Y:S01]  /*2430*/  MOV R114, R119.reuse ;  /* 0x0000007700727202 */ /* 0x080fe20000000f00 */
[----:B------:R1:W3:Y:S01]  /*2440*/  MUFU.TANH R27, R39 ;  /* 0x00000027001b7308 */ /* 0x0002e20000002400 */
[----:B--2---:R-:W-:Y:S01]  /*2450*/  FSEL R2, R2, -INF , P5 ;  /* 0xff80000002027808 */ /* 0x004fe20002800000 */
[--C-:B------:R-:W-:Y:S01]  /*2460*/  IMAD.MOV.U32 R113, RZ, RZ, R119.reuse ;  /* 0x000000ffff717224 */ /* 0x100fe200078e0077 */
[----:B------:R-:W-:Y:S01]  /*2470*/  ISETP.GT.AND P5, PT, R3, 0x19, PT ;  /* 0x000000190300780c */ /* 0x000fe20003fa4270 */
[--C-:B------:R-:W-:Y:S01]  /*2480*/  IMAD.MOV.U32 R112, RZ, RZ, R119.reuse ;  /* 0x000000ffff707224 */ /* 0x100fe200078e0077 */
[-C--:B------:R-:W-:Y:S01]  /*2490*/  MOV R109, R119.reuse ;  /* 0x00000077006d7202 */ /* 0x080fe20000000f00 */
[--C-:B------:R-:W-:Y:S01]  /*24a0*/  IMAD.MOV.U32 R111, RZ, RZ, R119.reuse ;  /* 0x000000ffff6f7224 */ /* 0x100fe200078e0077 */
[-C--:B------:R-:W-:Y:S01]  /*24b0*/  MOV R104, R119.reuse ;  /* 0x0000007700687202 */ /* 0x080fe20000000f00 */
[----:B------:R-:W2:Y:S01]  /*24c0*/  MUFU.TANH R11, R30 ;  /* 0x0000001e000b7308 */ /* 0x000ea20000002400 */
[----:B-1----:R-:W-:Y:S01]  /*24d0*/  FSEL R39, R28, -INF , P4 ;  /* 0xff8000001c277808 */ /* 0x002fe20002000000 */
[----:B------:R-:W-:Y:S01]  /*24e0*/  UIADD3 UR4, UR4, 0x30840, URZ ;  /* 0x0003084004047890 */ /* 0x000fe2000fffe03f */
[----:B0-----:R-:W-:Y:S01]  /*24f0*/  FSEL R77, R36, -INF , P6 ;  /* 0xff800000244d7808 */ /* 0x001fe20003000000 */
[--C-:B------:R-:W-:Y:S01]  /*2500*/  IMAD.MOV.U32 R110, RZ, RZ, R119.reuse ;  /* 0x000000ffff6e7224 */ /* 0x100fe200078e0077 */
[----:B------:R-:W-:Y:S01]  /*2510*/  FMNMX.FTZ R4, R39, R4, !PT ;  /* 0x0000000427047209 */ /* 0x000fe20007810000 */
[--C-:B------:R-:W-:Y:S01]  /*2520*/  IMAD.MOV.U32 R108, RZ, RZ, R119.reuse ;  /* 0x000000ffff6c7224 */ /* 0x100fe200078e0077 */
[-C--:B------:R-:W-:Y:S01]  /*2530*/  MOV R94, R119.reuse ;  /* 0x00000077005e7202 */ /* 0x080fe20000000f00 */
[----:B------:R-:W0:Y:S01]  /*2540*/  MUFU.TANH R37, R37 ;  /* 0x0000002500257308 */ /* 0x000e220000002400 */
[----:B------:R-:W-:Y:S01]  /*2550*/  FMNMX.FTZ R4, R73, R4, !PT ;  /* 0x0000000449047209 */ /* 0x000fe20007810000 */
[--C-:B------:R-:W-:Y:S01]  /*2560*/  IMAD.MOV.U32 R107, RZ, RZ, R119.reuse ;  /* 0x000000ffff6b7224 */ /* 0x100fe200078e0077 */
[----:B---3--:R-:W-:Y:S01]  /*2570*/  FSEL R27, R27, -INF , P5 ;  /* 0xff8000001b1b7808 */ /* 0x008fe20002800000 */
[--C-:B------:R-:W-:Y:S01]  /*2580*/  IMAD.MOV.U32 R106, RZ, RZ, R119.reuse ;  /* 0x000000ffff6a7224 */ /* 0x100fe200078e0077 */
[----:B------:R-:W-:Y:S01]  /*2590*/  FMNMX.FTZ R4, R75, R4, !PT ;  /* 0x000000044b047209 */ /* 0x000fe20007810000 */
[--C-:B------:R-:W-:Y:S01]  /*25a0*/  IMAD.MOV.U32 R105, RZ, RZ, R119.reuse ;  /* 0x000000ffff697224 */ /* 0x100fe200078e0077 */
[-C--:B------:R-:W-:Y:S01]  /*25b0*/  MOV R84, R119.reuse ;  /* 0x0000007700547202 */ /* 0x080fe20000000f00 */
[----:B------:R-:W1:Y:S01]  /*25c0*/  MUFU.TANH R13, R31 ;  /* 0x0000001f000d7308 */ /* 0x000e620000002400 */
[----:B------:R-:W-:Y:S01]  /*25d0*/  FMNMX.FTZ R4, R33, R4, !PT ;  /* 0x0000000421047209 */ /* 0x000fe20007810000 */
[--C-:B------:R-:W-:Y:S01]  /*25e0*/  IMAD.MOV.U32 R103, RZ, RZ, R119.reuse ;  /* 0x000000ffff677224 */ /* 0x100fe200078e0077 */
[----:B--2---:R-:W-:Y:S01]  /*25f0*/  FSEL R11, R11, -INF , P4 ;  /* 0xff8000000b0b7808 */ /* 0x004fe20002000000 */
[--C-:B------:R-:W-:Y:S01]  /*2600*/  IMAD.MOV.U32 R102, RZ, RZ, R119.reuse ;  /* 0x000000ffff667224 */ /* 0x100fe200078e0077 */
[----:B------:R-:W-:Y:S01]  /*2610*/  ISETP.GT.AND P4, PT, R3, 0x20, PT ;  /* 0x000000200300780c */ /* 0x000fe20003f84270 */
[--C-:B------:R-:W-:Y:S01]  /*2620*/  IMAD.MOV.U32 R100, RZ, RZ, R119.reuse ;  /* 0x000000ffff647224 */ /* 0x100fe200078e0077 */
[----:B------:R-:W-:Y:S01]  /*2630*/  FMNMX.FTZ R4, R77, R4, !PT ;  /* 0x000000044d047209 */ /* 0x000fe20007810000 */
[----:B------:R-:W2:Y:S01]  /*2640*/  MUFU.TANH R40, R40 ;  /* 0x0000002800287308 */ /* 0x000ea20000002400 */
[----:B0-----:R-:W-:Y:S01]  /*2650*/  FSEL R37, R37, -INF , P5 ;  /* 0xff80000025257808 */ /* 0x001fe20002800000 */
[--C-:B------:R-:W-:Y:S01]  /*2660*/  IMAD.MOV.U32 R98, RZ, RZ, R119.reuse ;  /* 0x000000ffff627224 */ /* 0x100fe200078e0077 */
[----:B------:R-:W-:Y:S01]  /*2670*/  ISETP.GT.AND P5, PT, R3, 0x31, PT ;  /* 0x000000310300780c */ /* 0x000fe20003fa4270 */
[--C-:B------:R-:W-:Y:S01]  /*2680*/  IMAD.MOV.U32 R96, RZ, RZ, R119.reuse ;  /* 0x000000ffff607224 */ /* 0x100fe200078e0077 */
[----:B------:R-:W-:Y:S01]  /*2690*/  FMNMX.FTZ R4, R37, R4, !PT ;  /* 0x0000000425047209 */ /* 0x000fe20007810000 */
[--C-:B------:R-:W-:Y:S01]  /*26a0*/  IMAD.MOV.U32 R92, RZ, RZ, R119.reuse ;  /* 0x000000ffff5c7224 */ /* 0x100fe200078e0077 */
[----:B------:R-:W-:Y:S01]  /*26b0*/  MOV R74, R119 ;  /* 0x00000077004a7202 */ /* 0x000fe20000000f00 */
[----:B------:R-:W0:Y:S01]  /*26c0*/  MUFU.TANH R15, R34 ;  /* 0x00000022000f7308 */ /* 0x000e220000002400 */
[----:B-1----:R-:W-:Y:S01]  /*26d0*/  FSEL R13, R13, -INF , P3 ;  /* 0xff8000000d0d7808 */ /* 0x002fe20001800000 */
[--C-:B------:R-:W-:Y:S01]  /*26e0*/  IMAD.MOV.U32 R90, RZ, RZ, R119.reuse ;  /* 0x000000ffff5a7224 */ /* 0x100fe200078e0077 */
[----:B------:R-:W-:Y:S01]  /*26f0*/  ISETP.GT.AND P3, PT, R3, 0x21, PT ;  /* 0x000000210300780c */ /* 0x000fe20003f64270 */
[----:B------:R-:W-:-:S02]  /*2700*/  IMAD.MOV.U32 R88, RZ, RZ, R119 ;  /* 0x000000ffff587224 */ /* 0x000fc400078e0077 */
[--C-:B------:R-:W-:Y:S02]  /*2710*/  IMAD.MOV.U32 R86, RZ, RZ, R119.reuse ;  /* 0x000000ffff567224 */ /* 0x100fe400078e0077 */
[----:B------:R-:W1:Y:S01]  /*2720*/  MUFU.TANH R41, R41 ;  /* 0x0000002900297308 */ /* 0x000e620000002400 */
[----:B--2---:R-:W-:Y:S01]  /*2730*/  FSEL R79, R40, -INF , P4 ;  /* 0xff800000284f7808 */ /* 0x004fe20002000000 */
[--C-:B------:R-:W-:Y:S02]  /*2740*/  IMAD.MOV.U32 R82, RZ, RZ, R119.reuse ;  /* 0x000000ffff527224 */ /* 0x100fe400078e0077 */
[--C-:B------:R-:W-:Y:S01]  /*2750*/  IMAD.MOV.U32 R80, RZ, RZ, R119.reuse ;  /* 0x000000ffff507224 */ /* 0x100fe200078e0077 */
[----:B------:R-:W-:Y:S01]  /*2760*/  FMNMX.FTZ R4, R79, R4, !PT ;  /* 0x000000044f047209 */ /* 0x000fe20007810000 */
[--C-:B------:R-:W-:Y:S02]  /*2770*/  IMAD.MOV.U32 R78, RZ, RZ, R119.reuse ;  /* 0x000000ffff4e7224 */ /* 0x100fe400078e0077 */
[----:B------:R-:W2:Y:S01]  /*2780*/  MUFU.TANH R44, R44 ;  /* 0x0000002c002c7308 */ /* 0x000ea20000002400 */
[----:B0-----:R-:W-:Y:S01]  /*2790*/  FSEL R15, R15, -INF , P2 ;  /* 0xff8000000f0f7808 */ /* 0x001fe20001000000 */
[--C-:B------:R-:W-:Y:S01]  /*27a0*/  IMAD.MOV.U32 R76, RZ, RZ, R119.reuse ;  /* 0x000000ffff4c7224 */ /* 0x100fe200078e0077 */
[----:B------:R-:W-:Y:S01]  /*27b0*/  ISETP.GT.AND P2, PT, R3, 0x28, PT ;  /* 0x000000280300780c */ /* 0x000fe20003f44270 */
[----:B------:R-:W-:-:S04]  /*27c0*/  IMAD.MOV.U32 R72, RZ, RZ, R119 ;  /* 0x000000ffff487224 */ /* 0x000fc800078e0077 */
[----:B------:R-:W0:Y:S01]  /*27d0*/  MUFU.TANH R38, R38 ;  /* 0x0000002600267308 */ /* 0x000e220000002400 */
[----:B-1----:R-:W-:-:S04]  /*27e0*/  FSEL R81, R41, -INF , P3 ;  /* 0xff80000029517808 */ /* 0x002fc80001800000 */
[----:B------:R-:W-:-:S03]  /*27f0*/  FMNMX.FTZ R4, R81, R4, !PT ;  /* 0x0000000451047209 */ /* 0x000fc60007810000 */
[----:B------:R-:W1:Y:S01]  /*2800*/  MUFU.TANH R45, R45 ;  /* 0x0000002d002d7308 */ /* 0x000e620000002400 */
[----:B--2---:R-:W-:Y:S02]  /*2810*/  FSEL R83, R44, -INF , P2 ;  /* 0xff8000002c537808 */ /* 0x004fe40001000000 */
[----:B------:R-:W-:Y:S02]  /*2820*/  MOV R44, R119 ;  /* 0x00000077002c7202 */ /* 0x000fe40000000f00 */
[----:B------:R-:W-:-:S03]  /*2830*/  FMNMX.FTZ R4, R83, R4, !PT ;  /* 0x0000000453047209 */ /* 0x000fc60007810000 */
[----:B------:R-:W2:Y:S01]  /*2840*/  MUFU.TANH R48, R48 ;  /* 0x0000003000307308 */ /* 0x000ea20000002400 */
[----:B0-----:R-:W-:Y:S02]  /*2850*/  FSEL R25, R38, -INF , P6 ;  /* 0xff80000026197808 */ /* 0x001fe40003000000 */
[----:B------:R-:W-:-:S05]  /*2860*/  ISETP.GT.AND P6, PT, R3, 0x30, PT ;  /* 0x000000300300780c */ /* 0x000fca0003fc4270 */
[----:B------:R-:W0:Y:S01]  /*2870*/  MUFU.TANH R42, R42 ;  /* 0x0000002a002a7308 */ /* 0x000e220000002400 */
[----:B-1----:R-:W-:-:S04]  /*2880*/  FSEL R85, R45, -INF , P1 ;  /* 0xff8000002d557808 */ /* 0x002fc80000800000 */
[----:B------:R-:W-:-:S03]  /*2890*/  FMNMX.FTZ R4, R85, R4, !PT ;  /* 0x0000000455047209 */ /* 0x000fc60007810000 */
[----:B------:R-:W1:Y:S01]  /*28a0*/  MUFU.TANH R49, R49 ;  /* 0x0000003100317308 */ /* 0x000e620000002400 */
[----:B--2---:R-:W-:Y:S01]  /*28b0*/  FSEL R87, R48, -INF , P6 ;  /* 0xff80000030577808 */ /* 0x004fe20003000000 */
[----:B------:R-:W-:-:S03]  /*28c0*/  IMAD.MOV.U32 R48, RZ, RZ, R119 ;  /* 0x000000ffff307224 */ /* 0x000fc600078e0077 */
        /* <DEDUP_REMOVED lines=11> */
[----:B0-----:R-:W-:Y:S01]  /*2980*/  FSEL R91, R52, -INF , P4 ;  /* 0xff800000345b7808 */ /* 0x001fe20002000000 */
[----:B------:R-:W-:-:S03]  /*2990*/  IMAD.MOV.U32 R52, RZ, RZ, R119 ;  /* 0x000000ffff347224 */ /* 0x000fc600078e0077 */
[----:B------:R-:W-:-:S03]  /*29a0*/  FMNMX.FTZ R4, R91, R4, !PT ;  /* 0x000000045b047209 */ /* 0x000fc60007810000 */
[----:B------:R-:W0:Y:S01]  /*29b0*/  MUFU.TANH R47, R47 ;  /* 0x0000002f002f7308 */ /* 0x000e220000002400 */
[----:B-1----:R-:W-:Y:S01]  /*29c0*/  FSEL R45, R46, -INF , P2 ;  /* 0xff8000002e2d7808 */ /* 0x002fe20001000000 */
[----:B------:R-:W-:Y:S01]  /*29d0*/  IMAD.MOV.U32 R46, RZ, RZ, R119 ;  /* 0x000000ffff2e7224 */ /* 0x000fe200078e0077 */
        /* <DEDUP_REMOVED lines=26> */
[----:B0-----:R-:W-:Y:S02]  /*2b80*/  FSEL R53, R54, -INF , P4 ;  /* 0xff80000036357808 */ /* 0x001fe40002000000 */
[----:B------:R-:W-:Y:S02]  /*2b90*/  ISETP.GT.AND P4, PT, R3, 0x50, PT ;  /* 0x000000500300780c */ /* 0x000fe40003f84270 */
[----:B------:R-:W-:-:S03]  /*2ba0*/  MOV R54, R119 ;  /* 0x0000007700367202 */ /* 0x000fc60000000f00 */
[----:B------:R-:W0:Y:S01]  /*2bb0*/  MUFU.TANH R64, R64 ;  /* 0x0000004000407308 */ /* 0x000e220000002400 */
[----:B-1----:R-:W-:-:S04]  /*2bc0*/  FSEL R61, R61, -INF , P5 ;  /* 0xff8000003d3d7808 */ /* 0x002fc80002800000 */
[----:B------:R-:W-:-:S03]  /*2bd0*/  FMNMX.FTZ R4, R61, R4, !PT ;  /* 0x000000043d047209 */ /* 0x000fc60007810000 */
[----:B------:R1:W3:Y:S01]  /*2be0*/  MUFU.TANH R31, R58 ;  /* 0x0000003a001f7308 */ /* 0x0002e20000002400 */
[----:B--2---:R-:W-:Y:S02]  /*2bf0*/  FSEL R55, R55, -INF , P3 ;  /* 0xff80000037377808 */ /* 0x004fe40001800000 */
[----:B------:R-:W-:-:S05]  /*2c00*/  ISETP.GT.AND P3, PT, R3, 0x51, PT ;  /* 0x000000510300780c */ /* 0x000fca0003f64270 */
[----:B------:R-:W2:Y:S01]  /*2c10*/  MUFU.TANH R65, R65 ;  /* 0x0000004100417308 */ /* 0x000ea20000002400 */
[----:B0-----:R-:W-:Y:S01]  /*2c20*/  FSEL R99, R64, -INF , P4 ;  /* 0xff80000040637808 */ /* 0x001fe20002000000 */
[----:B-1----:R-:W-:Y:S01]  /*2c30*/  IMAD.MOV.U32 R58, RZ, RZ, R119 ;  /* 0x000000ffff3a7224 */ /* 0x002fe200078e0077 */
[----:B------:R-:W-:Y:S02]  /*2c40*/  MOV R64, R119 ;  /* 0x0000007700407202 */ /* 0x000fe40000000f00 */
[----:B------:R-:W-:-:S03]  /*2c50*/  FMNMX.FTZ R4, R99, R4, !PT ;  /* 0x0000000463047209 */ /* 0x000fc60007810000 */
[----:B------:R-:W0:Y:S01]  /*2c60*/  MUFU.TANH R59, R59 ;  /* 0x0000003b003b7308 */ /* 0x000e220000002400 */
[----:B---3--:R-:W-:Y:S02]  /*2c70*/  FSEL R31, R31, -INF , P2 ;  /* 0xff8000001f1f7808 */ /* 0x008fe40001000000 */
[----:B------:R-:W-:-:S05]  /*2c80*/  ISETP.GT.AND P2, PT, R3, 0x58, PT ;  /* 0x000000580300780c */ /* 0x000fca0003f44270 */
[----:B------:R-:W1:Y:S01]  /*2c90*/  MUFU.TANH R68, R68 ;  /* 0x0000004400447308 */ /* 0x000e620000002400 */
[----:B--2---:R-:W-:-:S04]  /*2ca0*/  FSEL R65, R65, -INF , P3 ;  /* 0xff80000041417808 */ /* 0x004fc80001800000 */
[----:B------:R-:W-:-:S03]  /*2cb0*/  FMNMX.FTZ R4, R65, R4, !PT ;  /* 0x0000000441047209 */ /* 0x000fc60007810000 */
[----:B------:R-:W2:Y:S01]  /*2cc0*/  MUFU.TANH R69, R69 ;  /* 0x0000004500457308 */ /* 0x000ea20000002400 */
[----:B0-----:R-:W-:Y:S02]  /*2cd0*/  FSEL R29, R59, -INF , P1 ;  /* 0xff8000003b1d7808 */ /* 0x001fe40000800000 */
[----:B------:R-:W-:-:S05]  /*2ce0*/  ISETP.GT.AND P1, PT, R3, 0x59, PT ;  /* 0x000000590300780c */ /* 0x000fca0003f24270 */
[----:B------:R-:W-:Y:S01]  /*2cf0*/  MUFU.TANH R62, R62 ;  /* 0x0000003e003e7308 */ /* 0x000fe20000002400 */
[----:B-1----:R-:W-:Y:S01]  /*2d00*/  FSEL R59, R68, -INF , P2 ;  /* 0xff800000443b7808 */ /* 0x002fe20001000000 */
[----:B------:R-:W-:-:S03]  /*2d10*/  IMAD.MOV.U32 R68, RZ, RZ, R119 ;  /* 0x000000ffff447224 */ /* 0x000fc600078e0077 */
[----:B------:R-:W-:-:S03]  /*2d20*/  FMNMX.FTZ R4, R59, R4, !PT ;  /* 0x000000043b047209 */ /* 0x000fc60007810000 */
[----:B------:R-:W0:Y:S01]  /*2d30*/  MUFU.TANH R63, R63 ;  /* 0x0000003f003f7308 */ /* 0x000e220000002400 */
[----:B--2---:R-:W-:-:S04]  /*2d40*/  FSEL R69, R69, -INF , P1 ;  /* 0xff80000045457808 */ /* 0x004fc80000800000 */
[----:B------:R-:W-:Y:S01]  /*2d50*/  FMNMX.FTZ R14, R69, R4, !PT ;  /* 0x00000004450e7209 */ /* 0x000fe20007810000 */
[----:B------:R-:W-:Y:S01]  /*2d60*/  IMAD.U32 R4, RZ, RZ, UR5 ;  /* 0x00000005ff047e24 */ /* 0x000fe2000f8e00ff */
[----:B------:R-:W1:Y:S01]  /*2d70*/  S2UR UR5, SR_CgaCtaId ;  /* 0x00000000000579c3 */ /* 0x000e620000008800 */
[----:B------:R-:W-:Y:S02]  /*2d80*/  MUFU.TANH R66, R66 ;  /* 0x0000004200427308 */ /* 0x000fe40000002400 */
[----:B------:R-:W2:Y:S06]  /*2d90*/  SHFL.BFLY PT, R3, R14, 0x2, 0x1f ;  /* 0x0c401f000e037f89 */ /* 0x000eac00000e0000 */
[----:B------:R-:W3:Y:S01]  /*2da0*/  MUFU.TANH R67, R67 ;  /* 0x0000004300437308 */ /* 0x000ee20000002400 */
[----:B0-----:R-:W-:-:S07]  /*2db0*/  FSEL R63, R63, -INF , P5 ;  /* 0xff8000003f3f7808 */ /* 0x001fce0002800000 */
[----:B------:R-:W-:Y:S01]  /*2dc0*/  MUFU.TANH R70, R70 ;  /* 0x0000004600467308 */ /* 0x000fe20000002400 */
[----:B-1----:R-:W-:-:S07]  /*2dd0*/  UPRMT UR4, UR5, 0x654, UR4 ;  /* 0x0000065405047896 */ /* 0x002fce0008000004 */
[----:B------:R-:W0:Y:S01]  /*2de0*/  MUFU.TANH R71, R71 ;  /* 0x0000004700477308 */ /* 0x000e220000002400 */
[----:B---3--:R-:W-:Y:S02]  /*2df0*/  FSEL R67, R67, -INF , P3 ;  /* 0xff80000043437808 */ /* 0x008fe40001800000 */
[----:B--2---:R-:W-:-:S05]  /*2e00*/  FMNMX.FTZ R20, R14, R3, !PT ;  /* 0x000000030e147209 */ /* 0x004fca0007810000 */
[----:B------:R-:W1:Y:S01]  /*2e10*/  SHFL.BFLY PT, R3, R20, 0x1, 0x1f ;  /* 0x0c201f0014037f89 */ /* 0x000e6200000e0000 */
[----:B------:R-:W-:Y:S01]  /*2e20*/  SYNCS.ARRIVE.TRANS64.RED.A1T0 RZ, [UR4], RZ ;  /* 0x000000ffffff79a7 */ /* 0x000fe20008100404 */
[----:B0-----:R-:W-:Y:S02]  /*2e30*/  FSEL R71, R71, -INF , P1 ;  /* 0xff80000047477808 */ /* 0x001fe40000800000 */
[----:B-1----:R-:W-:-:S04]  /*2e40*/  FMNMX.FTZ R3, R20, R3, !PT ;  /* 0x0000000314037209 */ /* 0x002fc80007810000 */
[C---:B------:R-:W-:Y:S01]  /*2e50*/  FSETP.NEU.FTZ.AND P0, PT, R3.reuse, -INF , PT ;  /* 0xff8000000300780b */ /* 0x040fe20003f1d000 */
[----:B------:R-:W-:-:S05]  /*2e60*/  FMUL.FTZ R24, R3, R4 ;  /* 0x0000000403187220 */ /* 0x000fca0000410000 */
[----:B------:R-:W-:Y:S02]  /*2e70*/  FSEL R24, R24, RZ, P0 ;  /* 0x000000ff18187208 */ /* 0x000fe40000000000 */
[----:B------:R-:W-:Y:S02]  /*2e80*/  ISETP.NE.AND P0, PT, R12, RZ, PT ;  /* 0x000000ff0c00720c */ /* 0x000fe40003f05270 */
[----:B------:R-:W-:Y:S01]  /*2e90*/  FMNMX.FTZ R12, R5, R2, !PT ;  /* 0x00000002050c7209 */ /* 0x000fe20007810000 */
[-CC-:B------:R-:W-:Y:S01]  /*2ea0*/  FFMA.FTZ R10, R10, R4.reuse, -R24.reuse ;  /* 0x000000040a0a7223 */ /* 0x180fe20000010818 */
[-CC-:B------:R-:W-:Y:S01]  /*2eb0*/  FFMA.FTZ R35, R35, R4.reuse, -R24.reuse ;  /* 0x0000000423237223 */ /* 0x180fe20000010818 */
[--C-:B------:R-:W-:Y:S01]  /*2ec0*/  FFMA.FTZ R14, R37, R4, -R24.reuse ;  /* 0x00000004250e7223 */ /* 0x100fe20000010818 */
[----:B------:R-:W-:Y:S01]  /*2ed0*/  FMNMX.FTZ R12, R11, R12, !PT ;  /* 0x0000000c0b0c7209 */ /* 0x000fe20007810000 */
[----:B------:R0:W-:Y:S01]  /*2ee0*/  MUFU.EX2 R101, R10 ;  /* 0x0000000a00657308 */ /* 0x0001e20000000800 */
[----:B------:R-:W-:Y:S01]  /*2ef0*/  FSEL R37, R70, -INF , P2 ;  /* 0xff80000046257808 */ /* 0x000fe20001000000 */
[--C-:B------:R-:W-:Y:S01]  /*2f00*/  FFMA.FTZ R39, R39, R4, -R24.reuse ;  /* 0x0000000427277223 */ /* 0x100fe20000010818 */
[----:B------:R-:W-:Y:S01]  /*2f10*/  FMNMX.FTZ R12, R13, R12, !PT ;  /* 0x0000000c0d0c7209 */ /* 0x000fe20007810000 */
[-CC-:B------:R-:W-:Y:S01]  /*2f20*/  FFMA.FTZ R73, R73, R4.reuse, -R24.reuse ;  /* 0x0000000449497223 */ /* 0x180fe20000010818 */
[-CC-:B------:R-:W-:Y:S01]  /*2f30*/  FFMA.FTZ R75, R75, R4.reuse, -R24.reuse ;  /* 0x000000044b4b7223 */ /* 0x180fe20000010818 */
[--C-:B------:R-:W-:Y:S01]  /*2f40*/  FFMA.FTZ R77, R77, R4, -R24.reuse ;  /* 0x000000044d4d7223 */ /* 0x100fe20000010818 */
[----:B------:R-:W-:Y:S01]  /*2f50*/  FMNMX.FTZ R12, R15, R12, !PT ;  /* 0x0000000c0f0c7209 */ /* 0x000fe20007810000 */
[----:B------:R1:W-:Y:S01]  /*2f60*/  MUFU.EX2 R188, R35 ;  /* 0x0000002300bc7308 */ /* 0x0003e20000000800 */
[-CC-:B0-----:R-:W-:Y:S01]  /*2f70*/  FFMA.FTZ R10, R33, R4.reuse, -R24.reuse ;  /* 0x00000004210a7223 */ /* 0x181fe20000010818 */
[----:B------:R-:W-:Y:S01]  /*2f80*/  FSEL R33, R62, -INF , P6 ;  /* 0xff8000003e217808 */ /* 0x000fe20003000000 */
[--C-:B------:R-:W-:Y:S01]  /*2f90*/  FFMA.FTZ R79, R79, R4, -R24.reuse ;  /* 0x000000044f4f7223 */ /* 0x100fe20000010818 */
[----:B------:R-:W-:Y:S01]  /*2fa0*/  FMNMX.FTZ R12, R21, R12, !PT ;  /* 0x0000000c150c7209 */ /* 0x000fe20007810000 */
[-CC-:B------:R-:W-:Y:S01]  /*2fb0*/  FFMA.FTZ R81, R81, R4.reuse, -R24.reuse ;  /* 0x0000000451517223 */ /* 0x180fe20000010818 */
[-CC-:B------:R-:W-:Y:S01]  /*2fc0*/  FFMA.FTZ R83, R83, R4.reuse, -R24.reuse ;  /* 0x0000000453537223 */ /* 0x180fe20000010818 */
[--C-:B------:R-:W-:Y:S01]  /*2fd0*/  FFMA.FTZ R85, R85, R4, -R24.reuse ;  /* 0x0000000455557223 */ /* 0x100fe20000010818 */
[----:B------:R-:W-:Y:S01]  /*2fe0*/  FMNMX.FTZ R12, R25, R12, !PT ;  /* 0x0000000c190c7209 */ /* 0x000fe20007810000 */
[----:B------:R-:W-:Y:S01]  /*2ff0*/  MUFU.EX2 R190, R39 ;  /* 0x0000002700be7308 */ /* 0x000fe20000000800 */
[----:B-1----:R-:W-:Y:S01]  /*3000*/  FSEL R35, R66, -INF , P4 ;  /* 0xff80000042237808 */ /* 0x002fe20002000000 */
[--C-:B------:R-:W-:Y:S01]  /*3010*/  FFMA.FTZ R87, R87, R4, -R24.reuse ;  /* 0x0000000457577223 */ /* 0x100fe20000010818 */
[----:B------:R-:W-:Y:S01]  /*3020*/  FMNMX.FTZ R12, R27, R12, !PT ;  /* 0x0000000c1b0c7209 */ /* 0x000fe20007810000 */
[-CC-:B------:R-:W-:Y:S01]  /*3030*/  FFMA.FTZ R89, R89, R4.reuse, -R24.reuse ;  /* 0x0000000459597223 */ /* 0x180fe20000010818 */
[-CC-:B------:R-:W-:Y:S01]  /*3040*/  FFMA.FTZ R91, R91, R4.reuse, -R24.reuse ;  /* 0x000000045b5b7223 */ /* 0x180fe20000010818 */
[--C-:B------:R-:W-:Y:S01]  /*3050*/  FFMA.FTZ R93, R93, R4, -R24.reuse ;  /* 0x000000045d5d7223 */ /* 0x100fe20000010818 */
[----:B------:R-:W-:Y:S01]  /*3060*/  FMNMX.FTZ R12, R41, R12, !PT ;  /* 0x0000000c290c7209 */ /* 0x000fe20007810000 */
[----:B------:R-:W-:Y:S01]  /*3070*/  MUFU.EX2 R184, R10 ;  /* 0x0000000a00b87308 */ /* 0x000fe20000000800 */
[-CC-:B------:R-:W-:Y:S01]  /*3080*/  FFMA.FTZ R95, R95, R4.reuse, -R24.reuse ;  /* 0x000000045f5f7223 */ /* 0x180fe20000010818 */
        /* <DEDUP_REMOVED lines=10> */
[----:B------:R-:W-:Y:S01]  /*3130*/  FFMA.FTZ R24, R69, R4, -R24 ;  /* 0x0000000445187223 */ /* 0x000fe20000010818 */
[--C-:B------:R-:W-:Y:S01]  /*3140*/  IMAD.MOV.U32 R70, RZ, RZ, R119.reuse ;  /* 0x000000ffff467224 */ /* 0x100fe200078e0077 */
[----:B------:R-:W-:Y:S01]  /*3150*/  MOV R69, R119 ;  /* 0x0000007700457202 */ /* 0x000fe20000000f00 */
[--C-:B------:R-:W-:Y:S01]  /*3160*/  IMAD.MOV.U32 R66, RZ, RZ, R119.reuse ;  /* 0x000000ffff427224 */ /* 0x100fe200078e0077 */
[----:B------:R-:W-:Y:S01]  /*3170*/  FMNMX.FTZ R12, R49, R12, !PT ;  /* 0x0000000c310c7209 */ /* 0x000fe20007810000 */
[----:B------:R-:W-:Y:S01]  /*3180*/  MUFU.EX2 R75, R75 ;  /* 0x0000004b004b7308 */ /* 0x000fe20000000800 */
[----:B------:R-:W-:-:S02]  /*3190*/  IMAD.MOV.U32 R62, RZ, RZ, R119 ;  /* 0x000000ffff3e7224 */ /* 0x000fc400078e0077 */
[----:B------:R-:W-:-:S04]  /*31a0*/  FMNMX.FTZ R12, R51, R12, !PT ;  /* 0x0000000c330c7209 */ /* 0x000fc80007810000 */
[----:B------:R-:W-:Y:S01]  /*31b0*/  FMNMX.FTZ R12, R53, R12, !PT ;  /* 0x0000000c350c7209 */ /* 0x000fe20007810000 */
[----:B------:R-:W-:Y:S03]  /*31c0*/  MUFU.EX2 R77, R77 ;  /* 0x0000004d004d7308 */ /* 0x000fe60000000800 */
[----:B------:R-:W-:-:S04]  /*31d0*/  FMNMX.FTZ R12, R55, R12, !PT ;  /* 0x0000000c370c7209 */ /* 0x000fc80007810000 */
[----:B------:R-:W-:Y:S01]  /*31e0*/  FMNMX.FTZ R12, R31, R12, !PT ;  /* 0x0000000c1f0c7209 */ /* 0x000fe20007810000 */
[----:B------:R-:W0:Y:S03]  /*31f0*/  MUFU.EX2 R14, R14 ;  /* 0x0000000e000e7308 */ /* 0x000e260000000800 */
[----:B------:R-:W-:-:S04]  /*3200*/  FMNMX.FTZ R12, R29, R12, !PT ;  /* 0x0000000c1d0c7209 */ /* 0x000fc80007810000 */
[----:B------:R-:W-:Y:S01]  /*3210*/  FMNMX.FTZ R12, R33, R12, !PT ;  /* 0x0000000c210c7209 */ /* 0x000fe20007810000 */
[----:B------:R-:W-:Y:S03]  /*3220*/  MUFU.EX2 R79, R79 ;  /* 0x0000004f004f7308 */ /* 0x000fe60000000800 */
[----:B------:R-:W-:-:S04]  /*3230*/  FMNMX.FTZ R12, R63, R12, !PT ;  /* 0x0000000c3f0c7209 */ /* 0x000fc80007810000 */
[----:B------:R-:W-:Y:S01]  /*3240*/  FMNMX.FTZ R12, R35, R12, !PT ;  /* 0x0000000c230c7209 */ /* 0x000fe20007810000 */
[----:B------:R1:W-:Y:S01]  /*3250*/  MUFU.EX2 R180, R81 ;  /* 0x0000005100b47308 */ /* 0x0003e20000000800 */
[----:B0-----:R-:W-:Y:S02]  /*3260*/  F2FP.BF16.F32.PACK_AB R186, R14, R77 ;  /* 0x0000004d0eba723e */ /* 0x001fe400000010ff */
[----:B------:R-:W-:-:S04]  /*3270*/  FMNMX.FTZ R12, R67, R12, !PT ;  /* 0x0000000c430c7209 */ /* 0x000fc80007810000 */
[----:B------:R-:W-:Y:S01]  /*3280*/  FMNMX.FTZ R12, R37, R12, !PT ;  /* 0x0000000c250c7209 */ /* 0x000fe20007810000 */
[----:B------:R-:W-:Y:S01]  /*3290*/  MUFU.EX2 R83, R83 ;  /* 0x0000005300537308 */ /* 0x000fe20000000800 */
[----:B-1----:R-:W-:Y:S02]  /*32a0*/  IMAD.MOV.U32 R81, RZ, RZ, R119 ;  /* 0x000000ffff517224 */ /* 0x002fe400078e0077 */
[----:B------:R-:W-:-:S05]  /*32b0*/  FMNMX.FTZ R12, R71, R12, !PT ;  /* 0x0000000c470c7209 */ /* 0x000fca0007810000 */
[----:B------:R-:W0:Y:S01]  /*32c0*/  SHFL.BFLY PT, R39, R12, 0x2, 0x1f ;  /* 0x0c401f000c277f89 */ /* 0x000e2200000e0000 */
[----:B------:R1:W-:Y:S08]  /*32d0*/  MUFU.EX2 R182, R85 ;  /* 0x0000005500b67308 */ /* 0x0003f00000000800 */
[----:B------:R-:W-:Y:S01]  /*32e0*/  MUFU.EX2 R87, R87 ;  /* 0x0000005700577308 */ /* 0x000fe20000000800 */
[----:B-1----:R-:W-:-:S07]  /*32f0*/  IMAD.MOV.U32 R85, RZ, RZ, R119 ;  /* 0x000000ffff557224 */ /* 0x002fce00078e0077 */
[----:B------:R1:W-:Y:S01]  /*3300*/  MUFU.EX2 R176, R89 ;  /* 0x0000005900b07308 */ /* 0x0003e20000000800 */
[----:B0-----:R-:W-:-:S07]  /*3310*/  FMNMX.FTZ R39, R12, R39, !PT ;  /* 0x000000270c277209 */ /* 0x001fce0007810000 */
[----:B------:R-:W-:Y:S01]  /*3320*/  MUFU.EX2 R91, R91 ;  /* 0x0000005b005b7308 */ /* 0x000fe20000000800 */
[----:B-1----:R-:W-:Y:S01]  /*3330*/  MOV R89, R119 ;  /* 0x0000007700597202 */ /* 0x002fe20000000f00 */
[----:B------:R-:W0:Y:S06]  /*3340*/  SHFL.BFLY PT, R10, R39, 0x1, 0x1f ;  /* 0x0c201f00270a7f89 */ /* 0x000e2c00000e0000 */
[----:B------:R1:W-:Y:S08]  /*3350*/  MUFU.EX2 R178, R93 ;  /* 0x0000005d00b27308 */ /* 0x0003f00000000800 */
[----:B------:R-:W-:Y:S01]  /*3360*/  MUFU.EX2 R95, R95 ;  /* 0x0000005f005f7308 */ /* 0x000fe20000000800 */
[----:B-1----:R-:W-:-:S07]  /*3370*/  IMAD.MOV.U32 R93, RZ, RZ, R119 ;  /* 0x000000ffff5d7224 */ /* 0x002fce00078e0077 */
[----:B------:R1:W-:Y:S01]  /*3380*/  MUFU.EX2 R172, R57 ;  /* 0x0000003900ac7308 */ /* 0x0003e20000000800 */
[----:B0-----:R-:W-:Y:S02]  /*3390*/  FMNMX.FTZ R10, R39, R10, !PT ;  /* 0x0000000a270a7209 */ /* 0x001fe40007810000 */
[----:B------:R-:W-:Y:S02]  /*33a0*/  MOV R39, R119 ;  /* 0x0000007700277202 */ /* 0x000fe40000000f00 */
[C---:B------:R-:W-:Y:S01]  /*33b0*/  FSETP.NEU.FTZ.AND P1, PT, R10.reuse, -INF , PT ;  /* 0xff8000000a00780b */ /* 0x040fe20003f3d000 */
[----:B------:R-:W-:Y:S02]  /*33c0*/  FMUL.FTZ R12, R10, R4 ;  /* 0x000000040a0c7220 */ /* 0x000fe40000410000 */
[----:B------:R-:W-:Y:S01]  /*33d0*/  MUFU.EX2 R97, R97 ;  /* 0x0000006100617308 */ /* 0x000fe20000000800 */
[----:B-1----:R-:W-:Y:S02]  /*33e0*/  IMAD.MOV.U32 R57, RZ, RZ, R119 ;  /* 0x000000ffff397224 */ /* 0x002fe400078e0077 */
[----:B------:R-:W-:-:S02]  /*33f0*/  FSEL R12, R12, RZ, P1 ;  /* 0x000000ff0c0c7208 */ /* 0x000fc40000800000 */
[----:B------:R-:W-:-:S03]  /*3400*/  PLOP3.LUT P1, PT, PT, PT, UP0, 0x80, 0x0 ;  /* 0x000000000000781c */ /* 0x000fc60003f2f008 */
        /* <DEDUP_REMOVED lines=29> */
[----:B------:R-:W-:Y:S01]  /*35e0*/  FADD.FTZ R5, R75, R36 ;  /* 0x000000244b057221 */ /* 0x000fe20000010000 */
[-CC-:B------:R-:W-:Y:S01]  /*35f0*/  FFMA.FTZ R37, R37, R4.reuse, -R12.reuse ;  /* 0x0000000425257223 */ /* 0x180fe2000001080c */
[----:B------:R-:W-:Y:S01]  /*3600*/  FFMA.FTZ R71, R71, R4, -R12 ;  /* 0x0000000447477223 */ /* 0x000fe2000001080c */
[----:B------:R2:W3:Y:S01]  /*3610*/  MUFU.EX2 R20, R13 ;  /* 0x0000000d00147308 */ /* 0x0004e20000000800 */
[----:B-1----:R-:W-:Y:S01]  /*3620*/  FADD.FTZ R36, R189, R2 ;  /* 0x00000002bd247221 */ /* 0x002fe20000010000 */
[----:B------:R-:W-:Y:S01]  /*3630*/  FADD.FTZ R38, R184, R5 ;  /* 0x00000005b8267221 */ /* 0x000fe20000010000 */
[----:B------:R-:W-:Y:S01]  /*3640*/  F2FP.BF16.F32.PACK_AB R189, R2, R189 ;  /* 0x000000bd02bd723e */ /* 0x000fe200000010ff */
[--C-:B------:R-:W-:Y:S01]  /*3650*/  IMAD.MOV.U32 R61, RZ, RZ, R119.reuse ;  /* 0x000000ffff3d7224 */ /* 0x100fe200078e0077 */
[----:B------:R-:W-:Y:S01]  /*3660*/  F2FP.BF16.F32.PACK_AB R188, R101, R188 ;  /* 0x000000bc65bc723e */ /* 0x000fe200000010ff */
[--C-:B------:R-:W-:Y:S01]  /*3670*/  IMAD.MOV.U32 R101, RZ, RZ, R119.reuse ;  /* 0x000000ffff657224 */ /* 0x100fe200078e0077 */
[----:B------:R-:W-:Y:S01]  /*3680*/  F2FP.BF16.F32.PACK_AB R190, R73, R190 ;  /* 0x000000be49be723e */ /* 0x000fe200000010ff */
[----:B------:R-:W1:Y:S01]  /*3690*/  MUFU.EX2 R15, R15 ;  /* 0x0000000f000f7308 */ /* 0x000e620000000800 */
[----:B0-----:R-:W-:Y:S01]  /*36a0*/  FADD.FTZ R5, R11, R36 ;  /* 0x000000240b057221 */ /* 0x001fe20000010000 */
[----:B--2---:R-:W-:Y:S01]  /*36b0*/  FADD.FTZ R13, R77, R38 ;  /* 0x000000264d0d7221 */ /* 0x004fe20000010000 */
[----:B------:R-:W-:Y:S01]  /*36c0*/  F2FP.BF16.F32.PACK_AB R184, R184, R75 ;  /* 0x0000004bb8b8723e */ /* 0x000fe200000010ff */
[----:B------:R-:W-:-:S02]  /*36d0*/  IMAD.MOV.U32 R77, RZ, RZ, R119 ;  /* 0x000000ffff4d7224 */ /* 0x000fc400078e0077 */
[----:B------:R-:W-:Y:S01]  /*36e0*/  FADD.FTZ R40, R14, R13 ;  /* 0x0000000d0e287221 */ /* 0x000fe20000010000 */
[----:B------:R-:W-:Y:S01]  /*36f0*/  IMAD.MOV.U32 R75, RZ, RZ, R119 ;  /* 0x000000ffff4b7224 */ /* 0x000fe200078e0077 */
[----:B------:R-:W0:Y:S01]  /*3700*/  MUFU.EX2 R26, R21 ;  /* 0x00000015001a7308 */ /* 0x000e220000000800 */
[C---:B---3--:R-:W-:Y:S01]  /*3710*/  FADD.FTZ R38, R20.reuse, R5 ;  /* 0x0000000514267221 */ /* 0x048fe20000010000 */
[----:B------:R-:W-:Y:S01]  /*3720*/  FADD.FTZ R13, R79, R40 ;  /* 0x000000284f0d7221 */ /* 0x000fe20000010000 */
[----:B------:R-:W-:Y:S01]  /*3730*/  F2FP.BF16.F32.PACK_AB R191, R20, R11 ;  /* 0x0000000b14bf723e */ /* 0x000fe200000010ff */
[----:B------:R-:W-:Y:S02]  /*3740*/  IMAD.MOV.U32 R73, RZ, RZ, R119 ;  /* 0x000000ffff497224 */ /* 0x000fe400078e0077 */
        /* <DEDUP_REMOVED lines=12> */
[--C-:B------:R-:W-:Y:S02]  /*3810*/  IMAD.MOV.U32 R83, RZ, RZ, R119.reuse ;  /* 0x000000ffff537224 */ /* 0x100fe400078e0077 */
[--C-:B------:R-:W-:Y:S02]  /*3820*/  IMAD.MOV.U32 R26, RZ, RZ, R119.reuse ;  /* 0x000000ffff1a7224 */ /* 0x100fe400078e0077 */
[----:B------:R-:W0:Y:S01]  /*3830*/  MUFU.EX2 R41, R41 ;  /* 0x0000002900297308 */ /* 0x000e220000000800 */
[----:B--2---:R-:W-:Y:S01]  /*3840*/  FADD.FTZ R5, R25, R38 ;  /* 0x0000002619057221 */ /* 0x004fe20000010000 */
[----:B-1----:R-:W-:-:S06]  /*3850*/  IMAD.MOV.U32 R27, RZ, RZ, R119 ;  /* 0x000000ffff1b7224 */ /* 0x002fcc00078e0077 */
[----:B------:R1:W2:Y:S01]  /*3860*/  MUFU.EX2 R30, R43 ;  /* 0x0000002b001e7308 */ /* 0x0002a20000000800 */
[C---:B---3--:R-:W-:Y:S01]  /*3870*/  FADD.FTZ R40, R28.reuse, R5 ;  /* 0x000000051c287221 */ /* 0x048fe20000010000 */
[----:B------:R-:W-:Y:S01]  /*3880*/  F2FP.BF16.F32.PACK_AB R187, R28, R25 ;  /* 0x000000191cbb723e */ /* 0x000fe200000010ff */
[--C-:B------:R-:W-:Y:S02]  /*3890*/  IMAD.MOV.U32 R28, RZ, RZ, R119.reuse ;  /* 0x000000ffff1c7224 */ /* 0x100fe400078e0077 */
[----:B------:R-:W-:-:S03]  /*38a0*/  IMAD.MOV.U32 R25, RZ, RZ, R119 ;  /* 0x000000ffff197224 */ /* 0x000fc600078e0077 */
        /* <DEDUP_REMOVED lines=8> */
[----:B--2---:R-:W-:Y:S01]  /*3930*/  FADD.FTZ R0, R30, R5 ;  /* 0x000000051e007221 */ /* 0x004fe20000010000 */
[C---:B------:R-:W-:Y:S01]  /*3940*/  FADD.FTZ R42, R178.reuse, R13 ;  /* 0x0000000db22a7221 */ /* 0x040fe20000010000 */
[----:B------:R-:W-:Y:S01]  /*3950*/  F2FP.BF16.F32.PACK_AB R178, R178, R91 ;  /* 0x0000005bb2b2723e */ /* 0x000fe200000010ff */
[--C-:B------:R-:W-:Y:S01]  /*3960*/  IMAD.MOV.U32 R91, RZ, RZ, R119.reuse ;  /* 0x000000ffff5b7224 */ /* 0x100fe200078e0077 */
[----:B------:R-:W-:Y:S01]  /*3970*/  F2FP.BF16.F32.PACK_AB R181, R30, R41 ;  /* 0x000000291eb5723e */ /* 0x000fe200000010ff */
[----:B------:R-:W-:Y:S01]  /*3980*/  FADD.FTZ R13, R95, R42 ;  /* 0x0000002a5f0d7221 */ /* 0x000fe20000010000 */
[--C-:B------:R-:W-:Y:S01]  /*3990*/  IMAD.MOV.U32 R42, RZ, RZ, R119.reuse ;  /* 0x000000ffff2a7224 */ /* 0x100fe200078e0077 */
[----:B------:R-:W2:Y:S01]  /*39a0*/  MUFU.EX2 R49, R49 ;  /* 0x0000003100317308 */ /* 0x000ea20000000800 */
[----:B---3--:R-:W-:Y:S01]  /*39b0*/  FADD.FTZ R5, R45, R0 ;  /* 0x000000002d057221 */ /* 0x008fe20000010000 */
[----:B0-----:R-:W-:-:S02]  /*39c0*/  IMAD.MOV.U32 R47, RZ, RZ, R119 ;  /* 0x000000ffff2f7224 */ /* 0x001fc400078e0077 */
[--C-:B------:R-:W-:Y:S02]  /*39d0*/  IMAD.MOV.U32 R41, RZ, RZ, R119.reuse ;  /* 0x000000ffff297224 */ /* 0x100fe400078e0077 */
[----:B------:R-:W-:Y:S02]  /*39e0*/  IMAD.MOV.U32 R30, RZ, RZ, R119 ;  /* 0x000000ffff1e7224 */ /* 0x000fe400078e0077 */
[----:B------:R0:W3:Y:S01]  /*39f0*/  MUFU.EX2 R34, R51 ;  /* 0x0000003300227308 */ /* 0x0000e20000000800 */
[C---:B-1----:R-:W-:Y:S01]  /*3a00*/  FADD.FTZ R40, R32.reuse, R5 ;  /* 0x0000000520287221 */ /* 0x042fe20000010000 */
[----:B------:R-:W-:Y:S01]  /*3a10*/  F2FP.BF16.F32.PACK_AB R183, R32, R45 ;  /* 0x0000002d20b7723e */ /* 0x000fe200000010ff */
[--C-:B------:R-:W-:Y:S02]  /*3a20*/  IMAD.MOV.U32 R45, RZ, RZ, R119.reuse ;  /* 0x000000ffff2d7224 */ /* 0x100fe400078e0077 */
[----:B------:R-:W-:-:S03]  /*3a30*/  IMAD.MOV.U32 R32, RZ, RZ, R119 ;  /* 0x000000ffff207224 */ /* 0x000fc600078e0077 */
[----:B------:R-:W1:Y:S01]  /*3a40*/  MUFU.EX2 R53, R53 ;  /* 0x0000003500357308 */ /* 0x000e620000000800 */
[----:B--2---:R-:W-:Y:S01]  /*3a50*/  FADD.FTZ R5, R49, R40 ;  /* 0x0000002831057221 */ /* 0x004fe20000010000 */
[C---:B------:R-:W-:Y:S01]  /*3a60*/  FADD.FTZ R40, R172.reuse, R13 ;  /* 0x0000000dac287221 */ /* 0x040fe20000010000 */
[----:B------:R-:W-:Y:S01]  /*3a70*/  F2FP.BF16.F32.PACK_AB R172, R172, R95 ;  /* 0x0000005facac723e */ /* 0x000fe200000010ff */
[--C-:B------:R-:W-:Y:S02]  /*3a80*/  IMAD.MOV.U32 R95, RZ, RZ, R119.reuse ;  /* 0x000000ffff5f7224 */ /* 0x100fe400078e0077 */
[----:B------:R-:W-:Y:S01]  /*3a90*/  FADD.FTZ R13, R97, R40 ;  /* 0x00000028610d7221 */ /* 0x000fe20000010000 */
[----:B0-----:R-:W-:Y:S01]  /*3aa0*/  IMAD.MOV.U32 R51, RZ, RZ, R119 ;  /* 0x000000ffff337224 */ /* 0x001fe200078e0077 */
[----:B------:R0:W2:Y:S01]  /*3ab0*/  MUFU.EX2 R36, R55 ;  /* 0x0000003700247308 */ /* 0x0000a20000000800 */
[----:B---3--:R-:W-:Y:S01]  /*3ac0*/  FADD.FTZ R12, R34, R5 ;  /* 0x00000005220c7221 */ /* 0x008fe20000010000 */
[C---:B------:R-:W-:Y:S01]  /*3ad0*/  FADD.FTZ R40, R174.reuse, R13 ;  /* 0x0000000dae287221 */ /* 0x040fe20000010000 */
[----:B------:R-:W-:Y:S01]  /*3ae0*/  F2FP.BF16.F32.PACK_AB R174, R174, R97 ;  /* 0x00000061aeae723e */ /* 0x000fe200000010ff */
[----:B------:R-:W-:Y:S01]  /*3af0*/  IMAD.MOV.U32 R97, RZ, RZ, R119 ;  /* 0x000000ffff617224 */ /* 0x000fe200078e0077 */
[----:B------:R-:W-:-:S02]  /*3b00*/  F2FP.BF16.F32.PACK_AB R177, R34, R49 ;  /* 0x0000003122b1723e */ /* 0x000fc400000010ff */
[-C--:B------:R-:W-:Y:S01]  /*3b10*/  MOV R49, R119.reuse ;  /* 0x0000007700317202 */ /* 0x080fe20000000f00 */
[----:B------:R-:W3:Y:S01]  /*3b20*/  MUFU.EX2 R31, R31 ;  /* 0x0000001f001f7308 */ /* 0x000ee20000000800 */
[----:B-1----:R-:W-:Y:S01]  /*3b30*/  FADD.FTZ R5, R53, R12 ;  /* 0x0000000c35057221 */ /* 0x002fe20000010000 */
[----:B0-----:R-:W-:Y:S01]  /*3b40*/  IMAD.MOV.U32 R55, RZ, RZ, R119 ;  /* 0x000000ffff377224 */ /* 0x001fe200078e0077 */
[----:B------:R-:W-:-:S05]  /*3b50*/  MOV R34, R119 ;  /* 0x0000007700227202 */ /* 0x000fca0000000f00 */
[----:B------:R-:W0:Y:S01]  /*3b60*/  MUFU.EX2 R99, R99 ;  /* 0x0000006300637308 */ /* 0x000e220000000800 */
[C---:B--2---:R-:W-:Y:S01]  /*3b70*/  FADD.FTZ R14, R36.reuse, R5 ;  /* 0x00000005240e7221 */ /* 0x044fe20000010000 */
[----:B------:R-:W-:Y:S01]  /*3b80*/  F2FP.BF16.F32.PACK_AB R179, R36, R53 ;  /* 0x0000003524b3723e */ /* 0x000fe200000010ff */
[--C-:B------:R-:W-:Y:S02]  /*3b90*/  IMAD.MOV.U32 R53, RZ, RZ, R119.reuse ;  /* 0x000000ffff357224 */ /* 0x100fe400078e0077 */
[----:B------:R-:W-:-:S03]  /*3ba0*/  IMAD.MOV.U32 R36, RZ, RZ, R119 ;  /* 0x000000ffff247224 */ /* 0x000fc600078e0077 */
[----:B------:R1:W2:Y:S01]  /*3bb0*/  MUFU.EX2 R38, R29 ;  /* 0x0000001d00267308 */ /* 0x0002a20000000800 */
[----:B---3--:R-:W-:-:S07]  /*3bc0*/  FADD.FTZ R5, R31, R14 ;  /* 0x0000000e1f057221 */ /* 0x008fce0000010000 */
[----:B------:R3:W4:Y:S01]  /*3bd0*/  MUFU.EX2 R168, R65 ;  /* 0x0000004100a87308 */ /* 0x0007220000000800 */
[----:B0-----:R-:W-:Y:S01]  /*3be0*/  FADD.FTZ R13, R99, R40 ;  /* 0x00000028630d7221 */ /* 0x001fe20000010000 */
[----:B-1----:R-:W-:-:S06]  /*3bf0*/  MOV R29, R119 ;  /* 0x00000077001d7202 */ /* 0x002fcc0000000f00 */
[----:B------:R-:W0:Y:S01]  /*3c00*/  MUFU.EX2 R33, R33 ;  /* 0x0000002100217308 */ /* 0x000e220000000800 */
[C---:B--2---:R-:W-:Y:S01]  /*3c10*/  FADD.FTZ R14, R38.reuse, R5 ;  /* 0x00000005260e7221 */ /* 0x044fe20000010000 */
[----:B------:R-:W-:Y:S01]  /*3c20*/  F2FP.BF16.F32.PACK_AB R173, R38, R31 ;  /* 0x0000001f26ad723e */ /* 0x000fe200000010ff */
[--C-:B---3--:R-:W-:Y:S02]  /*3c30*/  IMAD.MOV.U32 R65, RZ, RZ, R119.reuse ;  /* 0x000000ffff417224 */ /* 0x108fe400078e0077 */
        /* <DEDUP_REMOVED lines=8> */
[----:B------:R-:W0:Y:S01]  /*3cc0*/  MUFU.EX2 R35, R35 ;  /* 0x0000002300237308 */ /* 0x000e220000000800 */
[----:B-1----:R-:W-:Y:S01]  /*3cd0*/  FADD.FTZ R13, R59, R40 ;  /* 0x000000283b0d7221 */ /* 0x002fe20000010000 */
[----:B--2---:R-:W-:-:S06]  /*3ce0*/  IMAD.MOV.U32 R63, RZ, RZ, R119 ;  /* 0x000000ffff3f7224 */ /* 0x004fcc00078e0077 */
[----:B------:R1:W2:Y:S01]  /*3cf0*/  MUFU.EX2 R12, R67 ;  /* 0x00000043000c7308 */ /* 0x0002a20000000800 */
[C---:B---3--:R-:W-:Y:S01]  /*3d00*/  FADD.FTZ R40, R0.reuse, R5 ;  /* 0x0000000500287221 */ /* 0x048fe20000010000 */
[----:B------:R-:W-:Y:S01]  /*3d10*/  F2FP.BF16.F32.PACK_AB R175, R0, R33 ;  /* 0x0000002100af723e */ /* 0x000fe200000010ff */
[----:B------:R-:W-:Y:S02]  /*3d20*/  IMAD.MOV.U32 R0, RZ, RZ, 0x3f800000 ;  /* 0x3f800000ff007424 */ /* 0x000fe400078e00ff */
[----:B------:R-:W-:-:S03]  /*3d30*/  IMAD.MOV.U32 R33, RZ, RZ, R119 ;  /* 0x000000ffff217224 */ /* 0x000fc600078e0077 */
[----:B------:R-:W3:Y:S01]  /*3d40*/  MUFU.EX2 R37, R37 ;  /* 0x0000002500257308 */ /* 0x000ee20000000800 */
[----:B0-----:R-:W-:Y:S01]  /*3d50*/  FADD.FTZ R11, R35, R40 ;  /* 0x00000028230b7221 */ /* 0x001fe20000010000 */
[--C-:B-1----:R-:W-:Y:S02]  /*3d60*/  IMAD.MOV.U32 R67, RZ, RZ, R119.reuse ;  /* 0x000000ffff437224 */ /* 0x102fe400078e0077 */
[----:B------:R-:W-:-:S04]  /*3d70*/  IMAD.MOV.U32 R40, RZ, RZ, R119 ;  /* 0x000000ffff287224 */ /* 0x000fc800078e0077 */
[----:B------:R-:W0:Y:S01]  /*3d80*/  MUFU.EX2 R24, R24 ;  /* 0x0000001800187308 */ /* 0x000e220000000800 */
[C---:B--2---:R-:W-:Y:S01]  /*3d90*/  FADD.FTZ R2, R12.reuse, R11 ;  /* 0x0000000b0c027221 */ /* 0x044fe20000010000 */
[----:B------:R-:W-:Y:S01]  /*3da0*/  F2FP.BF16.F32.PACK_AB R169, R12, R35 ;  /* 0x000000230ca9723e */ /* 0x000fe200000010ff */
[----:B------:R-:W-:-:S05]  /*3db0*/  IMAD.MOV.U32 R35, RZ, RZ, R119 ;  /* 0x000000ffff237224 */ /* 0x000fca00078e0077 */
[----:B------:R1:W2:Y:S01]  /*3dc0*/  MUFU.EX2 R14, R71 ;  /* 0x00000047000e7308 */ /* 0x0002a20000000800 */
[----:B---3--:R-:W-:Y:S01]  /*3dd0*/  FADD.FTZ R11, R37, R2 ;  /* 0x00000002250b7221 */ /* 0x008fe20000010000 */
[C---:B0-----:R-:W-:Y:S01]  /*3de0*/  FADD.FTZ R5, R24.reuse, R13 ;  /* 0x0000000d18057221 */ /* 0x041fe20000010000 */
[----:B------:R-:W-:Y:S01]  /*3df0*/  F2FP.BF16.F32.PACK_AB R170, R24, R59 ;  /* 0x0000003b18aa723e */ /* 0x000fe200000010ff */
[----:B-1----:R-:W-:Y:S01]  /*3e00*/  IMAD.MOV.U32 R71, RZ, RZ, R119 ;  /* 0x000000ffff477224 */ /* 0x002fe200078e0077 */
[-C--:B------:R-:W-:Y:S02]  /*3e10*/  MOV R59, R119.reuse ;  /* 0x00000077003b7202 */ /* 0x080fe40000000f00 */
[----:B------:R-:W-:Y:S01]  /*3e20*/  MOV R24, R119 ;  /* 0x0000007700187202 */ /* 0x000fe20000000f00 */
[C---:B--2---:R-:W-:Y:S01]  /*3e30*/  FADD.FTZ R2, R14.reuse, R11 ;  /* 0x0000000b0e027221 */ /* 0x044fe20000010000 */
[----:B------:R-:W-:Y:S01]  /*3e40*/  F2FP.BF16.F32.PACK_AB R171, R14, R37 ;  /* 0x000000250eab723e */ /* 0x000fe200000010ff */
[----:B------:R-:W-:Y:S01]  /*3e50*/  IMAD.MOV.U32 R37, RZ, RZ, R119 ;  /* 0x000000ffff257224 */ /* 0x000fe200078e0077 */
[----:B------:R-:W-:Y:S01]  /*3e60*/  MOV R11, 0x3f800000 ;  /* 0x3f800000000b7802 */ /* 0x000fe20000000f00 */
[----:B------:R-:W-:Y:S06]  /*3e70*/  @!P1 BRA `(.L_x_198) ;  /* 0x0000002400fc9947 */ /* 0x000fec0003800000 */
[----:B------:R-:W-:Y:S01]  /*3e80*/  R2UR UR4, R120 ;  /* 0x00000000780472ca */ /* 0x000fe200000e0000 */
[----:B------:R-:W-:Y:S01]  /*3e90*/  IMAD.MOV.U32 R13, RZ, RZ, R10 ;  /* 0x000000ffff0d7224 */ /* 0x000fe200078e000a */
[----:B------:R-:W-:Y:S01]  /*3ea0*/  CS2R R118, SRZ ;  /* 0x0000000000767805 */ /* 0x000fe2000001ff00 */
[----:B------:R-:W-:Y:S01]  /*3eb0*/  IMAD.MOV.U32 R12, RZ, RZ, R3 ;  /* 0x000000ffff0c7224 */ /* 0x000fe200078e0003 */
[----:B------:R-:W-:Y:S01]  /*3ec0*/  CS2R R114, SRZ ;  /* 0x0000000000727805 */ /* 0x000fe2000001ff00 */
[----:B------:R-:W-:Y:S01]  /*3ed0*/  IMAD.MOV.U32 R0, RZ, RZ, 0x3f800000 ;  /* 0x3f800000ff007424 */ /* 0x000fe200078e00ff */
        /* <DEDUP_REMOVED lines=45> */
[----:B------:R-:W-:Y:S01]  /*41b0*/  CS2R R24, SRZ ;  /* 0x0000000000187805 */ /* 0x000fe2000001ff00 */
[----:B------:R-:W-:Y:S01]  /*41c0*/  UIADD3 UR4, UR4, -0x2, URZ ;  /* 0xfffffffe04047890 */ /* 0x000fe2000fffe03f */
[----:B------:R-:W-:Y:S01]  /*41d0*/  UMOV UR5, UR39 ;  /* 0x0000002700057c82 */ /* 0x000fe20008000000 */
[----:B------:R-:W-:Y:S01]  /*41e0*/  UMOV UR6, UR38 ;  /* 0x0000002600067c82 */ /* 0x000fe20008000000 */
[----:B------:R-:W-:-:S09]  /*41f0*/  ULDC UR7, c[0x0][0x9d8] ;  /* 0x0002760000077ab9 */ /* 0x000fd20000000800 */
.L_x_209:
[----:B------:R-:W-:-:S04]  /*4200*/  UISETP.NE.AND UP0, UPT, UR6, 0x1, UPT ;  /* 0x000000010600788c */ /* 0x000fc8000bf05270 */
[----:B------:R-:W-:-:S04]  /*4210*/  USEL UR39, URZ, 0x1, UP0 ;  /* 0x000000013f277887 */ /* 0x000fc80008000000 */
[----:B------:R-:W-:Y:S01]  /*4220*/  ULOP3.LUT UR39, UR5, UR39, URZ, 0x3c, !UPT ;  /* 0x0000002705277292 */ /* 0x000fe2000f8e3c3f */
[----:B------:R-:W-:Y:S11]  /*4230*/  @!P0 BRA `(.L_x_199) ;  /* 0x0000000000048947 */ /* 0x000ff60003800000 */
[----:B------:R-:W-:Y:S01]  /*4240*/  BPT.TRAP 0x1 ;  /* 0x000000040000795c */ /* 0x000fe20000300000 */
.L_x_199:
[----:B------:R-:W0:Y:S01]  /*4250*/  S2UR UR42, SR_CgaCtaId ;  /* 0x00000000002a79c3 */ /* 0x000e220000008800 */
[----:B------:R-:W-:Y:S01]  /*4260*/  UIADD3 UR38, UR6, 0x1, URZ ;  /* 0x0000000106267890 */ /* 0x000fe2000fffe03f */
[----:B------:R-:W-:Y:S01]  /*4270*/  IMAD.U32 R3, RZ, RZ, UR39 ;  /* 0x00000027ff037e24 */ /* 0x000fe2000f8e00ff */
[----:B------:R-:W-:Y:S02]  /*4280*/  UMOV UR8, 0x400 ;  /* 0x0000040000087882 */ /* 0x000fe40000000000 */
[----:B------:R-:W-:Y:S02]  /*4290*/  UISETP.NE.AND UP0, UPT, UR38, 0x2, UPT ;  /* 0x000000022600788c */ /* 0x000fe4000bf05270 */
[----:B------:R-:W-:Y:S02]  /*42a0*/  SHF.L.U32 R3, R3, 0x1f, RZ ;  /* 0x0000001f03037819 */ /* 0x000fe400000006ff */
[----:B------:R-:W-:Y:S02]  /*42b0*/  USEL UR38, UR38, URZ, UP0 ;  /* 0x0000003f26267287 */ /* 0x000fe40008000000 */
[----:B0-----:R-:W-:-:S04]  /*42c0*/  ULEA UR8, UR42, UR8, 0x18 ;  /* 0x000000082a087291 */ /* 0x001fc8000f8ec03f */
[----:B------:R-:W-:-:S09]  /*42d0*/  ULEA UR9, UR38, UR8, 0x3 ;  /* 0x0000000826097291 */ /* 0x000fd2000f8e183f */
[----:B------:R0:W1:Y:S01]  /*42e0*/  SYNCS.PHASECHK.TRANS64.TRYWAIT P1, [UR9+0x30830], R3 ;  /* 0x03083003ff0075a7 */ /* 0x0000620008020149 */
[----:B------:R-:W-:Y:S05]  /*42f0*/  @!P0 BRA `(.L_x_200) ;  /* 0x0000000000048947 */ /* 0x000fea0003800000 */
[----:B------:R-:W-:Y:S01]  /*4300*/  BPT.TRAP 0x1 ;  /* 0x000000040000795c */ /* 0x000fe20000300000 */
.L_x_200:
[----:B-1----:R-:W-:Y:S05]  /*4310*/  @P1 BRA `(.L_x_201) ;  /* 0x0000000000081947 */ /* 0x002fea0003800000 */
[----:B------:R-:W1:Y:S02]  /*4320*/  SYNCS.PHASECHK.TRANS64.TRYWAIT P1, [UR9+0x30830], R3 ;  /* 0x03083003ff0075a7 */ /* 0x000e640008020149 */
[----:B-1----:R-:W-:Y:S05]  /*4330*/  @!P1 BRA `(.L_x_202) ;  /* 0x000000b0008c9947 */ /* 0x002fea0003800000 */
.L_x_201:
        /* <DEDUP_REMOVED lines=173> */
.L_x_203:
[----:B------:R-:W-:Y:S01]  /*4e10*/  ULEA UR10, UR6, UR8, 0x3 ;  /* 0x00000008060a7291 */ /* 0x000fe2000f8e183f */
[----:B------:R-:W-:-:S04]  /*4e20*/  MOV R0, UR5 ;  /* 0x0000000500007c02 */ /* 0x000fc80008000f00 */
[----:B------:R-:W-:-:S04]  /*4e30*/  SHF.L.U32 R0, R0, 0x1f, RZ ;  /* 0x0000001f00007819 */ /* 0x000fc800000006ff */
[----:B------:R2:W3:Y:S01]  /*4e40*/  SYNCS.PHASECHK.TRANS64.TRYWAIT P1, [UR10+0x30850], R0 ;  /* 0x03085000ff0075a7 */ /* 0x0004e2000802014a */
[----:B------:R-:W-:Y:S05]  /*4e50*/  @!P0 BRA `(.L_x_204) ;  /* 0x0000000000048947 */ /* 0x000fea0003800000 */
[----:B------:R-:W-:Y:S01]  /*4e60*/  BPT.TRAP 0x1 ;  /* 0x000000040000795c */ /* 0x000fe20000300000 */
.L_x_204:
[----:B---3--:R-:W-:Y:S05]  /*4e70*/  @P1 BRA `(.L_x_205) ;  /* 0x0000000000081947 */ /* 0x008fea0003800000 */
[----:B------:R-:W3:Y:S02]  /*4e80*/  SYNCS.PHASECHK.TRANS64.TRYWAIT P1, [UR10+0x30850], R0 ;  /* 0x03085000ff0075a7 */ /* 0x000ee4000802014a */
[----:B---3--:R-:W-:Y:S05]  /*4e90*/  @!P1 BRA `(.L_x_206) ;  /* 0x000000a400cc9947 */ /* 0x008fea0003800000 */
.L_x_205:
        /* <DEDUP_REMOVED lines=37> */
.L_x_207:
        /* <DEDUP_REMOVED lines=209> */
[----:B------:R-:W-:Y:S01]  /*5e00*/  FFMA.FTZ R163, R163, R4, -R12 ;  /* 0x00000004a3a37223 */ /* 0x000fe2000001080c */
[----:B------:R-:W0:Y:S08]  /*5e10*/  MUFU.EX2 R13, R13 ;  /* 0x0000000d000d7308 */ /* 0x000e300000000800 */
        /* <DEDUP_REMOVED lines=26> */
[----:B------:R-:W-:-:S06]  /*5fc0*/  FFMA.FTZ R123, R151, R4, -R12 ;  /* 0x00000004977b7223 */ /* 0x000fcc000001080c */
        /* <DEDUP_REMOVED lines=72> */
.L_x_208:
        /* <DEDUP_REMOVED lines=15> */
[----:B------:R-:W-:Y:S01]  /*6540*/  F2FP.BF16.F32.PACK_AB R171, R12, R140 ;  /* 0x0000008c0cab723e */ /* 0x000fe200000010ff */
[----:B------:R-:W-:Y:S01]  /*6550*/  IMAD.MOV.U32 R12, RZ, RZ, R3 ;  /* 0x000000ffff0c7224 */ /* 0x000fe200078e0003 */
        /* <DEDUP_REMOVED lines=15> */
[----:B------:R-:W-:Y:S01]  /*6650*/  F2FP.BF16.F32.PACK_AB R170, R161, R170 ;  /* 0x000000aaa1aa723e */ /* 0x000fe200000010ff */
[----:B------:R-:W-:Y:S06]  /*6660*/  @P1 BRA `(.L_x_209) ;  /* 0xffffffd800e41947 */ /* 0x000fec000383ffff */
.L_x_198:
        /* <DEDUP_REMOVED lines=99> */
.L_x_210:
        /* <DEDUP_REMOVED lines=9> */
.L_x_211:
[----:B-1----:R-:W-:Y:S05]  /*6d30*/  @P1 BRA `(.L_x_212) ;  /* 0x0000000000081947 */ /* 0x002fea0003800000 */
[----:B------:R-:W1:Y:S02]  /*6d40*/  SYNCS.PHASECHK.TRANS64.TRYWAIT P1, [UR5+0x30850], R0 ;  /* 0x03085000ff0075a7 */ /* 0x000e640008020145 */
[----:B-1----:R-:W-:Y:S05]  /*6d50*/  @!P1 BRA `(.L_x_213) ;  /* 0x0000008800349947 */ /* 0x002fea0003800000 */
.L_x_212:
[----:B------:R-:W-:Y:S01]  /*6d60*/  UIADD3 UR4, UR4, 0x400, URZ ;  /* 0x0000040004047890 */ /* 0x000fe2000fffe03f */
[----:B------:R-:W-:Y:S01]  /*6d70*/  WARPGROUP.ARRIVE ;  /* 0x00000000000079c5 */ /* 0x000fe20000000000 */
[----:B------:R-:W-:Y:S01]  /*6d80*/  UMOV UR11, 0x40000040 ;  /* 0x40000040000b7882 */ /* 0x000fe20000000000 */
[----:B01----:R-:W0:Y:S01]  /*6d90*/  SHFL.BFLY PT, R0, R5, 0x2, 0x1f ;  /* 0x0c401f0005007f89 */ /* 0x003e2200000e0000 */
[----:B------:R-:W-:Y:S01]  /*6da0*/  USHF.R.U32.HI UR4, URZ, 0x4, UR4 ;  /* 0x000000043f047899 */ /* 0x000fe20008011604 */
[----:B------:R-:W-:Y:S02]  /*6db0*/  MOV R8, RZ ;  /* 0x000000ff00087202 */ /* 0x000fe40000000f00 */
[----:B------:R-:W1:Y:S01]  /*6dc0*/  SHFL.BFLY PT, R7, R2, 0x2, 0x1f ;  /* 0x0c401f0002077f89 */ /* 0x000e6200000e0000 */
[----:B------:R-:W-:-:S04]  /*6dd0*/  ULOP3.LUT UR4, UR4, 0x3fff, URZ, 0xc0, !UPT ;  /* 0x00003fff04047892 */ /* 0x000fc8000f8ec03f */
[----:B------:R-:W-:-:S04]  /*6de0*/  ULOP3.LUT UR4, UR4, 0x3000000, URZ, 0xfc, !UPT ;  /* 0x0300000004047892 */ /* 0x000fc8000f8efc3f */
[----:B------:R-:W-:-:S04]  /*6df0*/  UIMAD UR4, UR38, 0x900, UR4 ;  /* 0x00000900260478a4 */ /* 0x000fc8000f8e0204 */
[----:B------:R-:W-:-:S03]  /*6e00*/  UIADD3 UR6, UR4, 0x80, URZ ;  /* 0x0000008004067890 */ /* 0x000fc6000fffe03f */
[----:B------:R-:W-:Y:S02]  /*6e10*/  UMOV UR10, UR4 ;  /* 0x00000004000a7c82 */ /* 0x000fe40008000000 */
[----:B------:R-:W-:Y:S01]  /*6e20*/  HGMMA.64x192x16.F32.BF16 R24, R188, gdesc[UR8].tnspB, R24, gsb0 ;  /* 0x42e00008bc187df0 */ /* 0x000fe20008001818 */
[----:B------:R-:W-:Y:S01]  /*6e30*/  UMOV UR11, 0x40000040 ;  /* 0x40000040000b7882 */ /* 0x000fe20000000000 */
[----:B------:R-:W-:Y:S01]  /*6e40*/  UMOV UR10, UR6 ;  /* 0x00000006000a7c82 */ /* 0x000fe20008000000 */
[----:B------:R-:W-:Y:S01]  /*6e50*/  UIADD3 UR6, UR4, 0x100, URZ ;  /* 0x0000010004067890 */ /* 0x000fe2000fffe03f */
[----:B0-----:R-:W-:Y:S01]  /*6e60*/  FADD.FTZ R0, R0, R5 ;  /* 0x0000000500007221 */ /* 0x001fe20000010000 */
[----:B------:R-:W-:Y:S02]  /*6e70*/  IMAD.MOV.U32 R5, RZ, RZ, RZ ;  /* 0x000000ffff057224 */ /* 0x000fe400078e00ff */
[----:B-1----:R-:W-:Y:S01]  /*6e80*/  FADD.FTZ R6, R7, R2 ;  /* 0x0000000207067221 */ /* 0x002fe20000010000 */
[----:B------:R-:W-:Y:S01]  /*6e90*/  IMAD.MOV.U32 R2, RZ, RZ, -0x800000 ;  /* 0xff800000ff027424 */ /* 0x000fe200078e00ff */
[----:B------:R-:W0:Y:S04]  /*6ea0*/  SHFL.BFLY PT, R7, R0, 0x1, 0x1f ;  /* 0x0c201f0000077f89 */ /* 0x000e2800000e0000 */
[----:B------:R-:W1:Y:S01]  /*6eb0*/  SHFL.BFLY PT, R9, R6, 0x1, 0x1f ;  /* 0x0c201f0006097f89 */ /* 0x000e6200000e0000 */
[----:B0-----:R-:W-:Y:S01]  /*6ec0*/  FADD.FTZ R11, R0, R7 ;  /* 0x00000007000b7221 */ /* 0x001fe20000010000 */
[----:B------:R-:W-:-:S02]  /*6ed0*/  IMAD.MOV.U32 R0, RZ, RZ, -0x800000 ;  /* 0xff800000ff007424 */ /* 0x000fc400078e00ff */
[----:B-1----:R-:W-:Y:S02]  /*6ee0*/  FADD.FTZ R12, R6, R9 ;  /* 0x00000009060c7221 */ /* 0x002fe40000010000 */
[----:B------:R-:W-:-:S03]  /*6ef0*/  FSETP.NE.FTZ.AND P1, PT, R11, RZ, PT ;  /* 0x000000ff0b00720b */ /* 0x000fc60003f35000 */
[----:B------:R-:W-:-:S10]  /*6f00*/  FSETP.NE.FTZ.AND P2, PT, R12, RZ, PT ;  /* 0x000000ff0c00720b */ /* 0x000fd40003f55000 */
[----:B------:R-:W0:Y:S01]  /*6f10*/  @P1 MUFU.LG2 R7, R11 ;  /* 0x0000000b00071308 */ /* 0x000e220000000c00 */
[C---:B------:R-:W-:Y:S02]  /*6f20*/  @P1 FMUL.FTZ R6, R4.reuse, 0.69314718246459960938 ;  /* 0x3f31721804061820 */ /* 0x040fe40000410000 */
[----:B------:R-:W-:-:S05]  /*6f30*/  @P2 FMUL.FTZ R4, R4, 0.69314718246459960938 ;  /* 0x3f31721804042820 */ /* 0x000fca0000410000 */
        /* <DEDUP_REMOVED lines=27> */
[----:B------:R-:W-:Y:S01]  /*70f0*/  HGMMA.64x192x16.F32.BF16 R24, R172, gdesc[UR8].tnspB, R24, gsb0 ;  /* 0x42e00008ac187df0 */ /* 0x000fe20008001818 */
[----:B------:R-:W-:Y:S01]  /*7100*/  UMOV UR10, UR4 ;  /* 0x00000004000a7c82 */ /* 0x000fe20008000000 */
[----:B------:R-:W-:Y:S01]  /*7110*/  UMOV UR11, 0x40000040 ;  /* 0x40000040000b7882 */ /* 0x000fe20000000000 */
[----:B------:R-:W-:Y:S02]  /*7120*/  WARPGROUP.DEPBAR.LE gsb0, 0x0 ;  /* 0x00008000000079c5 */ /* 0x000fe40000010000 */
[----:B------:R-:W-:-:S15]  /*7130*/  WARPGROUP.ARRIVE ;  /* 0x00000000000079c5 */ /* 0x000fde0000000000 */
[----:B------:R-:W-:Y:S03]  /*7140*/  HGMMA.64x192x16.F32.BF16 R24, R168, gdesc[UR8].tnspB, R24, gsb0 ;  /* 0x42e00008a8187df0 */ /* 0x000fe60008001818 */
[----:B------:R-:W-:Y:S02]  /*7150*/  WARPGROUP.DEPBAR.LE gsb0, 0x0 ;  /* 0x00008000000079c5 */ /* 0x000fe40000010000 */
[----:B0-23--:R-:W-:Y:S05]  /*7160*/  @!P0 BRA `(.L_x_214) ;  /* 0x0000000000048947 */ /* 0x00dfea0003800000 */
[----:B------:R-:W-:Y:S01]  /*7170*/  BPT.TRAP 0x1 ;  /* 0x000000040000795c */ /* 0x000fe20000300000 */
.L_x_214:
[----:B------:R-:W-:Y:S01]  /*7180*/  R2UR UR6, R193 ;  /* 0x00000000c10672ca */ /* 0x000fe200000e0000 */
[----:B------:R-:W-:Y:S01]  /*7190*/  UIADD3 UR4, UR5, 0x30860, URZ ;  /* 0x0003086005047890 */ /* 0x000fe2000fffe03f */
[-C--:B------:R-:W-:Y:S01]  /*71a0*/  FMUL.FTZ R128, R43, R8.reuse ;  /* 0x000000082b807220 */ /* 0x080fe20000410000 */
[----:B------:R-:W-:Y:S01]  /*71b0*/  UIADD3 UR38, UR38, 0x1, URZ ;  /* 0x0000000126267890 */ /* 0x000fe2000fffe03f */
[-C--:B------:R-:W-:Y:S01]  /*71c0*/  FMUL.FTZ R6, R28, R5.reuse ;  /* 0x000000051c067220 */ /* 0x080fe20000410000 */
[----:B------:R-:W-:Y:S01]  /*71d0*/  UPRMT UR4, UR7, 0x654, UR4 ;  /* 0x0000065407047896 */ /* 0x000fe20008000004 */
[-C--:B------:R-:W-:Y:S01]  /*71e0*/  FMUL.FTZ R125, R46, R8.reuse ;  /* 0x000000082e7d7220 */ /* 0x080fe20000410000 */
[----:B------:R-:W-:Y:S01]  /*71f0*/  UISETP.NE.AND UP0, UPT, UR38, 0x2, UPT ;  /* 0x000000022600788c */ /* 0x000fe2000bf05270 */
[-C--:B------:R-:W-:Y:S01]  /*7200*/  FMUL.FTZ R43, R99, R8.reuse ;  /* 0x00000008632b7220 */ /* 0x080fe20000410000 */
[-C--:B------:R-:W-:Y:S01]  /*7210*/  FMUL.FTZ R7, R24, R5.reuse ;  /* 0x0000000518077220 */ /* 0x080fe20000410000 */
[-C--:B------:R-:W-:Y:S01]  /*7220*/  FMUL.FTZ R126, R25, R5.reuse ;  /* 0x00000005197e7220 */ /* 0x080fe20000410000 */
[-C--:B------:R-:W-:Y:S01]  /*7230*/  FMUL.FTZ R123, R29, R5.reuse ;  /* 0x000000051d7b7220 */ /* 0x080fe20000410000 */
[-C--:B------:R-:W-:Y:S01]  /*7240*/  FMUL.FTZ R121, R32, R5.reuse ;  /* 0x0000000520797220 */ /* 0x080fe20000410000 */
[----:B------:R-:W-:Y:S01]  /*7250*/  UIADD3 UR6, UR6, 0x1, URZ ;  /* 0x0000000106067890 */ /* 0x000fe2000fffe03f */
[----:B------:R-:W-:Y:S01]  /*7260*/  SYNCS.ARRIVE.TRANS64.RED.A1T0 RZ, [UR4], RZ ;  /* 0x000000ffffff79a7 */ /* 0x000fe20008100404 */
[----:B------:R-:W-:Y:S01]  /*7270*/  USEL UR4, URZ, 0x1, UP0 ;  /* 0x000000013f047887 */ /* 0x000fe20008000000 */
        /* <DEDUP_REMOVED lines=83> */
[----:B------:R-:W-:Y:S01]  /*77b0*/  IMAD.U32 R193, RZ, RZ, UR6 ;  /* 0x00000006ffc17e24 */ /* 0x000fe2000f8e00ff */
[----:B------:R-:W-:Y:S01]  /*77c0*/  PLOP3.LUT P0, PT, PT, PT, PT, 0x8, 0x0 ;  /* 0x000000000000781c */ /* 0x000fe20003f0e170 */
[-C--:B------:R-:W-:Y:S01]  /*77d0*/  FMUL.FTZ R111, R111, R8.reuse ;  /* 0x000000086f6f7220 */ /* 0x080fe20000410000 */
[-C--:B------:R-:W-:Y:S01]  /*77e0*/  FMUL.FTZ R114, R114, R8.reuse ;  /* 0x0000000872727220 */ /* 0x080fe20000410000 */
[-C--:B------:R-:W-:Y:S01]  /*77f0*/  FMUL.FTZ R115, R115, R8.reuse ;  /* 0x0000000873737220 */ /* 0x080fe20000410000 */
[-C--:B------:R-:W-:Y:S01]  /*7800*/  FMUL.FTZ R118, R118, R8.reuse ;  /* 0x0000000876767220 */ /* 0x080fe20000410000 */
[----:B------:R-:W-:Y:S01]  /*7810*/  FMUL.FTZ R119, R119, R8 ;  /* 0x0000000877777220 */ /* 0x000fe20000410000 */
[----:B------:R-:W-:-:S02]  /*7820*/  USEL UR38, UR38, URZ, UP0 ;  /* 0x0000003f26267287 */ /* 0x000fc40008000000 */
[----:B------:R-:W-:-:S12]  /*7830*/  ULOP3.LUT UR39, UR39, UR4, URZ, 0x3c, !UPT ;  /* 0x0000000427277292 */ /* 0x000fd8000f8e3c3f */
.L_x_190:
[----:B------:R-:W0:Y:S01]  /*7840*/  S2R R5, SR_CgaCtaId ;  /* 0x0000000000057919 */ /* 0x000e220000008800 */
[----:B------:R-:W-:Y:S01]  /*7850*/  MOV R42, 0x400 ;  /* 0x00000400002a7802 */ /* 0x000fe20000000f00 */
[----:B------:R-:W-:Y:S01]  /*7860*/  BSSY B0, `(.L_x_215) ;  /* 0x000027e000007945 */ /* 0x000fe20003800000 */
[----:B------:R-:W-:Y:S02]  /*7870*/  BAR.SYNC.DEFER_BLOCKING 0x5, 0x180 ;  /* 0x0146000000007b1d */ /* 0x000fe40000010000 */
[----:B0-----:R-:W-:-:S05]  /*7880*/  LEA R42, R5, R42, 0x18 ;  /* 0x0000002a052a7211 */ /* 0x001fca00078ec0ff */
[----:B------:R-:W0:Y:S02]  /*7890*/  LDS.128 R36, [R42+0x308d0] ;  /* 0x0308d0002a247984 */ /* 0x000e240000000c00 */
[----:B0-----:R-:W-:Y:S02]  /*78a0*/  R2UR UR5, R37 ;  /* 0x00000000250572ca */ /* 0x001fe400000e0000 */
[----:B------:R-:W-:Y:S01]  /*78b0*/  R2UR UR6, R38 ;  /* 0x00000000260672ca */ /* 0x000fe200000e0000 */
[----:B------:R-:W-:Y:S06]  /*78c0*/  BAR.ARV 0x4, 0x180 ;  /* 0x0106000000007b1d */ /* 0x000fec0000002000 */
[----:B------:R-:W-:Y:S08]  /*78d0*/  @P0 BRA `(.L_x_216) ;  /* 0x0000001800a40947 */ /* 0x000ff00003800000 */
[----:B------:R-:W0:Y:S01]  /*78e0*/  S2R R5, SR_SWINHI ;  /* 0x0000000000057919 */ /* 0x000e220000002f00 */
[----:B------:R-:W-:Y:S01]  /*78f0*/  F2FP.BF16.F32.PACK_AB R6, R123, R6 ;  /* 0x000000067b06723e */ /* 0x000fe200000010ff */
[----:B------:R-:W-:Y:S01]  /*7900*/  ULDC.64 UR8, c[0x0][0xc00] ;  /* 0x0003000000087ab9 */ /* 0x000fe20000000a00 */
[----:B------:R-:W-:Y:S01]  /*7910*/  F2FP.BF16.F32.PACK_AB R96, R97, R96 ;  /* 0x000000606160723e */ /* 0x000fe200000010ff */
[----:B------:R-:W-:Y:S01]  /*7920*/  UISETP.NE.U32.AND UP0, UPT, UR8, URZ, UPT ;  /* 0x0000003f0800728c */ /* 0x000fe2000bf05070 */
[----:B------:R-:W-:Y:S01]  /*7930*/  F2FP.BF16.F32.PACK_AB R97, R43, R98 ;  /* 0x000000622b61723e */ /* 0x000fe200000010ff */
[----:B------:R-:W-:Y:S01]  /*7940*/  USHF.L.U32 UR10, UR60, 0x2, URZ ;  /* 0x000000023c0a7899 */ /* 0x000fe2000800063f */
[----:B------:R-:W-:Y:S01]  /*7950*/  F2FP.BF16.F32.PACK_AB R104, R105, R104 ;  /* 0x000000686968723e */ /* 0x000fe200000010ff */
[----:B------:R-:W-:Y:S01]  /*7960*/  UISETP.NE.AND.EX UP0, UPT, UR9, URZ, UPT, UP0 ;  /* 0x0000003f0900728c */ /* 0x000fe2000bf05300 */
        /* <DEDUP_REMOVED lines=9> */
[----:B------:R-:W-:Y:S02]  /*7a00*/  R2UR UR4, R192 ;  /* 0x00000000c00472ca */ /* 0x000fe400000e0000 */
[----:B------:R-:W-:Y:S02]  /*7a10*/  R2UR UR12, R22 ;  /* 0x00000000160c72ca */ /* 0x000fe400000e0000 */
[----:B------:R-:W-:Y:S02]  /*7a20*/  MOV R20, R42 ;  /* 0x0000002a00147202 */ /* 0x000fe40000000f00 */
[----:B0-----:R-:W-:-:S03]  /*7a30*/  MOV R21, R5 ;  /* 0x0000000500157202 */ /* 0x001fc60000000f00 */
[----:B------:R-:W-:-:S04]  /*7a40*/  IMAD.WIDE R4, R199, 0x2, R20 ;  /* 0x00000002c7047825 */ /* 0x000fc800078e0214 */
[----:B------:R-:W-:Y:S01]  /*7a50*/  USHF.L.U64.HI UR11, UR60, 0x2, UR4 ;  /* 0x000000023c0b7899 */ /* 0x000fe20008010204 */
[C---:B------:R-:W-:Y:S01]  /*7a60*/  IADD3 R137, P6, R4.reuse, 0x60, RZ ;  /* 0x0000006004897810 */ /* 0x040fe20007fde0ff */
[----:B------:R-:W-:Y:S01]  /*7a70*/  UIADD3 UR4, UP1, UR10, UR8, URZ ;  /* 0x000000080a047290 */ /* 0x000fe2000ff3e03f */
[C---:B------:R-:W-:Y:S02]  /*7a80*/  LOP3.LUT R29, R4.reuse, 0x380, RZ, 0xc0, !PT ;  /* 0x00000380041d7812 */ /* 0x040fe400078ec0ff */
[C---:B------:R-:W-:Y:S01]  /*7a90*/  IADD3 R47, P2, R4.reuse, 0x20, RZ ;  /* 0x00000020042f7810 */ /* 0x040fe20007f5e0ff */
[--C-:B------:R-:W-:Y:S01]  /*7aa0*/  IMAD.X R13, RZ, RZ, R5.reuse, P6 ;  /* 0x000000ffff0d7224 */ /* 0x100fe200030e0605 */
[C---:B------:R-:W-:Y:S01]  /*7ab0*/  IADD3 R139, P5, R4.reuse, 0x4000, RZ ;  /* 0x00004000048b7810 */ /* 0x040fe20007fbe0ff */
[----:B------:R-:W-:Y:S01]  /*7ac0*/  UIADD3.X UR7, UR11, UR9, URZ, UP1, !UPT ;  /* 0x000000090b077290 */ /* 0x000fe20008ffe43f */
[C---:B------:R-:W-:Y:S01]  /*7ad0*/  IADD3 R103, P1, R4.reuse, 0x40, RZ ;  /* 0x0000004004677810 */ /* 0x040fe20007f3e0ff */
[--C-:B------:R-:W-:Y:S01]  /*7ae0*/  IMAD.X R9, RZ, RZ, R5.reuse, P2 ;  /* 0x000000ffff097224 */ /* 0x100fe200010e0605 */
[----:B------:R-:W-:Y:S01]  /*7af0*/  LOP3.LUT R12, R137, 0x380, RZ, 0xc0, !PT ;  /* 0x00000380890c7812 */ /* 0x000fe200078ec0ff */
[----:B------:R-:W-:Y:S01]  /*7b00*/  IMAD.X R15, RZ, RZ, R5, P5 ;  /* 0x000000ffff0f7224 */ /* 0x000fe200028e0605 */
[----:B------:R-:W-:Y:S01]  /*7b10*/  SHF.R.U64 R29, R29, 0x3, RZ ;  /* 0x000000031d1d7819 */ /* 0x000fe200000012ff */
[----:B------:R-:W-:Y:S01]  /*7b20*/  ULDC.64 UR8, c[0x0][0xc08] ;  /* 0x0003020000087ab9 */ /* 0x000fe20000000a00 */
[----:B------:R-:W-:-:S02]  /*7b30*/  IADD3 R141, P0, R4, 0x4020, RZ ;  /* 0x00004020048d7810 */ /* 0x000fc40007f1e0ff */
[C---:B------:R-:W-:Y:S02]  /*7b40*/  IADD3 R143, P4, R4.reuse, 0x4040, RZ ;  /* 0x00004040048f7810 */ /* 0x040fe40007f9e0ff */
[----:B------:R-:W-:Y:S01]  /*7b50*/  IADD3.X R11, RZ, R5, RZ, P1, !PT ;  /* 0x00000005ff0b7210 */ /* 0x000fe20000ffe4ff */
[--C-:B------:R-:W-:Y:S01]  /*7b60*/  IMAD.X R25, RZ, RZ, R5.reuse, P0 ;  /* 0x000000ffff197224 */ /* 0x100fe200000e0605 */
[C---:B------:R-:W-:Y:S01]  /*7b70*/  IADD3 R151, P6, R4.reuse, 0x8040, RZ ;  /* 0x0000804004977810 */ /* 0x040fe20007fde0ff */
[--C-:B------:R-:W-:Y:S01]  /*7b80*/  IMAD.X R27, RZ, RZ, R5.reuse, P4 ;  /* 0x000000ffff1b7224 */ /* 0x100fe200020e0605 */
[C---:B------:R-:W-:Y:S02]  /*7b90*/  IADD3 R145, P3, R4.reuse, 0x4060, RZ ;  /* 0x0000406004917810 */ /* 0x040fe40007f7e0ff */
[C---:B------:R-:W-:Y:S01]  /*7ba0*/  IADD3 R147, P2, R4.reuse, 0x8000, RZ ;  /* 0x0000800004937810 */ /* 0x040fe20007f5e0ff */
[----:B------:R-:W-:Y:S01]  /*7bb0*/  IMAD.X R37, RZ, RZ, R5, P6 ;  /* 0x000000ffff257224 */ /* 0x000fe200030e0605 */
[----:B------:R-:W-:-:S02]  /*7bc0*/  IADD3 R149, P1, R4, 0x8020, RZ ;  /* 0x0000802004957810 */ /* 0x000fc40007f3e0ff */
[----:B------:R-:W-:Y:S01]  /*7bd0*/  IADD3 R153, P5, R4, 0x8060, RZ ;  /* 0x0000806004997810 */ /* 0x000fe20007fbe0ff */
[--C-:B------:R-:W-:Y:S01]  /*7be0*/  IMAD.X R33, RZ, RZ, R5.reuse, P2 ;  /* 0x000000ffff217224 */ /* 0x100fe200010e0605 */
[----:B------:R-:W-:Y:S01]  /*7bf0*/  SHF.R.U64 R12, R12, 0x3, RZ ;  /* 0x000000030c0c7819 */ /* 0x000fe200000012ff */
[--C-:B------:R-:W-:Y:S01]  /*7c00*/  IMAD.X R35, RZ, RZ, R5.reuse, P1 ;  /* 0x000000ffff237224 */ /* 0x100fe200008e0605 */
[----:B------:R-:W-:Y:S01]  /*7c10*/  LOP3.LUT R4, R29, R4, RZ, 0x3c, !PT ;  /* 0x000000041d047212 */ /* 0x000fe200078e3cff */
[----:B------:R-:W-:Y:S01]  /*7c20*/  IMAD.X R29, RZ, RZ, R5, P5 ;  /* 0x000000ffff1d7224 */ /* 0x000fe200028e0605 */
[----:B------:R-:W-:Y:S02]  /*7c30*/  LOP3.LUT R8, R47, 0x380, RZ, 0xc0, !PT ;  /* 0x000003802f087812 */ /* 0x000fe400078ec0ff */
[----:B------:R-:W-:Y:S02]  /*7c40*/  LOP3.LUT R10, R103, 0x380, RZ, 0xc0, !PT ;  /* 0x00000380670a7812 */ /* 0x000fe400078ec0ff */
[----:B------:R-:W-:-:S02]  /*7c50*/  LOP3.LUT R14, R139, 0x380, RZ, 0xc0, !PT ;  /* 0x000003808b0e7812 */ /* 0x000fc400078ec0ff */
[----:B------:R-:W-:Y:S02]  /*7c60*/  LOP3.LUT R24, R141, 0x380, RZ, 0xc0, !PT ;  /* 0x000003808d187812 */ /* 0x000fe400078ec0ff */
[----:B------:R-:W-:Y:S02]  /*7c70*/  LOP3.LUT R26, R143, 0x380, RZ, 0xc0, !PT ;  /* 0x000003808f1a7812 */ /* 0x000fe400078ec0ff */
[----:B------:R-:W-:Y:S02]  /*7c80*/  LOP3.LUT R36, R151, 0x380, RZ, 0xc0, !PT ;  /* 0x0000038097247812 */ /* 0x000fe400078ec0ff */
[----:B------:R-:W-:Y:S02]  /*7c90*/  LOP3.LUT R12, R12, R137, RZ, 0x3c, !PT ;  /* 0x000000890c0c7212 */ /* 0x000fe400078e3cff */
[----:B------:R-:W-:Y:S02]  /*7ca0*/  LOP3.LUT R30, R145, 0x380, RZ, 0xc0, !PT ;  /* 0x00000380911e7812 */ /* 0x000fe400078ec0ff */
[----:B------:R-:W-:-:S02]  /*7cb0*/  LOP3.LUT R38, R153, 0x380, RZ, 0xc0, !PT ;  /* 0x0000038099267812 */ /* 0x000fc400078ec0ff */
[----:B------:R-:W-:Y:S02]  /*7cc0*/  SHF.R.U64 R8, R8, 0x3, RZ ;  /* 0x0000000308087819 */ /* 0x000fe400000012ff */
[----:B------:R-:W-:Y:S02]  /*7cd0*/  SHF.R.U64 R10, R10, 0x3, RZ ;  /* 0x000000030a0a7819 */ /* 0x000fe400000012ff */
[----:B------:R-:W-:Y:S02]  /*7ce0*/  LOP3.LUT R32, R147, 0x380, RZ, 0xc0, !PT ;  /* 0x0000038093207812 */ /* 0x000fe400078ec0ff */
[----:B------:R-:W-:Y:S02]  /*7cf0*/  MOV R137, R4 ;  /* 0x0000000400897202 */ /* 0x000fe40000000f00 */
[----:B------:R-:W-:Y:S02]  /*7d00*/  LOP3.LUT R34, R149, 0x380, RZ, 0xc0, !PT ;  /* 0x0000038095227812 */ /* 0x000fe400078ec0ff */
[----:B------:R-:W-:-:S02]  /*7d10*/  IADD3.X R31, RZ, R5, RZ, P3, !PT ;  /* 0x00000005ff1f7210 */ /* 0x000fc40001ffe4ff */
[----:B------:R-:W-:Y:S02]  /*7d20*/  SHF.R.U64 R14, R14, 0x3, RZ ;  /* 0x000000030e0e7819 */ /* 0x000fe400000012ff */
[----:B------:R-:W-:Y:S02]  /*7d30*/  F2FP.BF16.F32.PACK_AB R4, R126, R7 ;  /* 0x000000077e04723e */ /* 0x000fe400000010ff */
[----:B------:R-:W-:Y:S02]  /*7d40*/  SHF.R.U64 R24, R24, 0x3, RZ ;  /* 0x0000000318187819 */ /* 0x000fe400000012ff */
[----:B------:R-:W-:Y:S02]  /*7d50*/  SHF.R.U64 R26, R26, 0x3, RZ ;  /* 0x000000031a1a7819 */ /* 0x000fe400000012ff */
[----:B------:R-:W-:Y:S02]  /*7d60*/  F2FP.BF16.F32.PACK_AB R5, R136, R133 ;  /* 0x000000858805723e */ /* 0x000fe400000010ff */
[----:B------:R-:W-:-:S02]  /*7d70*/  SHF.R.U64 R36, R36, 0x3, RZ ;  /* 0x0000000324247819 */ /* 0x000fc400000012ff */
[----:B------:R-:W-:Y:S01]  /*7d80*/  F2FP.BF16.F32.PACK_AB R7, R135, R28 ;  /* 0x0000001c8707723e */ /* 0x000fe200000010ff */
[----:B------:R-:W-:Y:S01]  /*7d90*/  BAR.SYNC.DEFER_BLOCKING 0x1, 0x100 ;  /* 0x0044000000007b1d */ /* 0x000fe20000010000 */
[----:B------:R-:W-:Y:S02]  /*7da0*/  SHF.R.U64 R30, R30, 0x3, RZ ;  /* 0x000000031e1e7819 */ /* 0x000fe400000012ff */
[----:B------:R-:W-:Y:S02]  /*7db0*/  SHF.R.U64 R38, R38, 0x3, RZ ;  /* 0x0000000326267819 */ /* 0x000fe400000012ff */
[----:B------:R-:W-:Y:S02]  /*7dc0*/  LOP3.LUT R8, R8, R47, RZ, 0x3c, !PT ;  /* 0x0000002f08087212 */ /* 0x000fe400078e3cff */
[----:B------:R-:W-:Y:S02]  /*7dd0*/  LOP3.LUT R10, R10, R103, RZ, 0x3c, !PT ;  /* 0x000000670a0a7212 */ /* 0x000fe400078e3cff */
[----:B------:R-:W-:-:S02]  /*7de0*/  SHF.R.U64 R32, R32, 0x3, RZ ;  /* 0x0000000320207819 */ /* 0x000fc400000012ff */
[----:B------:R-:W-:Y:S02]  /*7df0*/  SHF.R.U64 R34, R34, 0x3, RZ ;  /* 0x0000000322227819 */ /* 0x000fe400000012ff */
[----:B------:R-:W-:Y:S02]  /*7e00*/  LOP3.LUT R14, R14, R139, RZ, 0x3c, !PT ;  /* 0x0000008b0e0e7212 */ /* 0x000fe400078e3cff */
[----:B------:R-:W-:Y:S02]  /*7e10*/  LOP3.LUT R24, R24, R141, RZ, 0x3c, !PT ;  /* 0x0000008d18187212 */ /* 0x000fe400078e3cff */
[----:B------:R-:W-:Y:S02]  /*7e20*/  LOP3.LUT R26, R26, R143, RZ, 0x3c, !PT ;  /* 0x0000008f1a1a7212 */ /* 0x000fe400078e3cff */
[----:B------:R-:W-:Y:S02]  /*7e30*/  LOP3.LUT R36, R36, R151, RZ, 0x3c, !PT ;  /* 0x0000009724247212 */ /* 0x000fe400078e3cff */
[----:B------:R-:W-:-:S02]  /*7e40*/  LOP3.LUT R30, R30, R145, RZ, 0x3c, !PT ;  /* 0x000000911e1e7212 */ /* 0x000fc400078e3cff */
[----:B------:R-:W-:Y:S01]  /*7e50*/  LOP3.LUT R28, R38, R153, RZ, 0x3c, !PT ;  /* 0x00000099261c7212 */ /* 0x000fe200078e3cff */
[----:B------:R0:W-:Y:S01]  /*7e60*/  STSM.16.M88.4 [R137], R4 ;  /* 0x0000000489007844 */ /* 0x0001e20000000200 */
[----:B------:R-:W-:Y:S02]  /*7e70*/  LOP3.LUT R32, R32, R147, RZ, 0x3c, !PT ;  /* 0x0000009320207212 */ /* 0x000fe400078e3cff */
[----:B------:R-:W-:Y:S02]  /*7e80*/  LOP3.LUT R34, R34, R149, RZ, 0x3c, !PT ;  /* 0x0000009522227212 */ /* 0x000fe400078e3cff */
[----:B------:R-:W-:Y:S02]  /*7e90*/  MOV R135, R8 ;  /* 0x0000000800877202 */ /* 0x000fe40000000f00 */
[----:B------:R-:W-:Y:S02]  /*7ea0*/  MOV R133, R10 ;  /* 0x0000000a00857202 */ /* 0x000fe40000000f00 */
[----:B------:R-:W-:-:S02]  /*7eb0*/  MOV R126, R12 ;  /* 0x0000000c007e7202 */ /* 0x000fc40000000f00 */
[----:B------:R-:W-:Y:S02]  /*7ec0*/  MOV R123, R14 ;  /* 0x0000000e007b7202 */ /* 0x000fe40000000f00 */
[----:B------:R-:W-:Y:S02]  /*7ed0*/  F2FP.BF16.F32.PACK_AB R8, R41, R40 ;  /* 0x000000282908723e */ /* 0x000fe400000010ff */
[----:B------:R-:W-:Y:S02]  /*7ee0*/  F2FP.BF16.F32.PACK_AB R9, R128, R127 ;  /* 0x0000007f8009723e */ /* 0x000fe400000010ff */
[----:B0-----:R-:W-:Y:S02]  /*7ef0*/  F2FP.BF16.F32.PACK_AB R4, R124, R121 ;  /* 0x000000797c04723e */ /* 0x001fe400000010ff */
[----:B------:R-:W-:Y:S02]  /*7f00*/  F2FP.BF16.F32.PACK_AB R5, R132, R131 ;  /* 0x000000838405723e */ /* 0x000fe400000010ff */
[----:B------:R-:W-:-:S02]  /*7f10*/  F2FP.BF16.F32.PACK_AB R6, R122, R3 ;  /* 0x000000037a06723e */ /* 0x000fc400000010ff */
[----:B------:R-:W-:Y:S02]  /*7f20*/  F2FP.BF16.F32.PACK_AB R7, R134, R129 ;  /* 0x000000818607723e */ /* 0x000fe400000010ff */
[----:B------:R-:W-:Y:S02]  /*7f30*/  F2FP.BF16.F32.PACK_AB R10, R45, R44 ;  /* 0x0000002c2d0a723e */ /* 0x000fe400000010ff */
[----:B------:R-:W-:Y:S01]  /*7f40*/  F2FP.BF16.F32.PACK_AB R11, R130, R125 ;  /* 0x0000007d820b723e */ /* 0x000fe200000010ff */
[----:B------:R0:W-:Y:S01]  /*7f50*/  STSM.16.M88.4 [R135], R4 ;  /* 0x0000000487007844 */ /* 0x0001e20000000200 */
[----:B------:R-:W-:Y:S02]  /*7f60*/  MOV R120, R24 ;  /* 0x0000001800787202 */ /* 0x000fe40000000f00 */
[----:B------:R-:W-:Y:S01]  /*7f70*/  MOV R103, R26 ;  /* 0x0000001a00677202 */ /* 0x000fe20000000f00 */
[----:B------:R1:W-:Y:S01]  /*7f80*/  STSM.16.M88.4 [R133], R8 ;  /* 0x0000000885007844 */ /* 0x0003e20000000200 */
[----:B------:R-:W-:-:S02]  /*7f90*/  MOV R37, R36 ;  /* 0x0000002400257202 */ /* 0x000fc40000000f00 */
[----:B------:R-:W-:Y:S02]  /*7fa0*/  F2FP.BF16.F32.PACK_AB R12, R49, R48 ;  /* 0x00000030310c723e */ /* 0x000fe400000010ff */
[----:B------:R-:W-:Y:S02]  /*7fb0*/  F2FP.BF16.F32.PACK_AB R13, R51, R50 ;  /* 0x00000032330d723e */ /* 0x000fe400000010ff */
[----:B------:R-:W-:Y:S02]  /*7fc0*/  F2FP.BF16.F32.PACK_AB R14, R53, R52 ;  /* 0x00000034350e723e */ /* 0x000fe400000010ff */
[----:B------:R-:W-:Y:S02]  /*7fd0*/  F2FP.BF16.F32.PACK_AB R15, R55, R54 ;  /* 0x00000036370f723e */ /* 0x000fe400000010ff */
[----:B------:R-:W-:Y:S02]  /*7fe0*/  MOV R102, R30 ;  /* 0x0000001e00667202 */ /* 0x000fe40000000f00 */
[----:B------:R-:W-:Y:S01]  /*7ff0*/  F2FP.BF16.F32.PACK_AB R24, R57, R56 ;  /* 0x000000383918723e */ /* 0x000fe200000010ff */
[----:B------:R-:W-:Y:S01]  /*8000*/  STSM.16.M88.4 [R126], R12 ;  /* 0x0000000c7e007844 */ /* 0x000fe20000000200 */
[----:B------:R-:W-:-:S02]  /*8010*/  F2FP.BF16.F32.PACK_AB R25, R59, R58 ;  /* 0x0000003a3b19723e */ /* 0x000fc400000010ff */
[----:B------:R-:W-:Y:S02]  /*8020*/  F2FP.BF16.F32.PACK_AB R26, R61, R60 ;  /* 0x0000003c3d1a723e */ /* 0x000fe400000010ff */
[----:B------:R-:W-:Y:S02]  /*8030*/  F2FP.BF16.F32.PACK_AB R27, R63, R62 ;  /* 0x0000003e3f1b723e */ /* 0x000fe400000010ff */
[----:B------:R-:W-:Y:S02]  /*8040*/  MOV R36, R28 ;  /* 0x0000001c00247202 */ /* 0x000fe40000000f00 */
[----:B------:R-:W-:Y:S01]  /*8050*/  MOV R47, R32 ;  /* 0x00000020002f7202 */ /* 0x000fe20000000f00 */
[----:B------:R-:W-:Y:S01]  /*8060*/  STSM.16.M88.4 [R123], R24 ;  /* 0x000000187b007844 */ /* 0x000fe20000000200 */
[----:B------:R-:W-:Y:S02]  /*8070*/  MOV R38, R34 ;  /* 0x0000002200267202 */ /* 0x000fe40000000f00 */
[----:B------:R-:W-:-:S02]  /*8080*/  F2FP.BF16.F32.PACK_AB R28, R65, R64 ;  /* 0x00000040411c723e */ /* 0x000fc400000010ff */
[----:B------:R-:W-:Y:S02]  /*8090*/  F2FP.BF16.F32.PACK_AB R29, R67, R66 ;  /* 0x00000042431d723e */ /* 0x000fe400000010ff */
[----:B------:R-:W-:Y:S02]  /*80a0*/  F2FP.BF16.F32.PACK_AB R30, R69, R68 ;  /* 0x00000044451e723e */ /* 0x000fe400000010ff */
[----:B------:R-:W-:Y:S01]  /*80b0*/  F2FP.BF16.F32.PACK_AB R31, R71, R70 ;  /* 0x00000046471f723e */ /* 0x000fe200000010ff */
[----:B------:R-:W-:Y:S01]  /*80c0*/  UISETP.NE.U32.AND UP1, UPT, UR8, URZ, UPT ;  /* 0x0000003f0800728c */ /* 0x000fe2000bf25070 */
[----:B------:R-:W-:Y:S01]  /*80d0*/  F2FP.BF16.F32.PACK_AB R32, R73, R72 ;  /* 0x000000484920723e */ /* 0x000fe200000010ff */
[----:B------:R-:W2:Y:S01]  /*80e0*/  LDC R68, c[0x0][0xbe8] ;  /* 0x0002fa00ff447b82 */ /* 0x000ea20000000800 */
[----:B------:R-:W-:Y:S01]  /*80f0*/  F2FP.BF16.F32.PACK_AB R33, R75, R74 ;  /* 0x0000004a4b21723e */ /* 0x000fe200000010ff */
[----:B------:R-:W-:Y:S01]  /*8100*/  STSM.16.M88.4 [R120], R28 ;  /* 0x0000001c78007844 */ /* 0x000fe20000000200 */
[----:B------:R-:W-:-:S02]  /*8110*/  F2FP.BF16.F32.PACK_AB R34, R77, R76 ;  /* 0x0000004c4d22723e */ /* 0x000fc400000010ff */
[----:B------:R-:W-:Y:S02]  /*8120*/  F2FP.BF16.F32.PACK_AB R35, R79, R78 ;  /* 0x0000004e4f23723e */ /* 0x000fe400000010ff */
[----:B0-----:R-:W-:Y:S02]  /*8130*/  F2FP.BF16.F32.PACK_AB R4, R81, R80 ;  /* 0x000000505104723e */ /* 0x001fe400000010ff */
[----:B------:R-:W-:Y:S01]  /*8140*/  F2FP.BF16.F32.PACK_AB R5, R83, R82 ;  /* 0x000000525305723e */ /* 0x000fe200000010ff */
[----:B------:R-:W-:Y:S01]  /*8150*/  STSM.16.M88.4 [R103], R32 ;  /* 0x0000002067007844 */ /* 0x000fe20000000200 */
[----:B------:R-:W-:Y:S02]  /*8160*/  F2FP.BF16.F32.PACK_AB R6, R85, R84 ;  /* 0x000000545506723e */ /* 0x000fe400000010ff */
[----:B------:R-:W-:Y:S02]  /*8170*/  F2FP.BF16.F32.PACK_AB R7, R87, R86 ;  /* 0x000000565707723e */ /* 0x000fe400000010ff */
[----:B-1----:R-:W-:-:S02]  /*8180*/  F2FP.BF16.F32.PACK_AB R8, R89, R88 ;  /* 0x000000585908723e */ /* 0x002fc400000010ff */
[----:B------:R-:W-:Y:S01]  /*8190*/  F2FP.BF16.F32.PACK_AB R9, R91, R90 ;  /* 0x0000005a5b09723e */ /* 0x000fe200000010ff */
[----:B------:R0:W-:Y:S01]  /*81a0*/  STSM.16.M88.4 [R102], R4 ;  /* 0x0000000466007844 */ /* 0x0001e20000000200 */
[----:B------:R-:W-:Y:S02]  /*81b0*/  F2FP.BF16.F32.PACK_AB R10, R93, R92 ;  /* 0x0000005c5d0a723e */ /* 0x000fe400000010ff */
[----:B------:R-:W-:Y:S02]  /*81c0*/  F2FP.BF16.F32.PACK_AB R11, R95, R94 ;  /* 0x0000005e5f0b723e */ /* 0x000fe400000010ff */
[----:B------:R-:W-:-:S03]  /*81d0*/  PLOP3.LUT P0, PT, PT, PT, UP0, 0x80, 0x0 ;  /* 0x000000000000781c */ /* 0x000fc60003f0f008 */
[----:B------:R1:W-:Y:S04]  /*81e0*/  STSM.16.M88.4 [R47], R8 ;  /* 0x000000082f007844 */ /* 0x0003e80000000200 */
[----:B------:R3:W-:Y:S04]  /*81f0*/  STSM.16.M88.4 [R38], R96 ;  /* 0x0000006026007844 */ /* 0x0007e80000000200 */
[----:B------:R3:W-:Y:S01]  /*8200*/  STSM.16.M88.4 [R37], R104 ;  /* 0x0000006825007844 */ /* 0x0007e20000000200 */
[----:B0-----:R-:W-:Y:S01]  /*8210*/  MOV R4, UR4 ;  /* 0x0000000400047c02 */ /* 0x001fe20008000f00 */
[----:B------:R-:W-:-:S02]  /*8220*/  IMAD.U32 R5, RZ, RZ, UR7 ;  /* 0x00000007ff057e24 */ /* 0x000fc4000f8e00ff */
[----:B------:R3:W-:Y:S01]  /*8230*/  STSM.16.M88.4 [R36], R112 ;  /* 0x0000007024007844 */ /* 0x0007e20000000200 */
[----:B------:R-:W-:Y:S06]  /*8240*/  BAR.SYNC.DEFER_BLOCKING 0x1, 0x100 ;  /* 0x0044000000007b1d */ /* 0x000fec0000010000 */
[----:B------:R-:W4:Y:S01]  /*8250*/  @P0 LDG.E R3, desc[UR36][R4.64] ;  /* 0x0000002404030981 */ /* 0x000f22000c1e1900 */
[----:B------:R-:W-:Y:S01]  /*8260*/  UISETP.NE.AND.EX UP1, UPT, UR9, URZ, UPT, UP1 ;  /* 0x0000003f0900728c */ /* 0x000fe2000bf25310 */
[----:B--2---:R-:W-:Y:S01]  /*8270*/  ISETP.NE.AND P1, PT, R68, 0x1, PT ;  /* 0x000000014400780c */ /* 0x004fe20003f25270 */
[----:B------:R-:W-:Y:S01]  /*8280*/  ULDC UR7, c[0x0][0xa88] ;  /* 0x0002a20000077ab9 */ /* 0x000fe20000000800 */
[----:B------:R-:W-:Y:S01]  /*8290*/  UMOV UR4, URZ ;  /* 0x0000003f00047c82 */ /* 0x000fe20008000000 */
[----:B-1----:R-:W-:-:S02]  /*82a0*/  MOV R9, UR12 ;  /* 0x0000000c00097c02 */ /* 0x002fc40008000f00 */
[----:B------:R-:W-:-:S05]  /*82b0*/  PLOP3.LUT P2, PT, PT, PT, UP1, 0x80, 0x0 ;  /* 0x000000000000781c */ /* 0x000fca0003f4f018 */
[----:B------:R-:W-:-:S03]  /*82c0*/  @UP1 UIADD3 UR8, UP2, UR10, UR8, URZ ;  /* 0x000000080a081290 */ /* 0x000fc6000ff5e03f */
[----:B------:R-:W0:Y:S01]  /*82d0*/  @P1 LDC R6, c[0x0][0xbec] ;  /* 0x0002fb00ff061b82 */ /* 0x000e220000000800 */
[----:B------:R-:W-:Y:S02]  /*82e0*/  @UP1 UIADD3.X UR9, UR11, UR9, URZ, UP2, !UPT ;  /* 0x000000090b091290 */ /* 0x000fe400097fe43f */
[----:B------:R-:W-:-:S04]  /*82f0*/  IMAD.U32 R10, RZ, RZ, UR8 ;  /* 0x00000008ff0a7e24 */ /* 0x000fc8000f8e00ff */
[----:B------:R-:W-:Y:S01]  /*8300*/  IMAD.U32 R11, RZ, RZ, UR9 ;  /* 0x00000009ff0b7e24 */ /* 0x000fe2000f8e00ff */
[----:B------:R-:W1:Y:S01]  /*8310*/  @P1 LDC R8, c[0x0][0xbf0] ;  /* 0x0002fc00ff081b82 */ /* 0x000e620000000800 */
[----:B----4-:R-:W-:Y:S01]  /*8320*/  @P0 R2UR UR4, R3 ;  /* 0x00000000030402ca */ /* 0x010fe200000e0000 */
[----:B------:R-:W-:-:S06]  /*8330*/  IMAD.U32 R3, RZ, RZ, UR7 ;  /* 0x00000007ff037e24 */ /* 0x000fcc000f8e00ff */
[----:B------:R3:W5:Y:S01]  /*8340*/  @P2 LDG.E R3, desc[UR36][R10.64] ;  /* 0x000000240a032981 */ /* 0x000762000c1e1900 */
[----:B01----:R-:W-:Y:S07]  /*8350*/  @P2 BRA `(.L_x_217) ;  /* 0x0000000000102947 */ /* 0x003fee0003800000 */
[----:B------:R-:W-:Y:S05]  /*8360*/  @!P0 BRA `(.L_x_217) ;  /* 0x00000000000c8947 */ /* 0x000fea0003800000 */
[----:B---3--:R-:W2:Y:S04]  /*8370*/  LDG.E R10, desc[UR36][R4.64] ;  /* 0x00000024040a7981 */ /* 0x008ea8000c1e1900 */
[----:B-----5:R-:W2:Y:S02]  /*8380*/  LDG.E R3, desc[UR36][R4.64+0x4] ;  /* 0x0000042404037981 */ /* 0x020ea4000c1e1900 */
[----:B--2---:R-:W-:-:S07]  /*8390*/  IMAD.IADD R3, R3, 0x1, -R10 ;  /* 0x0000000103037824 */ /* 0x004fce00078e0a0a */
.L_x_217:
[----:B------:R-:W-:Y:S01]  /*83a0*/  R2UR UR15, R192 ;  /* 0x00000000c00f72ca */ /* 0x000fe200000e0000 */
[----:B------:R-:W-:Y:S01]  /*83b0*/  USHF.R.S32.HI UR14, URZ, 0x1f, UR61 ;  /* 0x0000001f3f0e7899 */ /* 0x000fe2000801143d */
[----:B------:R-:W-:Y:S01]  /*83c0*/  IMAD R9, R9, 0x80, R198 ;  /* 0x0000008009097824 */ /* 0x000fe200078e02c6 */
[----:B------:R-:W-:Y:S01]  /*83d0*/  ULDC.64 UR12, c[0x0][0xb90] ;  /* 0x0002e400000c7ab9 */ /* 0x000fe20000000a00 */
[----:B------:R-:W-:Y:S01]  /*83e0*/  USHF.R.S32.HI UR11, URZ, 0x1f, UR4 ;  /* 0x0000001f3f0b7899 */ /* 0x000fe20008011404 */
[----:B------:R-:W-:Y:S01]  /*83f0*/  R2UR UR16, R22 ;  /* 0x00000000161072ca */ /* 0x000fe200000e0000 */
[----:B------:R-:W-:Y:S01]  /*8400*/  UIMAD UR7, UR14, UR12, URZ ;  /* 0x0000000c0e0772a4 */ /* 0x000fe2000f8e023f */
[----:B------:R-:W-:Y:S01]  /*8410*/  @P1 IMAD.HI.U32 R5, R9, R6, RZ ;  /* 0x0000000609051227 */ /* 0x000fe200078e00ff */
[----:B------:R-:W-:Y:S01]  /*8420*/  UMOV UR10, UR4 ;  /* 0x00000004000a7c82 */ /* 0x000fe20008000000 */
[----:B------:R-:W-:Y:S02]  /*8430*/  USEL UR60, UR60, URZ, !UP0 ;  /* 0x0000003f3c3c7287 */ /* 0x000fe4000c000000 */
[----:B------:R-:W-:Y:S01]  /*8440*/  UIMAD.WIDE.U32 UR8, UR61, UR12, UR10 ;  /* 0x0000000c3d0872a5 */ /* 0x000fe2000f8e000a */
[----:B------:R-:W-:Y:S01]  /*8450*/  IMAD.MOV.U32 R4, RZ, RZ, R9 ;  /* 0x000000ffff047224 */ /* 0x000fe200078e0009 */
[----:B------:R-:W-:Y:S01]  /*8460*/  UIMAD UR7, UR61, UR13, UR7 ;  /* 0x0000000d3d0772a4 */ /* 0x000fe2000f8e0207 */
[----:B------:R-:W-:Y:S01]  /*8470*/  @P1 SHF.R.U32.HI R4, RZ, R8, R5 ;  /* 0x00000008ff041219 */ /* 0x000fe20000011605 */
[----:B------:R-:W-:Y:S01]  /*8480*/  USEL UR15, UR15, URZ, !UP0 ;  /* 0x0000003f0f0f7287 */ /* 0x000fe2000c000000 */
[----:B------:R-:W-:Y:S01]  /*8490*/  IMAD R5, R23, 0x40, R16 ;  /* 0x0000004017057824 */ /* 0x000fe200078e0210 */
[----:B------:R-:W-:Y:S01]  /*84a0*/  ULDC.64 UR12, c[0x0][0xb98] ;  /* 0x0002e600000c7ab9 */ /* 0x000fe20000000a00 */
[----:B------:R-:W-:Y:S01]  /*84b0*/  UIADD3 UR9, UR9, UR7, URZ ;  /* 0x0000000709097290 */ /* 0x000fe2000fffe03f */
[----:B------:R-:W-:Y:S01]  /*84c0*/  IADD3 R7, -R4, RZ, RZ ;  /* 0x000000ff04077210 */ /* 0x000fe20007ffe1ff */
[----:B------:R-:W-:Y:S01]  /*84d0*/  UIMAD UR7, UR15, UR12, URZ ;  /* 0x0000000c0f0772a4 */ /* 0x000fe2000f8e023f */
[----:B------:R-:W-:Y:S01]  /*84e0*/  IMAD.WIDE R20, R5, 0x2, R20 ;  /* 0x0000000205147825 */ /* 0x000fe200078e0214 */
[----:B------:R-:W-:Y:S01]  /*84f0*/  UIMAD.WIDE.U32 UR8, UR60, UR12, UR8 ;  /* 0x0000000c3c0872a5 */ /* 0x000fe2000f8e0008 */
[----:B------:R-:W-:Y:S01]  /*8500*/  SHF.R.S32.HI R5, RZ, 0x1f, R4 ;  /* 0x0000001fff057819 */ /* 0x000fe20000011404 */
[----:B------:R-:W-:Y:S01]  /*8510*/  UIMAD UR7, UR60, UR13, UR7 ;  /* 0x0000000d3c0772a4 */ /* 0x000fe2000f8e0207 */
[----:B------:R-:W-:Y:S01]  /*8520*/  IMAD R7, R68, R7, R9 ;  /* 0x0000000744077224 */ /* 0x000fe200078e0209 */
[----:B---3--:R-:W-:Y:S01]  /*8530*/  IADD3 R11, P6, R20, 0x2000, RZ ;  /* 0x00002000140b7810 */ /* 0x008fe20007fde0ff */
[----:B-----5:R-:W-:Y:S01]  /*8540*/  IMAD R43, R3, R68, RZ ;  /* 0x00000044032b7224 */ /* 0x020fe200078e02ff */
[----:B------:R-:W-:Y:S01]  /*8550*/  IADD3 R4, P0, R4, UR8, RZ ;  /* 0x0000000804047c10 */ /* 0x000fe2000ff1e0ff */
[----:B------:R-:W-:Y:S01]  /*8560*/  ULDC.64 UR12, c[0x0][0xaa0] ;  /* 0x0002a800000c7ab9 */ /* 0x000fe20000000a00 */
[----:B------:R-:W-:Y:S01]  /*8570*/  IMAD.U32 R6, RZ, RZ, UR7 ;  /* 0x00000007ff067e24 */ /* 0x000fe2000f8e00ff */
[----:B------:R-:W-:-:S02]  /*8580*/  LOP3.LUT R8, R11, 0x380, RZ, 0xc0, !PT ;  /* 0x000003800b087812 */ /* 0x000fc400078ec0ff */
[----:B------:R-:W-:Y:S02]  /*8590*/  IADD3 R13, P2, R20, 0x1000, RZ ;  /* 0x00001000140d7810 */ /* 0x000fe40007f5e0ff */
[----:B------:R-:W-:Y:S01]  /*85a0*/  IADD3.X R5, R5, UR9, R6, P0, !PT ;  /* 0x0000000905057c10 */ /* 0x000fe200087fe406 */
[----:B------:R-:W-:Y:S01]  /*85b0*/  ULDC.64 UR8, c[0x0][0xb88] ;  /* 0x0002e20000087ab9 */ /* 0x000fe20000000a00 */
[----:B------:R-:W-:Y:S02]  /*85c0*/  SHF.R.S32.HI R6, RZ, 0x1f, R7 ;  /* 0x0000001fff067819 */ /* 0x000fe40000011407 */
[----:B------:R-:W-:Y:S01]  /*85d0*/  SHF.R.U64 R8, R8, 0x3, RZ ;  /* 0x0000000308087819 */ /* 0x000fe200000012ff */
[----:B------:R-:W-:Y:S01]  /*85e0*/  IMAD.WIDE.U32 R4, R7, UR8, R4 ;  /* 0x0000000807047c25 */ /* 0x000fe2000f8e0004 */
[----:B------:R-:W-:Y:S02]  /*85f0*/  LOP3.LUT R12, R13, 0x380, RZ, 0xc0, !PT ;  /* 0x000003800d0c7812 */ /* 0x000fe400078ec0ff */
[----:B------:R-:W-:Y:S01]  /*8600*/  LOP3.LUT R8, R8, R11, RZ, 0x3c, !PT ;  /* 0x0000000b08087212 */ /* 0x000fe200078e3cff */
[----:B------:R-:W-:Y:S01]  /*8610*/  IMAD R10, R6, UR8, RZ ;  /* 0x00000008060a7c24 */ /* 0x000fe2000f8e02ff */
[----:B------:R-:W-:-:S02]  /*8620*/  SHF.R.U64 R12, R12, 0x3, RZ ;  /* 0x000000030c0c7819 */ /* 0x000fc400000012ff */
[----:B------:R-:W-:Y:S01]  /*8630*/  IADD3 R45, P0, R20, 0x5000, RZ ;  /* 0x00005000142d7810 */ /* 0x000fe20007f1e0ff */
[----:B------:R-:W-:Y:S01]  /*8640*/  IMAD R11, R7, UR9, R10 ;  /* 0x00000009070b7c24 */ /* 0x000fe2000f8e020a */
[----:B------:R-:W-:Y:S01]  /*8650*/  ULDC.64 UR8, c[0x0][0xb50] ;  /* 0x0002d40000087ab9 */ /* 0x000fe20000000a00 */
[----:B------:R-:W-:Y:S01]  /*8660*/  LOP3.LUT R12, R12, R13, RZ, 0x3c, !PT ;  /* 0x0000000d0c0c7212 */ /* 0x000fe200078e3cff */
[----:B------:R-:W-:Y:S01]  /*8670*/  IMAD.X R13, RZ, RZ, R21, P2 ;  /* 0x000000ffff0d7224 */ /* 0x000fe200010e0615 */
[----:B------:R-:W-:Y:S01]  /*8680*/  LOP3.LUT R44, R45, 0x380, RZ, 0xc0, !PT ;  /* 0x000003802d2c7812 */ /* 0x000fe200078ec0ff */
[----:B------:R-:W-:Y:S01]  /*8690*/  IMAD.IADD R5, R5, 0x1, R11 ;  /* 0x0000000105057824 */ /* 0x000fe200078e020b */
[----:B------:R-:W-:Y:S02]  /*86a0*/  LEA R11, P3, R4, UR8, 0x2 ;  /* 0x00000008040b7c11 */ /* 0x000fe4000f8610ff */
[----:B------:R-:W-:Y:S02]  /*86b0*/  IADD3 R25, P2, R20, 0x7000, RZ ;  /* 0x0000700014197810 */ /* 0x000fe40007f5e0ff */
[----:B------:R-:W-:Y:S01]  /*86c0*/  LEA.HI.X R14, R4, UR9, R5, 0x2, P3 ;  /* 0x00000009040e7c11 */ /* 0x000fe200098f1405 */
[----:B------:R-:W-:Y:S01]  /*86d0*/  SHFL.IDX PT, R36, R11, RZ, 0x1c1f ;  /* 0x001c1fff0b247589 */ /* 0x000fe200000e0000 */
[----:B------:R-:W-:Y:S01]  /*86e0*/  IADD3 R33, P3, R20, 0x6000, RZ ;  /* 0x0000600014217810 */ /* 0x000fe20007f7e0ff */
[----:B------:R-:W-:Y:S01]  /*86f0*/  IMAD.U32 R5, RZ, RZ, UR16 ;  /* 0x00000010ff057e24 */ /* 0x000fe2000f8e00ff */
[----:B------:R-:W-:Y:S01]  /*8700*/  SHF.R.U64 R44, R44, 0x3, RZ ;  /* 0x000000032c2c7819 */ /* 0x000fe200000012ff */
[----:B------:R-:W0:Y:S01]  /*8710*/  SHFL.IDX PT, R37, R14, RZ, 0x1c1f ;  /* 0x001c1fff0e257589 */ /* 0x000e2200000e0000 */
[----:B------:R-:W-:Y:S01]  /*8720*/  LOP3.LUT R32, R33, 0x380, RZ, 0xc0, !PT ;  /* 0x0000038021207812 */ /* 0x000fe200078ec0ff */
[----:B------:R-:W-:Y:S01]  /*8730*/  IMAD R22, R5, 0x80, R196 ;  /* 0x0000008005167824 */ /* 0x000fe200078e02c4 */
[----:B------:R-:W-:Y:S01]  /*8740*/  LOP3.LUT R24, R25, 0x380, RZ, 0xc0, !PT ;  /* 0x0000038019187812 */ /* 0x000fe200078ec0ff */
[----:B------:R-:W-:Y:S01]  /*8750*/  SHFL.IDX PT, R40, R11, 0x1, 0x1c1f ;  /* 0x003c1f000b287f89 */ /* 0x000fe200000e0000 */
[----:B------:R-:W-:-:S02]  /*8760*/  SHF.R.U64 R32, R32, 0x3, RZ ;  /* 0x0000000320207819 */ /* 0x000fc400000012ff */
[----:B------:R-:W-:Y:S01]  /*8770*/  LOP3.LUT R44, R44, R45, RZ, 0x3c, !PT ;  /* 0x0000002d2c2c7212 */ /* 0x000fe200078e3cff */
[--C-:B------:R-:W-:Y:S01]  /*8780*/  IMAD.X R45, RZ, RZ, R21.reuse, P0 ;  /* 0x000000ffff2d7224 */ /* 0x100fe200000e0615 */
[----:B------:R-:W-:Y:S01]  /*8790*/  LOP3.LUT R32, R32, R33, RZ, 0x3c, !PT ;  /* 0x0000002120207212 */ /* 0x000fe200078e3cff */
[----:B------:R-:W-:Y:S01]  /*87a0*/  IMAD.X R33, RZ, RZ, R21, P3 ;  /* 0x000000ffff217224 */ /* 0x000fe200018e0615 */
[----:B------:R-:W-:Y:S01]  /*87b0*/  SHF.R.U64 R24, R24, 0x3, RZ ;  /* 0x0000000318187819 */ /* 0x000fe200000012ff */
[----:B------:R-:W1:Y:S01]  /*87c0*/  SHFL.IDX PT, R41, R14, 0x1, 0x1c1f ;  /* 0x003c1f000e297f89 */ /* 0x000e6200000e0000 */
[----:B------:R-:W-:Y:S02]  /*87d0*/  IADD3 R10, P3, R20, 0xb000, RZ ;  /* 0x0000b000140a7810 */ /* 0x000fe40007f7e0ff */
[----:B------:R-:W-:Y:S02]  /*87e0*/  LOP3.LUT P0, RZ, R194, 0x3, RZ, 0xc0, !PT ;  /* 0x00000003c2ff7812 */ /* 0x000fe4000780c0ff */
[----:B------:R-:W-:-:S02]  /*87f0*/  IADD3 R9, P5, R20, 0x3000, RZ ;  /* 0x0000300014097810 */ /* 0x000fc40007fbe0ff */
[----:B------:R-:W-:Y:S01]  /*8800*/  IADD3 R53, P4, R20, 0x4000, RZ ;  /* 0x0000400014357810 */ /* 0x000fe20007f9e0ff */
[----:B------:R-:W-:Y:S01]  /*8810*/  UIMAD UR7, UR11, UR12, URZ ;  /* 0x0000000c0b0772a4 */ /* 0x000fe2000f8e023f */
[----:B------:R-:W-:Y:S01]  /*8820*/  LOP3.LUT R24, R24, R25, RZ, 0x3c, !PT ;  /* 0x0000001918187212 */ /* 0x000fe200078e3cff */
[--C-:B------:R-:W-:Y:S01]  /*8830*/  IMAD.X R25, RZ, RZ, R21.reuse, P2 ;  /* 0x000000ffff197224 */ /* 0x100fe200010e0615 */
[----:B------:R-:W-:Y:S01]  /*8840*/  LOP3.LUT R3, R10, 0x380, RZ, 0xc0, !PT ;  /* 0x000003800a037812 */ /* 0x000fe200078ec0ff */
[----:B------:R-:W-:Y:S01]  /*8850*/  UIMAD.WIDE.U32 UR8, UR4, UR12, URZ ;  /* 0x0000000c040872a5 */ /* 0x000fe2000f8e003f */
[----:B------:R-:W-:Y:S01]  /*8860*/  ISETP.GE.OR P2, PT, R22, R43, P0 ;  /* 0x0000002b1600720c */ /* 0x000fe20000746670 */
[----:B------:R-:W-:Y:S01]  /*8870*/  IMAD.X R49, RZ, RZ, R21, P3 ;  /* 0x000000ffff317224 */ /* 0x000fe200018e0615 */
[----:B------:R-:W-:Y:S01]  /*8880*/  LOP3.LUT R6, R9, 0x380, RZ, 0xc0, !PT ;  /* 0x0000038009067812 */ /* 0x000fe200078ec0ff */
[----:B------:R-:W-:Y:S01]  /*8890*/  ULDC.64 UR10, c[0x0][0xae8] ;  /* 0x0002ba00000a7ab9 */ /* 0x000fe20000000a00 */
[----:B------:R-:W-:-:S02]  /*88a0*/  LOP3.LUT R52, R53, 0x380, RZ, 0xc0, !PT ;  /* 0x0000038035347812 */ /* 0x000fc400078ec0ff */
[----:B------:R-:W-:Y:S02]  /*88b0*/  SHF.R.U64 R3, R3, 0x3, RZ ;  /* 0x0000000303037819 */ /* 0x000fe400000012ff */
[----:B------:R-:W-:Y:S02]  /*88c0*/  SHF.R.U64 R6, R6, 0x3, RZ ;  /* 0x0000000306067819 */ /* 0x000fe400000012ff */
[----:B------:R-:W-:Y:S02]  /*88d0*/  SHF.R.U64 R52, R52, 0x3, RZ ;  /* 0x0000000334347819 */ /* 0x000fe400000012ff */
[----:B------:R-:W-:Y:S01]  /*88e0*/  IADD3 R4, R22, 0x8, RZ ;  /* 0x0000000816047810 */ /* 0x000fe20007ffe0ff */
[----:B0-----:R0:W-:Y:S01]  /*88f0*/  @!P2 ST.E desc[UR36][R36.64], R0 ;  /* 0x000000002400a985 */ /* 0x0011e2000c101924 */
[----:B------:R-:W-:Y:S02]  /*8900*/  LOP3.LUT R48, R3, R10, RZ, 0x3c, !PT ;  /* 0x0000000a03307212 */ /* 0x000fe400078e3cff */
[----:B------:R-:W-:Y:S01]  /*8910*/  LOP3.LUT R6, R6, R9, RZ, 0x3c, !PT ;  /* 0x0000000906067212 */ /* 0x000fe200078e3cff */
[----:B------:R-:W2:Y:S01]  /*8920*/  @P1 LDC R3, c[0x0][0xbec] ;  /* 0x0002fb00ff031b82 */ /* 0x000ea20000000800 */
[----:B------:R-:W-:Y:S01]  /*8930*/  LOP3.LUT R52, R52, R53, RZ, 0x3c, !PT ;  /* 0x0000003534347212 */ /* 0x000fe200078e3cff */
[--C-:B------:R-:W-:Y:S01]  /*8940*/  IMAD.X R9, RZ, RZ, R21.reuse, P6 ;  /* 0x000000ffff097224 */ /* 0x100fe200030e0615 */
[----:B------:R-:W-:Y:S01]  /*8950*/  IADD3.X R7, RZ, R21, RZ, P5, !PT ;  /* 0x00000015ff077210 */ /* 0x000fe20002ffe4ff */
[----:B------:R-:W-:Y:S01]  /*8960*/  IMAD.X R53, RZ, RZ, R21, P4 ;  /* 0x000000ffff357224 */ /* 0x000fe200020e0615 */
[----:B------:R-:W-:-:S02]  /*8970*/  ISETP.GE.OR P0, PT, R4, R43, P0 ;  /* 0x0000002b0400720c */ /* 0x000fc40000706670 */
[C---:B------:R-:W-:Y:S01]  /*8980*/  IADD3 R65, P6, R20.reuse, 0x8000, RZ ;  /* 0x0000800014417810 */ /* 0x040fe20007fde0ff */
[----:B0-----:R-:W0:Y:S01]  /*8990*/  @P1 LDC R37, c[0x0][0xbf0] ;  /* 0x0002fc00ff251b82 */ /* 0x001e220000000800 */
[C---:B------:R-:W-:Y:S02]  /*89a0*/  IADD3 R61, P5, R20.reuse, 0x9000, RZ ;  /* 0x00009000143d7810 */ /* 0x040fe40007fbe0ff */
[C---:B------:R-:W-:Y:S02]  /*89b0*/  IADD3 R57, P4, R20.reuse, 0xa000, RZ ;  /* 0x0000a00014397810 */ /* 0x040fe40007f9e0ff */
[----:B------:R-:W-:Y:S02]  /*89c0*/  LOP3.LUT R5, R20, 0x380, RZ, 0xc0, !PT ;  /* 0x0000038014057812 */ /* 0x000fe400078ec0ff */
[----:B------:R-:W-:Y:S02]  /*89d0*/  LOP3.LUT R64, R65, 0x380, RZ, 0xc0, !PT ;  /* 0x0000038041407812 */ /* 0x000fe400078ec0ff */
[----:B------:R-:W-:Y:S01]  /*89e0*/  LOP3.LUT R60, R61, 0x380, RZ, 0xc0, !PT ;  /* 0x000003803d3c7812 */ /* 0x000fe200078ec0ff */
[----:B------:R-:W-:Y:S01]  /*89f0*/  UIMAD UR7, UR4, UR13, UR7 ;  /* 0x0000000d040772a4 */ /* 0x000fe2000f8e0207 */
[----:B------:R-:W-:Y:S01]  /*8a00*/  LOP3.LUT R56, R57, 0x380, RZ, 0xc0, !PT ;  /* 0x0000038039387812 */ /* 0x000fe200078ec0ff */
[----:B-1----:R1:W-:Y:S01]  /*8a10*/  @!P0 ST.E desc[UR36][R40.64], R2 ;  /* 0x0000000228008985 */ /* 0x0023e2000c101924 */
[----:B------:R-:W-:-:S02]  /*8a20*/  SHF.R.U64 R5, R5, 0x3, RZ ;  /* 0x0000000305057819 */ /* 0x000fc400000012ff */
[----:B------:R-:W-:Y:S02]  /*8a30*/  SHF.R.U64 R64, R64, 0x3, RZ ;  /* 0x0000000340407819 */ /* 0x000fe400000012ff */
[----:B------:R-:W-:Y:S01]  /*8a40*/  SHF.R.U64 R60, R60, 0x3, RZ ;  /* 0x000000033c3c7819 */ /* 0x000fe200000012ff */
[----:B------:R-:W-:Y:S01]  /*8a50*/  IMAD R0, R19, 0x20, R23 ;  /* 0x0000002013007824 */ /* 0x000fe200078e0217 */
[----:B------:R-:W-:Y:S01]  /*8a60*/  SHF.R.U64 R56, R56, 0x3, RZ ;  /* 0x0000000338387819 */ /* 0x000fe200000012ff */
[----:B------:R-:W-:Y:S01]  /*8a70*/  UIADD3 UR9, UR9, UR7, URZ ;  /* 0x0000000709097290 */ /* 0x000fe2000fffe03f */
[----:B------:R-:W-:Y:S01]  /*8a80*/  LOP3.LUT R20, R5, R20, RZ, 0x3c, !PT ;  /* 0x0000001405147212 */ /* 0x000fe200078e3cff */
[----:B------:R-:W-:Y:S01]  /*8a90*/  UIMAD UR4, UR14, UR10, URZ ;  /* 0x0000000a0e0472a4 */ /* 0x000fe2000f8e023f */
[----:B------:R-:W-:Y:S01]  /*8aa0*/  LOP3.LUT R64, R64, R65, RZ, 0x3c, !PT ;  /* 0x0000004140407212 */ /* 0x000fe200078e3cff */
[--C-:B------:R-:W-:Y:S01]  /*8ab0*/  IMAD.X R65, RZ, RZ, R21.reuse, P6 ;  /* 0x000000ffff417224 */ /* 0x100fe200030e0615 */
[----:B------:R-:W-:Y:S01]  /*8ac0*/  LOP3.LUT R60, R60, R61, RZ, 0x3c, !PT ;  /* 0x0000003d3c3c7212 */ /* 0x000fe200078e3cff */
[----:B------:R-:W-:Y:S01]  /*8ad0*/  IMAD.X R61, RZ, RZ, R21, P5 ;  /* 0x000000ffff3d7224 */ /* 0x000fe200028e0615 */
[----:B------:R-:W-:Y:S01]  /*8ae0*/  LOP3.LUT R56, R56, R57, RZ, 0x3c, !PT ;  /* 0x0000003938387212 */ /* 0x000fe200078e3cff */
[----:B------:R3:W5:Y:S01]  /*8af0*/  LD.E.128 R28, desc[UR36][R20.64] ;  /* 0x00000024141c7980 */ /* 0x000762000c101d00 */
[----:B------:R-:W-:Y:S01]  /*8b00*/  IADD3.X R57, RZ, R21, RZ, P4, !PT ;  /* 0x00000015ff397210 */ /* 0x000fe200027fe4ff */
[----:B------:R-:W-:-:S02]  /*8b10*/  UIMAD UR4, UR61, UR11, UR4 ;  /* 0x0000000b3d0472a4 */ /* 0x000fc4000f8e0204 */
[----:B------:R-:W-:Y:S01]  /*8b20*/  UIMAD.WIDE.U32 UR8, UR61, UR10, UR8 ;  /* 0x0000000a3d0872a5 */ /* 0x000fe2000f8e0008 */
[----:B------:R-:W5:Y:S02]  /*8b30*/  LD.E.128 R12, desc[UR36][R12.64] ;  /* 0x000000240c0c7980 */ /* 0x000f64000c101d00 */
[----:B------:R-:W-:Y:S02]  /*8b40*/  ULDC.64 UR10, c[0x0][0xaf0] ;  /* 0x0002bc00000a7ab9 */ /* 0x000fe40000000a00 */
[----:B------:R-:W5:Y:S01]  /*8b50*/  LD.E.128 R8, desc[UR36][R8.64] ;  /* 0x0000002408087980 */ /* 0x000f62000c101d00 */
[----:B---3--:R-:W-:-:S03]  /*8b60*/  IMAD.U32 R21, RZ, RZ, UR16 ;  /* 0x00000010ff157e24 */ /* 0x008fc6000f8e00ff */
[----:B------:R-:W5:Y:S01]  /*8b70*/  LD.E.128 R4, desc[UR36][R6.64] ;  /* 0x0000002406047980 */ /* 0x000f62000c101d00 */
[----:B------:R-:W-:Y:S01]  /*8b80*/  IMAD R20, R21, 0x80, R0 ;  /* 0x0000008015147824 */ /* 0x000fe200078e0200 */
[----:B------:R-:W-:Y:S02]  /*8b90*/  UIADD3 UR9, UR9, UR4, URZ ;  /* 0x0000000409097290 */ /* 0x000fe4000fffe03f */
[----:B------:R-:W5:Y:S01]  /*8ba0*/  LD.E.128 R52, desc[UR36][R52.64] ;  /* 0x0000002434347980 */ /* 0x000f62000c101d00 */
[----:B--2---:R-:W-:Y:S01]  /*8bb0*/  @P1 IMAD.HI.U32 R0, R20, R3, RZ ;  /* 0x0000000314001227 */ /* 0x004fe200078e00ff */
[----:B------:R-:W-:Y:S01]  /*8bc0*/  UIMAD UR4, UR15, UR10, URZ ;  /* 0x0000000a0f0472a4 */ /* 0x000fe2000f8e023f */
[----:B------:R-:W-:Y:S01]  /*8bd0*/  MOV R21, R20 ;  /* 0x0000001400157202 */ /* 0x000fe20000000f00 */
[----:B------:R-:W-:Y:S01]  /*8be0*/  UIMAD.WIDE.U32 UR8, UR60, UR10, UR8 ;  /* 0x0000000a3c0872a5 */ /* 0x000fe2000f8e0008 */
[----:B------:R-:W5:Y:S01]  /*8bf0*/  LD.E.128 R44, desc[UR36][R44.64] ;  /* 0x000000242c2c7980 */ /* 0x000f62000c101d00 */
[----:B0-----:R-:W-:Y:S01]  /*8c00*/  @P1 SHF.R.U32.HI R21, RZ, R37, R0 ;  /* 0x00000025ff151219 */ /* 0x001fe20000011600 */
[----:B------:R-:W-:-:S02]  /*8c10*/  UIMAD UR4, UR60, UR11, UR4 ;  /* 0x0000000b3c0472a4 */ /* 0x000fc4000f8e0204 */
[----:B------:R-:W5:Y:S01]  /*8c20*/  LD.E.128 R32, desc[UR36][R32.64] ;  /* 0x0000002420207980 */ /* 0x000f62000c101d00 */
[--C-:B------:R-:W-:Y:S01]  /*8c30*/  SHF.R.S32.HI R0, RZ, 0x1f, R21.reuse ;  /* 0x0000001fff007819 */ /* 0x100fe20000011415 */
[----:B------:R-:W-:Y:S01]  /*8c40*/  UIADD3 UR4, UR9, UR4, URZ ;  /* 0x0000000409047290 */ /* 0x000fe2000fffe03f */
[----:B------:R-:W-:Y:S01]  /*8c50*/  IMAD.MOV R37, RZ, RZ, -R21 ;  /* 0x000000ffff257224 */ /* 0x000fe200078e0a15 */
[----:B------:R-:W5:Y:S01]  /*8c60*/  LD.E.128 R24, desc[UR36][R24.64] ;  /* 0x0000002418187980 */ /* 0x000f62000c101d00 */
[----:B-1----:R-:W-:Y:S02]  /*8c70*/  IMAD.U32 R2, RZ, RZ, UR8 ;  /* 0x00000008ff027e24 */ /* 0x002fe4000f8e00ff */
[----:B------:R-:W-:Y:S01]  /*8c80*/  IMAD.U32 R3, RZ, RZ, UR9 ;  /* 0x00000009ff037e24 */ /* 0x000fe2000f8e00ff */
[----:B------:R-:W-:Y:S01]  /*8c90*/  ULDC.64 UR8, c[0x0][0xae0] ;  /* 0x0002b80000087ab9 */ /* 0x000fe20000000a00 */
[----:B------:R-:W-:Y:S01]  /*8ca0*/  IMAD R37, R68, R37, R20 ;  /* 0x0000002544257224 */ /* 0x000fe200078e0214 */
[----:B------:R-:W5:Y:S01]  /*8cb0*/  LD.E.128 R64, desc[UR36][R64.64] ;  /* 0x0000002440407980 */ /* 0x000f62000c101d00 */
[----:B------:R-:W-:-:S02]  /*8cc0*/  IMAD R0, R0, UR8, RZ ;  /* 0x0000000800007c24 */ /* 0x000fc4000f8e02ff */
[----:B------:R-:W-:Y:S01]  /*8cd0*/  IMAD.U32 R3, RZ, RZ, UR4 ;  /* 0x00000004ff037e24 */ /* 0x000fe2000f8e00ff */
[----:B------:R-:W5:Y:S01]  /*8ce0*/  LD.E.128 R60, desc[UR36][R60.64] ;  /* 0x000000243c3c7980 */ /* 0x000f62000c101d00 */
[----:B------:R-:W-:Y:S01]  /*8cf0*/  IMAD R41, R21, UR9, R0 ;  /* 0x0000000915297c24 */ /* 0x000fe2000f8e0200 */
[----:B------:R-:W-:Y:S02]  /*8d00*/  SHF.R.S32.HI R0, RZ, 0x1f, R37 ;  /* 0x0000001fff007819 */ /* 0x000fe40000011425 */
[----:B------:R-:W5:Y:S01]  /*8d10*/  LD.E.128 R56, desc[UR36][R56.64] ;  /* 0x0000002438387980 */ /* 0x000f62000c101d00 */
[----:B------:R-:W-:-:S03]  /*8d20*/  MOV R40, UR16 ;  /* 0x0000001000287c02 */ /* 0x000fc60008000f00 */
[----:B------:R-:W5:Y:S01]  /*8d30*/  LD.E.128 R48, desc[UR36][R48.64] ;  /* 0x0000002430307980 */ /* 0x000f62000c101d00 */
[----:B------:R-:W-:Y:S01]  /*8d40*/  IMAD.WIDE.U32 R2, R21, UR8, R2 ;  /* 0x0000000815027c25 */ /* 0x000fe2000f8e0002 */
[----:B------:R-:W-:Y:S01]  /*8d50*/  ULDC.64 UR8, c[0x0][0xad8] ;  /* 0x0002b60000087ab9 */ /* 0x000fe20000000a00 */
[----:B------:R-:W-:Y:S01]  /*8d60*/  @!PT LDS RZ, [RZ] ;  /* 0x00000000fffff984 */ /* 0x000fe20000000800 */
[----:B------:R-:W-:Y:S01]  /*8d70*/  @!PT LDS RZ, [RZ] ;  /* 0x00000000fffff984 */ /* 0x000fe20000000800 */
[----:B------:R-:W-:Y:S01]  /*8d80*/  @!PT LDS RZ, [RZ] ;  /* 0x00000000fffff984 */ /* 0x000fe20000000800 */
[----:B------:R-:W-:Y:S01]  /*8d90*/  @!PT LDS RZ, [RZ] ;  /* 0x00000000fffff984 */ /* 0x000fe20000000800 */
[----:B------:R0:W-:Y:S06]  /*8da0*/  MEMBAR.ALL.CTA ;  /* 0x0000000000007992 */ /* 0x0001ec0000008000 */
[----:B0-----:R-:W0:Y:S01]  /*8db0*/  FENCE.VIEW.ASYNC.S ;  /* 0x00000000000073c6 */ /* 0x001e220000000000 */
[----:B------:R-:W-:-:S02]  /*8dc0*/  IMAD.IADD R3, R3, 0x1, R41 ;  /* 0x0000000103037824 */ /* 0x000fc400078e0229 */
[----:B------:R-:W-:Y:S02]  /*8dd0*/  IMAD R20, R0, UR8, RZ ;  /* 0x0000000800147c24 */ /* 0x000fe4000f8e02ff */
[----:B------:R-:W-:Y:S02]  /*8de0*/  IMAD R40, R40, 0x80, R23 ;  /* 0x0000008028287824 */ /* 0x000fe400078e0217 */
[C---:B------:R-:W-:Y:S02]  /*8df0*/  IMAD R21, R37.reuse, UR9, R20 ;  /* 0x0000000925157c24 */ /* 0x040fe4000f8e0214 */
[----:B------:R-:W-:Y:S01]  /*8e00*/  IMAD.WIDE.U32 R2, R37, UR8, R2 ;  /* 0x0000000825027c25 */ /* 0x000fe2000f8e0002 */
[C---:B------:R-:W-:Y:S01]  /*8e10*/  ISETP.GE.AND P2, PT, R40.reuse, R43, PT ;  /* 0x0000002b2800720c */ /* 0x040fe20003f46270 */
[----:B------:R-:W-:Y:S02]  /*8e20*/  ULDC.64 UR8, c[0x0][0xa80] ;  /* 0x0002a00000087ab9 */ /* 0x000fe40000000a00 */
[----:B------:R-:W-:Y:S01]  /*8e30*/  VIADD R0, R40, 0x20 ;  /* 0x0000002028007836 */ /* 0x000fe20000000000 */
[----:B------:R-:W-:Y:S01]  /*8e40*/  LEA R22, P3, R2, UR8, 0x1 ;  /* 0x0000000802167c11 */ /* 0x000fe2000f8608ff */
[----:B------:R-:W-:-:S02]  /*8e50*/  IMAD.IADD R3, R3, 0x1, R21 ;  /* 0x0000000103037824 */ /* 0x000fc400078e0215 */
[----:B------:R-:W-:Y:S01]  /*8e60*/  VIADD R42, R42, 0x30820 ;  /* 0x000308202a2a7836 */ /* 0x000fe20000000000 */
[-C--:B------:R-:W-:Y:S02]  /*8e70*/  ISETP.GE.AND P1, PT, R0, R43.reuse, PT ;  /* 0x0000002b0000720c */ /* 0x080fe40003f26270 */
[----:B------:R-:W-:Y:S02]  /*8e80*/  IADD3 R0, R40, 0x40, RZ ;  /* 0x0000004028007810 */ /* 0x000fe40007ffe0ff */
[----:B------:R-:W-:Y:S02]  /*8e90*/  LEA.HI.X R38, R2, UR9, R3, 0x1, P3 ;  /* 0x0000000902267c11 */ /* 0x000fe400098f0c03 */
[----:B------:R-:W-:Y:S01]  /*8ea0*/  PRMT R42, RZ, 0x654, R42 ;  /* 0x00000654ff2a7816 */ /* 0x000fe2000000002a */
[----:B0-----:R0:W1:Y:S01]  /*8eb0*/  SHFL.IDX PT, R37, R22, RZ, 0x181f ;  /* 0x00181fff16257589 */ /* 0x00106200000e0000 */
[----:B------:R-:W-:Y:S01]  /*8ec0*/  ISETP.GE.AND P0, PT, R0, R43, PT ;  /* 0x0000002b0000720c */ /* 0x000fe20003f06270 */
[----:B------:R-:W-:Y:S01]  /*8ed0*/  BSSY B1, `(.L_x_218) ;  /* 0x0000011000017945 */ /* 0x000fe20003800000 */
[----:B------:R0:W-:Y:S01]  /*8ee0*/  SYNCS.ARRIVE.TRANS64.RED.A1T0 RZ, [R42+URZ], RZ ;  /* 0x000000ff2aff79a7 */ /* 0x0001e2000810043f */
[----:B------:R0:W2:Y:S02]  /*8ef0*/  SHFL.IDX PT, R0, R38, RZ, 0x181f ;  /* 0x00181fff26007589 */ /* 0x0000a400000e0000 */
[----:B------:R-:W-:Y:S08]  /*8f00*/  @P2 BRA `(.L_x_219) ;  /* 0x0000000000342947 */ /* 0x000ff00003800000 */
[----:B------:R-:W-:Y:S02]  /*8f10*/  ULDC UR4, c[0x0][0xac8] ;  /* 0x0002b20000047ab9 */ /* 0x000fe40000000800 */
[----:B------:R-:W-:Y:S02]  /*8f20*/  ISETP.GE.AND P4, PT, R16, UR4, PT ;  /* 0x0000000410007c0c */ /* 0x000fe4000bf86270 */
[----:B------:R-:W-:Y:S02]  /*8f30*/  ISETP.GE.AND P3, PT, R17, UR4, PT ;  /* 0x0000000411007c0c */ /* 0x000fe4000bf66270 */
[----:B------:R-:W-:-:S09]  /*8f40*/  ISETP.GE.AND P2, PT, R18, UR4, PT ;  /* 0x0000000412007c0c */ /* 0x000fd2000bf46270 */
[CC--:B-1----:R-:W-:Y:S02]  /*8f50*/  @!P4 LEA R2, P6, R16.reuse, R37.reuse, 0x1 ;  /* 0x000000251002c211 */ /* 0x0c2fe400078c08ff */
[CC--:B------:R-:W-:Y:S02]  /*8f60*/  @!P3 LEA R20, P5, R17.reuse, R37.reuse, 0x1 ;  /* 0x000000251114b211 */ /* 0x0c0fe400078a08ff */
[-C--:B--2---:R-:W-:Y:S02]  /*8f70*/  @!P4 LEA.HI.X R3, R16, R0.reuse, R203, 0x1, P6 ;  /* 0x000000001003c211 */ /* 0x084fe400030f0ccb */
[C---:B------:R-:W-:Y:S02]  /*8f80*/  @!P2 LEA R36, P6, R18.reuse, R37, 0x1 ;  /* 0x000000251224a211 */ /* 0x040fe400078c08ff */
[-C--:B------:R-:W-:Y:S01]  /*8f90*/  @!P3 LEA.HI.X R21, R17, R0.reuse, R202, 0x1, P5 ;  /* 0x000000001115b211 */ /* 0x080fe200028f0cca */
[----:B-----5:R3:W-:Y:S01]  /*8fa0*/  @!P4 ST.E.128 desc[UR36][R2.64], R28 ;  /* 0x0000001c0200c985 */ /* 0x0207e2000c101d24 */
[----:B------:R-:W-:-:S03]  /*8fb0*/  @!P2 LEA.HI.X R37, R18, R0, R201, 0x1, P6 ;  /* 0x000000001225a211 */ /* 0x000fc600030f0cc9 */
[----:B------:R3:W-:Y:S04]  /*8fc0*/  @!P3 ST.E.128 desc[UR36][R20.64], R52 ;  /* 0x000000341400b985 */ /* 0x0007e8000c101d24 */
[----:B------:R3:W-:Y:S02]  /*8fd0*/  @!P2 ST.E.128 desc[UR36][R36.64], R64 ;  /* 0x000000402400a985 */ /* 0x0007e4000c101d24 */
.L_x_219:
[----:B------:R-:W-:Y:S05]  /*8fe0*/  BSYNC B1 ;  /* 0x0000000000017941 */ /* 0x000fea0003800000 */
.L_x_218:
[----:B--2---:R2:W4:Y:S01]  /*8ff0*/  SHFL.IDX PT, R0, R38, 0x1, 0x181f ;  /* 0x00381f0026007f89 */ /* 0x00452200000e0000 */
[----:B------:R-:W-:Y:S03]  /*9000*/  BSSY B1, `(.L_x_220) ;  /* 0x0000010000017945 */ /* 0x000fe60003800000 */
[----:B---3-5:R2:W3:Y:S01]  /*9010*/  SHFL.IDX PT, R29, R22, 0x1, 0x181f ;  /* 0x00381f00161d7f89 */ /* 0x0284e200000e0000 */
[----:B------:R-:W-:Y:S05]  /*9020*/  @P1 BRA `(.L_x_221) ;  /* 0x0000000000341947 */ /* 0x000fea0003800000 */
[----:B------:R-:W-:Y:S02]  /*9030*/  ULDC UR4, c[0x0][0xac8] ;  /* 0x0002b20000047ab9 */ /* 0x000fe40000000800 */
[----:B------:R-:W-:Y:S02]  /*9040*/  ISETP.GE.AND P4, PT, R16, UR4, PT ;  /* 0x0000000410007c0c */ /* 0x000fe4000bf86270 */
[----:B------:R-:W-:Y:S02]  /*9050*/  ISETP.GE.AND P5, PT, R17, UR4, PT ;  /* 0x0000000411007c0c */ /* 0x000fe4000bfa6270 */
[----:B------:R-:W-:-:S09]  /*9060*/  ISETP.GE.AND P6, PT, R18, UR4, PT ;  /* 0x0000000412007c0c */ /* 0x000fd2000bfc6270 */
[-C--:B---3--:R-:W-:Y:S02]  /*9070*/  @!P4 LEA R2, P1, R16, R29.reuse, 0x1 ;  /* 0x0000001d1002c211 */ /* 0x088fe400078208ff */
[CC--:B------:R-:W-:Y:S02]  /*9080*/  @!P5 LEA R20, P2, R17.reuse, R29.reuse, 0x1 ;  /* 0x0000001d1114d211 */ /* 0x0c0fe400078408ff */
[----:B------:R-:W-:Y:S02]  /*9090*/  @!P6 LEA R28, P3, R18, R29, 0x1 ;  /* 0x0000001d121ce211 */ /* 0x000fe400078608ff */
[-C--:B----4-:R-:W-:Y:S02]  /*90a0*/  @!P4 LEA.HI.X R3, R16, R0.reuse, R203, 0x1, P1 ;  /* 0x000000001003c211 */ /* 0x090fe400008f0ccb */
[-C--:B------:R-:W-:Y:S02]  /*90b0*/  @!P5 LEA.HI.X R21, R17, R0.reuse, R202, 0x1, P2 ;  /* 0x000000001115d211 */ /* 0x080fe400010f0cca */
[----:B------:R-:W-:Y:S01]  /*90c0*/  @!P6 LEA.HI.X R29, R18, R0, R201, 0x1, P3 ;  /* 0x00000000121de211 */ /* 0x000fe200018f0cc9 */
[----:B------:R3:W-:Y:S04]  /*90d0*/  @!P4 ST.E.128 desc[UR36][R2.64], R12 ;  /* 0x0000000c0200c985 */ /* 0x0007e8000c101d24 */
[----:B------:R3:W-:Y:S04]  /*90e0*/  @!P5 ST.E.128 desc[UR36][R20.64], R44 ;  /* 0x0000002c1400d985 */ /* 0x0007e8000c101d24 */
[----:B------:R3:W-:Y:S02]  /*90f0*/  @!P6 ST.E.128 desc[UR36][R28.64], R60 ;  /* 0x0000003c1c00e985 */ /* 0x0007e4000c101d24 */
.L_x_221:
[----:B------:R-:W-:Y:S05]  /*9100*/  BSYNC B1 ;  /* 0x0000000000017941 */ /* 0x000fea0003800000 */
.L_x_220:
[----:B----4-:R4:W0:Y:S01]  /*9110*/  SHFL.IDX PT, R0, R38, 0x2, 0x181f ;  /* 0x00581f0026007f89 */ /* 0x01082200000e0000 */
[----:B------:R-:W-:Y:S03]  /*9120*/  BSSY B1, `(.L_x_222) ;  /* 0x0000010000017945 */ /* 0x000fe60003800000 */
[----:B---3--:R4:W3:Y:S01]  /*9130*/  SHFL.IDX PT, R15, R22, 0x2, 0x181f ;  /* 0x00581f00160f7f89 */ /* 0x0088e200000e0000 */
        /* <DEDUP_REMOVED lines=8> */
[-C--:B0-----:R-:W-:Y:S02]  /*91c0*/  @!P3 LEA.HI.X R3, R16, R0.reuse, R203, 0x1, P0 ;  /* 0x000000001003b211 */ /* 0x081fe400000f0ccb */
[-C--:B------:R-:W-:Y:S02]  /*91d0*/  @!P4 LEA.HI.X R13, R17, R0.reuse, R202, 0x1, P1 ;  /* 0x00000000110dc211 */ /* 0x080fe400008f0cca */
[----:B------:R-:W-:Y:S01]  /*91e0*/  @!P5 LEA.HI.X R15, R18, R0, R201, 0x1, P2 ;  /* 0x00000000120fd211 */ /* 0x000fe200010f0cc9 */
[----:B------:R0:W-:Y:S04]  /*91f0*/  @!P3 ST.E.128 desc[UR36][R2.64], R8 ;  /* 0x000000080200b985 */ /* 0x0001e8000c101d24 */
[----:B------:R0:W-:Y:S04]  /*9200*/  @!P4 ST.E.128 desc[UR36][R12.64], R32 ;  /* 0x000000200c00c985 */ /* 0x0001e8000c101d24 */
[----:B------:R0:W-:Y:S02]  /*9210*/  @!P5 ST.E.128 desc[UR36][R14.64], R56 ;  /* 0x000000380e00d985 */ /* 0x0001e4000c101d24 */
.L_x_223:
[----:B------:R-:W-:Y:S05]  /*9220*/  BSYNC B1 ;  /* 0x0000000000017941 */ /* 0x000fea0003800000 */
.L_x_222:
[----:B0-----:R-:W-:Y:S01]  /*9230*/  VIADD R0, R40, 0x60 ;  /* 0x0000006028007836 */ /* 0x001fe20000000000 */
[----:B--2-4-:R-:W4:Y:S04]  /*9240*/  SHFL.IDX PT, R38, R38, 0x3, 0x181f ;  /* 0x00781f0026267f89 */ /* 0x014f2800000e0000 */
[----:B------:R-:W-:Y:S01]  /*9250*/  ISETP.GE.AND P0, PT, R0, R43, PT ;  /* 0x0000002b0000720c */ /* 0x000fe20003f06270 */
[----:B------:R0:W2:-:S12]  /*9260*/  SHFL.IDX PT, R11, R22, 0x3, 0x181f ;  /* 0x00781f00160b7f89 */ /* 0x00009800000e0000 */
[----:B0-----:R-:W-:Y:S05]  /*9270*/  @P0 BRA `(.L_x_224) ;  /* 0x0000000c00700947 */ /* 0x001fea0003800000 */
[----:B------:R-:W-:Y:S02]  /*9280*/  ULDC UR4, c[0x0][0xac8] ;  /* 0x0002b20000047ab9 */ /* 0x000fe40000000800 */
[----:B------:R-:W-:Y:S02]  /*9290*/  ISETP.GE.AND P2, PT, R16, UR4, PT ;  /* 0x0000000410007c0c */ /* 0x000fe4000bf46270 */
[----:B------:R-:W-:-:S11]  /*92a0*/  ISETP.GE.AND P3, PT, R17, UR4, PT ;  /* 0x0000000411007c0c */ /* 0x000fd6000bf66270 */
[CC--:B--2---:R-:W-:Y:S02]  /*92b0*/  @!P2 LEA R2, P0, R16.reuse, R11.reuse, 0x1 ;  /* 0x0000000b1002a211 */ /* 0x0c4fe400078008ff */
[C---:B------:R-:W-:Y:S02]  /*92c0*/  @!P3 LEA R8, P1, R17.reuse, R11, 0x1 ;  /* 0x0000000b1108b211 */ /* 0x040fe400078208ff */
[-C--:B----4-:R-:W-:Y:S02]  /*92d0*/  @!P2 LEA.HI.X R3, R16, R38.reuse, R203, 0x1, P0 ;  /* 0x000000261003a211 */ /* 0x090fe400000f0ccb */
[----:B------:R-:W-:Y:S02]  /*92e0*/  @!P3 LEA.HI.X R9, R17, R38, R202, 0x1, P1 ;  /* 0x000000261109b211 */ /* 0x000fe400008f0cca */
[----:B------:R-:W-:Y:S01]  /*92f0*/  ISETP.GE.AND P0, PT, R18, UR4, PT ;  /* 0x0000000412007c0c */ /* 0x000fe2000bf06270 */
[----:B------:R0:W-:Y:S04]  /*9300*/  @!P2 ST.E.128 desc[UR36][R2.64], R4 ;  /* 0x000000040200a985 */ /* 0x0001e8000c101d24 */
[----:B------:R0:W-:Y:S08]  /*9310*/  @!P3 ST.E.128 desc[UR36][R8.64], R24 ;  /* 0x000000180800b985 */ /* 0x0001f0000c101d24 */
[----:B------:R-:W-:Y:S05]  /*9320*/  @P0 BRA `(.L_x_224) ;  /* 0x0000000c00440947 */ /* 0x000fea0003800000 */
[----:B0-----:R-:W-:-:S04]  /*9330*/  LEA R2, P0, R18, R11, 0x1 ;  /* 0x0000000b12027211 */ /* 0x001fc800078008ff */
[----:B------:R-:W-:-:S05]  /*9340*/  LEA.HI.X R3, R18, R38, R201, 0x1, P0 ;  /* 0x0000002612037211 */ /* 0x000fca00000f0cc9 */
[----:B------:R0:W-:Y:S01]  /*9350*/  ST.E.128 desc[UR36][R2.64], R48 ;  /* 0x0000003002007985 */ /* 0x0001e2000c101d24 */
[----:B------:R-:W-:Y:S05]  /*9360*/  BRA `(.L_x_224) ;  /* 0x0000000c00347947 */ /* 0x000fea0003800000 */
.L_x_216:
[----:B------:R-:W-:Y:S01]  /*9370*/  ULDC.64 UR8, c[0x0][0xc00] ;  /* 0x0003000000087ab9 */ /* 0x000fe20000000a00 */
[----:B------:R-:W-:Y:S01]  /*9380*/  ULDC UR4, c[0x0][0xa88] ;  /* 0x0002a20000047ab9 */ /* 0x000fe20000000800 */
[----:B------:R-:W-:Y:S01]  /*9390*/  UISETP.NE.U32.AND UP0, UPT, UR8, URZ, UPT ;  /* 0x0000003f0800728c */ /* 0x000fe2000bf05070 */
[----:B------:R-:W0:Y:S03]  /*93a0*/  LDC R11, c[0x0][0xbe8] ;  /* 0x0002fa00ff0b7b82 */ /* 0x000e260000000800 */
[----:B------:R-:W-:-:S03]  /*93b0*/  UISETP.NE.AND.EX UP0, UPT, UR9, URZ, UPT, UP0 ;  /* 0x0000003f0900728c */ /* 0x000fc6000bf05300 */
[----:B------:R-:W-:Y:S02]  /*93c0*/  ULDC.64 UR8, c[0x0][0xc00] ;  /* 0x0003000000087ab9 */ /* 0x000fe40000000a00 */
[----:B------:R-:W-:Y:S01]  /*93d0*/  UIMAD.WIDE UR8, UR60, 0x4, UR8 ;  /* 0x000000043c0878a5 */ /* 0x000fe2000f8e0208 */
[----:B------:R-:W-:-:S05]  /*93e0*/  PLOP3.LUT P2, PT, PT, PT, UP0, 0x80, 0x0 ;  /* 0x000000000000781c */ /* 0x000fca0003f4f008 */
[----:B------:R-:W-:Y:S02]  /*93f0*/  IMAD.U32 R2, RZ, RZ, UR8 ;  /* 0x00000008ff027e24 */ /* 0x000fe4000f8e00ff */
[----:B------:R-:W-:Y:S01]  /*9400*/  IMAD.U32 R3, RZ, RZ, UR9 ;  /* 0x00000009ff037e24 */ /* 0x000fe2000f8e00ff */
[----:B------:R-:W-:Y:S02]  /*9410*/  ULDC.64 UR8, c[0x0][0xc08] ;  /* 0x0003020000087ab9 */ /* 0x000fe40000000a00 */
[----:B------:R-:W-:-:S03]  /*9420*/  UISETP.NE.U32.AND UP1, UPT, UR8, URZ, UPT ;  /* 0x0000003f0800728c */ /* 0x000fc6000bf25070 */
[----:B------:R-:W2:Y:S01]  /*9430*/  @P2 LDG.E R6, desc[UR36][R2.64] ;  /* 0x0000002402062981 */ /* 0x000ea2000c1e1900 */
[----:B------:R-:W-:Y:S01]  /*9440*/  UISETP.NE.AND.EX UP1, UPT, UR9, URZ, UPT, UP1 ;  /* 0x0000003f0900728c */ /* 0x000fe2000bf25310 */
[----:B------:R-:W-:-:S05]  /*9450*/  MOV R0, UR4 ;  /* 0x0000000400007c02 */ /* 0x000fca0008000f00 */
[----:B------:R-:W-:-:S05]  /*9460*/  PLOP3.LUT P3, PT, PT, PT, UP1, 0x80, 0x0 ;  /* 0x000000000000781c */ /* 0x000fca0003f6f018 */
[----:B------:R-:W-:Y:S02]  /*9470*/  @UP1 ULDC.64 UR8, c[0x0][0xc08] ;  /* 0x0003020000081ab9 */ /* 0x000fe40000000a00 */
[----:B------:R-:W-:-:S06]  /*9480*/  @UP1 UIMAD.WIDE UR8, UR60, 0x4, UR8 ;  /* 0x000000043c0818a5 */ /* 0x000fcc000f8e0208 */
[----:B------:R-:W-:Y:S02]  /*9490*/  IMAD.U32 R4, RZ, RZ, UR8 ;  /* 0x00000008ff047e24 */ /* 0x000fe4000f8e00ff */
[----:B------:R-:W-:-:S05]  /*94a0*/  IMAD.U32 R5, RZ, RZ, UR9 ;  /* 0x00000009ff057e24 */ /* 0x000fca000f8e00ff */
[----:B------:R1:W5:Y:S01]  /*94b0*/  @P3 LDG.E R0, desc[UR36][R4.64] ;  /* 0x0000002404003981 */ /* 0x000362000c1e1900 */
[----:B0-----:R-:W-:Y:S01]  /*94c0*/  ISETP.NE.AND P0, PT, R11, 0x1, PT ;  /* 0x000000010b00780c */ /* 0x001fe20003f05270 */
[----:B------:R-:W-:Y:S01]  /*94d0*/  UMOV UR4, URZ ;  /* 0x0000003f00047c82 */ /* 0x000fe20008000000 */
[----:B------:R-:W-:Y:S01]  /*94e0*/  USHF.R.S32.HI UR11, URZ, 0x1f, UR61 ;  /* 0x0000001f3f0b7899 */ /* 0x000fe2000801143d */
[----:B------:R-:W-:-:S10]  /*94f0*/  ISETP.GE.AND P1, PT, R204, 0x80, PT ;  /* 0x00000080cc00780c */ /* 0x000fd40003f26270 */
[----:B------:R-:W0:Y:S01]  /*9500*/  @P0 LDC R9, c[0x0][0xbec] ;  /* 0x0002fb00ff090b82 */ /* 0x000e220000000800 */
[----:B--2---:R-:W-:-:S13]  /*9510*/  @P2 R2UR UR4, R6 ;  /* 0x00000000060422ca */ /* 0x004fda00000e0000 */
[----:B------:R-:W-:Y:S01]  /*9520*/  USHF.R.S32.HI UR10, URZ, 0x1f, UR4 ;  /* 0x0000001f3f0a7899 */ /* 0x000fe20008011404 */
[----:B01----:R-:W-:Y:S11]  /*9530*/  @P3 BRA `(.L_x_225) ;  /* 0x0000000000103947 */ /* 0x003ff60003800000 */
[----:B------:R-:W-:Y:S05]  /*9540*/  @!P2 BRA `(.L_x_225) ;  /* 0x00000000000ca947 */ /* 0x000fea0003800000 */
[----:B------:R-:W2:Y:S04]  /*9550*/  LDG.E R5, desc[UR36][R2.64] ;  /* 0x0000002402057981 */ /* 0x000ea8000c1e1900 */
[----:B-----5:R-:W2:Y:S02]  /*9560*/  LDG.E R0, desc[UR36][R2.64+0x4] ;  /* 0x0000042402007981 */ /* 0x020ea4000c1e1900 */
[----:B--2---:R-:W-:-:S07]  /*9570*/  IMAD.IADD R0, R0, 0x1, -R5 ;  /* 0x0000000100007824 */ /* 0x004fce00078e0a05 */
.L_x_225:
[----:B------:R-:W-:Y:S01]  /*9580*/  R2UR UR7, R192 ;  /* 0x00000000c00772ca */ /* 0x000fe200000e0000 */
[----:B------:R-:W-:Y:S01]  /*9590*/  USEL UR60, UR60, URZ, !UP0 ;  /* 0x0000003f3c3c7287 */ /* 0x000fe2000c000000 */
[----:B------:R-:W-:Y:S11]  /*95a0*/  BSSY B1, `(.L_x_226) ;  /* 0x000002e000017945 */ /* 0x000ff60003800000 */
[----:B------:R-:W-:Y:S01]  /*95b0*/  USEL UR12, UR7, URZ, !UP0 ;  /* 0x0000003f070c7287 */ /* 0x000fe2000c000000 */
[----:B------:R-:W-:Y:S11]  /*95c0*/  @P1 BRA `(.L_x_227) ;  /* 0x0000000000ac1947 */ /* 0x000ff60003800000 */
[----:B------:R-:W0:Y:S01]  /*95d0*/  S2R R3, SR_TID.X ;  /* 0x0000000000037919 */ /* 0x000e220000002100 */
[----:B------:R-:W1:Y:S01]  /*95e0*/  LDC R7, c[0x0][0xbe8] ;  /* 0x0002fa00ff077b82 */ /* 0x000e620000000800 */
[----:B------:R-:W-:-:S13]  /*95f0*/  R2UR UR7, R22 ;  /* 0x00000000160772ca */ /* 0x000fda00000e0000 */
[----:B------:R-:W-:-:S05]  /*9600*/  IMAD.U32 R2, RZ, RZ, UR7 ;  /* 0x00000007ff027e24 */ /* 0x000fca000f8e00ff */
[----:B0-----:R-:W-:Y:S01]  /*9610*/  LEA R2, R2, R3, 0x7 ;  /* 0x0000000302027211 */ /* 0x001fe200078e38ff */
[----:B-1---5:R-:W-:-:S04]  /*9620*/  IMAD R3, R0, R7, RZ ;  /* 0x0000000700037224 */ /* 0x022fc800078e02ff */
[----:B------:R-:W-:-:S05]  /*9630*/  VIADD R4, R2, 0xffffff80 ;  /* 0xffffff8002047836 */ /* 0x000fca0000000000 */
[----:B------:R-:W-:-:S13]  /*9640*/  ISETP.GE.AND P1, PT, R4, R3, PT ;  /* 0x000000030400720c */ /* 0x000fda0003f26270 */
[----:B------:R-:W-:Y:S05]  /*9650*/  @P1 BRA `(.L_x_227) ;  /* 0x0000000000881947 */ /* 0x000fea0003800000 */
[----:B------:R-:W-:Y:S01]  /*9660*/  ISETP.NE.AND P1, PT, R7, 0x1, PT ;  /* 0x000000010700780c */ /* 0x000fe20003f25270 */
[----:B------:R-:W-:Y:S01]  /*9670*/  ULDC.64 UR14, c[0x0][0xb90] ;  /* 0x0002e400000e7ab9 */ /* 0x000fe20000000a00 */
[----:B------:R-:W-:Y:S01]  /*9680*/  UMOV UR8, UR4 ;  /* 0x0000000400087c82 */ /* 0x000fe20008000000 */
[----:B------:R-:W-:Y:S01]  /*9690*/  UIMAD UR7, UR11, UR14, URZ ;  /* 0x0000000e0b0772a4 */ /* 0x000fe2000f8e023f */
[----:B------:R-:W-:Y:S01]  /*96a0*/  IMAD.MOV.U32 R2, RZ, RZ, R4 ;  /* 0x000000ffff027224 */ /* 0x000fe200078e0004 */
[----:B------:R-:W-:Y:S02]  /*96b0*/  UMOV UR9, UR10 ;  /* 0x0000000a00097c82 */ /* 0x000fe40008000000 */
[----:B------:R-:W-:Y:S02]  /*96c0*/  UIMAD.WIDE.U32 UR8, UR61, UR14, UR8 ;  /* 0x0000000e3d0872a5 */ /* 0x000fe4000f8e0008 */
[----:B------:R-:W-:-:S03]  /*96d0*/  UIMAD UR7, UR61, UR15, UR7 ;  /* 0x0000000f3d0772a4 */ /* 0x000fc6000f8e0207 */
[----:B------:R-:W-:Y:S01]  /*96e0*/  ULDC.64 UR14, c[0x0][0xb98] ;  /* 0x0002e600000e7ab9 */ /* 0x000fe20000000a00 */
[----:B------:R-:W0:Y:S01]  /*96f0*/  @P1 LDC R3, c[0x0][0xbec] ;  /* 0x0002fb00ff031b82 */ /* 0x000e220000000800 */
[----:B------:R-:W-:Y:S02]  /*9700*/  UIADD3 UR9, UR9, UR7, URZ ;  /* 0x0000000709097290 */ /* 0x000fe4000fffe03f */
[----:B------:R-:W-:Y:S02]  /*9710*/  UIMAD UR7, UR12, UR14, URZ ;  /* 0x0000000e0c0772a4 */ /* 0x000fe4000f8e023f */
[----:B------:R-:W-:Y:S02]  /*9720*/  UIMAD.WIDE.U32 UR8, UR60, UR14, UR8 ;  /* 0x0000000e3c0872a5 */ /* 0x000fe4000f8e0008 */
[----:B------:R-:W-:Y:S01]  /*9730*/  UIMAD UR7, UR60, UR15, UR7 ;  /* 0x0000000f3c0772a4 */ /* 0x000fe2000f8e0207 */
[----:B------:R-:W1:Y:S02]  /*9740*/  @P1 LDC R6, c[0x0][0xbf0] ;  /* 0x0002fc00ff061b82 */ /* 0x000e640000000800 */
[----:B------:R-:W-:Y:S01]  /*9750*/  ULDC.64 UR14, c[0x0][0xb88] ;  /* 0x0002e200000e7ab9 */ /* 0x000fe20000000a00 */
[----:B0-----:R-:W-:-:S05]  /*9760*/  @P1 IMAD.HI.U32 R3, R4, R3, RZ ;  /* 0x0000000304031227 */ /* 0x001fca00078e00ff */
[----:B-1----:R-:W-:Y:S01]  /*9770*/  @P1 SHF.R.U32.HI R2, RZ, R6, R3 ;  /* 0x00000006ff021219 */ /* 0x002fe20000011603 */
[----:B------:R-:W-:-:S03]  /*9780*/  IMAD.U32 R6, RZ, RZ, UR7 ;  /* 0x00000007ff067e24 */ /* 0x000fc6000f8e00ff */
[--C-:B------:R-:W-:Y:S01]  /*9790*/  SHF.R.S32.HI R3, RZ, 0x1f, R2.reuse ;  /* 0x0000001fff037819 */ /* 0x100fe20000011402 */
[----:B------:R-:W-:Y:S01]  /*97a0*/  IMAD.MOV R5, RZ, RZ, -R2 ;  /* 0x000000ffff057224 */ /* 0x000fe200078e0a02 */
[----:B------:R-:W-:-:S03]  /*97b0*/  IADD3 R2, P1, R2, UR8, RZ ;  /* 0x0000000802027c10 */ /* 0x000fc6000ff3e0ff */
[----:B------:R-:W-:Y:S01]  /*97c0*/  IMAD R5, R7, R5, R4 ;  /* 0x0000000507057224 */ /* 0x000fe200078e0204 */
[----:B------:R-:W-:Y:S01]  /*97d0*/  IADD3.X R3, R3, UR9, R6, P1, !PT ;  /* 0x0000000903037c10 */ /* 0x000fe20008ffe406 */
[----:B------:R-:W-:-:S03]  /*97e0*/  ULDC.64 UR8, c[0x0][0xb50] ;  /* 0x0002d40000087ab9 */ /* 0x000fc60000000a00 */
[----:B------:R-:W-:Y:S01]  /*97f0*/  SHF.R.S32.HI R4, RZ, 0x1f, R5 ;  /* 0x0000001fff047819 */ /* 0x000fe20000011405 */
[----:B------:R-:W-:-:S04]  /*9800*/  IMAD.WIDE.U32 R2, R5, UR14, R2 ;  /* 0x0000000e05027c25 */ /* 0x000fc8000f8e0002 */
[----:B------:R-:W-:-:S04]  /*9810*/  IMAD R4, R4, UR14, RZ ;  /* 0x0000000e04047c24 */ /* 0x000fc8000f8e02ff */
[----:B------:R-:W-:Y:S01]  /*9820*/  IMAD R7, R5, UR15, R4 ;  /* 0x0000000f05077c24 */ /* 0x000fe2000f8e0204 */
[----:B------:R-:W-:-:S04]  /*9830*/  LEA R4, P1, R2, UR8, 0x2 ;  /* 0x0000000802047c11 */ /* 0x000fc8000f8210ff */
[----:B------:R-:W-:-:S04]  /*9840*/  IADD3 R3, R3, R7, RZ ;  /* 0x0000000703037210 */ /* 0x000fc80007ffe0ff */
[----:B------:R-:W-:Y:S01]  /*9850*/  LEA.HI.X R5, R2, UR9, R3, 0x2, P1 ;  /* 0x0000000902057c11 */ /* 0x000fe200088f1403 */
[----:B------:R-:W-:-:S05]  /*9860*/  IMAD.MOV.U32 R3, RZ, RZ, -0x800000 ;  /* 0xff800000ff037424 */ /* 0x000fca00078e00ff */
[----:B------:R0:W-:Y:S02]  /*9870*/  STG.E desc[UR36][R4.64], R3 ;  /* 0x0000000304007986 */ /* 0x0001e4000c101924 */
.L_x_227:
[----:B------:R-:W-:Y:S05]  /*9880*/  BSYNC B1 ;  /* 0x0000000000017941 */ /* 0x000fea0003800000 */
.L_x_226:
[----:B------:R-:W-:Y:S01]  /*9890*/  R2UR UR13, R22 ;  /* 0x00000000160d72ca */ /* 0x000fe200000e0000 */
[----:B0-----:R-:W0:Y:S01]  /*98a0*/  @P0 LDC R3, c[0x0][0xbf0] ;  /* 0x0002fc00ff030b82 */ /* 0x001e220000000800 */
[----:B------:R-:W-:Y:S01]  /*98b0*/  ULDC.64 UR14, c[0x0][0xaa0] ;  /* 0x0002a800000e7ab9 */ /* 0x000fe20000000a00 */
[----:B------:R-:W-:Y:S01]  /*98c0*/  IMAD R2, R19, 0x20, R23 ;  /* 0x0000002013027824 */ /* 0x000fe200078e0217 */
[----:B------:R-:W-:Y:S01]  /*98d0*/  UIMAD UR7, UR10, UR14, URZ ;  /* 0x0000000e0a0772a4 */ /* 0x000fe2000f8e023f */
[----:B------:R-:W-:Y:S01]  /*98e0*/  BSSY B1, `(.L_x_228) ;  /* 0x000003f000017945 */ /* 0x000fe20003800000 */
[----:B------:R-:W-:Y:S02]  /*98f0*/  UIMAD.WIDE.U32 UR8, UR4, UR14, URZ ;  /* 0x0000000e040872a5 */ /* 0x000fe4000f8e003f */
[----:B------:R-:W-:-:S03]  /*9900*/  UIMAD UR7, UR4, UR15, UR7 ;  /* 0x0000000f040772a4 */ /* 0x000fc6000f8e0207 */
[----:B------:R-:W-:Y:S01]  /*9910*/  ULDC.64 UR14, c[0x0][0xae8] ;  /* 0x0002ba00000e7ab9 */ /* 0x000fe20000000a00 */
[----:B------:R-:W-:Y:S01]  /*9920*/  UIADD3 UR9, UR9, UR7, URZ ;  /* 0x0000000709097290 */ /* 0x000fe2000fffe03f */
[----:B------:R-:W-:Y:S01]  /*9930*/  IMAD.U32 R5, RZ, RZ, UR13 ;  /* 0x0000000dff057e24 */ /* 0x000fe2000f8e00ff */
[----:B------:R-:W-:Y:S02]  /*9940*/  UIMAD UR4, UR11, UR14, URZ ;  /* 0x0000000e0b0472a4 */ /* 0x000fe4000f8e023f */
[----:B------:R-:W-:Y:S01]  /*9950*/  UIMAD.WIDE.U32 UR8, UR61, UR14, UR8 ;  /* 0x0000000e3d0872a5 */ /* 0x000fe2000f8e0008 */
[----:B------:R-:W-:Y:S01]  /*9960*/  IMAD R6, R5, 0x80, R2 ;  /* 0x0000008005067824 */ /* 0x000fe200078e0202 */
[----:B------:R-:W-:Y:S01]  /*9970*/  UIMAD UR4, UR61, UR15, UR4 ;  /* 0x0000000f3d0472a4 */ /* 0x000fe2000f8e0204 */
[----:B------:R-:W-:Y:S02]  /*9980*/  ULDC.64 UR10, c[0x0][0xaf0] ;  /* 0x0002bc00000a7ab9 */ /* 0x000fe40000000a00 */
[----:B------:R-:W-:Y:S01]  /*9990*/  @P0 IMAD.HI.U32 R2, R6, R9, RZ ;  /* 0x0000000906020227 */ /* 0x000fe200078e00ff */
[----:B------:R-:W-:Y:S01]  /*99a0*/  UIADD3 UR9, UR9, UR4, URZ ;  /* 0x0000000409097290 */ /* 0x000fe2000fffe03f */
[----:B------:R-:W-:Y:S01]  /*99b0*/  MOV R5, R6 ;  /* 0x0000000600057202 */ /* 0x000fe20000000f00 */
[----:B------:R-:W-:-:S02]  /*99c0*/  UIMAD UR4, UR12, UR10, URZ ;  /* 0x0000000a0c0472a4 */ /* 0x000fc4000f8e023f */
[----:B0-----:R-:W-:Y:S01]  /*99d0*/  @P0 SHF.R.U32.HI R5, RZ, R3, R2 ;  /* 0x00000003ff050219 */ /* 0x001fe20000011602 */
[----:B------:R-:W-:Y:S02]  /*99e0*/  UIMAD.WIDE.U32 UR8, UR60, UR10, UR8 ;  /* 0x0000000a3c0872a5 */ /* 0x000fe4000f8e0008 */
[----:B------:R-:W-:Y:S01]  /*99f0*/  UIMAD UR4, UR60, UR11, UR4 ;  /* 0x0000000b3c0472a4 */ /* 0x000fe2000f8e0204 */
[--C-:B------:R-:W-:Y:S01]  /*9a00*/  SHF.R.S32.HI R2, RZ, 0x1f, R5.reuse ;  /* 0x0000001fff027819 */ /* 0x100fe20000011405 */
[----:B------:R-:W-:Y:S01]  /*9a10*/  IMAD.MOV R7, RZ, RZ, -R5 ;  /* 0x000000ffff077224 */ /* 0x000fe200078e0a05 */
[----:B------:R-:W-:Y:S01]  /*9a20*/  ULDC.64 UR10, c[0x0][0xae0] ;  /* 0x0002b800000a7ab9 */ /* 0x000fe20000000a00 */
[----:B------:R-:W-:Y:S02]  /*9a30*/  UIADD3 UR4, UR9, UR4, URZ ;  /* 0x0000000409047290 */ /* 0x000fe4000fffe03f */
[----:B------:R-:W-:Y:S02]  /*9a40*/  IMAD.U32 R3, RZ, RZ, UR9 ;  /* 0x00000009ff037e24 */ /* 0x000fe4000f8e00ff */
[----:B------:R-:W-:-:S02]  /*9a50*/  IMAD R4, R2, UR10, RZ ;  /* 0x0000000a02047c24 */ /* 0x000fc4000f8e02ff */
[----:B------:R-:W-:Y:S01]  /*9a60*/  IMAD R7, R11, R7, R6 ;  /* 0x000000070b077224 */ /* 0x000fe200078e0206 */
[----:B------:R-:W-:Y:S01]  /*9a70*/  MOV R6, UR13 ;  /* 0x0000000d00067c02 */ /* 0x000fe20008000f00 */
[----:B------:R-:W-:Y:S01]  /*9a80*/  IMAD.U32 R2, RZ, RZ, UR8 ;  /* 0x00000008ff027e24 */ /* 0x000fe2000f8e00ff */
[----:B------:R-:W-:Y:S01]  /*9a90*/  ULDC.64 UR8, c[0x0][0xad8] ;  /* 0x0002b60000087ab9 */ /* 0x000fe20000000a00 */
[----:B------:R-:W-:Y:S02]  /*9aa0*/  IMAD.U32 R3, RZ, RZ, UR4 ;  /* 0x00000004ff037e24 */ /* 0x000fe4000f8e00ff */
[C---:B------:R-:W-:Y:S01]  /*9ab0*/  IMAD R9, R5.reuse, UR11, R4 ;  /* 0x0000000b05097c24 */ /* 0x040fe2000f8e0204 */
[----:B------:R-:W-:Y:S01]  /*9ac0*/  SHF.R.S32.HI R4, RZ, 0x1f, R7 ;  /* 0x0000001fff047819 */ /* 0x000fe20000011407 */
[----:B------:R-:W-:-:S04]  /*9ad0*/  IMAD.WIDE.U32 R2, R5, UR10, R2 ;  /* 0x0000000a05027c25 */ /* 0x000fc8000f8e0002 */
[----:B------:R-:W-:Y:S02]  /*9ae0*/  IMAD.IADD R3, R3, 0x1, R9 ;  /* 0x0000000103037824 */ /* 0x000fe400078e0209 */
[----:B------:R-:W-:Y:S02]  /*9af0*/  IMAD R4, R4, UR8, RZ ;  /* 0x0000000804047c24 */ /* 0x000fe4000f8e02ff */
[----:B------:R-:W-:Y:S02]  /*9b00*/  IMAD R6, R6, 0x80, R23 ;  /* 0x0000008006067824 */ /* 0x000fe400078e0217 */
[----:B-----5:R-:W-:Y:S02]  /*9b10*/  IMAD R11, R0, R11, RZ ;  /* 0x0000000b000b7224 */ /* 0x020fe400078e02ff */
[C---:B------:R-:W-:Y:S02]  /*9b20*/  IMAD R5, R7.reuse, UR9, R4 ;  /* 0x0000000907057c24 */ /* 0x040fe4000f8e0204 */
[----:B------:R-:W-:Y:S01]  /*9b30*/  IMAD.WIDE.U32 R2, R7, UR8, R2 ;  /* 0x0000000807027c25 */ /* 0x000fe2000f8e0002 */
[----:B------:R-:W-:Y:S01]  /*9b40*/  ISETP.GE.AND P2, PT, R6, R11, PT ;  /* 0x0000000b0600720c */ /* 0x000fe20003f46270 */
[----:B------:R-:W-:-:S02]  /*9b50*/  ULDC.64 UR8, c[0x0][0xa80] ;  /* 0x0002a00000087ab9 */ /* 0x000fc40000000a00 */
[----:B------:R-:W-:Y:S01]  /*9b60*/  VIADD R0, R6, 0x20 ;  /* 0x0000002006007836 */ /* 0x000fe20000000000 */
[----:B------:R-:W-:Y:S02]  /*9b70*/  IADD3 R3, R3, R5, RZ ;  /* 0x0000000503037210 */ /* 0x000fe40007ffe0ff */
[----:B------:R-:W-:Y:S02]  /*9b80*/  LEA R4, P3, R2, UR8, 0x1 ;  /* 0x0000000802047c11 */ /* 0x000fe4000f8608ff */
[-C--:B------:R-:W-:Y:S01]  /*9b90*/  ISETP.GE.AND P1, PT, R0, R11.reuse, PT ;  /* 0x0000000b0000720c */ /* 0x080fe20003f26270 */
[----:B------:R-:W-:Y:S01]  /*9ba0*/  VIADD R0, R6, 0x40 ;  /* 0x0000004006007836 */ /* 0x000fe20000000000 */
[----:B------:R-:W-:Y:S02]  /*9bb0*/  LEA.HI.X R5, R2, UR9, R3, 0x1, P3 ;  /* 0x0000000902057c11 */ /* 0x000fe400098f0c03 */
[----:B------:R0:W1:Y:S02]  /*9bc0*/  SHFL.IDX PT, R3, R4, RZ, 0x181f ;  /* 0x00181fff04037589 */ /* 0x00006400000e0000 */
[----:B------:R-:W-:-:S02]  /*9bd0*/  ISETP.GE.AND P0, PT, R0, R11, PT ;  /* 0x0000000b0000720c */ /* 0x000fc40003f06270 */
[----:B------:R0:W2:Y:S01]  /*9be0*/  SHFL.IDX PT, R0, R5, RZ, 0x181f ;  /* 0x00181fff05007589 */ /* 0x0000a200000e0000 */
[----:B------:R-:W-:Y:S10]  /*9bf0*/  @P2 BRA `(.L_x_229) ;  /* 0x0000000000342947 */ /* 0x000ff40003800000 */
        /* <DEDUP_REMOVED lines=9> */
[----:B------:R3:W-:Y:S01]  /*9c90*/  @!P4 ST.E.128 desc[UR36][R8.64], RZ ;  /* 0x000000ff0800c985 */ /* 0x0007e2000c101d24 */
[----:B------:R-:W-:-:S03]  /*9ca0*/  @!P2 LEA.HI.X R3, R18, R0, R201, 0x1, P6 ;  /* 0x000000001203a211 */ /* 0x000fc600030f0cc9 */
[----:B------:R3:W-:Y:S04]  /*9cb0*/  @!P3 ST.E.128 desc[UR36][R12.64], RZ ;  /* 0x000000ff0c00b985 */ /* 0x0007e8000c101d24 */
[----:B------:R3:W-:Y:S02]  /*9cc0*/  @!P2 ST.E.128 desc[UR36][R2.64], RZ ;  /* 0x000000ff0200a985 */ /* 0x0007e4000c101d24 */
.L_x_229:
[----:B------:R-:W-:Y:S05]  /*9cd0*/  BSYNC B1 ;  /* 0x0000000000017941 */ /* 0x000fea0003800000 */
.L_x_228:
[----:B--2---:R2:W4:Y:S01]  /*9ce0*/  SHFL.IDX PT, R0, R5, 0x1, 0x181f ;  /* 0x00381f0005007f89 */ /* 0x00452200000e0000 */
[----:B------:R-:W-:Y:S03]  /*9cf0*/  BSSY B1, `(.L_x_230) ;  /* 0x0000010000017945 */ /* 0x000fe60003800000 */
[----:B-1-3--:R2:W1:Y:S01]  /*9d00*/  SHFL.IDX PT, R3, R4, 0x1, 0x181f ;  /* 0x00381f0004037f89 */ /* 0x00a46200000e0000 */
[----:B------:R-:W-:Y:S05]  /*9d10*/  @P1 BRA `(.L_x_231) ;  /* 0x0000000000341947 */ /* 0x000fea0003800000 */
[----:B------:R-:W-:Y:S02]  /*9d20*/  ULDC UR4, c[0x0][0xac8] ;  /* 0x0002b20000047ab9 */ /* 0x000fe40000000800 */
[----:B------:R-:W-:Y:S02]  /*9d30*/  ISETP.GE.AND P4, PT, R16, UR4, PT ;  /* 0x0000000410007c0c */ /* 0x000fe4000bf86270 */
[----:B------:R-:W-:Y:S02]  /*9d40*/  ISETP.GE.AND P5, PT, R17, UR4, PT ;  /* 0x0000000411007c0c */ /* 0x000fe4000bfa6270 */
[----:B------:R-:W-:-:S09]  /*9d50*/  ISETP.GE.AND P6, PT, R18, UR4, PT ;  /* 0x0000000412007c0c */ /* 0x000fd2000bfc6270 */
[-C--:B-1----:R-:W-:Y:S02]  /*9d60*/  @!P4 LEA R8, P1, R16, R3.reuse, 0x1 ;  /* 0x000000031008c211 */ /* 0x082fe400078208ff */
[CC--:B------:R-:W-:Y:S02]  /*9d70*/  @!P5 LEA R12, P2, R17.reuse, R3.reuse, 0x1 ;  /* 0x00000003110cd211 */ /* 0x0c0fe400078408ff */
[----:B------:R-:W-:Y:S02]  /*9d80*/  @!P6 LEA R2, P3, R18, R3, 0x1 ;  /* 0x000000031202e211 */ /* 0x000fe400078608ff */
[-C--:B----4-:R-:W-:Y:S02]  /*9d90*/  @!P4 LEA.HI.X R9, R16, R0.reuse, R203, 0x1, P1 ;  /* 0x000000001009c211 */ /* 0x090fe400008f0ccb */
[-C--:B------:R-:W-:Y:S02]  /*9da0*/  @!P5 LEA.HI.X R13, R17, R0.reuse, R202, 0x1, P2 ;  /* 0x00000000110dd211 */ /* 0x080fe400010f0cca */
[----:B------:R-:W-:Y:S01]  /*9db0*/  @!P6 LEA.HI.X R3, R18, R0, R201, 0x1, P3 ;  /* 0x000000001203e211 */ /* 0x000fe200018f0cc9 */
[----:B------:R3:W-:Y:S04]  /*9dc0*/  @!P4 ST.E.128 desc[UR36][R8.64], RZ ;  /* 0x000000ff0800c985 */ /* 0x0007e8000c101d24 */
[----:B------:R3:W-:Y:S04]  /*9dd0*/  @!P5 ST.E.128 desc[UR36][R12.64], RZ ;  /* 0x000000ff0c00d985 */ /* 0x0007e8000c101d24 */
[----:B------:R3:W-:Y:S02]  /*9de0*/  @!P6 ST.E.128 desc[UR36][R2.64], RZ ;  /* 0x000000ff0200e985 */ /* 0x0007e4000c101d24 */
.L_x_231:
[----:B------:R-:W-:Y:S05]  /*9df0*/  BSYNC B1 ;  /* 0x0000000000017941 */ /* 0x000fea0003800000 */
.L_x_230:
[----:B----4-:R4:W0:Y:S01]  /*9e00*/  SHFL.IDX PT, R0, R5, 0x2, 0x181f ;  /* 0x00581f0005007f89 */ /* 0x01082200000e0000 */
        /* <DEDUP_REMOVED lines=10> */
[-C--:B0-----:R-:W-:Y:S02]  /*9eb0*/  @!P3 LEA.HI.X R9, R16, R0.reuse, R203, 0x1, P0 ;  /* 0x000000001009b211 */ /* 0x081fe400000f0ccb */
[-C--:B------:R-:W-:Y:S02]  /*9ec0*/  @!P4 LEA.HI.X R13, R17, R0.reuse, R202, 0x1, P1 ;  /* 0x00000000110dc211 */ /* 0x080fe400008f0cca */
[----:B------:R-:W-:Y:S01]  /*9ed0*/  @!P5 LEA.HI.X R3, R18, R0, R201, 0x1, P2 ;  /* 0x000000001203d211 */ /* 0x000fe200010f0cc9 */
[----:B------:R3:W-:Y:S04]  /*9ee0*/  @!P3 ST.E.128 desc[UR36][R8.64], RZ ;  /* 0x000000ff0800b985 */ /* 0x0007e8000c101d24 */
[----:B------:R3:W-:Y:S04]  /*9ef0*/  @!P4 ST.E.128 desc[UR36][R12.64], RZ ;  /* 0x000000ff0c00c985 */ /* 0x0007e8000c101d24 */
[----:B------:R3:W-:Y:S02]  /*9f00*/  @!P5 ST.E.128 desc[UR36][R2.64], RZ ;  /* 0x000000ff0200d985 */ /* 0x0007e4000c101d24 */
.L_x_233:
[----:B------:R-:W-:Y:S05]  /*9f10*/  BSYNC B1 ;  /* 0x0000000000017941 */ /* 0x000fea0003800000 */
.L_x_232:
[----:B0-----:R-:W-:Y:S01]  /*9f20*/  VIADD R0, R6, 0x60 ;  /* 0x0000006006007836 */ /* 0x001fe20000000000 */
[----:B--2-4-:R-:W0:Y:S04]  /*9f30*/  SHFL.IDX PT, R5, R5, 0x3, 0x181f ;  /* 0x00781f0005057f89 */ /* 0x014e2800000e0000 */
[----:B------:R-:W-:Y:S01]  /*9f40*/  ISETP.GE.AND P0, PT, R0, R11, PT ;  /* 0x0000000b0000720c */ /* 0x000fe20003f06270 */
[----:B-1-3--:R1:W2:-:S12]  /*9f50*/  SHFL.IDX PT, R3, R4, 0x3, 0x181f ;  /* 0x00781f0004037f89 */ /* 0x00a29800000e0000 */
[----:B-1----:R-:W-:Y:S05]  /*9f60*/  @P0 BRA `(.L_x_224) ;  /* 0x0000000000340947 */ /* 0x002fea0003800000 */
[----:B------:R-:W-:Y:S02]  /*9f70*/  ULDC UR4, c[0x0][0xac8] ;  /* 0x0002b20000047ab9 */ /* 0x000fe40000000800 */
[----:B------:R-:W-:Y:S02]  /*9f80*/  ISETP.GE.AND P3, PT, R16, UR4, PT ;  /* 0x0000000410007c0c */ /* 0x000fe4000bf66270 */
[----:B------:R-:W-:Y:S02]  /*9f90*/  ISETP.GE.AND P4, PT, R17, UR4, PT ;  /* 0x0000000411007c0c */ /* 0x000fe4000bf86270 */
[----:B------:R-:W-:-:S09]  /*9fa0*/  ISETP.GE.AND P5, PT, R18, UR4, PT ;  /* 0x0000000412007c0c */ /* 0x000fd2000bfa6270 */
[-C--:B--2---:R-:W-:Y:S02]  /*9fb0*/  @!P3 LEA R6, P0, R16, R3.reuse, 0x1 ;  /* 0x000000031006b211 */ /* 0x084fe400078008ff */
        /* <DEDUP_REMOVED lines=8> */
.L_x_224:
[----:B------:R-:W-:Y:S05]  /*a040*/  BSYNC B0 ;  /* 0x0000000000007941 */ /* 0x000fea0003800000 */
.L_x_215:
[----:B------:R-:W-:Y:S02]  /*a050*/  ULDC UR4, c[0x0][0xc3c] ;  /* 0x00030f0000047ab9 */ /* 0x000fe40000000800 */
[----:B------:R-:W-:-:S13]  /*a060*/  ISETP.GE.AND P0, PT, R39, UR4, PT ;  /* 0x0000000427007c0c */ /* 0x000fda000bf06270 */
[----:B------:R-:W-:Y:S05]  /*a070*/  @!P0 BRA `(.L_x_234) ;  /* 0xffffff6c00488947 */ /* 0x000fea000383ffff */
[----:B------:R-:W-:Y:S05]  /*a080*/  EXIT ;  /* 0x000000000000794d */ /* 0x000fea0003800000 */
.L_x_187:
[----:B------:R-:W-:-:S08]  /*a090*/  NOP ;  /* 0x0000000000007918 */ /* 0x000fd00000000000 */
[----:B0-----:R-:W0:-:S00]  /*a0a0*/  USETMAXREG.DEALLOC.CTAPOOL 0x28 ;  /* 0x00000028000079c8 */ /* 0x001e0000080e0500 */
[----:B0-----:R-:W-:Y:S02]  /*a0b0*/  LOP3.LUT R0, R0, 0x3, RZ, 0xc0, !PT ;  /* 0x0000000300007812 */ /* 0x001fe400078ec0ff */
[----:B------:R-:W-:-:S04]  /*a0c0*/  LOP3.LUT R23, R23, 0xffffff7f, RZ, 0xc0, !PT ;  /* 0xffffff7f17177812 */ /* 0x000fc800078ec0ff */
[----:B------:R-:W0:Y:S02]  /*a0d0*/  SHFL.IDX PT, R0, R0, RZ, 0x1f ;  /* 0x00001fff00007589 */ /* 0x000e2400000e0000 */
[----:B0-----:R-:W-:Y:S01]  /*a0e0*/  ISETP.NE.AND P0, PT, R0, RZ, PT ;  /* 0x000000ff0000720c */ /* 0x001fe20003f05270 */
[----:B------:R-:W-:-:S12]  /*a0f0*/  IMAD.MOV.U32 R0, RZ, RZ, RZ ;  /* 0x000000ffff007224 */ /* 0x000fd800078e00ff */
[----:B------:R-:W-:Y:S01]  /*a100*/  @P0 LOP3.LUT R23, R23, 0x80, RZ, 0xfc, !PT ;  /* 0x0000008017170812 */ /* 0x000fe200078efcff */
[----:B------:R-:W-:Y:S06]  /*a110*/  @!P0 BRA `(.L_x_235) ;  /* 0x00000000001c8947 */ /* 0x000fec0003800000 */
[----:B------:R-:W0:Y:S08]  /*a120*/  S2UR UR5, SR_CgaCtaId ;  /* 0x00000000000579c3 */ /* 0x000e300000008800 */
[----:B------:R-:W-:Y:S06]  /*a130*/  BAR.SYNC.DEFER_BLOCKING 0x5, 0x180 ;  /* 0x0146000000007b1d */ /* 0x000fec0000010000 */
[----:B------:R-:W-:-:S02]  /*a140*/  UMOV UR4, 0x400 ;  /* 0x0000040000047882 */ /* 0x000fc40000000000 */
[----:B0-----:R-:W-:-:S09]  /*a150*/  ULEA UR4, UR5, UR4, 0x18 ;  /* 0x0000000405047291 */ /* 0x001fd2000f8ec03f */
[----:B------:R-:W1:Y:S01]  /*a160*/  LDS.128 R16, [UR4+0x308d0] ;  /* 0x0308d004ff107984 */ /* 0x000e620008000c00 */
[----:B------:R-:W-:Y:S06]  /*a170*/  BAR.ARV 0x4, 0x180 ;  /* 0x0106000000007b1d */ /* 0x000fec0000002000 */
[----:B------:R-:W-:Y:S05]  /*a180*/  BRA `(.L_x_236) ;  /* 0x0000000800007947 */ /* 0x000fea0003800000 */
.L_x_235:
[----:B------:R-:W0:Y:S01]  /*a190*/  S2R R2, SR_TID.X ;  /* 0x0000000000027919 */ /* 0x000e220000002100 */
[----:B------:R-:W-:Y:S01]  /*a1a0*/  ULDC UR4, c[0x0][0xc3c] ;  /* 0x00030f0000047ab9 */ /* 0x000fe20000000800 */
[----:B------:R-:W1:Y:S01]  /*a1b0*/  S2UR UR6, SR_CTAID.X ;  /* 0x00000000000679c3 */ /* 0x000e620000002500 */
[----:B------:R-:W-:Y:S01]  /*a1c0*/  ULDC UR5, c[0x0][0xc38] ;  /* 0x00030e0000057ab9 */ /* 0x000fe20000000800 */
[----:B0-----:R-:W-:-:S04]  /*a1d0*/  LOP3.LUT R5, R2, 0x1f, RZ, 0xc0, !PT ;  /* 0x0000001f02057812 */ /* 0x001fc800078ec0ff */
[----:B------:R-:W-:-:S04]  /*a1e0*/  ISETP.NE.AND P0, PT, R5, 0x1f, PT ;  /* 0x0000001f0500780c */ /* 0x000fc80003f05270 */
[----:B------:R-:W-:-:S13]  /*a1f0*/  ISETP.GE.OR P1, PT, R5, UR4, !P0 ;  /* 0x0000000405007c0c */ /* 0x000fda000c726670 */
[----:B------:R-:W0:Y:S02]  /*a200*/  @!P1 LDC.64 R2, c[0x0][0xc80] ;  /* 0x00032000ff029b82 */ /* 0x000e240000000a00 */
[----:B0-----:R-:W-:-:S05]  /*a210*/  @!P1 IMAD.WIDE.U32 R2, R5, 0x4, R2 ;  /* 0x0000000405029825 */ /* 0x001fca00078e0002 */
[----:B------:R-:W2:Y:S01]  /*a220*/  @!P1 LDG.E R0, desc[UR36][R2.64] ;  /* 0x0000002402009981 */ /* 0x000ea2000c1e1900 */
[C---:B------:R-:W-:Y:S01]  /*a230*/  ISETP.NE.AND P1, PT, R5.reuse, RZ, PT ;  /* 0x000000ff0500720c */ /* 0x040fe20003f25270 */
[----:B------:R-:W-:Y:S01]  /*a240*/  UMOV UR4, URZ ;  /* 0x0000003f00047c82 */ /* 0x000fe20008000000 */
[C---:B------:R-:W-:Y:S01]  /*a250*/  ISETP.GE.U32.AND P2, PT, R5.reuse, 0x2, PT ;  /* 0x000000020500780c */ /* 0x040fe20003f46070 */
[----:B------:R-:W-:Y:S01]  /*a260*/  IMAD.MOV.U32 R16, RZ, RZ, RZ ;  /* 0x000000ffff107224 */ /* 0x000fe200078e00ff */
[C---:B------:R-:W-:Y:S02]  /*a270*/  ISETP.GE.U32.AND P3, PT, R5.reuse, 0x4, PT ;  /* 0x000000040500780c */ /* 0x040fe40003f66070 */
[C---:B------:R-:W-:Y:S02]  /*a280*/  ISETP.GE.U32.AND P4, PT, R5.reuse, 0x8, PT ;  /* 0x000000080500780c */ /* 0x040fe40003f86070 */
[----:B------:R-:W-:Y:S01]  /*a290*/  ISETP.GE.U32.AND P5, PT, R5, 0x10, PT ;  /* 0x000000100500780c */ /* 0x000fe20003fa6070 */
[----:B--2---:R-:W0:Y:S02]  /*a2a0*/  SHFL.UP PT, R4, R0, 0x1, RZ ;  /* 0x0420000000047989 */ /* 0x004e2400000e00ff */
[----:B0-----:R-:W-:-:S05]  /*a2b0*/  SEL R7, R4, RZ, P1 ;  /* 0x000000ff04077207 */ /* 0x001fca0000800000 */
[----:B------:R-:W-:-:S05]  /*a2c0*/  IMAD.IADD R7, R0, 0x1, R7 ;  /* 0x0000000100077824 */ /* 0x000fca00078e0207 */
[----:B------:R-:W0:Y:S02]  /*a2d0*/  SHFL.UP PT, R4, R7, 0x2, RZ ;  /* 0x0440000007047989 */ /* 0x000e2400000e00ff */
[----:B0-----:R-:W-:-:S05]  /*a2e0*/  SEL R4, R4, RZ, P2 ;  /* 0x000000ff04047207 */ /* 0x001fca0001000000 */
[----:B------:R-:W-:-:S05]  /*a2f0*/  IMAD.IADD R4, R7, 0x1, R4 ;  /* 0x0000000107047824 */ /* 0x000fca00078e0204 */
[----:B------:R-:W0:Y:S02]  /*a300*/  SHFL.UP PT, R6, R4, 0x4, RZ ;  /* 0x0480000004067989 */ /* 0x000e2400000e00ff */
[----:B0-----:R-:W-:-:S04]  /*a310*/  SEL R3, R6, RZ, P3 ;  /* 0x000000ff06037207 */ /* 0x001fc80001800000 */
[----:B------:R-:W-:-:S05]  /*a320*/  IADD3 R3, R4, R3, RZ ;  /* 0x0000000304037210 */ /* 0x000fca0007ffe0ff */
[----:B------:R-:W0:Y:S02]  /*a330*/  SHFL.UP PT, R2, R3, 0x8, RZ ;  /* 0x0500000003027989 */ /* 0x000e2400000e00ff */
[----:B0-----:R-:W-:-:S05]  /*a340*/  SEL R2, R2, RZ, P4 ;  /* 0x000000ff02027207 */ /* 0x001fca0002000000 */
[----:B------:R-:W-:-:S05]  /*a350*/  IMAD.IADD R2, R3, 0x1, R2 ;  /* 0x0000000103027824 */ /* 0x000fca00078e0202 */
[----:B------:R-:W0:Y:S02]  /*a360*/  SHFL.UP PT, R6, R2, 0x10, RZ ;  /* 0x0600000002067989 */ /* 0x000e2400000e00ff */
[----:B0-----:R-:W-:-:S05]  /*a370*/  SEL R7, R6, RZ, P5 ;  /* 0x000000ff06077207 */ /* 0x001fca0002800000 */
[----:B------:R-:W-:-:S05]  /*a380*/  IMAD.IADD R7, R2, 0x1, R7 ;  /* 0x0000000102077824 */ /* 0x000fca00078e0207 */
[----:B------:R-:W0:Y:S02]  /*a390*/  SHFL.IDX PT, R4, R7, 0x1f, 0x1f ;  /* 0x03e01f0007047f89 */ /* 0x000e2400000e0000 */
[----:B0-----:R-:W-:-:S04]  /*a3a0*/  IMAD R4, R4, UR5, RZ ;  /* 0x0000000504047c24 */ /* 0x001fc8000f8e02ff */
[----:B------:R-:W-:Y:S01]  /*a3b0*/  IMAD.MOV.U32 R3, RZ, RZ, R4 ;  /* 0x000000ffff037224 */ /* 0x000fe200078e0004 */
[----:B-1----:R-:W-:-:S13]  /*a3c0*/  ISETP.GT.AND P6, PT, R4, UR6, PT ;  /* 0x0000000604007c0c */ /* 0x002fda000bfc4270 */
[----:B------:R-:W-:Y:S05]  /*a3d0*/  @P6 BRA `(.L_x_237) ;  /* 0x0000000000946947 */ /* 0x000fea0003800000 */
[----:B------:R-:W-:Y:S01]  /*a3e0*/  MOV R4, R3 ;  /* 0x0000000300047202 */ /* 0x000fe20000000f00 */
[----:B------:R-:W-:Y:S01]  /*a3f0*/  UMOV UR4, URZ ;  /* 0x0000003f00047c82 */ /* 0x000fe20008000000 */
[----:B------:R-:W-:-:S05]  /*a400*/  ULDC UR5, c[0x0][0xc38] ;  /* 0x00030e0000057ab9 */ /* 0x000fca0000000800 */
.L_x_241:
[----:B------:R-:W0:Y:S01]  /*a410*/  LDC R2, c[0x0][0xc3c] ;  /* 0x00030f00ff027b82 */ /* 0x000e220000000800 */
[----:B------:R-:W-:-:S06]  /*a420*/  UIADD3 UR4, UR4, 0x1f, URZ ;  /* 0x0000001f04047890 */ /* 0x000fcc000fffe03f */
[----:B0-----:R-:W-:-:S13]  /*a430*/  ISETP.LE.AND P6, PT, R2, UR4, PT ;  /* 0x0000000402007c0c */ /* 0x001fda000bfc3270 */
[----:B------:R-:W-:Y:S05]  /*a440*/  @P6 BRA `(.L_x_238) ;  /* 0x0000000400246947 */ /* 0x000fea0003800000 */
[----:B------:R-:W-:Y:S01]  /*a450*/  VIADD R7, R5, UR4 ;  /* 0x0000000405077c36 */ /* 0x000fe20008000000 */
[----:B------:R-:W-:Y:S01]  /*a460*/  BSSY B0, `(.L_x_239) ;  /* 0x0000007000007945 */ /* 0x000fe20003800000 */
[----:B------:R-:W-:-:S03]  /*a470*/  IMAD.MOV.U32 R0, RZ, RZ, RZ ;  /* 0x000000ffff007224 */ /* 0x000fc600078e00ff */
[----:B------:R-:W-:-:S13]  /*a480*/  ISETP.GE.OR P6, PT, R7, R2, !P0 ;  /* 0x000000020700720c */ /* 0x000fda00047c6670 */
[----:B------:R-:W-:Y:S05]  /*a490*/  @P6 BRA `(.L_x_240) ;  /* 0x00000000000c6947 */ /* 0x000fea0003800000 */
[----:B------:R-:W0:Y:S02]  /*a4a0*/  LDC.64 R2, c[0x0][0xc80] ;  /* 0x00032000ff027b82 */ /* 0x000e240000000a00 */
[----:B0-----:R-:W-:-:S05]  /*a4b0*/  IMAD.WIDE R2, R7, 0x4, R2 ;  /* 0x0000000407027825 */ /* 0x001fca00078e0202 */
[----:B------:R0:W5:Y:S02]  /*a4c0*/  LDG.E R0, desc[UR36][R2.64] ;  /* 0x0000002402007981 */ /* 0x000164000c1e1900 */
.L_x_240:
[----:B------:R-:W-:Y:S05]  /*a4d0*/  BSYNC B0 ;  /* 0x0000000000007941 */ /* 0x000fea0003800000 */
.L_x_239:
[----:B0----5:R-:W0:Y:S02]  /*a4e0*/  SHFL.UP PT, R2, R0, 0x1, RZ ;  /* 0x0420000000027989 */ /* 0x021e2400000e00ff */
        /* <DEDUP_REMOVED lines=16> */
[----:B------:R-:W-:-:S05]  /*a5f0*/  IMAD.IADD R4, R3, 0x1, R4 ;  /* 0x0000000103047824 */ /* 0x000fca00078e0204 */
[----:B------:R-:W-:-:S13]  /*a600*/  ISETP.GT.AND P6, PT, R4, UR6, PT ;  /* 0x0000000604007c0c */ /* 0x000fda000bfc4270 */
[----:B------:R-:W-:Y:S05]  /*a610*/  @!P6 BRA `(.L_x_241) ;  /* 0xfffffffc007ce947 */ /* 0x000fea000383ffff */
[----:B------:R-:W-:-:S07]  /*a620*/  IMAD.MOV.U32 R7, RZ, RZ, R9 ;  /* 0x000000ffff077224 */ /* 0x000fce00078e0009 */
.L_x_237:
[----:B------:R-:W-:-:S05]  /*a630*/  IADD3 R8, -R3, R4, RZ ;  /* 0x0000000403087210 */ /* 0x000fca0007ffe1ff */
[----:B------:R-:W-:-:S05]  /*a640*/  IMAD R2, R7, UR5, R8 ;  /* 0x0000000507027c24 */ /* 0x000fca000f8e0208 */
[----:B------:R-:W-:-:S13]  /*a650*/  ISETP.GT.AND P0, PT, R2, UR6, PT ;  /* 0x0000000602007c0c */ /* 0x000fda000bf04270 */
[----:B------:R-:W-:-:S04]  /*a660*/  VOTE.ANY R4, PT, !P0 ;  /* 0x0000000000047806 */ /* 0x000fc800040e0100 */
[----:B------:R-:W0:Y:S01]  /*a670*/  POPC R19, R4 ;  /* 0x0000000400137309 */ /* 0x000e220000000000 */
[----:B------:R-:W-:Y:S01]  /*a680*/  ISETP.NE.AND P0, PT, R4, RZ, PT ;  /* 0x000000ff0400720c */ /* 0x000fe20003f05270 */
[----:B0-----:R-:W0:Y:S02]  /*a690*/  SHFL.IDX PT, R10, R0, R19, 0x1f ;  /* 0x00001f13000a7589 */ /* 0x001e2400000e0000 */
[----:B0-----:R-:W-:-:S04]  /*a6a0*/  IABS R9, R10 ;  /* 0x0000000a00097213 */ /* 0x001fc80000000000 */
[----:B------:R-:W0:Y:S08]  /*a6b0*/  I2F.RP R6, R9 ;  /* 0x0000000900067306 */ /* 0x000e300000209400 */
[----:B0-----:R-:W0:Y:S02]  /*a6c0*/  MUFU.RCP R6, R6 ;  /* 0x0000000600067308 */ /* 0x001e240000001000 */
[----:B0-----:R-:W-:-:S06]  /*a6d0*/  VIADD R2, R6, 0xffffffe ;  /* 0x0ffffffe06027836 */ /* 0x001fcc0000000000 */
[----:B------:R0:W1:Y:S01]  /*a6e0*/  F2I.FTZ.U32.TRUNC.NTZ R3, R2 ;  /* 0x0000000200037305 */ /* 0x000062000021f000 */
[----:B------:R-:W-:Y:S05]  /*a6f0*/  @!P0 BRA `(.L_x_242) ;  /* 0x0000000000088947 */ /* 0x000fea0003800000 */
[----:B------:R-:W-:-:S06]  /*a700*/  VIADD R16, R19, 0xffffffff ;  /* 0xffffffff13107836 */ /* 0x000fcc0000000000 */
[----:B------:R2:W3:Y:S02]  /*a710*/  SHFL.IDX PT, R16, R7, R16, 0x1f ;  /* 0x00001f1007107589 */ /* 0x0004e400000e0000 */
.L_x_242:
[----:B---3--:R-:W-:Y:S01]  /*a720*/  IMAD R16, R16, UR5, R8 ;  /* 0x0000000510107c24 */ /* 0x008fe2000f8e0208 */
[----:B0-----:R-:W-:Y:S01]  /*a730*/  IABS R2, R10 ;  /* 0x0000000a00027213 */ /* 0x001fe20000000000 */
[----:B-1----:R-:W-:Y:S02]  /*a740*/  IMAD.MOV R0, RZ, RZ, -R3 ;  /* 0x000000ffff007224 */ /* 0x002fe400078e0a03 */
[----:B------:R-:W-:Y:S01]  /*a750*/  VIADD R19, R19, UR4 ;  /* 0x0000000413137c36 */ /* 0x000fe20008000000 */
[----:B------:R-:W-:Y:S01]  /*a760*/  IADD3 R11, -R16, UR6, RZ ;  /* 0x00000006100b7c10 */ /* 0x000fe2000fffe1ff */
[----:B------:R-:W-:Y:S01]  /*a770*/  IMAD.MOV R4, RZ, RZ, -R2 ;  /* 0x000000ffff047224 */ /* 0x000fe200078e0a02 */
[----:B------:R-:W-:Y:S01]  /*a780*/  MOV R2, RZ ;  /* 0x000000ff00027202 */ /* 0x000fe20000000f00 */
[----:B--2---:R-:W-:Y:S01]  /*a790*/  IMAD R7, R0, R9, RZ ;  /* 0x0000000900077224 */ /* 0x004fe200078e02ff */
[----:B------:R-:W-:-:S03]  /*a7a0*/  IABS R0, R11 ;  /* 0x0000000b00007213 */ /* 0x000fc60000000000 */
[----:B------:R-:W-:-:S04]  /*a7b0*/  IMAD.HI.U32 R2, R3, R7, R2 ;  /* 0x0000000703027227 */ /* 0x000fc800078e0002 */
[----:B------:R-:W-:Y:S02]  /*a7c0*/  IMAD.MOV.U32 R3, RZ, RZ, R0 ;  /* 0x000000ffff037224 */ /* 0x000fe400078e0000 */
[----:B------:R-:W-:Y:S02]  /*a7d0*/  IMAD.MOV.U32 R0, RZ, RZ, R4 ;  /* 0x000000ffff007224 */ /* 0x000fe400078e0004 */
[----:B------:R-:W-:-:S04]  /*a7e0*/  IMAD.HI.U32 R2, R2, R3, RZ ;  /* 0x0000000302027227 */ /* 0x000fc800078e00ff */
[----:B------:R-:W-:-:S05]  /*a7f0*/  IMAD R0, R2, R0, R3 ;  /* 0x0000000002007224 */ /* 0x000fca00078e0203 */
[----:B------:R-:W-:-:S13]  /*a800*/  ISETP.GT.U32.AND P1, PT, R9, R0, PT ;  /* 0x000000000900720c */ /* 0x000fda0003f24070 */
[----:B------:R-:W-:Y:S02]  /*a810*/  @!P1 IMAD.IADD R0, R0, 0x1, -R9 ;  /* 0x0000000100009824 */ /* 0x000fe400078e0a09 */
[----:B------:R-:W-:Y:S01]  /*a820*/  @!P1 VIADD R2, R2, 0x1 ;  /* 0x0000000102029836 */ /* 0x000fe20000000000 */
[----:B------:R-:W-:Y:S02]  /*a830*/  ISETP.NE.AND P1, PT, R10, RZ, PT ;  /* 0x000000ff0a00720c */ /* 0x000fe40003f25270 */
[----:B------:R-:W-:Y:S02]  /*a840*/  ISETP.GE.U32.AND P0, PT, R0, R9, PT ;  /* 0x000000090000720c */ /* 0x000fe40003f06070 */
[----:B------:R-:W-:-:S04]  /*a850*/  LOP3.LUT R0, R11, R10, RZ, 0x3c, !PT ;  /* 0x0000000a0b007212 */ /* 0x000fc800078e3cff */
[----:B------:R-:W-:-:S07]  /*a860*/  ISETP.GE.AND P2, PT, R0, RZ, PT ;  /* 0x000000ff0000720c */ /* 0x000fce0003f46270 */
[----:B------:R-:W-:-:S06]  /*a870*/  @P0 IADD3 R2, R2, 0x1, RZ ;  /* 0x0000000102020810 */ /* 0x000fcc0007ffe0ff */
[----:B------:R-:W-:Y:S01]  /*a880*/  @!P2 IMAD.MOV R2, RZ, RZ, -R2 ;  /* 0x000000ffff02a224 */ /* 0x000fe200078e0a02 */
[----:B------:R-:W-:-:S05]  /*a890*/  @!P1 LOP3.LUT R2, RZ, R10, RZ, 0x33, !PT ;  /* 0x0000000aff029212 */ /* 0x000fca00078e33ff */
[--C-:B------:R-:W-:Y:S02]  /*a8a0*/  IMAD.MOV R17, RZ, RZ, -R2.reuse ;  /* 0x000000ffff117224 */ /* 0x100fe400078e0a02 */
[----:B------:R-:W-:Y:S02]  /*a8b0*/  IMAD.MOV.U32 R18, RZ, RZ, R2 ;  /* 0x000000ffff127224 */ /* 0x000fe400078e0002 */
[----:B------:R-:W-:Y:S01]  /*a8c0*/  IMAD R17, R10, R17, R11 ;  /* 0x000000110a117224 */ /* 0x000fe200078e020b */
[----:B------:R-:W-:Y:S06]  /*a8d0*/  BRA `(.L_x_243) ;  /* 0x0000000000147947 */ /* 0x000fec0003800000 */
.L_x_238:
[----:B------:R-:W-:Y:S01]  /*a8e0*/  ULDC UR4, c[0x0][0xc3c] ;  /* 0x00030f0000047ab9 */ /* 0x000fe20000000800 */
[----:B------:R-:W-:Y:S01]  /*a8f0*/  MOV R17, RZ ;  /* 0x000000ff00117202 */ /* 0x000fe20000000f00 */
[----:B------:R-:W-:Y:S02]  /*a900*/  IMAD.U32 R16, RZ, RZ, UR6 ;  /* 0x00000006ff107e24 */ /* 0x000fe4000f8e00ff */
[----:B------:R-:W-:Y:S02]  /*a910*/  IMAD.MOV.U32 R18, RZ, RZ, RZ ;  /* 0x000000ffff127224 */ /* 0x000fe400078e00ff */
[----:B------:R-:W-:-:S07]  /*a920*/  IMAD.U32 R19, RZ, RZ, UR4 ;  /* 0x00000004ff137e24 */ /* 0x000fce000f8e00ff */
.L_x_243:
[----:B------:R-:W-:-:S13]  /*a930*/  ISETP.NE.AND P0, PT, R5, RZ, PT ;  /* 0x000000ff0500720c */ /* 0x000fda0003f05270 */
[----:B------:R-:W0:Y:S01]  /*a940*/  @!P0 S2R R3, SR_CgaCtaId ;  /* 0x0000000000038919 */ /* 0x000e220000008800 */
[----:B------:R-:W-:-:S04]  /*a950*/  @!P0 MOV R0, 0x400 ;  /* 0x0000040000008802 */ /* 0x000fc80000000f00 */
[----:B0-----:R-:W-:-:S05]  /*a960*/  @!P0 LEA R0, R3, R0, 0x18 ;  /* 0x0000000003008211 */ /* 0x001fca00078ec0ff */
[----:B------:R0:W-:Y:S01]  /*a970*/  @!P0 STS.128 [R0+0x308d0], R16 ;  /* 0x0308d01000008388 */ /* 0x0001e20000000c00 */
[----:B------:R-:W-:Y:S06]  /*a980*/  BAR.ARV 0x5, 0x180 ;  /* 0x0146000000007b1d */ /* 0x000fec0000002000 */
.L_x_236:
[----:B------:R2:W-:Y:S01]  /*a990*/  STL [R1+0x1c], RZ ;  /* 0x00001cff01007387 */ /* 0x0005e20000100800 */
[----:B------:R-:W-:Y:S01]  /*a9a0*/  ULDC UR4, c[0x0][0xc3c] ;  /* 0x00030f0000047ab9 */ /* 0x000fe20000000800 */
[----:B------:R-:W-:Y:S01]  /*a9b0*/  IMAD.MOV.U32 R28, RZ, RZ, 0x1 ;  /* 0x00000001ff1c7424 */ /* 0x000fe200078e00ff */
[----:B-1----:R-:W-:Y:S02]  /*a9c0*/  ISETP.GE.AND P0, PT, R19, UR4, PT ;  /* 0x0000000413007c0c */ /* 0x002fe4000bf06270 */
[----:B------:R-:W-:-:S11]  /*a9d0*/  MOV R27, RZ ;  /* 0x000000ff001b7202 */ /* 0x000fd60000000f00 */
[----:B--2---:R-:W-:Y:S05]  /*a9e0*/  @P0 BRA `(.L_x_244) ;  /* 0x0000004400c40947 */ /* 0x004fea0003800000 */
[----:B0-----:R-:W2:Y:S01]  /*a9f0*/  LDL R0, [R1+0x28] ;  /* 0x0000280001007983 */ /* 0x001ea20000100800 */
[----:B------:R-:W0:Y:S01]  /*aa00*/  S2UR UR5, SR_CgaCtaId ;  /* 0x00000000000579c3 */ /* 0x000e220000008800 */
[----:B------:R-:W-:Y:S01]  /*aa10*/  BSSY B8, `(.L_x_244) ;  /* 0x000046e000087945 */ /* 0x000fe20003800000 */
[----:B------:R-:W-:Y:S01]  /*aa20*/  IMAD.MOV.U32 R28, RZ, RZ, 0x1 ;  /* 0x00000001ff1c7424 */ /* 0x000fe200078e00ff */
[----:B------:R-:W1:Y:S01]  /*aa30*/  S2R R4, SR_TID.X ;  /* 0x0000000000047919 */ /* 0x000e620000002100 */
[----:B------:R-:W-:Y:S01]  /*aa40*/  IMAD.MOV.U32 R27, RZ, RZ, RZ ;  /* 0x000000ffff1b7224 */ /* 0x000fe200078e00ff */
[----:B------:R-:W-:Y:S01]  /*aa50*/  ULDC UR39, c[0x0][0xc] ;  /* 0x0000030000277ab9 */ /* 0x000fe20000000800 */
[----:B------:R3:W-:Y:S01]  /*aa60*/  STL [R1+0x1c], RZ ;  /* 0x00001cff01007387 */ /* 0x0007e20000100800 */
[C---:B-1----:R-:W-:Y:S01]  /*aa70*/  IMAD.SHL.U32 R32, R4.reuse, 0x8, RZ ;  /* 0x0000000804207824 */ /* 0x042fe200078e00ff */
[----:B------:R-:W-:-:S04]  /*aa80*/  LOP3.LUT R2, R4, 0x7f, RZ, 0xc0, !PT ;  /* 0x0000007f04027812 */ /* 0x000fc800078ec0ff */
[----:B------:R-:W-:Y:S02]  /*aa90*/  SHF.R.U32.HI R2, RZ, 0x3, R2 ;  /* 0x00000003ff027819 */ /* 0x000fe40000011602 */
[----:B--2---:R-:W-:Y:S02]  /*aaa0*/  R2UR UR4, R0 ;  /* 0x00000000000472ca */ /* 0x004fe400000e0000 */
[----:B------:R-:W-:-:S04]  /*aab0*/  LOP3.LUT R0, R32, 0x1f8, RZ, 0xc0, !PT ;  /* 0x000001f820007812 */ /* 0x000fc800078ec0ff */
[----:B------:R-:W-:Y:S01]  /*aac0*/  LOP3.LUT R3, R0, 0x38, R4, 0x78, !PT ;  /* 0x0000003800037812 */ /* 0x000fe200078e7804 */
[----:B------:R-:W-:-:S03]  /*aad0*/  IMAD.SHL.U32 R0, R4, 0x10, RZ ;  /* 0x0000001004007824 */ /* 0x000fc600078e00ff */
[----:B------:R-:W-:Y:S02]  /*aae0*/  LOP3.LUT R36, R3, 0x200, R32, 0xf8, !PT ;  /* 0x0000020003247812 */ /* 0x000fe400078ef820 */
[----:B------:R-:W-:Y:S01]  /*aaf0*/  LOP3.LUT R32, R32, 0x38, RZ, 0xc0, !PT ;  /* 0x0000003820207812 */ /* 0x000fe200078ec0ff */
[----:B------:R-:W-:Y:S01]  /*ab00*/  ULOP3.LUT UR38, UR4, 0x2, URZ, 0xfc, !UPT ;  /* 0x0000000204267892 */ /* 0x000fe2000f8efc3f */
[----:B------:R-:W-:Y:S02]  /*ab10*/  LOP3.LUT R0, R2, 0x70, R0, 0xf8, !PT ;  /* 0x0000007002007812 */ /* 0x000fe400078ef800 */
[----:B------:R-:W-:Y:S01]  /*ab20*/  UMOV UR4, 0x400 ;  /* 0x0000040000047882 */ /* 0x000fe20000000000 */
[C---:B------:R-:W-:Y:S01]  /*ab30*/  LOP3.LUT R34, R32.reuse, 0x40, RZ, 0xfc, !PT ;  /* 0x0000004020227812 */ /* 0x040fe200078efcff */
[----:B0-----:R-:W-:Y:S01]  /*ab40*/  ULEA UR4, UR5, UR4, 0x18 ;  /* 0x0000000405047291 */ /* 0x001fe2000f8ec03f */
[----:B------:R-:W-:-:S05]  /*ab50*/  LOP3.LUT R33, R32, 0x80, RZ, 0xfc, !PT ;  /* 0x0000008020217812 */ /* 0x000fca00078efcff */
[----:B------:R-:W-:-:S05]  /*ab60*/  MOV R22, UR4 ;  /* 0x0000000400167c02 */ /* 0x000fca0008000f00 */
[----:B---3--:R-:W-:-:S07]  /*ab70*/  IMAD R37, R36, 0x2, R22 ;  /* 0x0000000224257824 */ /* 0x008fce00078e0216 */
.L_x_307:
[----:B0-----:R-:W0:Y:S02]  /*ab80*/  LDC.64 R2, c[0x0][0xc88] ;  /* 0x00032200ff027b82 */ /* 0x001e240000000a00 */
[----:B0-----:R-:W-:-:S05]  /*ab90*/  IMAD.WIDE R2, R19, 0x4, R2 ;  /* 0x0000000413027825 */ /* 0x001fca00078e0202 */
[----:B------:R-:W2:Y:S01]  /*aba0*/  LDG.E R29, desc[UR36][R2.64] ;  /* 0x00000024021d7981 */ /* 0x000ea2000c1e1900 */
[----:B------:R-:W-:Y:S05]  /*abb0*/  YIELD ;  /* 0x0000000000007946 */ /* 0x000fea0003800000 */
[----:B------:R-:W-:Y:S01]  /*abc0*/  ULDC.64 UR4, c[0x0][0xa28] ;  /* 0x00028a0000047ab9 */ /* 0x000fe20000000a00 */
[----:B------:R-:W-:Y:S01]  /*abd0*/  IMAD.MOV.U32 R30, RZ, RZ, RZ ;  /* 0x000000ffff1e7224 */ /* 0x000fe200078e00ff */
[----:B------:R-:W-:Y:S01]  /*abe0*/  ISETP.NE.U32.AND P0, PT, RZ, UR4, PT ;  /* 0x00000004ff007c0c */ /* 0x000fe2000bf05070 */
[----:B------:R-:W-:-:S03]  /*abf0*/  ULDC.64 UR6, c[0x0][0xa18] ;  /* 0x0002860000067ab9 */ /* 0x000fc60000000a00 */
[----:B------:R-:W-:Y:S01]  /*ac00*/  ISETP.NE.AND.EX P0, PT, RZ, UR5, PT, P0 ;  /* 0x00000005ff007c0c */ /* 0x000fe2000bf05300 */
[----:B------:R-:W-:Y:S01]  /*ac10*/  IMAD.MOV.U32 R35, RZ, RZ, RZ ;  /* 0x000000ffff237224 */ /* 0x000fe200078e00ff */
[----:B--2---:R-:W-:-:S11]  /*ac20*/  SHF.R.S32.HI R0, RZ, 0x1f, R29 ;  /* 0x0000001fff007819 */ /* 0x004fd6000001141d */
[C---:B------:R-:W-:Y:S01]  /*ac30*/  @P0 LEA R2, P1, R29.reuse, UR4, 0x2 ;  /* 0x000000041d020c11 */ /* 0x040fe2000f8210ff */
[C---:B------:R-:W-:Y:S01]  /*ac40*/  IMAD.SHL.U32 R24, R29.reuse, 0x4, RZ ;  /* 0x000000041d187824 */ /* 0x040fe200078e00ff */
[C-C-:B------:R-:W-:Y:S01]  /*ac50*/  SHF.L.U64.HI R25, R29.reuse, 0x2, R0.reuse ;  /* 0x000000021d197819 */ /* 0x140fe20000010200 */
[----:B------:R0:W-:Y:S01]  /*ac60*/  STL [R1+0x10], R0 ;  /* 0x0000100001007387 */ /* 0x0001e20000100800 */
[----:B------:R-:W-:Y:S01]  /*ac70*/  @P0 LEA.HI.X R3, R29, UR5, R0, 0x2, P1 ;  /* 0x000000051d030c11 */ /* 0x000fe200088f1400 */
[----:B------:R-:W-:-:S04]  /*ac80*/  ULDC.64 UR4, c[0x0][0xa00] ;  /* 0x0002800000047ab9 */ /* 0x000fc80000000a00 */
[----:B-1----:R1:W2:Y:S01]  /*ac90*/  @P0 LDG.E R30, desc[UR36][R2.64] ;  /* 0x00000024021e0981 */ /* 0x0022a2000c1e1900 */
[----:B------:R-:W-:Y:S02]  /*aca0*/  ISETP.NE.U32.AND P0, PT, RZ, UR4, PT ;  /* 0x00000004ff007c0c */ /* 0x000fe4000bf05070 */
[----:B------:R-:W-:Y:S02]  /*acb0*/  LOP3.LUT R23, R23, 0xffffffbf, RZ, 0xc0, !PT ;  /* 0xffffffbf17177812 */ /* 0x000fe400078ec0ff */
[----:B------:R-:W-:Y:S02]  /*acc0*/  ISETP.NE.AND.EX P2, PT, RZ, UR5, PT, P0 ;  /* 0x00000005ff007c0c */ /* 0x000fe4000bf45300 */
[----:B------:R-:W-:Y:S02]  /*acd0*/  ISETP.NE.U32.AND P0, PT, RZ, UR6, PT ;  /* 0x00000006ff007c0c */ /* 0x000fe4000bf05070 */
[----:B-1----:R-:W-:Y:S02]  /*ace0*/  IADD3 R2, P1, R24, UR4, RZ ;  /* 0x0000000418027c10 */ /* 0x002fe4000ff3e0ff */
[----:B------:R-:W-:-:S02]  /*acf0*/  ISETP.NE.AND.EX P0, PT, RZ, UR7, PT, P0 ;  /* 0x00000007ff007c0c */ /* 0x000fc4000bf05300 */
[----:B------:R-:W-:Y:S01]  /*ad00*/  IADD3.X R3, R25, UR5, RZ, P1, !PT ;  /* 0x0000000519037c10 */ /* 0x000fe20008ffe4ff */
[----:B------:R-:W-:-:S04]  /*ad10*/  ULDC.64 UR4, c[0x0][0x418] ;  /* 0x0001060000047ab9 */ /* 0x000fc80000000a00 */
[----:B------:R-:W-:Y:S01]  /*ad20*/  @P2 LOP3.LUT R23, R23, 0x40, RZ, 0xfc, !PT ;  /* 0x0000004017172812 */ /* 0x000fe200078efcff */
[----:B------:R1:W5:Y:S05]  /*ad30*/  @P2 LDG.E R35, desc[UR36][R2.64] ;  /* 0x0000002402232981 */ /* 0x00036a000c1e1900 */
[----:B------:R-:W-:-:S04]  /*ad40*/  @P0 IADD3 R4, P1, R24, UR6, RZ ;  /* 0x0000000618040c10 */ /* 0x000fc8000ff3e0ff */
[----:B------:R-:W-:-:S05]  /*ad50*/  @P0 IADD3.X R5, R25, UR7, RZ, P1, !PT ;  /* 0x0000000719050c10 */ /* 0x000fca0008ffe4ff */
[----:B---3--:R-:W3:Y:S01]  /*ad60*/  @P0 LDG.E R4, desc[UR36][R4.64] ;  /* 0x0000002404040981 */ /* 0x008ee2000c1e1900 */
[----:B------:R-:W-:-:S03]  /*ad70*/  UISETP.NE.U32.AND UP0, UPT, UR4, URZ, UPT ;  /* 0x0000003f0400728c */ /* 0x000fc6000bf05070 */
[----:B------:R-:W-:Y:S01]  /*ad80*/  ULDC UR4, c[0x0][0x424] ;  /* 0x0001090000047ab9 */ /* 0x000fe20000000800 */
[----:B------:R-:W-:-:S03]  /*ad90*/  UISETP.NE.AND.EX UP0, UPT, UR5, URZ, UPT, UP0 ;  /* 0x0000003f0500728c */ /* 0x000fc6000bf05300 */
[----:B------:R-:W-:Y:S01]  /*ada0*/  ULDC UR5, c[0x0][0x2f0] ;  /* 0x0000bc0000057ab9 */ /* 0x000fe20000000800 */
[----:B------:R-:W-:-:S04]  /*adb0*/  USEL UR4, UR4, 0x1, UP0 ;  /* 0x0000000104047887 */ /* 0x000fc80008000000 */
[----:B------:R-:W-:-:S06]  /*adc0*/  UIMAD UR4, UR4, UR5, URZ ;  /* 0x00000005040472a4 */ /* 0x000fcc000f8e023f */
[----:B0-----:R-:W-:Y:S01]  /*add0*/  MOV R0, UR4 ;  /* 0x0000000400007c02 */ /* 0x001fe20008000f00 */
[----:B--2---:R1:W-:Y:S04]  /*ade0*/  STL [R1+0x4], R30 ;  /* 0x0000041e01007387 */ /* 0x0043e80000100800 */
[----:B---3--:R1:W-:Y:S01]  /*adf0*/  @P0 STL [R1+0x18], R4 ;  /* 0x0000180401000387 */ /* 0x0083e20000100800 */
[----:B------:R-:W-:Y:S05]  /*ae00*/  @P0 BRA `(.L_x_245) ;  /* 0x0000000000200947 */ /* 0x000fea0003800000 */
[----:B------:R-:W-:Y:S02]  /*ae10*/  ULDC UR4, c[0x0][0x288] ;  /* 0x0000a20000047ab9 */ /* 0x000fe40000000800 */
[----:B-1----:R-:W-:-:S05]  /*ae20*/  IMAD.U32 R4, RZ, RZ, UR4 ;  /* 0x00000004ff047e24 */ /* 0x002fca000f8e00ff */
[----:B------:R0:W-:Y:S01]  /*ae30*/  STL [R1+0x18], R4 ;  /* 0x0000180401007387 */ /* 0x0001e20000100800 */
[----:B------:R-:W-:Y:S05]  /*ae40*/  @!P2 BRA `(.L_x_245) ;  /* 0x000000000010a947 */ /* 0x000fea0003800000 */
[----:B------:R-:W2:Y:S04]  /*ae50*/  LDG.E R5, desc[UR36][R2.64] ;  /* 0x0000002402057981 */ /* 0x000ea8000c1e1900 */
[----:B0-----:R-:W2:Y:S02]  /*ae60*/  LDG.E R4, desc[UR36][R2.64+0x4] ;  /* 0x0000042402047981 */ /* 0x001ea4000c1e1900 */
[----:B--2---:R-:W-:-:S05]  /*ae70*/  IMAD.IADD R2, R4, 0x1, -R5 ;  /* 0x0000000104027824 */ /* 0x004fca00078e0a05 */
[----:B------:R2:W-:Y:S02]  /*ae80*/  STL [R1+0x18], R2 ;  /* 0x0000180201007387 */ /* 0x0005e40000100800 */
.L_x_245:
[----:B------:R-:W-:Y:S01]  /*ae90*/  ULDC.64 UR4, c[0x0][0xa20] ;  /* 0x0002880000047ab9 */ /* 0x000fe20000000a00 */
[----:B------:R-:W-:Y:S01]  /*aea0*/  IMAD.MOV.U32 R31, RZ, RZ, R29 ;  /* 0x000000ffff1f7224 */ /* 0x000fe200078e001d */
[----:B------:R-:W-:-:S04]  /*aeb0*/  ISETP.NE.U32.AND P0, PT, RZ, UR4, PT ;  /* 0x00000004ff007c0c */ /* 0x000fc8000bf05070 */
[----:B------:R-:W-:-:S13]  /*aec0*/  ISETP.NE.AND.EX P0, PT, RZ, UR5, PT, P0 ;  /* 0x00000005ff007c0c */ /* 0x000fda000bf05300 */
[----:B------:R-:W-:Y:S05]  /*aed0*/  @!P0 BRA `(.L_x_246) ;  /* 0x0000000000108947 */ /* 0x000fea0003800000 */
[----:B-12---:R-:W-:-:S04]  /*aee0*/  IADD3 R2, P0, R24, UR4, RZ ;  /* 0x0000000418027c10 */ /* 0x006fc8000ff1e0ff */
[----:B------:R-:W-:-:S05]  /*aef0*/  IADD3.X R3, R25, UR5, RZ, P0, !PT ;  /* 0x0000000519037c10 */ /* 0x000fca00087fe4ff */
[----:B------:R3:W5:Y:S01]  /*af00*/  LDG.E R0, desc[UR36][R2.64] ;  /* 0x0000002402007981 */ /* 0x000762000c1e1900 */
[----:B------:R-:W-:Y:S05]  /*af10*/  BRA `(.L_x_247) ;  /* 0x0000000000247947 */ /* 0x000fea0003800000 */
.L_x_246:
[----:B------:R-:W-:Y:S02]  /*af20*/  ULDC.64 UR4, c[0x0][0xa08] ;  /* 0x0002820000047ab9 */ /* 0x000fe40000000a00 */
[----:B------:R-:W-:-:S04]  /*af30*/  ISETP.NE.U32.AND P0, PT, RZ, UR4, PT ;  /* 0x00000004ff007c0c */ /* 0x000fc8000bf05070 */
[----:B------:R-:W-:-:S13]  /*af40*/  ISETP.NE.AND.EX P0, PT, RZ, UR5, PT, P0 ;  /* 0x00000005ff007c0c */ /* 0x000fda000bf05300 */
[----:B------:R-:W-:Y:S05]  /*af50*/  @!P0 BRA `(.L_x_247) ;  /* 0x0000000000148947 */ /* 0x000fea0003800000 */
[----:B-12---:R-:W1:Y:S02]  /*af60*/  LDC.64 R2, c[0x0][0xa08] ;  /* 0x00028200ff027b82 */ /* 0x006e640000000a00 */
[----:B-1----:R-:W-:-:S05]  /*af70*/  IMAD.WIDE R2, R31, 0x4, R2 ;  /* 0x000000041f027825 */ /* 0x002fca00078e0202 */
[----:B------:R-:W2:Y:S04]  /*af80*/  LDG.E R0, desc[UR36][R2.64] ;  /* 0x0000002402007981 */ /* 0x000ea8000c1e1900 */
[----:B------:R-:W2:Y:S02]  /*af90*/  LDG.E R5, desc[UR36][R2.64+0x4] ;  /* 0x0000042402057981 */ /* 0x000ea4000c1e1900 */
[----:B--2---:R-:W-:-:S07]  /*afa0*/  IMAD.IADD R0, R5, 0x1, -R0 ;  /* 0x0000000105007824 */ /* 0x004fce00078e0a00 */
.L_x_247:
[----:B-123-5:R-:W-:Y:S01]  /*afb0*/  IADD3 R2, -R30, R0, RZ ;  /* 0x000000001e027210 */ /* 0x02efe20007ffe1ff */
[----:B------:R-:W-:Y:S03]  /*afc0*/  BSSY B7, `(.L_x_248) ;  /* 0x0000374000077945 */ /* 0x000fe60003800000 */
[C---:B------:R-:W-:Y:S01]  /*afd0*/  ISETP.GT.AND P0, PT, R2.reuse, RZ, PT ;  /* 0x000000ff0200720c */ /* 0x040fe20003f04270 */
[----:B------:R-:W-:Y:S01]  /*afe0*/  VIADD R0, R2, 0x5f ;  /* 0x0000005f02007836 */ /* 0x000fe20000000000 */
[----:B------:R1:W-:Y:S03]  /*aff0*/  STL [R1], R2 ;  /* 0x0000000201007387 */ /* 0x0003e60000100800 */
[----:B------:R-:W-:-:S05]  /*b000*/  IMAD.HI R0, R0, 0x2aaaaaab, RZ ;  /* 0x2aaaaaab00007827 */ /* 0x000fca00078e02ff */
[----:B------:R-:W-:-:S04]  /*b010*/  SHF.R.U32.HI R3, RZ, 0x1f, R0 ;  /* 0x0000001fff037819 */ /* 0x000fc80000011600 */
[----:B------:R-:W-:-:S05]  /*b020*/  LEA.HI.SX32 R0, R0, R3, 0x1c ;  /* 0x0000000300007211 */ /* 0x000fca00078fe2ff */
[----:B------:R1:W-:Y:S01]  /*b030*/  STL [R1+0x20], R0 ;  /* 0x0000200001007387 */ /* 0x0003e20000100800 */
[----:B------:R-:W-:Y:S05]  /*b040*/  @P0 BRA `(.L_x_249) ;  /* 0x0000000000440947 */ /* 0x000fea0003800000 */
[----:B-1----:R-:W1:Y:S02]  /*b050*/  S2R R2, SR_TID.X ;  /* 0x0000000000027919 */ /* 0x002e640000002100 */
[----:B-1----:R-:W-:-:S04]  /*b060*/  LOP3.LUT R2, R2, 0x7f, RZ, 0xc0, !PT ;  /* 0x0000007f02027812 */ /* 0x002fc800078ec0ff */
[----:B------:R-:W-:-:S13]  /*b070*/  ISETP.NE.AND P0, PT, R2, RZ, PT ;  /* 0x000000ff0200720c */ /* 0x000fda0003f05270 */
[----:B------:R-:W-:Y:S05]  /*b080*/  @P0 BRA `(.L_x_250) ;  /* 0x00000034009c0947 */ /* 0x000fea0003800000 */
[----:B------:R-:W1:Y:S01]  /*b090*/  S2R R7, SR_LANEID ;  /* 0x0000000000077919 */ /* 0x000e620000000000 */
[----:B------:R-:W-:Y:S01]  /*b0a0*/  VOTEU.ANY UR4, UPT, PT ;  /* 0x0000000000047886 */ /* 0x000fe200038e0100 */
[----:B------:R-:W2:Y:S01]  /*b0b0*/  LDC.64 R2, c[0x0][0xc60] ;  /* 0x00031800ff027b82 */ /* 0x000ea20000000a00 */
[----:B------:R-:W1:Y:S08]  /*b0c0*/  FLO.U32 R0, UR4 ;  /* 0x0000000400007d00 */ /* 0x000e7000080e0000 */
[----:B------:R-:W2:Y:S01]  /*b0d0*/  POPC R5, UR4 ;  /* 0x0000000400057d09 */ /* 0x000ea20008000000 */
[----:B-1----:R-:W-:-:S13]  /*b0e0*/  ISETP.EQ.U32.AND P0, PT, R0, R7, PT ;  /* 0x000000070000720c */ /* 0x002fda0003f02070 */
[----:B--2---:R-:W2:Y:S01]  /*b0f0*/  @P0 ATOMG.E.ADD.STRONG.GPU PT, R3, desc[UR36][R2.64], R5 ;  /* 0x00000005020309a8 */ /* 0x004ea200081ee1e4 */
[----:B0-----:R-:W0:Y:S02]  /*b100*/  S2R R4, SR_LTMASK ;  /* 0x0000000000047919 */ /* 0x001e240000003900 */
[----:B0-----:R-:W-:-:S04]  /*b110*/  LOP3.LUT R4, R4, UR4, RZ, 0xc0, !PT ;  /* 0x0000000404047c12 */ /* 0x001fc8000f8ec0ff */
[----:B------:R-:W0:Y:S01]  /*b120*/  POPC R7, R4 ;  /* 0x0000000400077309 */ /* 0x000e220000000000 */
[----:B--2---:R-:W0:Y:S02]  /*b130*/  SHFL.IDX PT, R0, R3, R0, 0x1f ;  /* 0x00001f0003007589 */ /* 0x004e2400000e0000 */
[----:B0-----:R-:W-:Y:S01]  /*b140*/  IADD3 R16, R0, UR39, R7 ;  /* 0x0000002700107c10 */ /* 0x001fe2000fffe007 */
[----:B------:R-:W-:Y:S06]  /*b150*/  BRA `(.L_x_250) ;  /* 0x0000003400687947 */ /* 0x000fec0003800000 */
.L_x_249:
[----:B-1----:R-:W-:Y:S01]  /*b160*/  VIADD R0, R22, 0x1e400 ;  /* 0x0001e40016007836 */ /* 0x002fe20000000000 */
[----:B------:R-:W-:Y:S04]  /*b170*/  BSSY B6, `(.L_x_251) ;  /* 0x0000013000067945 */ /* 0x000fe80003800000 */
[----:B------:R-:W-:-:S13]  /*b180*/  LOP3.LUT P0, RZ, R0, 0x3ff, RZ, 0xc0, !PT ;  /* 0x000003ff00ff7812 */ /* 0x000fda000780c0ff */
[----:B------:R-:W-:Y:S05]  /*b190*/  @!P0 BRA `(.L_x_252) ;  /* 0x0000000000408947 */ /* 0x000fea0003800000 */
[----:B------:R-:W-:Y:S01]  /*b1a0*/  MOV R2, 0x0 ;  /* 0x0000000000027802 */ /* 0x000fe20000000f00 */
[----:B------:R-:W-:Y:S01]  /*b1b0*/  ULDC.64 UR6, c[0x4][0x88] ;  /* 0x0100220000067ab9 */ /* 0x000fe20000000a00 */
[----:B------:R-:W-:Y:S01]  /*b1c0*/  ULDC.64 UR8, c[0x4][0x90] ;  /* 0x0100240000087ab9 */ /* 0x000fe20000000a00 */
[----:B------:R-:W-:Y:S01]  /*b1d0*/  ULDC.64 UR4, c[0x4][0x8] ;  /* 0x0100020000047ab9 */ /* 0x000fe20000000a00 */
[----:B0-----:R-:W-:Y:S01]  /*b1e0*/  IMAD.U32 R4, RZ, RZ, UR6 ;  /* 0x00000006ff047e24 */ /* 0x001fe2000f8e00ff */
[----:B------:R-:W-:Y:S01]  /*b1f0*/  MOV R6, UR8 ;  /* 0x0000000800067c02 */ /* 0x000fe20008000f00 */
[----:B------:R-:W0:Y:S01]  /*b200*/  LDC.64 R2, c[0x4][R2] ;  /* 0x0100000002027b82 */ /* 0x000e220000000a00 */
[----:B------:R-:W-:Y:S01]  /*b210*/  IMAD.U32 R5, RZ, RZ, UR7 ;  /* 0x00000007ff057e24 */ /* 0x000fe2000f8e00ff */
[----:B------:R-:W-:Y:S01]  /*b220*/  MOV R12, 0x1 ;  /* 0x00000001000c7802 */ /* 0x000fe20000000f00 */
[----:B------:R-:W-:Y:S02]  /*b230*/  IMAD.U32 R7, RZ, RZ, UR9 ;  /* 0x00000009ff077e24 */ /* 0x000fe4000f8e00ff */
[----:B------:R-:W-:-:S02]  /*b240*/  IMAD.U32 R10, RZ, RZ, UR4 ;  /* 0x00000004ff0a7e24 */ /* 0x000fc4000f8e00ff */
[----:B------:R-:W-:Y:S02]  /*b250*/  IMAD.U32 R11, RZ, RZ, UR5 ;  /* 0x00000005ff0b7e24 */ /* 0x000fe4000f8e00ff */
[----:B------:R-:W-:Y:S02]  /*b260*/  IMAD.MOV.U32 R8, RZ, RZ, 0x70 ;  /* 0x00000070ff087424 */ /* 0x000fe400078e00ff */
[----:B------:R-:W-:-:S07]  /*b270*/  IMAD.MOV.U32 R13, RZ, RZ, RZ ;  /* 0x000000ffff0d7224 */ /* 0x000fce00078e00ff */
[----:B------:R-:W-:-:S07]  /*b280*/  LEPC R20, `(.L_x_252) ;  /* 0x000000001014794e */ /* 0x000fce0000000000 */
[----:B0-----:R-:W-:Y:S05]  /*b290*/  CALL.ABS.NOINC R2 ;  /* 0x0000000002007343 */ /* 0x001fea0003c00000 */
.L_x_252:
[----:B------:R-:W-:Y:S05]  /*b2a0*/  BSYNC B6 ;  /* 0x0000000000067941 */ /* 0x000fea0003800000 */
.L_x_251:
[----:B------:R-:W-:Y:S01]  /*b2b0*/  VIADD R0, R22, 0x400 ;  /* 0x0000040016007836 */ /* 0x000fe20000000000 */
[----:B------:R-:W-:Y:S04]  /*b2c0*/  BSSY B6, `(.L_x_253) ;  /* 0x0000022000067945 */ /* 0x000fe80003800000 */
[----:B------:R-:W-:-:S13]  /*b2d0*/  LOP3.LUT P0, RZ, R0, 0x3ff, RZ, 0xc0, !PT ;  /* 0x000003ff00ff7812 */ /* 0x000fda000780c0ff */
[----:B------:R-:W-:Y:S05]  /*b2e0*/  @!P0 BRA `(.L_x_254) ;  /* 0x00000000007c8947 */ /* 0x000fea0003800000 */
[----:B------:R-:W-:Y:S01]  /*b2f0*/  MOV R26, 0x0 ;  /* 0x00000000001a7802 */ /* 0x000fe20000000f00 */
[----:B------:R-:W-:Y:S01]  /*b300*/  ULDC.64 UR6, c[0x4][0x88] ;  /* 0x0100220000067ab9 */ /* 0x000fe20000000a00 */
[----:B------:R-:W-:Y:S01]  /*b310*/  ULDC.64 UR8, c[0x4][0x90] ;  /* 0x0100240000087ab9 */ /* 0x000fe20000000a00 */
[----:B------:R-:W-:Y:S01]  /*b320*/  ULDC.64 UR4, c[0x4][0x10] ;  /* 0x0100040000047ab9 */ /* 0x000fe20000000a00 */
[----:B------:R1:W2:Y:S01]  /*b330*/  LDC.64 R2, c[0x4][R26] ;  /* 0x010000001a027b82 */ /* 0x0002a20000000a00 */
[----:B0-----:R-:W-:Y:S01]  /*b340*/  IMAD.U32 R4, RZ, RZ, UR6 ;  /* 0x00000006ff047e24 */ /* 0x001fe2000f8e00ff */
[----:B------:R-:W-:Y:S01]  /*b350*/  MOV R6, UR8 ;  /* 0x0000000800067c02 */ /* 0x000fe20008000f00 */
[----:B------:R-:W-:Y:S01]  /*b360*/  IMAD.U32 R5, RZ, RZ, UR7 ;  /* 0x00000007ff057e24 */ /* 0x000fe2000f8e00ff */
[----:B------:R-:W-:Y:S01]  /*b370*/  MOV R12, 0x1 ;  /* 0x00000001000c7802 */ /* 0x000fe20000000f00 */
[----:B------:R-:W-:Y:S02]  /*b380*/  IMAD.U32 R7, RZ, RZ, UR9 ;  /* 0x00000009ff077e24 */ /* 0x000fe4000f8e00ff */
[----:B------:R-:W-:-:S02]  /*b390*/  IMAD.U32 R10, RZ, RZ, UR4 ;  /* 0x00000004ff0a7e24 */ /* 0x000fc4000f8e00ff */
[----:B------:R-:W-:Y:S02]  /*b3a0*/  IMAD.U32 R11, RZ, RZ, UR5 ;  /* 0x00000005ff0b7e24 */ /* 0x000fe4000f8e00ff */
[----:B------:R-:W-:Y:S02]  /*b3b0*/  IMAD.MOV.U32 R8, RZ, RZ, 0x70 ;  /* 0x00000070ff087424 */ /* 0x000fe400078e00ff */
[----:B-1----:R-:W-:-:S07]  /*b3c0*/  IMAD.MOV.U32 R13, RZ, RZ, RZ ;  /* 0x000000ffff0d7224 */ /* 0x002fce00078e00ff */
[----:B------:R-:W-:-:S07]  /*b3d0*/  LEPC R20, `(.L_x_255) ;  /* 0x000000001014794e */ /* 0x000fce0000000000 */
[----:B--2---:R-:W-:Y:S05]  /*b3e0*/  CALL.ABS.NOINC R2 ;  /* 0x0000000002007343 */ /* 0x004fea0003c00000 */
.L_x_255:
[----:B------:R0:W1:Y:S01]  /*b3f0*/  LDC.64 R2, c[0x4][R26] ;  /* 0x010000001a027b82 */ /* 0x0000620000000a00 */
[----:B------:R-:W-:Y:S01]  /*b400*/  ULDC.64 UR6, c[0x4][0x88] ;  /* 0x0100220000067ab9 */ /* 0x000fe20000000a00 */
[----:B------:R-:W-:Y:S01]  /*b410*/  ULDC.64 UR8, c[0x4][0x90] ;  /* 0x0100240000087ab9 */ /* 0x000fe20000000a00 */
[----:B------:R-:W-:Y:S01]  /*b420*/  ULDC.64 UR4, c[0x4][0x18] ;  /* 0x0100060000047ab9 */ /* 0x000fe20000000a00 */
[----:B------:R-:W-:Y:S01]  /*b430*/  IMAD.U32 R4, RZ, RZ, UR6 ;  /* 0x00000006ff047e24 */ /* 0x000fe2000f8e00ff */
[----:B------:R-:W-:Y:S01]  /*b440*/  MOV R7, UR9 ;  /* 0x0000000900077c02 */ /* 0x000fe20008000f00 */
[----:B------:R-:W-:Y:S01]  /*b450*/  IMAD.U32 R5, RZ, RZ, UR7 ;  /* 0x00000007ff057e24 */ /* 0x000fe2000f8e00ff */
[----:B------:R-:W-:Y:S01]  /*b460*/  MOV R13, RZ ;  /* 0x000000ff000d7202 */ /* 0x000fe20000000f00 */
[----:B------:R-:W-:Y:S02]  /*b470*/  IMAD.U32 R6, RZ, RZ, UR8 ;  /* 0x00000008ff067e24 */ /* 0x000fe4000f8e00ff */
[----:B------:R-:W-:-:S02]  /*b480*/  IMAD.U32 R10, RZ, RZ, UR4 ;  /* 0x00000004ff0a7e24 */ /* 0x000fc4000f8e00ff */
[----:B------:R-:W-:Y:S02]  /*b490*/  IMAD.U32 R11, RZ, RZ, UR5 ;  /* 0x00000005ff0b7e24 */ /* 0x000fe4000f8e00ff */
[----:B------:R-:W-:Y:S02]  /*b4a0*/  IMAD.MOV.U32 R8, RZ, RZ, 0x70 ;  /* 0x00000070ff087424 */ /* 0x000fe400078e00ff */
[----:B0-----:R-:W-:-:S07]  /*b4b0*/  IMAD.MOV.U32 R12, RZ, RZ, 0x1 ;  /* 0x00000001ff0c7424 */ /* 0x001fce00078e00ff */
[----:B------:R-:W-:-:S07]  /*b4c0*/  LEPC R20, `(.L_x_254) ;  /* 0x000000001014794e */ /* 0x000fce0000000000 */
[----:B-1----:R-:W-:Y:S05]  /*b4d0*/  CALL.ABS.NOINC R2 ;  /* 0x0000000002007343 */ /* 0x002fea0003c00000 */
.L_x_254:
[----:B------:R-:W-:Y:S05]  /*b4e0*/  BSYNC B6 ;  /* 0x0000000000067941 */ /* 0x000fea0003800000 */
.L_x_253:
[----:B------:R-:W2:Y:S01]  /*b4f0*/  LDL R26, [R1+0x20] ;  /* 0x00002000011a7983 */ /* 0x000ea20000100800 */
[----:B------:R-:W-:Y:S01]  /*b500*/  ULDC.64 UR4, c[0x0][0x9f8] ;  /* 0x00027e0000047ab9 */ /* 0x000fe20000000a00 */
[----:B------:R-:W1:Y:S02]  /*b510*/  LDC R8, c[0x0][0x430] ;  /* 0x00010c00ff087b82 */ /* 0x000e640000000800 */
[----:B------:R-:W3:Y:S01]  /*b520*/  LDL R2, [R1] ;  /* 0x0000000001027983 */ /* 0x000ee20000100800 */
[----:B------:R-:W-:Y:S01]  /*b530*/  ISETP.NE.U32.AND P0, PT, RZ, UR4, PT ;  /* 0x00000004ff007c0c */ /* 0x000fe2000bf05070 */
[----:B------:R-:W4:Y:S03]  /*b540*/  S2R R20, SR_TID.X ;  /* 0x0000000000147919 */ /* 0x000f260000002100 */
[----:B------:R-:W-:-:S13]  /*b550*/  ISETP.NE.AND.EX P0, PT, RZ, UR5, PT, P0 ;  /* 0x00000005ff007c0c */ /* 0x000fda000bf05300 */
[----:B------:R-:W-:Y:S01]  /*b560*/  @P0 IADD3 R24, P1, R24, UR4, RZ ;  /* 0x0000000418180c10 */ /* 0x000fe2000ff3e0ff */
[----:B------:R-:W0:Y:S01]  /*b570*/  S2R R21, SR_TID.X ;  /* 0x0000000000157919 */ /* 0x000e220000002100 */
[----:B------:R-:W-:Y:S01]  /*b580*/  LOP3.LUT R23, R23, 0xffffffdf, RZ, 0xc0, !PT ;  /* 0xffffffdf17177812 */ /* 0x000fe200078ec0ff */
[----:B------:R-:W-:Y:S01]  /*b590*/  ULDC UR4, c[0x0][0x2f4] ;  /* 0x0000bd0000047ab9 */ /* 0x000fe20000000800 */
[----:B------:R-:W-:-:S05]  /*b5a0*/  @P0 IADD3.X R25, R25, UR5, RZ, P1, !PT ;  /* 0x0000000519190c10 */ /* 0x000fca0008ffe4ff */
[----:B------:R-:W3:Y:S01]  /*b5b0*/  @P0 LDG.E R31, desc[UR36][R24.64] ;  /* 0x00000024181f0981 */ /* 0x000ee2000c1e1900 */
[----:B-1----:R-:W-:Y:S02]  /*b5c0*/  ISETP.NE.AND P2, PT, R8, 0x1, PT ;  /* 0x000000010800780c */ /* 0x002fe40003f45270 */
[----:B----4-:R-:W-:-:S04]  /*b5d0*/  LOP3.LUT R20, R20, 0x7f, RZ, 0xc0, !PT ;  /* 0x0000007f14147812 */ /* 0x010fc800078ec0ff */
[----:B------:R-:W-:-:S07]  /*b5e0*/  SHF.R.U32.HI R0, RZ, 0x3, R20 ;  /* 0x00000003ff007819 */ /* 0x000fce0000011614 */
[----:B------:R-:W1:Y:S08]  /*b5f0*/  @P2 LDC R7, c[0x0][0x434] ;  /* 0x00010d00ff072b82 */ /* 0x000e700000000800 */
[----:B------:R-:W4:Y:S01]  /*b600*/  @P2 LDC R5, c[0x0][0x438] ;  /* 0x00010e00ff052b82 */ /* 0x000f220000000800 */
[----:B0-----:R-:W-:-:S05]  /*b610*/  IMAD.SHL.U32 R20, R21, 0x10, RZ ;  /* 0x0000001015147824 */ /* 0x001fca00078e00ff */
[----:B------:R-:W-:Y:S02]  /*b620*/  LOP3.LUT R20, R0, 0x70, R20, 0xf8, !PT ;  /* 0x0000007000147812 */ /* 0x000fe400078ef814 */
[----:B------:R-:W-:-:S04]  /*b630*/  @P2 LOP3.LUT R23, R23, 0x20, RZ, 0xfc, !PT ;  /* 0x0000002017172812 */ /* 0x000fc800078efcff */
[----:B------:R-:W-:Y:S01]  /*b640*/  LOP3.LUT R23, R23, 0xffffffef, RZ, 0xc0, !PT ;  /* 0xffffffef17177812 */ /* 0x000fe200078ec0ff */
[----:B------:R-:W-:Y:S01]  /*b650*/  UMOV UR5, 0xffffffff ;  /* 0xffffffff00057882 */ /* 0x000fe20000000000 */
[----:B--2---:R-:W-:-:S04]  /*b660*/  VIADD R26, R26, 0xffffffff ;  /* 0xffffffff1a1a7836 */ /* 0x004fc80000000000 */
[----:B------:R-:W-:-:S05]  /*b670*/  IMAD R0, R26, 0x60, R20 ;  /* 0x000000601a007824 */ /* 0x000fca00078e0214 */
[----:B---3--:R-:W-:-:S04]  /*b680*/  ISETP.GE.AND P0, PT, R0, R2, PT ;  /* 0x000000020000720c */ /* 0x008fc80003f06270 */
[----:B------:R-:W-:Y:S01]  /*b690*/  ISETP.GT.U32.OR P0, PT, R20, 0x5f, P0 ;  /* 0x0000005f1400780c */ /* 0x000fe20000704470 */
[----:B------:R-:W-:-:S04]  /*b6a0*/  IMAD.IADD R0, R0, 0x1, R30 ;  /* 0x0000000100007824 */ /* 0x000fc800078e021e */
[----:B-1----:R-:W-:-:S08]  /*b6b0*/  @P2 IMAD.HI.U32 R6, R0, R7, RZ ;  /* 0x0000000700062227 */ /* 0x002fd000078e00ff */
[----:B------:R-:W0:Y:S01]  /*b6c0*/  @!P0 LDC.64 R2, c[0x0][0x428] ;  /* 0x00010a00ff028b82 */ /* 0x000e220000000a00 */
[----:B------:R-:W-:Y:S01]  /*b6d0*/  IMAD.MOV.U32 R4, RZ, RZ, R0 ;  /* 0x000000ffff047224 */ /* 0x000fe200078e0000 */
[----:B----4-:R-:W-:Y:S02]  /*b6e0*/  @P2 SHF.R.U32.HI R4, RZ, R5, R6 ;  /* 0x00000005ff042219 */ /* 0x010fe40000011606 */
[----:B------:R-:W-:Y:S02]  /*b6f0*/  SHF.R.S32.HI R6, RZ, 0x1f, R31 ;  /* 0x0000001fff067819 */ /* 0x000fe4000001141f */
[----:B------:R-:W-:-:S03]  /*b700*/  IADD3 R5, -R4, RZ, RZ ;  /* 0x000000ff04057210 */ /* 0x000fc60007ffe1ff */
[----:B------:R0:W-:Y:S02]  /*b710*/  STL [R1+0x8], R6 ;  /* 0x0000080601007387 */ /* 0x0001e40000100800 */
[----:B------:R-:W-:Y:S01]  /*b720*/  IMAD R0, R8, R5, R0 ;  /* 0x0000000508007224 */ /* 0x000fe200078e0200 */
[--C-:B------:R-:W-:Y:S01]  /*b730*/  @!P0 SHF.R.S32.HI R5, RZ, 0x1f, R4.reuse ;  /* 0x0000001fff058819 */ /* 0x100fe20000011404 */
[-C--:B0-----:R-:W-:Y:S02]  /*b740*/  @!P0 IMAD R6, R6, R2.reuse, RZ ;  /* 0x0000000206068224 */ /* 0x081fe400078e02ff */
[----:B------:R-:W-:-:S04]  /*b750*/  @!P0 IMAD.WIDE.U32 R4, R31, R2, R4 ;  /* 0x000000021f048225 */ /* 0x000fc800078e0004 */
[----:B------:R-:W-:Y:S02]  /*b760*/  @!P0 IMAD R6, R31, R3, R6 ;  /* 0x000000031f068224 */ /* 0x000fe400078e0206 */
[----:B------:R-:W0:Y:S02]  /*b770*/  @!P0 LDC.64 R2, c[0x0][0x418] ;  /* 0x00010600ff028b82 */ /* 0x000e240000000a00 */
[----:B------:R-:W-:Y:S02]  /*b780*/  @!P0 IMAD.IADD R6, R5, 0x1, R6 ;  /* 0x0000000105068824 */ /* 0x000fe400078e0206 */
[----:B------:R-:W-:-:S05]  /*b790*/  IMAD.U32 R5, RZ, RZ, UR38 ;  /* 0x00000026ff057e24 */ /* 0x000fca000f8e00ff */
[----:B------:R-:W-:Y:S02]  /*b7a0*/  ISETP.NE.AND P2, PT, R5, 0x3, PT ;  /* 0x000000030500780c */ /* 0x000fe40003f45270 */
[----:B0-----:R-:W-:-:S04]  /*b7b0*/  @!P0 LEA R2, P1, R4, R2, 0x2 ;  /* 0x0000000204028211 */ /* 0x001fc800078210ff */
[----:B------:R-:W-:Y:S01]  /*b7c0*/  @!P0 LEA.HI.X R3, R4, R3, R6, 0x2, P1 ;  /* 0x0000000304038211 */ /* 0x000fe200008f1406 */
[----:B------:R-:W-:-:S06]  /*b7d0*/  IMAD.MOV.U32 R4, RZ, RZ, RZ ;  /* 0x000000ffff047224 */ /* 0x000fcc00078e00ff */
[----:B------:R0:W5:Y:S01]  /*b7e0*/  @!P0 LDG.E R4, desc[UR36][R2.64] ;  /* 0x0000002402048981 */ /* 0x000162000c1e1900 */
[----:B------:R-:W-:Y:S02]  /*b7f0*/  ISETP.GE.AND P0, PT, R32, UR4, PT ;  /* 0x0000000420007c0c */ /* 0x000fe4000bf06270 */
[----:B------:R-:W-:-:S04]  /*b800*/  @P2 LOP3.LUT R23, R23, 0x10, RZ, 0xfc, !PT ;  /* 0x0000001017172812 */ /* 0x000fc800078efcff */
[----:B------:R-:W-:Y:S02]  /*b810*/  LOP3.LUT R23, R23, 0xfffffffb, RZ, 0xc0, !PT ;  /* 0xfffffffb17177812 */ /* 0x000fe400078ec0ff */
[----:B------:R-:W-:-:S05]  /*b820*/  ISETP.GE.AND P1, PT, R34, UR4, PT ;  /* 0x0000000422007c0c */ /* 0x000fca000bf26270 */
[----:B------:R-:W-:Y:S02]  /*b830*/  @P0 LOP3.LUT R23, R23, 0x4, RZ, 0xfc, !PT ;  /* 0x0000000417170812 */ /* 0x000fe400078efcff */
[----:B------:R-:W-:Y:S02]  /*b840*/  ISETP.GE.AND P0, PT, R33, UR4, PT ;  /* 0x0000000421007c0c */ /* 0x000fe4000bf06270 */
[----:B------:R-:W-:-:S04]  /*b850*/  LOP3.LUT R23, R23, 0xfffffffe, RZ, 0xc0, !PT ;  /* 0xfffffffe17177812 */ /* 0x000fc800078ec0ff */
[----:B------:R-:W-:-:S04]  /*b860*/  LOP3.LUT R23, R23, 0xfffffffd, RZ, 0xc0, !PT ;  /* 0xfffffffd17177812 */ /* 0x000fc800078ec0ff */
[----:B------:R-:W-:-:S04]  /*b870*/  @P1 LOP3.LUT R23, R23, 0x2, RZ, 0xfc, !PT ;  /* 0x0000000217171812 */ /* 0x000fc800078efcff */
[----:B------:R-:W-:Y:S01]  /*b880*/  @P0 LOP3.LUT R23, R23, 0x1, RZ, 0xfc, !PT ;  /* 0x0000000117170812 */ /* 0x000fe200078efcff */
[----:B0-----:R-:W-:Y:S06]  /*b890*/  BRA.DIV UR5, `(.L_x_256) ;  /* 0x0000003e057c7947 */ /* 0x001fec000b800000 */
.L_x_324:
[----:B------:R-:W-:Y:S02]  /*b8a0*/  ISETP.GT.U32.AND P0, PT, R20, 0x5f, PT ;  /* 0x0000005f1400780c */ /* 0x000fe40003f04070 */
[----:B------:R-:W-:Y:S02]  /*b8b0*/  LOP3.LUT R23, R23, 0xfffffff7, RZ, 0xc0, !PT ;  /* 0xfffffff717177812 */ /* 0x000fe400078ec0ff */
[----:B------:R-:W-:-:S09]  /*b8c0*/  SHF.R.S32.HI R30, RZ, 0x1f, R18 ;  /* 0x0000001fff1e7819 */ /* 0x000fd20000011412 */
[----:B------:R-:W-:Y:S01]  /*b8d0*/  @P0 LOP3.LUT R23, R23, 0x8, RZ, 0xfc, !PT ;  /* 0x0000000817170812 */ /* 0x000fe200078efcff */
[----:B------:R-:W-:Y:S06]  /*b8e0*/  @!P2 BRA `(.L_x_257) ;  /* 0x000000000004a947 */ /* 0x000fec0003800000 */
[----:B------:R-:W-:Y:S01]  /*b8f0*/  BPT.TRAP 0x1 ;  /* 0x000000040000795c */ /* 0x000fe20000300000 */
.L_x_257:
[----:B------:R-:W-:Y:S01]  /*b900*/  SHF.R.S32.HI R5, RZ, 0x1f, R0 ;  /* 0x0000001fff057819 */ /* 0x000fe20000011400 */
[----:B------:R-:W-:Y:S01]  /*b910*/  ULDC.64 UR4, c[0x0][0x328] ;  /* 0x0000ca0000047ab9 */ /* 0x000fe20000000a00 */
[----:B------:R-:W-:Y:S03]  /*b920*/  BSSY B0, `(.L_x_258) ;  /* 0x0000017000007945 */ /* 0x000fe60003800000 */
[----:B------:R-:W-:-:S04]  /*b930*/  IMAD R3, R5, UR4, RZ ;  /* 0x0000000405037c24 */ /* 0x000fc8000f8e02ff */
[C---:B------:R-:W-:Y:S02]  /*b940*/  IMAD R6, R0.reuse, UR5, R3 ;  /* 0x0000000500067c24 */ /* 0x040fe4000f8e0203 */
[----:B------:R-:W-:Y:S01]  /*b950*/  IMAD.WIDE.U32 R2, R0, UR4, RZ ;  /* 0x0000000400027c25 */ /* 0x000fe2000f8e00ff */
[----:B------:R-:W-:-:S03]  /*b960*/  ULDC.64 UR4, c[0x0][0x338] ;  /* 0x0000ce0000047ab9 */ /* 0x000fc60000000a00 */
[----:B------:R-:W-:Y:S01]  /*b970*/  IMAD.IADD R3, R3, 0x1, R6 ;  /* 0x0000000103037824 */ /* 0x000fe200078e0206 */
[----:B-----5:R-:W-:Y:S01]  /*b980*/  SHF.R.S32.HI R6, RZ, 0x1f, R4 ;  /* 0x0000001fff067819 */ /* 0x020fe20000011404 */
[----:B------:R-:W-:-:S04]  /*b990*/  IMAD.WIDE.U32 R2, R4, UR4, R2 ;  /* 0x0000000404027c25 */ /* 0x000fc8000f8e0002 */
[----:B------:R-:W-:-:S04]  /*b9a0*/  IMAD R7, R6, UR4, RZ ;  /* 0x0000000406077c24 */ /* 0x000fc8000f8e02ff */
[----:B------:R-:W-:Y:S01]  /*b9b0*/  IMAD R7, R4, UR5, R7 ;  /* 0x0000000504077c24 */ /* 0x000fe2000f8e0207 */
[----:B------:R-:W-:-:S04]  /*b9c0*/  ULDC.64 UR4, c[0x0][0x330] ;  /* 0x0000cc0000047ab9 */ /* 0x000fc80000000a00 */
[----:B------:R-:W-:Y:S01]  /*b9d0*/  IADD3 R3, R3, R7, RZ ;  /* 0x0000000703037210 */ /* 0x000fe20007ffe0ff */
[----:B------:R-:W-:Y:S02]  /*b9e0*/  IMAD R7, R30, UR4, RZ ;  /* 0x000000041e077c24 */ /* 0x000fe4000f8e02ff */
[----:B------:R-:W-:-:S04]  /*b9f0*/  IMAD.WIDE.U32 R2, R18, UR4, R2 ;  /* 0x0000000412027c25 */ /* 0x000fc8000f8e0002 */
[----:B------:R-:W-:Y:S01]  /*ba00*/  IMAD R7, R18, UR5, R7 ;  /* 0x0000000512077c24 */ /* 0x000fe2000f8e0207 */
[----:B------:R-:W-:Y:S02]  /*ba10*/  ULDC.64 UR4, c[0x0][0x318] ;  /* 0x0000c60000047ab9 */ /* 0x000fe40000000a00 */
[----:B------:R-:W-:Y:S01]  /*ba20*/  LEA R24, P0, R2, UR4, 0x1 ;  /* 0x0000000402187c11 */ /* 0x000fe2000f8008ff */
[----:B------:R-:W-:-:S05]  /*ba30*/  IMAD.IADD R7, R3, 0x1, R7 ;  /* 0x0000000103077824 */ /* 0x000fca00078e0207 */
[----:B------:R-:W-:Y:S01]  /*ba40*/  LEA.HI.X R25, R2, UR5, R7, 0x1, P0 ;  /* 0x0000000502197c11 */ /* 0x000fe200080f0c07 */
[----:B------:R-:W-:Y:S01]  /*ba50*/  IMAD R7, R27, 0x8, R22 ;  /* 0x000000081b077824 */ /* 0x000fe200078e0216 */
[----:B------:R-:W-:-:S04]  /*ba60*/  SHF.L.U32 R2, R28, 0x1f, RZ ;  /* 0x0000001f1c027819 */ /* 0x000fc800000006ff */
[----:B------:R-:W0:Y:S02]  /*ba70*/  SYNCS.PHASECHK.TRANS64.TRYWAIT P0, [R7+URZ+0x30840], R2 ;  /* 0x03084002070075a7 */ /* 0x000e24000800017f */
[----:B0-----:R-:W-:Y:S05]  /*ba80*/  @!P0 BRA `(.L_x_259) ;  /* 0x0000003c00308947 */ /* 0x001fea0003800000 */
.L_x_325:
[----:B------:R-:W-:Y:S05]  /*ba90*/  BSYNC B0 ;  /* 0x0000000000007941 */ /* 0x000fea0003800000 */
.L_x_258:
[----:B------:R-:W2:Y:S01]  /*baa0*/  LDL R9, [R1] ;  /* 0x0000000001097983 */ /* 0x000ea20000100800 */
[----:B------:R-:W-:Y:S01]  /*bab0*/  ULDC.64 UR4, c[0x0][0x300] ;  /* 0x0000c00000047ab9 */ /* 0x000fe20000000a00 */
[----:B------:R-:W-:Y:S01]  /*bac0*/  LOP3.LUT P4, RZ, R23, 0x4, RZ, 0xc0, !PT ;  /* 0x0000000417ff7812 */ /* 0x000fe2000788c0ff */
[----:B------:R-:W-:Y:S01]  /*bad0*/  IMAD R5, R5, UR4, RZ ;  /* 0x0000000405057c24 */ /* 0x000fe2000f8e02ff */
[----:B------:R-:W1:Y:S01]  /*bae0*/  S2R R8, SR_TID.X ;  /* 0x0000000000087919 */ /* 0x000e620000002100 */
[C---:B0-----:R-:W-:Y:S01]  /*baf0*/  IMAD.WIDE.U32 R2, R0.reuse, UR4, RZ ;  /* 0x0000000400027c25 */ /* 0x041fe2000f8e00ff */
[C---:B------:R-:W-:Y:S02]  /*bb00*/  LOP3.LUT P3, RZ, R23.reuse, 0x2, RZ, 0xc0, !PT ;  /* 0x0000000217ff7812 */ /* 0x040fe4000786c0ff */
[----:B------:R-:W-:Y:S01]  /*bb10*/  LOP3.LUT P2, RZ, R23, 0x1, RZ, 0xc0, !PT ;  /* 0x0000000117ff7812 */ /* 0x000fe2000784c0ff */
[----:B------:R-:W-:Y:S01]  /*bb20*/  IMAD R5, R0, UR5, R5 ;  /* 0x0000000500057c24 */ /* 0x000fe2000f8e0205 */
[----:B------:R-:W-:-:S02]  /*bb30*/  ULDC.64 UR4, c[0x0][0x310] ;  /* 0x0000c40000047ab9 */ /* 0x000fc40000000a00 */
[----:B------:R-:W-:Y:S02]  /*bb40*/  IMAD R6, R6, UR4, RZ ;  /* 0x0000000406067c24 */ /* 0x000fe4000f8e02ff */
[----:B------:R-:W-:Y:S02]  /*bb50*/  IMAD.IADD R3, R3, 0x1, R5 ;  /* 0x0000000103037824 */ /* 0x000fe400078e0205 */
[C---:B------:R-:W-:Y:S02]  /*bb60*/  IMAD R6, R4.reuse, UR5, R6 ;  /* 0x0000000504067c24 */ /* 0x040fe4000f8e0206 */
[----:B------:R-:W-:Y:S01]  /*bb70*/  IMAD.WIDE.U32 R2, R4, UR4, R2 ;  /* 0x0000000404027c25 */ /* 0x000fe2000f8e0002 */
[----:B------:R-:W-:-:S03]  /*bb80*/  ULDC.64 UR4, c[0x0][0x308] ;  /* 0x0000c20000047ab9 */ /* 0x000fc60000000a00 */
[----:B------:R-:W-:Y:S02]  /*bb90*/  IMAD.IADD R3, R3, 0x1, R6 ;  /* 0x0000000103037824 */ /* 0x000fe400078e0206 */
[----:B------:R-:W-:Y:S02]  /*bba0*/  IMAD R0, R30, UR4, RZ ;  /* 0x000000041e007c24 */ /* 0x000fe4000f8e02ff */
[----:B------:R-:W-:-:S04]  /*bbb0*/  IMAD.WIDE.U32 R2, R18, UR4, R2 ;  /* 0x0000000412027c25 */ /* 0x000fc8000f8e0002 */
[----:B------:R-:W-:Y:S01]  /*bbc0*/  IMAD R0, R18, UR5, R0 ;  /* 0x0000000512007c24 */ /* 0x000fe2000f8e0200 */
[----:B------:R-:W-:Y:S01]  /*bbd0*/  ULDC.64 UR4, c[0x0][0x2e8] ;  /* 0x0000ba0000047ab9 */ /* 0x000fe20000000a00 */
[----:B------:R-:W-:Y:S01]  /*bbe0*/  IMAD R5, R27, 0x4800, R36 ;  /* 0x000048001b057824 */ /* 0x000fe200078e0224 */
[----:B------:R-:W-:Y:S01]  /*bbf0*/  LEA R4, P0, R2, UR4, 0x1 ;  /* 0x0000000402047c11 */ /* 0x000fe2000f8008ff */
[----:B------:R-:W-:Y:S01]  /*bc00*/  UMOV UR4, 0xffffffff ;  /* 0xffffffff00047882 */ /* 0x000fe20000000000 */
[----:B------:R-:W-:Y:S02]  /*bc10*/  IADD3 R0, R3, R0, RZ ;  /* 0x0000000003007210 */ /* 0x000fe40007ffe0ff */
[----:B-1----:R-:W-:Y:S02]  /*bc20*/  LOP3.LUT R8, R8, 0x7f, RZ, 0xc0, !PT ;  /* 0x0000007f08087812 */ /* 0x002fe400078ec0ff */
[----:B------:R-:W-:Y:S02]  /*bc30*/  LEA.HI.X R0, R2, UR5, R0, 0x1, P0 ;  /* 0x0000000502007c11 */ /* 0x000fe400080f0c00 */
[----:B------:R-:W-:Y:S01]  /*bc40*/  SHF.R.U32.HI R8, RZ, 0x3, R8 ;  /* 0x00000003ff087819 */ /* 0x000fe20000011608 */
[----:B--2---:R-:W-:-:S04]  /*bc50*/  IMAD R6, R26, -0x60, R9 ;  /* 0xffffffa01a067824 */ /* 0x004fc800078e0209 */
[----:B------:R-:W-:-:S05]  /*bc60*/  IMAD.IADD R6, R6, 0x1, -R8 ;  /* 0x0000000106067824 */ /* 0x000fca00078e0a08 */
[----:B------:R-:W-:Y:S01]  /*bc70*/  ISETP.GE.AND P0, PT, R6, 0x1, PT ;  /* 0x000000010600780c */ /* 0x000fe20003f06270 */
[----:B------:R-:W-:-:S12]  /*bc80*/  BRA.DIV UR4, `(.L_x_260) ;  /* 0x0000003a04c47947 */ /* 0x000fd8000b800000 */
[----:B------:R-:W0:Y:S01]  /*bc90*/  SHFL.IDX PT, R3, R4, RZ, 0x181f ;  /* 0x00181fff04037589 */ /* 0x000e2200000e0000 */
[----:B------:R-:W-:-:S03]  /*bca0*/  @P0 IMAD R8, R5, 0x2, R22 ;  /* 0x0000000205080824 */ /* 0x000fc600078e0216 */
[----:B------:R-:W1:Y:S01]  /*bcb0*/  SHFL.IDX PT, R2, R0, RZ, 0x181f ;  /* 0x00181fff00027589 */ /* 0x000e6200000e0000 */
[----:B0-----:R-:W-:-:S05]  /*bcc0*/  @P0 LEA R3, P1, R32, R3, 0x1 ;  /* 0x0000000320030211 */ /* 0x001fca00078208ff */
[----:B-1----:R-:W-:Y:S01]  /*bcd0*/  @P0 IMAD.X R2, RZ, RZ, R2, P1 ;  /* 0x000000ffff020224 */ /* 0x002fe200008e0602 */
[----:B------:R-:W-:-:S04]  /*bce0*/  ISETP.GE.AND P1, PT, R6, 0x11, PT ;  /* 0x000000110600780c */ /* 0x000fc80003f26270 */
[----:B------:R-:W-:-:S04]  /*bcf0*/  @P0 LOP3.LUT R3, R3, R2, RZ, 0x3c, !PT ;  /* 0x0000000203030212 */ /* 0x000fc800078e3cff */
[----:B------:R-:W-:-:S04]  /*bd00*/  @P0 LOP3.LUT R2, R3, R2, RZ, 0x3c, !PT ;  /* 0x0000000203020212 */ /* 0x000fc800078e3cff */
[----:B------:R-:W-:-:S05]  /*bd10*/  @P0 LOP3.LUT R3, R3, R2, RZ, 0x3c, !PT ;  /* 0x0000000203030212 */ /* 0x000fca00078e3cff */
[----:B------:R-:W-:Y:S01]  /*bd20*/  @!PT LDS RZ, [RZ] ;  /* 0x00000000fffff984 */ /* 0x000fe20000000800 */
[----:B------:R-:W-:Y:S04]  /*bd30*/  @P0 LDGSTS.E.BYPASS.LTC128B.128 [R8+0x1e400], desc[UR36][R2.64], !P4 ;  /* 0x1e40000002080fae */ /* 0x000fe8000e101d64 */
[----:B------:R-:W-:Y:S04]  /*bd40*/  @P0 LDGSTS.E.BYPASS.LTC128B.128 [R8+0x21400], desc[UR36][R2.64+0x80], !P3 ;  /* 0x2140008002080fae */ /* 0x000fe8000d901d64 */
[----:B------:R0:W-:Y:S04]  /*bd50*/  @P0 LDGSTS.E.BYPASS.LTC128B.128 [R8+0x24400], desc[UR36][R2.64+0x100], !P2 ;  /* 0x2440010002080fae */ /* 0x0001e8000d101d64 */
[----:B0-----:R-:W0:Y:S01]  /*bd60*/  SHFL.IDX PT, R3, R4, 0x1, 0x181f ;  /* 0x00381f0004037f89 */ /* 0x001e2200000e0000 */
[----:B------:R-:W-:-:S03]  /*bd70*/  @P1 LEA R8, R5, R22, 0x1 ;  /* 0x0000001605081211 */ /* 0x000fc600078e08ff */
[----:B------:R-:W1:Y:S01]  /*bd80*/  SHFL.IDX PT, R2, R0, 0x1, 0x181f ;  /* 0x00381f0000027f89 */ /* 0x000e6200000e0000 */
[----:B0-----:R-:W-:-:S05]  /*bd90*/  @P1 LEA R3, P0, R32, R3, 0x1 ;  /* 0x0000000320031211 */ /* 0x001fca00078008ff */
[----:B-1----:R-:W-:-:S05]  /*bda0*/  @P1 IMAD.X R2, RZ, RZ, R2, P0 ;  /* 0x000000ffff021224 */ /* 0x002fca00000e0602 */
[----:B------:R-:W-:-:S04]  /*bdb0*/  @P1 LOP3.LUT R3, R3, R2, RZ, 0x3c, !PT ;  /* 0x0000000203031212 */ /* 0x000fc800078e3cff */
[----:B------:R-:W-:-:S04]  /*bdc0*/  @P1 LOP3.LUT R2, R3, R2, RZ, 0x3c, !PT ;  /* 0x0000000203021212 */ /* 0x000fc800078e3cff */
[----:B------:R-:W-:-:S05]  /*bdd0*/  @P1 LOP3.LUT R3, R3, R2, RZ, 0x3c, !PT ;  /* 0x0000000203031212 */ /* 0x000fca00078e3cff */
[----:B------:R-:W-:Y:S04]  /*bde0*/  @P1 LDGSTS.E.BYPASS.LTC128B.128 [R8+0x1ec00], desc[UR36][R2.64], !P4 ;  /* 0x1ec0000002081fae */ /* 0x000fe8000e101d64 */
[----:B------:R-:W-:Y:S04]  /*bdf0*/  @P1 LDGSTS.E.BYPASS.LTC128B.128 [R8+0x21c00], desc[UR36][R2.64+0x80], !P3 ;  /* 0x21c0008002081fae */ /* 0x000fe8000d901d64 */
[----:B------:R0:W-:Y:S01]  /*be00*/  @P1 LDGSTS.E.BYPASS.LTC128B.128 [R8+0x24c00], desc[UR36][R2.64+0x100], !P2 ;  /* 0x24c0010002081fae */ /* 0x0001e2000d101d64 */
[----:B------:R-:W-:-:S03]  /*be10*/  ISETP.GE.AND P1, PT, R6, 0x21, PT ;  /* 0x000000210600780c */ /* 0x000fc60003f26270 */
[----:B0-----:R-:W0:Y:S10]  /*be20*/  SHFL.IDX PT, R3, R4, 0x2, 0x181f ;  /* 0x00581f0004037f89 */ /* 0x001e3400000e0000 */
[----:B------:R-:W-:Y:S01]  /*be30*/  @P1 IMAD R8, R5, 0x2, R22 ;  /* 0x0000000205081824 */ /* 0x000fe200078e0216 */
        /* <DEDUP_REMOVED lines=24> */
[----:B------:R-:W1:Y:S04]  /*bfc0*/  SHFL.IDX PT, R2, R0, 0x4, 0x181f ;  /* 0x00981f0000027f89 */ /* 0x000e6800000e0000 */
[----:B------:R-:W2:Y:S01]  /*bfd0*/  SHFL.IDX PT, R0, R0, 0x5, 0x181f ;  /* 0x00b81f0000007f89 */ /* 0x000ea200000e0000 */
[----:B0-----:R-:W-:-:S04]  /*bfe0*/  @P1 LEA R3, P0, R32, R3, 0x1 ;  /* 0x0000000320031211 */ /* 0x001fc800078008ff */
[----:B-1----:R-:W-:-:S04]  /*bff0*/  @P1 IADD3.X R2, RZ, R2, RZ, P0, !PT ;  /* 0x00000002ff021210 */ /* 0x002fc800007fe4ff */
[----:B------:R-:W-:-:S04]  /*c000*/  @P1 LOP3.LUT R3, R3, R2, RZ, 0x3c, !PT ;  /* 0x0000000203031212 */ /* 0x000fc800078e3cff */
[----:B------:R-:W-:-:S04]  /*c010*/  @P1 LOP3.LUT R2, R3, R2, RZ, 0x3c, !PT ;  /* 0x0000000203021212 */ /* 0x000fc800078e3cff */
[----:B------:R-:W-:-:S05]  /*c020*/  @P1 LOP3.LUT R3, R3, R2, RZ, 0x3c, !PT ;  /* 0x0000000203031212 */ /* 0x000fca00078e3cff */
[----:B------:R-:W-:Y:S04]  /*c030*/  @P1 LDGSTS.E.BYPASS.LTC128B.128 [R8+0x20400], desc[UR36][R2.64], !P4 ;  /* 0x2040000002081fae */ /* 0x000fe8000e101d64 */
[----:B------:R-:W-:Y:S04]  /*c040*/  @P1 LDGSTS.E.BYPASS.LTC128B.128 [R8+0x23400], desc[UR36][R2.64+0x80], !P3 ;  /* 0x2340008002081fae */ /* 0x000fe8000d901d64 */
[----:B------:R0:W-:Y:S04]  /*c050*/  @P1 LDGSTS.E.BYPASS.LTC128B.128 [R8+0x26400], desc[UR36][R2.64+0x100], !P2 ;  /* 0x2640010002081fae */ /* 0x0001e8000d101d64 */
[----:B0-2---:R0:W1:Y:S02]  /*c060*/  SHFL.IDX PT, R2, R4, 0x5, 0x181f ;  /* 0x00b81f0004027f89 */ /* 0x00506400000e0000 */
.L_x_339:
[----:B------:R-:W-:-:S13]  /*c070*/  ISETP.GE.AND P0, PT, R6, 0x51, PT ;  /* 0x000000510600780c */ /* 0x000fda0003f06270 */
[----:B-1----:R-:W-:Y:S01]  /*c080*/  @P0 LEA R2, P1, R32, R2, 0x1 ;  /* 0x0000000220020211 */ /* 0x002fe200078208ff */
[----:B------:R-:W-:-:S04]  /*c090*/  @P0 IMAD R5, R5, 0x2, R22 ;  /* 0x0000000205050824 */ /* 0x000fc800078e0216 */
[----:B------:R-:W-:-:S05]  /*c0a0*/  @P0 IMAD.X R3, RZ, RZ, R0, P1 ;  /* 0x000000ffff030224 */ /* 0x000fca00008e0600 */
        /* <DEDUP_REMOVED lines=8> */
.L_x_261:
        /* <DEDUP_REMOVED lines=10> */
.L_x_262:
[----:B------:R2:W5:Y:S01]  /*c1d0*/  LDL.LU R0, [R1+0x10] ;  /* 0x0000100001007983 */ /* 0x0005620000300800 */
[----:B------:R-:W-:Y:S01]  /*c1e0*/  LOP3.LUT P0, RZ, R23, 0x40, RZ, 0xc0, !PT ;  /* 0x0000004017ff7812 */ /* 0x000fe2000780c0ff */
[----:B------:R2:W-:-:S12]  /*c1f0*/  SYNCS.ARRIVE.TRANS64.A1T0 RZ, [R7+URZ+0x30830], RZ ;  /* 0x030830ff07ff79a7 */ /* 0x0005d8000810003f */
[----:B------:R-:W-:Y:S05]  /*c200*/  WARPSYNC.ALL ;  /* 0x0000000000007948 */ /* 0x000fea0003800000 */
[----:B------:R-:W-:Y:S01]  /*c210*/  ULDC.64 UR4, c[0x0][0x298] ;  /* 0x0000a60000047ab9 */ /* 0x000fe20000000a00 */
[----:B------:R-:W-:Y:S01]  /*c220*/  SEL R29, R29, RZ, !P0 ;  /* 0x000000ff1d1d7207 */ /* 0x000fe20004000000 */
[----:B01----:R-:W-:Y:S01]  /*c230*/  IMAD.WIDE.U32 R4, R35, UR4, RZ ;  /* 0x0000000423047c25 */ /* 0x003fe2000f8e00ff */
[----:B------:R-:W-:Y:S01]  /*c240*/  BSSY B6, `(.L_x_263) ;  /* 0x000001c000067945 */ /* 0x000fe20003800000 */
[----:B------:R-:W-:Y:S01]  /*c250*/  BAR.SYNC.DEFER_BLOCKING 0x8, 0x180 ;  /* 0x0206000000007b1d */ /* 0x000fe20000010000 */
[----:B-----5:R-:W-:-:S02]  /*c260*/  SEL R2, R0, RZ, !P0 ;  /* 0x000000ff00027207 */ /* 0x020fc40004000000 */
[----:B------:R-:W-:-:S03]  /*c270*/  SHF.R.S32.HI R0, RZ, 0x1f, R35 ;  /* 0x0000001fff007819 */ /* 0x000fc60000011423 */
[----:B------:R0:W-:Y:S02]  /*c280*/  STL [R1+0x24], R2 ;  /* 0x0000240201007387 */ /* 0x0001e40000100800 */
[----:B------:R-:W-:Y:S02]  /*c290*/  IMAD R0, R0, UR4, RZ ;  /* 0x0000000400007c24 */ /* 0x000fe4000f8e02ff */
[----:B------:R1:W-:Y:S02]  /*c2a0*/  STL.64 [R1+0x10], R4 ;  /* 0x0000100401007387 */ /* 0x0003e40000100a00 */
[----:B------:R-:W-:Y:S02]  /*c2b0*/  IMAD R0, R35, UR5, R0 ;  /* 0x0000000523007c24 */ /* 0x000fe4000f8e0200 */
[----:B0-----:R-:W-:-:S03]  /*c2c0*/  VIADD R2, R22, 0x12400 ;  /* 0x0001240016027836 */ /* 0x001fc60000000000 */
[----:B------:R-:W-:Y:S02]  /*c2d0*/  IADD3 R35, R5, R0, RZ ;  /* 0x0000000005237210 */ /* 0x000fe40007ffe0ff */
[----:B------:R-:W-:-:S13]  /*c2e0*/  LOP3.LUT P0, RZ, R2, 0x3ff, RZ, 0xc0, !PT ;  /* 0x000003ff02ff7812 */ /* 0x000fda000780c0ff */
[----:B-1----:R-:W-:Y:S05]  /*c2f0*/  @!P0 BRA `(.L_x_264) ;  /* 0x0000000000408947 */ /* 0x002fea0003800000 */
[----:B------:R-:W-:Y:S01]  /*c300*/  MOV R2, 0x0 ;  /* 0x0000000000027802 */ /* 0x000fe20000000f00 */
[----:B------:R-:W-:Y:S01]  /*c310*/  ULDC.64 UR6, c[0x4][0x88] ;  /* 0x0100220000067ab9 */ /* 0x000fe20000000a00 */
[----:B------:R-:W-:Y:S01]  /*c320*/  ULDC.64 UR8, c[0x4][0x90] ;  /* 0x0100240000087ab9 */ /* 0x000fe20000000a00 */
[----:B------:R-:W-:Y:S01]  /*c330*/  ULDC.64 UR4, c[0x4][0x20] ;  /* 0x0100080000047ab9 */ /* 0x000fe20000000a00 */
[----:B------:R-:W-:Y:S01]  /*c340*/  IMAD.U32 R4, RZ, RZ, UR6 ;  /* 0x00000006ff047e24 */ /* 0x000fe2000f8e00ff */
[----:B------:R-:W-:Y:S01]  /*c350*/  MOV R10, UR4 ;  /* 0x00000004000a7c02 */ /* 0x000fe20008000f00 */
[----:B------:R-:W0:Y:S01]  /*c360*/  LDC.64 R2, c[0x4][R2] ;  /* 0x0100000002027b82 */ /* 0x000e220000000a00 */
[----:B------:R-:W-:Y:S02]  /*c370*/  IMAD.U32 R5, RZ, RZ, UR7 ;  /* 0x00000007ff057e24 */ /* 0x000fe4000f8e00ff */
[----:B------:R-:W-:Y:S02]  /*c380*/  IMAD.U32 R6, RZ, RZ, UR8 ;  /* 0x00000008ff067e24 */ /* 0x000fe4000f8e00ff */
[----:B--2---:R-:W-:-:S02]  /*c390*/  IMAD.U32 R7, RZ, RZ, UR9 ;  /* 0x00000009ff077e24 */ /* 0x004fc4000f8e00ff */
[----:B------:R-:W-:Y:S02]  /*c3a0*/  IMAD.U32 R11, RZ, RZ, UR5 ;  /* 0x00000005ff0b7e24 */ /* 0x000fe4000f8e00ff */
[----:B------:R-:W-:Y:S02]  /*c3b0*/  IMAD.MOV.U32 R8, RZ, RZ, 0x70 ;  /* 0x00000070ff087424 */ /* 0x000fe400078e00ff */
[----:B------:R-:W-:Y:S02]  /*c3c0*/  IMAD.MOV.U32 R12, RZ, RZ, 0x1 ;  /* 0x00000001ff0c7424 */ /* 0x000fe400078e00ff */
[----:B------:R-:W-:-:S07]  /*c3d0*/  IMAD.MOV.U32 R13, RZ, RZ, RZ ;  /* 0x000000ffff0d7224 */ /* 0x000fce00078e00ff */
[----:B------:R-:W-:-:S07]  /*c3e0*/  LEPC R20, `(.L_x_264) ;  /* 0x000000001014794e */ /* 0x000fce0000000000 */
[----:B0-----:R-:W-:Y:S05]  /*c3f0*/  CALL.ABS.NOINC R2 ;  /* 0x0000000002007343 */ /* 0x001fea0003c00000 */
.L_x_264:
[----:B------:R-:W-:Y:S05]  /*c400*/  BSYNC B6 ;  /* 0x0000000000067941 */ /* 0x000fea0003800000 */
.L_x_263:
[----:B------:R-:W3:Y:S01]  /*c410*/  LDL.LU R20, [R1+0x24] ;  /* 0x0000240001147983 */ /* 0x000ee20000300800 */
[----:B------:R-:W0:Y:S01]  /*c420*/  LDC R6, c[0x0][0x448] ;  /* 0x00011200ff067b82 */ /* 0x000e220000000800 */
[----:B------:R-:W-:Y:S02]  /*c430*/  ULDC.64 UR4, c[0x0][0x2d8] ;  /* 0x0000b60000047ab9 */ /* 0x000fe40000000a00 */
[----:B------:R-:W4:Y:S01]  /*c440*/  LDL.LU.64 R2, [R1+0x10] ;  /* 0x0000100001027983 */ /* 0x000f220000300a00 */
[----:B------:R-:W-:Y:S02]  /*c450*/  IMAD.SHL.U32 R4, R17, 0x80, RZ ;  /* 0x0000008011047824 */ /* 0x000fe400078e00ff */
[----:B------:R-:W-:Y:S01]  /*c460*/  IMAD R0, R30, UR4, RZ ;  /* 0x000000041e007c24 */ /* 0x000fe2000f8e02ff */
[----:B------:R1:W5:Y:S03]  /*c470*/  LDL R17, [R1+0x18] ;  /* 0x0000180001117983 */ /* 0x0003660000100800 */
[----:B------:R-:W-:Y:S01]  /*c480*/  IMAD R5, R18, UR5, R0 ;  /* 0x0000000512057c24 */ /* 0x000fe2000f8e0200 */
[----:B0-----:R-:W-:-:S13]  /*c490*/  ISETP.NE.AND P0, PT, R6, 0x1, PT ;  /* 0x000000010600780c */ /* 0x001fda0003f05270 */
[----:B------:R-:W0:Y:S01]  /*c4a0*/  @P0 LDC R8, c[0x0][0x450] ;  /* 0x00011400ff080b82 */ /* 0x000e220000000800 */
[----:B---3--:R-:W-:Y:S02]  /*c4b0*/  MOV R21, R20 ;  /* 0x0000001400157202 */ /* 0x008fe40000000f00 */
[----:B------:R-:W3:Y:S01]  /*c4c0*/  S2R R20, SR_TID.X ;  /* 0x0000000000147919 */ /* 0x000ee20000002100 */
[----:B----4-:R-:W-:Y:S02]  /*c4d0*/  IMAD.MOV.U32 R3, RZ, RZ, R35 ;  /* 0x000000ffff037224 */ /* 0x010fe400078e0023 */
[----:B------:R-:W-:Y:S01]  /*c4e0*/  IMAD.WIDE.U32 R2, R18, UR4, R2 ;  /* 0x0000000412027c25 */ /* 0x000fe2000f8e0002 */
[----:B------:R-:W-:-:S03]  /*c4f0*/  ULDC.64 UR4, c[0x0][0x2e0] ;  /* 0x0000b80000047ab9 */ /* 0x000fc60000000a00 */
[----:B------:R-:W-:Y:S02]  /*c500*/  IMAD.IADD R3, R3, 0x1, R5 ;  /* 0x0000000103037824 */ /* 0x000fe400078e0205 */
[----:B------:R-:W4:Y:S01]  /*c510*/  @P0 LDC R5, c[0x0][0x44c] ;  /* 0x00011300ff050b82 */ /* 0x000f220000000800 */
[----:B------:R-:W-:Y:S02]  /*c520*/  IMAD R0, R21, UR4, RZ ;  /* 0x0000000415007c24 */ /* 0x000fe4000f8e02ff */
[----:B------:R-:W-:-:S04]  /*c530*/  IMAD.WIDE.U32 R2, R29, UR4, R2 ;  /* 0x000000041d027c25 */ /* 0x000fc8000f8e0002 */
[----:B------:R-:W-:Y:S01]  /*c540*/  IMAD R0, R29, UR5, R0 ;  /* 0x000000051d007c24 */ /* 0x000fe2000f8e0200 */
[----:B------:R-:W-:Y:S01]  /*c550*/  ULDC.64 UR4, c[0x0][0x2d0] ;  /* 0x0000b40000047ab9 */ /* 0x000fe20000000a00 */
[C---:B---3--:R-:W-:Y:S01]  /*c560*/  LOP3.LUT R21, R20.reuse, 0x7f, RZ, 0xc0, !PT ;  /* 0x0000007f14157812 */ /* 0x048fe200078ec0ff */
[----:B------:R-:W-:-:S03]  /*c570*/  IMAD.SHL.U32 R20, R20, 0x10, RZ ;  /* 0x0000001014147824 */ /* 0x000fc600078e00ff */
[----:B------:R-:W-:-:S04]  /*c580*/  SHF.R.U32.HI R21, RZ, 0x3, R21 ;  /* 0x00000003ff157819 */ /* 0x000fc80000011615 */
[----:B------:R-:W-:-:S04]  /*c590*/  LOP3.LUT R20, R21, 0x70, R20, 0xf8, !PT ;  /* 0x0000007015147812 */ /* 0x000fc800078ef814 */
[----:B--2---:R-:W-:-:S05]  /*c5a0*/  LOP3.LUT R7, R20, R4, RZ, 0xfc, !PT ;  /* 0x0000000414077212 */ /* 0x004fca00078efcff */
[----:B----4-:R-:W-:Y:S01]  /*c5b0*/  @P0 IMAD.HI.U32 R9, R7, R5, RZ ;  /* 0x0000000507090227 */ /* 0x010fe200078e00ff */
[----:B------:R-:W-:-:S04]  /*c5c0*/  MOV R5, R7 ;  /* 0x0000000700057202 */ /* 0x000fc80000000f00 */
[----:B0-----:R-:W-:Y:S01]  /*c5d0*/  @P0 SHF.R.U32.HI R5, RZ, R8, R9 ;  /* 0x00000008ff050219 */ /* 0x001fe20000011609 */
[----:B------:R-:W-:Y:S01]  /*c5e0*/  IMAD.IADD R3, R3, 0x1, R0 ;  /* 0x0000000103037824 */ /* 0x000fe200078e0200 */
[----:B------:R-:W0:Y:S03]  /*c5f0*/  S2R R20, SR_TID.X ;  /* 0x0000000000147919 */ /* 0x000e260000002100 */
[----:B------:R-:W-:-:S04]  /*c600*/  IMAD.MOV R0, RZ, RZ, -R5 ;  /* 0x000000ffff007224 */ /* 0x000fc800078e0a05 */
[----:B------:R-:W-:Y:S01]  /*c610*/  IMAD R0, R6, R0, R7 ;  /* 0x0000000006007224 */ /* 0x000fe200078e0207 */
[----:B------:R-:W-:Y:S01]  /*c620*/  SHF.R.S32.HI R7, RZ, 0x1f, R5 ;  /* 0x0000001fff077819 */ /* 0x000fe20000011405 */
[----:B------:R-:W-:-:S04]  /*c630*/  IMAD.WIDE.U32 R2, R5, UR4, R2 ;  /* 0x0000000405027c25 */ /* 0x000fc8000f8e0002 */
[----:B------:R-:W-:-:S04]  /*c640*/  IMAD R8, R7, UR4, RZ ;  /* 0x0000000407087c24 */ /* 0x000fc8000f8e02ff */
        /* <DEDUP_REMOVED lines=10> */
[----:B------:R-:W-:Y:S01]  /*c6f0*/  ULDC UR4, c[0x0][0x2b8] ;  /* 0x0000ae0000047ab9 */ /* 0x000fe20000000800 */
[----:B0-----:R-:W-:-:S03]  /*c700*/  LOP3.LUT R20, R20, 0x7f, RZ, 0xc0, !PT ;  /* 0x0000007f14147812 */ /* 0x001fc600078ec0ff */
[----:B------:R-:W-:Y:S01]  /*c710*/  LEA.HI.X R5, R2, UR5, R5, 0x1, P0 ;  /* 0x0000000502057c11 */ /* 0x000fe200080f0c05 */
[----:B------:R-:W-:Y:S01]  /*c720*/  UMOV UR5, 0xffffffff ;  /* 0xffffffff00057882 */ /* 0x000fe20000000000 */
[----:B------:R-:W-:Y:S02]  /*c730*/  ISETP.GE.AND P3, PT, R32, UR4, PT ;  /* 0x0000000420007c0c */ /* 0x000fe4000bf66270 */
[----:B------:R-:W-:Y:S02]  /*c740*/  ISETP.GE.AND P2, PT, R34, UR4, PT ;  /* 0x0000000422007c0c */ /* 0x000fe4000bf46270 */
[----:B------:R-:W-:Y:S02]  /*c750*/  ISETP.GE.AND P0, PT, R33, UR4, PT ;  /* 0x0000000421007c0c */ /* 0x000fe4000bf06270 */
[----:B------:R-:W-:Y:S01]  /*c760*/  SHF.R.U32.HI R10, RZ, 0x3, R20 ;  /* 0x00000003ff0a7819 */ /* 0x000fe20000011614 */
[----:B-1----:R-:W-:Y:S10]  /*c770*/  BRA.DIV UR5, `(.L_x_265) ;  /* 0x0000003a05307947 */ /* 0x002ff4000b800000 */
[----:B------:R-:W0:Y:S01]  /*c780*/  SHFL.IDX PT, R14, R0, RZ, 0x181f ;  /* 0x00181fff000e7589 */ /* 0x000e2200000e0000 */
[----:B-----5:R-:W-:Y:S01]  /*c790*/  IMAD R6, R17, R6, RZ ;  /* 0x0000000611067224 */ /* 0x020fe200078e02ff */
[----:B------:R-:W-:Y:S02]  /*c7a0*/  IADD3 R4, R10, R4, RZ ;  /* 0x000000040a047210 */ /* 0x000fe40007ffe0ff */
[----:B------:R-:W1:Y:S02]  /*c7b0*/  SHFL.IDX PT, R2, R5, RZ, 0x181f ;  /* 0x00181fff05027589 */ /* 0x000e6400000e0000 */
[C---:B------:R-:W-:Y:S01]  /*c7c0*/  ISETP.GE.AND P1, PT, R4.reuse, R6, PT ;  /* 0x000000060400720c */ /* 0x040fe20003f26270 */
[----:B------:R-:W-:-:S12]  /*c7d0*/  VIADD R7, R4, 0x10 ;  /* 0x0000001004077836 */ /* 0x000fd80000000000 */
[----:B0-----:R-:W-:-:S05]  /*c7e0*/  @!P1 LEA R14, P4, R32, R14, 0x1 ;  /* 0x0000000e200e9211 */ /* 0x001fca00078808ff */
[----:B-1----:R-:W-:Y:S02]  /*c7f0*/  @!P1 IMAD.X R3, RZ, RZ, R2, P4 ;  /* 0x000000ffff039224 */ /* 0x002fe400020e0602 */
[----:B------:R-:W-:Y:S02]  /*c800*/  @!P1 IMAD.MOV.U32 R2, RZ, RZ, R14 ;  /* 0x000000ffff029224 */ /* 0x000fe400078e000e */
[----:B------:R-:W0:Y:S04]  /*c810*/  SHFL.IDX PT, R14, R0, 0x1, 0x181f ;  /* 0x00381f00000e7f89 */ /* 0x000e2800000e0000 */
[----:B------:R-:W-:Y:S04]  /*c820*/  @!P1 LDGSTS.E.BYPASS.LTC128B.128 [R37+0x12400], desc[UR36][R2.64], !P3 ;  /* 0x1240000002259fae */ /* 0x000fe8000d901d64 */
[----:B------:R-:W-:Y:S04]  /*c830*/  @!P1 LDGSTS.E.BYPASS.LTC128B.128 [R37+0x16400], desc[UR36][R2.64+0x80], !P2 ;  /* 0x1640008002259fae */ /* 0x000fe8000d101d64 */
[----:B------:R1:W-:Y:S01]  /*c840*/  @!P1 LDGSTS.E.BYPASS.LTC128B.128 [R37+0x1a400], desc[UR36][R2.64+0x100], !P0 ;  /* 0x1a40010002259fae */ /* 0x0003e2000c101d64 */
[----:B------:R-:W-:-:S03]  /*c850*/  ISETP.GE.AND P1, PT, R7, R6, PT ;  /* 0x000000060700720c */ /* 0x000fc60003f26270 */
[----:B-1----:R-:W1:Y:S10]  /*c860*/  SHFL.IDX PT, R2, R5, 0x1, 0x181f ;  /* 0x00381f0005027f89 */ /* 0x002e7400000e0000 */
[----:B0-----:R-:W-:-:S05]  /*c870*/  @!P1 LEA R14, P4, R32, R14, 0x1 ;  /* 0x0000000e200e9211 */ /* 0x001fca00078808ff */
[----:B-1----:R-:W-:Y:S01]  /*c880*/  @!P1 IMAD.X R7, RZ, RZ, R2, P4 ;  /* 0x000000ffff079224 */ /* 0x002fe200020e0602 */
[----:B------:R-:W-:Y:S02]  /*c890*/  @!P1 MOV R2, R14 ;  /* 0x0000000e00029202 */ /* 0x000fe40000000f00 */
[----:B------:R-:W0:Y:S01]  /*c8a0*/  SHFL.IDX PT, R14, R0, 0x2, 0x181f ;  /* 0x00581f00000e7f89 */ /* 0x000e2200000e0000 */
[----:B------:R-:W-:Y:S02]  /*c8b0*/  @!P1 IMAD.MOV.U32 R3, RZ, RZ, R7 ;  /* 0x000000ffff039224 */ /* 0x000fe400078e0007 */
[----:B------:R-:W-:-:S03]  /*c8c0*/  VIADD R7, R4, 0x20 ;  /* 0x0000002004077836 */ /* 0x000fc60000000000 */
[----:B------:R-:W-:Y:S04]  /*c8d0*/  @!P1 LDGSTS.E.BYPASS.LTC128B.128 [R37+0x12c00], desc[UR36][R2.64], !P3 ;  /* 0x12c0000002259fae */ /* 0x000fe8000d901d64 */
[----:B------:R-:W-:Y:S04]  /*c8e0*/  @!P1 LDGSTS.E.BYPASS.LTC128B.128 [R37+0x16c00], desc[UR36][R2.64+0x80], !P2 ;  /* 0x16c0008002259fae */ /* 0x000fe8000d101d64 */
[----:B------:R1:W-:Y:S01]  /*c8f0*/  @!P1 LDGSTS.E.BYPASS.LTC128B.128 [R37+0x1ac00], desc[UR36][R2.64+0x100], !P0 ;  /* 0x1ac0010002259fae */ /* 0x0003e2000c101d64 */
[----:B------:R-:W-:-:S03]  /*c900*/  ISETP.GE.AND P1, PT, R7, R6, PT ;  /* 0x000000060700720c */ /* 0x000fc60003f26270 */
[----:B-1----:R-:W1:Y:S10]  /*c910*/  SHFL.IDX PT, R2, R5, 0x2, 0x181f ;  /* 0x00581f0005027f89 */ /* 0x002e7400000e0000 */
[----:B0-----:R-:W-:-:S05]  /*c920*/  @!P1 LEA R14, P4, R32, R14, 0x1 ;  /* 0x0000000e200e9211 */ /* 0x001fca00078808ff */
[----:B-1----:R-:W-:Y:S02]  /*c930*/  @!P1 IMAD.X R7, RZ, RZ, R2, P4 ;  /* 0x000000ffff079224 */ /* 0x002fe400020e0602 */
[----:B------:R-:W-:Y:S02]  /*c940*/  @!P1 IMAD.MOV.U32 R2, RZ, RZ, R14 ;  /* 0x000000ffff029224 */ /* 0x000fe400078e000e */
[----:B------:R-:W0:Y:S01]  /*c950*/  SHFL.IDX PT, R14, R0, 0x3, 0x181f ;  /* 0x00781f00000e7f89 */ /* 0x000e2200000e0000 */
[----:B------:R-:W-:Y:S01]  /*c960*/  @!P1 MOV R3, R7 ;  /* 0x0000000700039202 */ /* 0x000fe20000000f00 */
[----:B------:R-:W-:-:S04]  /*c970*/  VIADD R7, R4, 0x30 ;  /* 0x0000003004077836 */ /* 0x000fc80000000000 */
        /* <DEDUP_REMOVED lines=8> */
[----:B------:R-:W-:Y:S01]  /*ca00*/  @!P1 IMAD.MOV.U32 R3, RZ, RZ, R7 ;  /* 0x000000ffff039224 */ /* 0x000fe200078e0007 */
[----:B------:R-:W0:Y:S01]  /*ca10*/  SHFL.IDX PT, R14, R0, 0x4, 0x181f ;  /* 0x00981f00000e7f89 */ /* 0x000e2200000e0000 */
[----:B------:R-:W-:-:S03]  /*ca20*/  IADD3 R7, R4, 0x40, RZ ;  /* 0x0000004004077810 */ /* 0x000fc60007ffe0ff */
        /* <DEDUP_REMOVED lines=10> */
[----:B------:R-:W-:-:S03]  /*cad0*/  VIADD R7, R4, 0x50 ;  /* 0x0000005004077836 */ /* 0x000fc60000000000 */
[----:B------:R-:W-:Y:S04]  /*cae0*/  @!P1 LDGSTS.E.BYPASS.LTC128B.128 [R37+0x14400], desc[UR36][R2.64], !P3 ;  /* 0x1440000002259fae */ /* 0x000fe8000d901d64 */
[----:B------:R-:W-:Y:S04]  /*caf0*/  @!P1 LDGSTS.E.BYPASS.LTC128B.128 [R37+0x18400], desc[UR36][R2.64+0x80], !P2 ;  /* 0x1840008002259fae */ /* 0x000fe8000d101d64 */
[----:B------:R1:W-:Y:S01]  /*cb00*/  @!P1 LDGSTS.E.BYPASS.LTC128B.128 [R37+0x1c400], desc[UR36][R2.64+0x100], !P0 ;  /* 0x1c40010002259fae */ /* 0x0003e2000c101d64 */
[----:B------:R-:W-:-:S03]  /*cb10*/  ISETP.GE.AND P1, PT, R7, R6, PT ;  /* 0x000000060700720c */ /* 0x000fc60003f26270 */
[----:B-1----:R-:W1:Y:S10]  /*cb20*/  SHFL.IDX PT, R2, R5, 0x5, 0x181f ;  /* 0x00b81f0005027f89 */ /* 0x002e7400000e0000 */
[----:B0-----:R-:W-:-:S04]  /*cb30*/  @!P1 LEA R14, P4, R32, R14, 0x1 ;  /* 0x0000000e200e9211 */ /* 0x001fc800078808ff */
[----:B-1----:R-:W-:Y:S01]  /*cb40*/  @!P1 IADD3.X R7, RZ, R2, RZ, P4, !PT ;  /* 0x00000002ff079210 */ /* 0x002fe200027fe4ff */
[----:B------:R-:W-:Y:S02]  /*cb50*/  @!P1 IMAD.MOV.U32 R2, RZ, RZ, R14 ;  /* 0x000000ffff029224 */ /* 0x000fe400078e000e */
[----:B------:R-:W0:Y:S02]  /*cb60*/  SHFL.IDX PT, R14, R0, 0x6, 0x181f ;  /* 0x00d81f00000e7f89 */ /* 0x000e2400000e0000 */
[----:B------:R-:W-:Y:S02]  /*cb70*/  @!P1 IMAD.MOV.U32 R3, RZ, RZ, R7 ;  /* 0x000000ffff039224 */ /* 0x000fe400078e0007 */
[----:B------:R-:W-:-:S03]  /*cb80*/  VIADD R7, R4, 0x60 ;  /* 0x0000006004077836 */ /* 0x000fc60000000000 */
[----:B------:R-:W-:Y:S04]  /*cb90*/  @!P1 LDGSTS.E.BYPASS.LTC128B.128 [R37+0x14c00], desc[UR36][R2.64], !P3 ;  /* 0x14c0000002259fae */ /* 0x000fe8000d901d64 */
[----:B------:R-:W-:Y:S04]  /*cba0*/  @!P1 LDGSTS.E.BYPASS.LTC128B.128 [R37+0x18c00], desc[UR36][R2.64+0x80], !P2 ;  /* 0x18c0008002259fae */ /* 0x000fe8000d101d64 */
[----:B------:R1:W-:Y:S01]  /*cbb0*/  @!P1 LDGSTS.E.BYPASS.LTC128B.128 [R37+0x1cc00], desc[UR36][R2.64+0x100], !P0 ;  /* 0x1cc0010002259fae */ /* 0x0003e2000c101d64 */
[----:B------:R-:W-:-:S03]  /*cbc0*/  ISETP.GE.AND P1, PT, R7, R6, PT ;  /* 0x000000060700720c */ /* 0x000fc60003f26270 */
[----:B-1----:R-:W1:Y:S10]  /*cbd0*/  SHFL.IDX PT, R2, R5, 0x6, 0x181f ;  /* 0x00d81f0005027f89 */ /* 0x002e7400000e0000 */
[----:B0-----:R-:W-:Y:S01]  /*cbe0*/  @!P1 LEA R14, P4, R32, R14, 0x1 ;  /* 0x0000000e200e9211 */ /* 0x001fe200078808ff */
[----:B------:R-:W0:Y:S04]  /*cbf0*/  SHFL.IDX PT, R5, R5, 0x7, 0x181f ;  /* 0x00f81f0005057f89 */ /* 0x000e2800000e0000 */
[----:B-1----:R-:W-:Y:S01]  /*cc00*/  @!P1 IMAD.X R7, RZ, RZ, R2, P4 ;  /* 0x000000ffff079224 */ /* 0x002fe200020e0602 */
[----:B------:R-:W-:-:S02]  /*cc10*/  @!P1 MOV R2, R14 ;  /* 0x0000000e00029202 */ /* 0x000fc40000000f00 */
[----:B------:R1:W2:Y:S01]  /*cc20*/  SHFL.IDX PT, R14, R0, 0x7, 0x181f ;  /* 0x00f81f00000e7f89 */ /* 0x0002a200000e0000 */
[----:B------:R-:W-:-:S05]  /*cc30*/  @!P1 IMAD.MOV.U32 R3, RZ, RZ, R7 ;  /* 0x000000ffff039224 */ /* 0x000fca00078e0007 */
[----:B------:R1:W-:Y:S04]  /*cc40*/  @!P1 LDGSTS.E.BYPASS.LTC128B.128 [R37+0x15400], desc[UR36][R2.64], !P3 ;  /* 0x1540000002259fae */ /* 0x0003e8000d901d64 */
[----:B------:R1:W-:Y:S04]  /*cc50*/  @!P1 LDGSTS.E.BYPASS.LTC128B.128 [R37+0x19400], desc[UR36][R2.64+0x80], !P2 ;  /* 0x1940008002259fae */ /* 0x0003e8000d101d64 */
[----:B0-----:R1:W-:Y:S02]  /*cc60*/  @!P1 LDGSTS.E.BYPASS.LTC128B.128 [R37+0x1d400], desc[UR36][R2.64+0x100], !P0 ;  /* 0x1d40010002259fae */ /* 0x0013e4000c101d64 */
.L_x_356:
[----:B-1----:R-:W-:Y:S01]  /*cc70*/  VIADD R3, R4, 0x70 ;  /* 0x0000007004037836 */ /* 0x002fe20000000000 */
[----:B------:R-:W-:Y:S04]  /*cc80*/  BSSY B0, `(.L_x_266) ;  /* 0x000000b000007945 */ /* 0x000fe80003800000 */
[----:B------:R-:W-:-:S13]  /*cc90*/  ISETP.GE.AND P1, PT, R3, R6, PT ;  /* 0x000000060300720c */ /* 0x000fda0003f26270 */
[----:B------:R-:W-:Y:S05]  /*cca0*/  @P1 BRA `(.L_x_267) ;  /* 0x0000000000201947 */ /* 0x000fea0003800000 */
[----:B--2---:R-:W-:-:S05]  /*ccb0*/  LEA R2, P1, R32, R14, 0x1 ;  /* 0x0000000e20027211 */ /* 0x004fca00078208ff */
[----:B------:R-:W-:-:S05]  /*ccc0*/  IMAD.X R3, RZ, RZ, R5, P1 ;  /* 0x000000ffff037224 */ /* 0x000fca00008e0605 */
[----:B------:R-:W-:Y:S01]  /*ccd0*/  @!PT LDS RZ, [RZ] ;  /* 0x00000000fffff984 */ /* 0x000fe20000000800 */
[----:B------:R-:W-:Y:S01]  /*cce0*/  @!PT LDS RZ, [RZ] ;  /* 0x00000000fffff984 */ /* 0x000fe20000000800 */
[----:B------:R-:W-:Y:S01]  /*ccf0*/  @!PT LDS RZ, [RZ] ;  /* 0x00000000fffff984 */ /* 0x000fe20000000800 */
[----:B------:R0:W-:Y:S04]  /*cd00*/  LDGSTS.E.BYPASS.LTC128B.128 [R37+0x15c00], desc[UR36][R2.64], !P3 ;  /* 0x15c0000002257fae */ /* 0x0001e8000d901d64 */
[----:B------:R0:W-:Y:S04]  /*cd10*/  LDGSTS.E.BYPASS.LTC128B.128 [R37+0x19c00], desc[UR36][R2.64+0x80], !P2 ;  /* 0x19c0008002257fae */ /* 0x0001e8000d101d64 */
[----:B------:R0:W-:Y:S02]  /*cd20*/  LDGSTS.E.BYPASS.LTC128B.128 [R37+0x1dc00], desc[UR36][R2.64+0x100], !P0 ;  /* 0x1dc0010002257fae */ /* 0x0001e4000c101d64 */
.L_x_267:
[----:B------:R-:W-:Y:S05]  /*cd30*/  BSYNC B0 ;  /* 0x0000000000007941 */ /* 0x000fea0003800000 */
.L_x_266:
[----:B------:R-:W-:Y:S01]  /*cd40*/  NOP ;  /* 0x0000000000007918 */ /* 0x000fe20000000000 */
[----:B------:R-:W-:-:S13]  /*cd50*/  PLOP3.LUT P0, PT, PT, PT, PT, 0x80, 0x0 ;  /* 0x000000000000781c */ /* 0x000fda0003f0f070 */
.L_x_268:
[----:B------:R-:W-:Y:S02]  /*cd60*/  PLOP3.LUT P1, PT, P1, P0, PT, 0xa2, 0x0 ;  /* 0x000000000000781c */ /* 0x000fe40000f21472 */
[----:B------:R-:W-:-:S08]  /*cd70*/  @P0 R2UR P1, UR4, R22 ;  /* 0x00000000160402ca */ /* 0x000fd00000020000 */
[----:B------:R-:W-:-:S05]  /*cd80*/  @P0 PLOP3.LUT P0, PT, P1, PT, PT, 0x80, 0x0 ;  /* 0x000000000000081c */ /* 0x000fca0000f0f070 */
[----:B------:R-:W-:Y:S01]  /*cd90*/  @!P1 SYNCS.ARRIVE.TRANS64.RED.A0T1 RZ, [UR4+0x30800], RZ ;  /* 0x030800ffffff99a7 */ /* 0x000fe20008200404 */
[----:B------:R-:W-:Y:S07]  /*cda0*/  @!P1 ARRIVES.LDGSTSBAR.64.TRANSCNT [UR4+0x30800] ;  /* 0x03080000ff0099b0 */ /* 0x000fee0008000a84 */
[----:B------:R-:W-:Y:S05]  /*cdb0*/  @P0 BRA.U.ANY `(.L_x_268) ;  /* 0xfffffffd00e80947 */ /* 0x000fea000393ffff */
[----:B0-----:R-:W3:Y:S02]  /*cdc0*/  LDL.LU R2, [R1+0x1c] ;  /* 0x00001c0001027983 */ /* 0x001ee40000300800 */
[----:B---3--:R-:W-:-:S05]  /*cdd0*/  VIADD R2, R2, 0x1 ;  /* 0x0000000102027836 */ /* 0x008fca0000000000 */
[----:B------:R0:W-:Y:S01]  /*cde0*/  STL [R1+0x1c], R2 ;  /* 0x00001c0201007387 */ /* 0x0001e20000100800 */
[----:B------:R-:W-:-:S04]  /*cdf0*/  LEA.HI R0, R2, R2, RZ, 0x1 ;  /* 0x0000000202007211 */ /* 0x000fc800078f08ff */
[----:B------:R-:W-:-:S04]  /*ce00*/  LOP3.LUT R0, R0, 0xfffffffe, RZ, 0xc0, !PT ;  /* 0xfffffffe00007812 */ /* 0x000fc800078ec0ff */
[----:B------:R-:W-:-:S04]  /*ce10*/  IADD3 R0, R2, -R0, RZ ;  /* 0x8000000002007210 */ /* 0x000fc80007ffe0ff */
[----:B------:R-:W-:Y:S01]  /*ce20*/  SHF.L.U32 R3, R0, 0x1f, RZ ;  /* 0x0000001f00037819 */ /* 0x000fe200000006ff */
[----:B------:R-:W-:Y:S01]  /*ce30*/  NOP ;  /* 0x0000000000007918 */ /* 0x000fe20000000000 */
[----:B------:R0:W-:Y:S01]  /*ce40*/  SYNCS.ARRIVE.TRANS64.A1T0 RZ, [R22+URZ+0x30800], RZ ;  /* 0x030800ff16ff79a7 */ /* 0x0001e2000810003f */
[----:B------:R-:W-:Y:S01]  /*ce50*/  BSSY B0, `(.L_x_269) ;  /* 0x0000003000007945 */ /* 0x000fe20003800000 */
[----:B------:R-:W1:Y:S03]  /*ce60*/  SYNCS.PHASECHK.TRANS64.TRYWAIT P0, [R22+URZ+0x30820], R3 ;  /* 0x03082003160075a7 */ /* 0x000e66000800017f */
[----:B01----:R-:W-:Y:S05]  /*ce70*/  @!P0 BRA `(.L_x_270) ;  /* 0x0000003c000c8947 */ /* 0x003fea0003800000 */
.L_x_357:
[----:B------:R-:W-:Y:S05]  /*ce80*/  BSYNC B0 ;  /* 0x0000000000007941 */ /* 0x000fea0003800000 */
.L_x_269:
[----:B------:R-:W3:Y:S01]  /*ce90*/  LDL R0, [R1] ;  /* 0x0000000001007983 */ /* 0x000ee20000100800 */
[----:B------:R-:W-:Y:S01]  /*cea0*/  BSSY B0, `(.L_x_271) ;  /* 0x000010a000007945 */ /* 0x000fe20003800000 */
[----:B---3--:R-:W-:-:S13]  /*ceb0*/  ISETP.GE.AND P0, PT, R0, 0x61, PT ;  /* 0x000000610000780c */ /* 0x008fda0003f06270 */
[----:B------:R-:W-:Y:S05]  /*cec0*/  @!P0 BRA `(.L_x_272) ;  /* 0x00000010001c8947 */ /* 0x000fea0003800000 */
[----:B------:R-:W3:Y:S01]  /*ced0*/  LDL.LU R0, [R1+0x20] ;  /* 0x0000200001007983 */ /* 0x000ee20000300800 */
[----:B------:R-:W-:Y:S01]  /*cee0*/  ULDC UR4, c[0x0][0x2f4] ;  /* 0x0000bd0000047ab9 */ /* 0x000fe20000000800 */
[----:B------:R-:W-:Y:S01]  /*cef0*/  IMAD.MOV.U32 R17, RZ, RZ, R28 ;  /* 0x000000ffff117224 */ /* 0x000fe200078e001c */
[----:B------:R-:W-:Y:S01]  /*cf00*/  ISETP.GE.AND P3, PT, R32, UR4, PT ;  /* 0x0000000420007c0c */ /* 0x000fe2000bf66270 */
[----:B------:R-:W-:Y:S01]  /*cf10*/  IMAD.MOV.U32 R10, RZ, RZ, R27 ;  /* 0x000000ffff0a7224 */ /* 0x000fe200078e001b */
[----:B------:R-:W-:Y:S01]  /*cf20*/  ISETP.GE.AND P2, PT, R34, UR4, PT ;  /* 0x0000000422007c0c */ /* 0x000fe2000bf46270 */
[----:B------:R-:W-:Y:S01]  /*cf30*/  IMAD.MOV.U32 R29, RZ, RZ, R26 ;  /* 0x000000ffff1d7224 */ /* 0x000fe200078e001a */
[----:B------:R-:W-:Y:S01]  /*cf40*/  ISETP.GE.AND P1, PT, R33, UR4, PT ;  /* 0x0000000421007c0c */ /* 0x000fe2000bf26270 */
[----:B---3--:R-:W-:-:S12]  /*cf50*/  VIADD R8, R0, 0xfffffffe ;  /* 0xfffffffe00087836 */ /* 0x008fd80000000000 */
.L_x_285:
[----:B------:R-:W3:Y:S04]  /*cf60*/  LDL R5, [R1+0x4] ;  /* 0x0000040001057983 */ /* 0x000ee80000100800 */
[----:B------:R-:W4:Y:S01]  /*cf70*/  LDL R12, [R1+0x8] ;  /* 0x00000800010c7983 */ /* 0x000f220000100800 */
[----:B------:R-:W1:Y:S01]  /*cf80*/  S2R R0, SR_TID.X ;  /* 0x0000000000007919 */ /* 0x000e620000002100 */
[----:B------:R-:W2:Y:S01]  /*cf90*/  S2R R4, SR_TID.X ;  /* 0x0000000000047919 */ /* 0x000ea20000002100 */
[----:B-1----:R-:W-:-:S04]  /*cfa0*/  LOP3.LUT R0, R0, 0x7f, RZ, 0xc0, !PT ;  /* 0x0000007f00007812 */ /* 0x002fc800078ec0ff */
[----:B0-----:R-:W-:Y:S02]  /*cfb0*/  SHF.R.U32.HI R3, RZ, 0x3, R0 ;  /* 0x00000003ff037819 */ /* 0x001fe40000011600 */
[----:B------:R-:W0:Y:S01]  /*cfc0*/  LDC R0, c[0x0][0x430] ;  /* 0x00010c00ff007b82 */ /* 0x000e220000000800 */
[----:B--2---:R-:W-:-:S04]  /*cfd0*/  SHF.L.U32 R4, R4, 0x4, RZ ;  /* 0x0000000404047819 */ /* 0x004fc800000006ff */
[----:B------:R-:W-:-:S04]  /*cfe0*/  LOP3.LUT R4, R3, 0x70, R4, 0xf8, !PT ;  /* 0x0000007003047812 */ /* 0x000fc800078ef804 */
[----:B------:R-:W-:-:S13]  /*cff0*/  ISETP.GT.U32.AND P5, PT, R4, 0x5f, PT ;  /* 0x0000005f0400780c */ /* 0x000fda0003fa4070 */
[----:B------:R-:W4:Y:S01]  /*d000*/  @!P5 LDC.64 R6, c[0x0][0x428] ;  /* 0x00010a00ff06db82 */ /* 0x000f220000000a00 */
[----:B0-----:R-:W-:-:S13]  /*d010*/  ISETP.NE.AND P0, PT, R0, 0x1, PT ;  /* 0x000000010000780c */ /* 0x001fda0003f05270 */
[----:B------:R-:W0:Y:S08]  /*d020*/  @P0 LDC R0, c[0x0][0x434] ;  /* 0x00010d00ff000b82 */ /* 0x000e300000000800 */
[----:B------:R-:W1:Y:S01]  /*d030*/  @P0 LDC R3, c[0x0][0x438] ;  /* 0x00010e00ff030b82 */ /* 0x000e620000000800 */
[----:B---3--:R-:W-:-:S04]  /*d040*/  IMAD R9, R8, 0x60, R5 ;  /* 0x0000006008097824 */ /* 0x008fc800078e0205 */
[----:B------:R-:W-:-:S03]  /*d050*/  IMAD.IADD R9, R4, 0x1, R9 ;  /* 0x0000000104097824 */ /* 0x000fc600078e0209 */
[----:B------:R-:W2:Y:S01]  /*d060*/  @!P5 LDC.64 R4, c[0x0][0x418] ;  /* 0x00010600ff04db82 */ /* 0x000ea20000000a00 */
[----:B0-----:R-:W-:-:S04]  /*d070*/  @P0 IMAD.HI.U32 R0, R9, R0, RZ ;  /* 0x0000000009000227 */ /* 0x001fc800078e00ff */
[----:B------:R-:W-:Y:S01]  /*d080*/  IMAD.MOV.U32 R11, RZ, RZ, R9 ;  /* 0x000000ffff0b7224 */ /* 0x000fe200078e0009 */
[----:B-1----:R-:W-:Y:S01]  /*d090*/  @P0 SHF.R.U32.HI R11, RZ, R3, R0 ;  /* 0x00000003ff0b0219 */ /* 0x002fe20000011600 */
[----:B----4-:R-:W-:-:S03]  /*d0a0*/  @!P5 IMAD R0, R12, R6, RZ ;  /* 0x000000060c00d224 */ /* 0x010fc600078e02ff */
[--C-:B------:R-:W-:Y:S01]  /*d0b0*/  @!P5 SHF.R.S32.HI R3, RZ, 0x1f, R11.reuse ;  /* 0x0000001fff03d819 */ /* 0x100fe2000001140b */
[----:B------:R-:W-:Y:S02]  /*d0c0*/  @!P5 IMAD.MOV.U32 R2, RZ, RZ, R11 ;  /* 0x000000ffff02d224 */ /* 0x000fe400078e000b */
[C---:B------:R-:W-:Y:S02]  /*d0d0*/  @!P5 IMAD R7, R31.reuse, R7, R0 ;  /* 0x000000071f07d224 */ /* 0x040fe400078e0200 */
[----:B------:R-:W-:-:S04]  /*d0e0*/  @!P5 IMAD.WIDE.U32 R2, R31, R6, R2 ;  /* 0x000000061f02d225 */ /* 0x000fc800078e0002 */
[----:B------:R-:W-:Y:S01]  /*d0f0*/  @!P5 IMAD.IADD R7, R7, 0x1, R3 ;  /* 0x000000010707d824 */ /* 0x000fe200078e0203 */
[----:B--2---:R-:W-:Y:S01]  /*d100*/  @!P5 LEA R4, P0, R2, R4, 0x2 ;  /* 0x000000040204d211 */ /* 0x004fe200078010ff */
[----:B------:R-:W-:-:S03]  /*d110*/  IMAD.MOV.U32 R0, RZ, RZ, RZ ;  /* 0x000000ffff007224 */ /* 0x000fc600078e00ff */
[----:B------:R-:W-:-:S05]  /*d120*/  @!P5 LEA.HI.X R5, R2, R5, R7, 0x2, P0 ;  /* 0x000000050205d211 */ /* 0x000fca00000f1407 */
[----:B------:R0:W5:Y:S01]  /*d130*/  @!P5 LDG.E R0, desc[UR36][R4.64] ;  /* 0x000000240400d981 */ /* 0x000162000c1e1900 */
[----:B------:R-:W-:Y:S02]  /*d140*/  LOP3.LUT P4, RZ, R23, 0x10, RZ, 0xc0, !PT ;  /* 0x0000001017ff7812 */ /* 0x000fe4000788c0ff */
[----:B------:R-:W-:Y:S01]  /*d150*/  IADD3 R27, R10, 0x1, RZ ;  /* 0x000000010a1b7810 */ /* 0x000fe20007ffe0ff */
[----:B------:R-:W-:Y:S01]  /*d160*/  IMAD.MOV R2, RZ, RZ, -R11 ;  /* 0x000000ffff027224 */ /* 0x000fe200078e0a0b */
[----:B------:R-:W-:Y:S05]  /*d170*/  YIELD ;  /* 0x0000000000007946 */ /* 0x000fea0003800000 */
[----:B------:R-:W-:Y:S01]  /*d180*/  ISETP.NE.AND P0, PT, R27, 0x2, PT ;  /* 0x000000021b00780c */ /* 0x000fe20003f05270 */
[----:B------:R-:W-:-:S02]  /*d190*/  ULDC UR4, c[0x0][0x430] ;  /* 0x00010c0000047ab9 */ /* 0x000fc40000000800 */
[----:B------:R-:W-:Y:S01]  /*d1a0*/  IMAD R9, R2, UR4, R9 ;  /* 0x0000000402097c24 */ /* 0x000fe2000f8e0209 */
[----:B------:R-:W-:Y:S01]  /*d1b0*/  SEL R28, RZ, 0x1, P0 ;  /* 0x00000001ff1c7807 */ /* 0x000fe20000000000 */
[----:B------:R-:W-:Y:S01]  /*d1c0*/  IMAD.MOV.U32 R26, RZ, RZ, R8 ;  /* 0x000000ffff1a7224 */ /* 0x000fe200078e0008 */
[----:B------:R-:W-:Y:S02]  /*d1d0*/  SEL R27, R27, RZ, P0 ;  /* 0x000000ff1b1b7207 */ /* 0x000fe40000000000 */
[----:B------:R-:W-:Y:S01]  /*d1e0*/  LOP3.LUT R28, R17, R28, RZ, 0x3c, !PT ;  /* 0x0000001c111c7212 */ /* 0x000fe200078e3cff */
[----:B0-----:R-:W-:Y:S06]  /*d1f0*/  @!P4 BRA `(.L_x_273) ;  /* 0x000000000004c947 */ /* 0x001fec0003800000 */
[----:B------:R-:W-:Y:S01]  /*d200*/  BPT.TRAP 0x1 ;  /* 0x000000040000795c */ /* 0x000fe20000300000 */
.L_x_273:
[----:B------:R-:W-:Y:S01]  /*d210*/  IMAD R7, R27, 0x8, R22 ;  /* 0x000000081b077824 */ /* 0x000fe200078e0216 */
[----:B------:R-:W-:Y:S01]  /*d220*/  SHF.L.U32 R2, R28, 0x1f, RZ ;  /* 0x0000001f1c027819 */ /* 0x000fe200000006ff */
[----:B------:R-:W-:Y:S03]  /*d230*/  BSSY B1, `(.L_x_274) ;  /* 0x0000003000017945 */ /* 0x000fe60003800000 */
[----:B------:R-:W0:Y:S02]  /*d240*/  SYNCS.PHASECHK.TRANS64.TRYWAIT P0, [R7+URZ+0x30840], R2 ;  /* 0x03084002070075a7 */ /* 0x000e24000800017f */
[----:B0-----:R-:W-:Y:S05]  /*d250*/  @!P0 BRA `(.L_x_275) ;  /* 0x0000003800288947 */ /* 0x001fea0003800000 */
.L_x_358:
[----:B------:R-:W-:Y:S05]  /*d260*/  BSYNC B1 ;  /* 0x0000000000017941 */ /* 0x000fea0003800000 */
.L_x_274:
[----:B------:R-:W-:Y:S01]  /*d270*/  SHF.R.S32.HI R20, RZ, 0x1f, R9 ;  /* 0x0000001fff147819 */ /* 0x000fe20000011409 */
[----:B------:R-:W-:Y:S01]  /*d280*/  ULDC.64 UR4, c[0x0][0x300] ;  /* 0x0000c00000047ab9 */ /* 0x000fe20000000a00 */
[----:B-----5:R-:W-:Y:S01]  /*d290*/  SHF.R.S32.HI R21, RZ, 0x1f, R0 ;  /* 0x0000001fff157819 */ /* 0x020fe20000011400 */
[----:B0-----:R-:W-:Y:S01]  /*d2a0*/  IMAD.WIDE.U32 R2, R9, UR4, RZ ;  /* 0x0000000409027c25 */ /* 0x001fe2000f8e00ff */
[C---:B------:R-:W-:Y:S02]  /*d2b0*/  LOP3.LUT P5, RZ, R23.reuse, 0x2, RZ, 0xc0, !PT ;  /* 0x0000000217ff7812 */ /* 0x040fe400078ac0ff */
[----:B------:R-:W-:Y:S01]  /*d2c0*/  LOP3.LUT P4, RZ, R23, 0x1, RZ, 0xc0, !PT ;  /* 0x0000000117ff7812 */ /* 0x000fe2000788c0ff */
[----:B------:R-:W-:Y:S02]  /*d2d0*/  IMAD R4, R20, UR4, RZ ;  /* 0x0000000414047c24 */ /* 0x000fe4000f8e02ff */
[----:B------:R-:W-:Y:S02]  /*d2e0*/  IMAD R5, R27, 0x4800, R36 ;  /* 0x000048001b057824 */ /* 0x000fe400078e0224 */
[----:B------:R-:W-:Y:S01]  /*d2f0*/  IMAD R4, R9, UR5, R4 ;  /* 0x0000000509047c24 */ /* 0x000fe2000f8e0204 */
        /* <DEDUP_REMOVED lines=17> */
[----:B------:R-:W-:Y:S01]  /*d410*/  IMAD.SHL.U32 R4, R32, 0x2, RZ ;  /* 0x0000000220047824 */ /* 0x000fe200078e00ff */
[----:B------:R-:W-:Y:S02]  /*d420*/  LOP3.LUT P6, RZ, R23, 0x4, RZ, 0xc0, !PT ;  /* 0x0000000417ff7812 */ /* 0x000fe400078cc0ff */
[----:B------:R-:W1:Y:S01]  /*d430*/  SHFL.IDX PT, R3, R6, RZ, 0x181f ;  /* 0x00181fff06037589 */ /* 0x000e6200000e0000 */
[----:B------:R-:W-:-:S03]  /*d440*/  LEA R5, R5, R22, 0x1 ;  /* 0x0000001605057211 */ /* 0x000fc600078e08ff */
[----:B------:R-:W-:Y:S01]  /*d450*/  SHFL.IDX PT, R35, R6, 0x2, 0x181f ;  /* 0x00581f0006237f89 */ /* 0x000fe200000e0000 */
[----:B0-----:R-:W-:-:S05]  /*d460*/  IADD3 R2, P0, R2, R4, RZ ;  /* 0x0000000402027210 */ /* 0x001fca0007f1e0ff */
[----:B-1----:R-:W-:-:S05]  /*d470*/  IMAD.X R3, RZ, RZ, R3, P0 ;  /* 0x000000ffff037224 */ /* 0x002fca00000e0603 */
[----:B------:R-:W-:Y:S04]  /*d480*/  LDGSTS.E.BYPASS.LTC128B.128 [R5+0x1e400], desc[UR36][R2.64], !P6 ;  /* 0x1e40000002057fae */ /* 0x000fe8000f101d64 */
[----:B------:R-:W-:Y:S04]  /*d490*/  LDGSTS.E.BYPASS.LTC128B.128 [R5+0x21400], desc[UR36][R2.64+0x80], !P5 ;  /* 0x2140008002057fae */ /* 0x000fe8000e901d64 */
[----:B------:R0:W-:Y:S04]  /*d4a0*/  LDGSTS.E.BYPASS.LTC128B.128 [R5+0x24400], desc[UR36][R2.64+0x100], !P4 ;  /* 0x2440010002057fae */ /* 0x0001e8000e101d64 */
[----:B0-----:R-:W0:Y:S04]  /*d4b0*/  SHFL.IDX PT, R2, R8, 0x1, 0x181f ;  /* 0x00381f0008027f89 */ /* 0x001e2800000e0000 */
[----:B------:R-:W1:Y:S01]  /*d4c0*/  SHFL.IDX PT, R3, R6, 0x1, 0x181f ;  /* 0x00381f0006037f89 */ /* 0x000e6200000e0000 */
[----:B0-----:R-:W-:-:S05]  /*d4d0*/  IADD3 R2, P0, R2, R4, RZ ;  /* 0x0000000402027210 */ /* 0x001fca0007f1e0ff */
[----:B-1----:R-:W-:-:S05]  /*d4e0*/  IMAD.X R3, RZ, RZ, R3, P0 ;  /* 0x000000ffff037224 */ /* 0x002fca00000e0603 */
[----:B------:R-:W-:Y:S04]  /*d4f0*/  LDGSTS.E.BYPASS.LTC128B.128 [R5+0x1ec00], desc[UR36][R2.64], !P6 ;  /* 0x1ec0000002057fae */ /* 0x000fe8000f101d64 */
[----:B------:R-:W-:Y:S04]  /*d500*/  LDGSTS.E.BYPASS.LTC128B.128 [R5+0x21c00], desc[UR36][R2.64+0x80], !P5 ;  /* 0x21c0008002057fae */ /* 0x000fe8000e901d64 */
[----:B------:R0:W-:Y:S04]  /*d510*/  LDGSTS.E.BYPASS.LTC128B.128 [R5+0x24c00], desc[UR36][R2.64+0x100], !P4 ;  /* 0x24c0010002057fae */ /* 0x0001e8000e101d64 */
[----:B0-----:R-:W0:Y:S02]  /*d520*/  SHFL.IDX PT, R2, R8, 0x2, 0x181f ;  /* 0x00581f0008027f89 */ /* 0x001e2400000e0000 */
[----:B0-----:R-:W-:-:S05]  /*d530*/  IADD3 R2, P0, R2, R4, RZ ;  /* 0x0000000402027210 */ /* 0x001fca0007f1e0ff */
[----:B------:R-:W-:Y:S02]  /*d540*/  IMAD.X R3, RZ, RZ, R35, P0 ;  /* 0x000000ffff037224 */ /* 0x000fe400000e0623 */
[----:B------:R-:W-:Y:S04]  /*d550*/  SHFL.IDX PT, R35, R6, 0x3, 0x181f ;  /* 0x00781f0006237f89 */ /* 0x000fe800000e0000 */
        /* <DEDUP_REMOVED lines=13> */
[----:B------:R0:W1:Y:S04]  /*d630*/  SHFL.IDX PT, R35, R6, 0x5, 0x181f ;  /* 0x00b81f0006237f89 */ /* 0x00006800000e0000 */
[----:B------:R-:W-:Y:S04]  /*d640*/  LDGSTS.E.BYPASS.LTC128B.128 [R5+0x20400], desc[UR36][R2.64], !P6 ;  /* 0x2040000002057fae */ /* 0x000fe8000f101d64 */
[----:B------:R-:W-:Y:S04]  /*d650*/  LDGSTS.E.BYPASS.LTC128B.128 [R5+0x23400], desc[UR36][R2.64+0x80], !P5 ;  /* 0x2340008002057fae */ /* 0x000fe8000e901d64 */
[----:B------:R2:W-:Y:S04]  /*d660*/  LDGSTS.E.BYPASS.LTC128B.128 [R5+0x26400], desc[UR36][R2.64+0x100], !P4 ;  /* 0x2640010002057fae */ /* 0x0005e8000e101d64 */
[----:B-12---:R0:W2:Y:S02]  /*d670*/  SHFL.IDX PT, R2, R8, 0x5, 0x181f ;  /* 0x00b81f0008027f89 */ /* 0x0060a400000e0000 */
.L_x_372:
[----:B------:R-:W-:Y:S02]  /*d680*/  LOP3.LUT P6, RZ, R23, 0x4, RZ, 0xc0, !PT ;  /* 0x0000000417ff7812 */ /* 0x000fe400078cc0ff */
[----:B--2---:R-:W-:-:S04]  /*d690*/  IADD3 R2, P0, R2, R4, RZ ;  /* 0x0000000402027210 */ /* 0x004fc80007f1e0ff */
[----:B------:R-:W-:Y:S02]  /*d6a0*/  IADD3.X R3, RZ, R35, RZ, P0, !PT ;  /* 0x00000023ff037210 */ /* 0x000fe400007fe4ff */
[----:B------:R-:W-:-:S05]  /*d6b0*/  PLOP3.LUT P0, PT, PT, PT, PT, 0x80, 0x0 ;  /* 0x000000000000781c */ /* 0x000fca0003f0f070 */
[----:B------:R-:W-:Y:S01]  /*d6c0*/  @!PT LDS RZ, [RZ] ;  /* 0x00000000fffff984 */ /* 0x000fe20000000800 */
[----:B------:R-:W-:Y:S01]  /*d6d0*/  @!PT LDS RZ, [RZ] ;  /* 0x00000000fffff984 */ /* 0x000fe20000000800 */
[----:B------:R-:W-:Y:S01]  /*d6e0*/  @!PT LDS RZ, [RZ] ;  /* 0x00000000fffff984 */ /* 0x000fe20000000800 */
[----:B------:R1:W-:Y:S04]  /*d6f0*/  LDGSTS.E.BYPASS.LTC128B.128 [R5+0x20c00], desc[UR36][R2.64], !P6 ;  /* 0x20c0000002057fae */ /* 0x0003e8000f101d64 */
[----:B------:R1:W-:Y:S04]  /*d700*/  LDGSTS.E.BYPASS.LTC128B.128 [R5+0x23c00], desc[UR36][R2.64+0x80], !P5 ;  /* 0x23c0008002057fae */ /* 0x0003e8000e901d64 */
[----:B------:R1:W-:Y:S01]  /*d710*/  LDGSTS.E.BYPASS.LTC128B.128 [R5+0x26c00], desc[UR36][R2.64+0x100], !P4 ;  /* 0x26c0010002057fae */ /* 0x0003e2000e101d64 */
[----:B------:R-:W-:Y:S01]  /*d720*/  NOP ;  /* 0x0000000000007918 */ /* 0x000fe20000000000 */
.L_x_277:
        /* <DEDUP_REMOVED lines=10> */
.L_x_278:
[----:B------:R2:W-:Y:S01]  /*d7d0*/  SYNCS.ARRIVE.TRANS64.A1T0 RZ, [R7+URZ+0x30830], RZ ;  /* 0x030830ff07ff79a7 */ /* 0x0005e2000810003f */
[----:B------:R-:W-:Y:S05]  /*d7e0*/  @!P5 BRA `(.L_x_279) ;  /* 0x000000000004d947 */ /* 0x000fea0003800000 */
[----:B------:R-:W-:Y:S01]  /*d7f0*/  BPT.TRAP 0x1 ;  /* 0x000000040000795c */ /* 0x000fe20000300000 */
.L_x_279:
[----:B-1----:R-:W2:Y:S01]  /*d800*/  LDL R3, [R1] ;  /* 0x0000000001037983 */ /* 0x002ea20000100800 */
[----:B------:R-:W-:Y:S01]  /*d810*/  SHF.L.U32 R2, R17, 0x1f, RZ ;  /* 0x0000001f11027819 */ /* 0x000fe200000006ff */
[----:B0-----:R-:W-:Y:S01]  /*d820*/  IMAD R6, R10, 0x8, R22 ;  /* 0x000000080a067824 */ /* 0x001fe200078e0216 */
[----:B------:R-:W-:Y:S03]  /*d830*/  BSSY B1, `(.L_x_280) ;  /* 0x0000004000017945 */ /* 0x000fe60003800000 */
[----:B------:R-:W0:Y:S01]  /*d840*/  SYNCS.PHASECHK.TRANS64.TRYWAIT P0, [R6+URZ+0x30860], R2 ;  /* 0x03086002060075a7 */ /* 0x000e22000800017f */
[----:B--2---:R-:W-:Y:S01]  /*d850*/  IMAD R7, R29, -0x60, R3 ;  /* 0xffffffa01d077824 */ /* 0x004fe200078e0203 */
[----:B0-----:R-:W-:Y:S06]  /*d860*/  @!P0 BRA `(.L_x_281) ;  /* 0x0000003800988947 */ /* 0x001fec0003800000 */
.L_x_373:
[----:B------:R-:W-:Y:S05]  /*d870*/  BSYNC B1 ;  /* 0x0000000000017941 */ /* 0x000fea0003800000 */
.L_x_280:
[----:B------:R-:W1:Y:S01]  /*d880*/  S2R R3, SR_TID.X ;  /* 0x0000000000037919 */ /* 0x000e620000002100 */
[----:B------:R-:W-:Y:S01]  /*d890*/  UMOV UR4, 0xffffffff ;  /* 0xffffffff00047882 */ /* 0x000fe20000000000 */
[----:B------:R-:W-:Y:S01]  /*d8a0*/  IMAD R5, R10, 0x4800, R36 ;  /* 0x000048000a057824 */ /* 0x000fe200078e0224 */
[----:B-1----:R-:W-:-:S04]  /*d8b0*/  LOP3.LUT R3, R3, 0x7f, RZ, 0xc0, !PT ;  /* 0x0000007f03037812 */ /* 0x002fc800078ec0ff */
[----:B------:R-:W-:-:S05]  /*d8c0*/  SHF.R.U32.HI R3, RZ, 0x3, R3 ;  /* 0x00000003ff037819 */ /* 0x000fca0000011603 */
[----:B------:R-:W-:Y:S01]  /*d8d0*/  IMAD.IADD R7, R7, 0x1, -R3 ;  /* 0x0000000107077824 */ /* 0x000fe200078e0a03 */
[----:B------:R-:W-:Y:S06]  /*d8e0*/  BRA.DIV UR4, `(.L_x_282) ;  /* 0x0000003a048c7947 */ /* 0x000fec000b800000 */
[----:B0-----:R-:W0:Y:S01]  /*d8f0*/  SHFL.IDX PT, R2, R24, RZ, 0x181f ;  /* 0x00181fff18027589 */ /* 0x001e2200000e0000 */
[----:B------:R-:W-:-:S03]  /*d900*/  IMAD R5, R5, 0x2, R22 ;  /* 0x0000000205057824 */ /* 0x000fc600078e0216 */
[----:B------:R-:W1:Y:S04]  /*d910*/  SHFL.IDX PT, R3, R25, RZ, 0x181f ;  /* 0x00181fff19037589 */ /* 0x000e6800000e0000 */
[----:B------:R-:W-:Y:S01]  /*d920*/  SHFL.IDX PT, R14, R24, 0x5, 0x181f ;  /* 0x00b81f00180e7f89 */ /* 0x000fe200000e0000 */
[----:B0-----:R-:W-:-:S05]  /*d930*/  IADD3 R2, P0, R2, R4, RZ ;  /* 0x0000000402027210 */ /* 0x001fca0007f1e0ff */
[----:B-1----:R-:W-:Y:S01]  /*d940*/  IMAD.X R3, RZ, RZ, R3, P0 ;  /* 0x000000ffff037224 */ /* 0x002fe200000e0603 */
[----:B------:R-:W-:-:S13]  /*d950*/  ISETP.LT.OR P0, PT, R7, 0x1, P3 ;  /* 0x000000010700780c */ /* 0x000fda0001f01670 */
[----:B------:R-:W-:Y:S01]  /*d960*/  LDGSTS.E.BYPASS.LTC128B.128 [R5+0x400], desc[UR36][R2.64], !P0 ;  /* 0x0040000002057fae */ /* 0x000fe2000c101d64 */
[----:B------:R-:W-:-:S13]  /*d970*/  ISETP.LT.OR P0, PT, R7, 0x1, P2 ;  /* 0x000000010700780c */ /* 0x000fda0001701670 */
[----:B------:R-:W-:Y:S01]  /*d980*/  LDGSTS.E.BYPASS.LTC128B.128 [R5+0x3400], desc[UR36][R2.64+0x80], !P0 ;  /* 0x0340008002057fae */ /* 0x000fe2000c101d64 */
[----:B------:R-:W-:-:S13]  /*d990*/  ISETP.LT.OR P0, PT, R7, 0x1, P1 ;  /* 0x000000010700780c */ /* 0x000fda0000f01670 */
[----:B------:R0:W-:Y:S04]  /*d9a0*/  LDGSTS.E.BYPASS.LTC128B.128 [R5+0x6400], desc[UR36][R2.64+0x100], !P0 ;  /* 0x0640010002057fae */ /* 0x0001e8000c101d64 */
[----:B0-----:R-:W0:Y:S04]  /*d9b0*/  SHFL.IDX PT, R2, R24, 0x1, 0x181f ;  /* 0x00381f0018027f89 */ /* 0x001e2800000e0000 */
[----:B------:R-:W1:Y:S01]  /*d9c0*/  SHFL.IDX PT, R3, R25, 0x1, 0x181f ;  /* 0x00381f0019037f89 */ /* 0x000e6200000e0000 */
[----:B0-----:R-:W-:-:S04]  /*d9d0*/  IADD3 R2, P0, R2, R4, RZ ;  /* 0x0000000402027210 */ /* 0x001fc80007f1e0ff */
[----:B-1----:R-:W-:Y:S02]  /*d9e0*/  IADD3.X R3, RZ, R3, RZ, P0, !PT ;  /* 0x00000003ff037210 */ /* 0x002fe400007fe4ff */
        /* <DEDUP_REMOVED lines=27> */
[----:B------:R-:W1:Y:S04]  /*dba0*/  SHFL.IDX PT, R3, R25, 0x4, 0x181f ;  /* 0x00981f0019037f89 */ /* 0x000e6800000e0000 */
[----:B------:R-:W2:Y:S01]  /*dbb0*/  SHFL.IDX PT, R25, R25, 0x5, 0x181f ;  /* 0x00b81f0019197f89 */ /* 0x000ea200000e0000 */
[----:B0-----:R-:W-:-:S05]  /*dbc0*/  IADD3 R2, P0, R2, R4, RZ ;  /* 0x0000000402027210 */ /* 0x001fca0007f1e0ff */
[----:B-1----:R-:W-:Y:S01]  /*dbd0*/  IMAD.X R3, RZ, RZ, R3, P0 ;  /* 0x000000ffff037224 */ /* 0x002fe200000e0603 */
[----:B------:R-:W-:-:S13]  /*dbe0*/  ISETP.LT.OR P0, PT, R7, 0x41, P3 ;  /* 0x000000410700780c */ /* 0x000fda0001f01670 */
[----:B------:R0:W-:Y:S01]  /*dbf0*/  LDGSTS.E.BYPASS.LTC128B.128 [R5+0x2400], desc[UR36][R2.64], !P0 ;  /* 0x0240000002057fae */ /* 0x0001e2000c101d64 */
[----:B------:R-:W-:-:S13]  /*dc00*/  ISETP.LT.OR P0, PT, R7, 0x41, P2 ;  /* 0x000000410700780c */ /* 0x000fda0001701670 */
[----:B------:R0:W-:Y:S01]  /*dc10*/  LDGSTS.E.BYPASS.LTC128B.128 [R5+0x5400], desc[UR36][R2.64+0x80], !P0 ;  /* 0x0540008002057fae */ /* 0x0001e2000c101d64 */
[----:B------:R-:W-:-:S13]  /*dc20*/  ISETP.LT.OR P0, PT, R7, 0x41, P1 ;  /* 0x000000410700780c */ /* 0x000fda0000f01670 */
[----:B--2---:R0:W-:Y:S02]  /*dc30*/  LDGSTS.E.BYPASS.LTC128B.128 [R5+0x8400], desc[UR36][R2.64+0x100], !P0 ;  /* 0x0840010002057fae */ /* 0x0041e4000c101d64 */
.L_x_387:
[----:B01----:R-:W-:Y:S01]  /*dc40*/  IADD3 R2, P0, R14, R4, RZ ;  /* 0x000000040e027210 */ /* 0x003fe20007f1e0ff */
[----:B------:R-:W-:Y:S02]  /*dc50*/  ULDC.64 UR4, c[0x0][0x328] ;  /* 0x0000ca0000047ab9 */ /* 0x000fe40000000a00 */
[----:B------:R-:W-:Y:S02]  /*dc60*/  IMAD R20, R20, UR4, RZ ;  /* 0x0000000414147c24 */ /* 0x000fe4000f8e02ff */
[----:B------:R-:W-:Y:S01]  /*dc70*/  IMAD.X R3, RZ, RZ, R25, P0 ;  /* 0x000000ffff037224 */ /* 0x000fe200000e0619 */
[----:B------:R-:W-:-:S13]  /*dc80*/  ISETP.LT.OR P0, PT, R7, 0x51, P3 ;  /* 0x000000510700780c */ /* 0x000fda0001f01670 */
[----:B------:R-:W-:Y:S01]  /*dc90*/  @!PT LDS RZ, [RZ] ;  /* 0x00000000fffff984 */ /* 0x000fe20000000800 */
[----:B------:R-:W-:Y:S01]  /*dca0*/  @!PT LDS RZ, [RZ] ;  /* 0x00000000fffff984 */ /* 0x000fe20000000800 */
[----:B------:R-:W-:Y:S01]  /*dcb0*/  @!PT LDS RZ, [RZ] ;  /* 0x00000000fffff984 */ /* 0x000fe20000000800 */
[----:B------:R-:W-:Y:S01]  /*dcc0*/  LDGSTS.E.BYPASS.LTC128B.128 [R5+0x2c00], desc[UR36][R2.64], !P0 ;  /* 0x02c0000002057fae */ /* 0x000fe2000c101d64 */
[----:B------:R-:W-:-:S13]  /*dcd0*/  ISETP.LT.OR P0, PT, R7, 0x51, P2 ;  /* 0x000000510700780c */ /* 0x000fda0001701670 */
[----:B------:R-:W-:Y:S01]  /*dce0*/  LDGSTS.E.BYPASS.LTC128B.128 [R5+0x5c00], desc[UR36][R2.64+0x80], !P0 ;  /* 0x05c0008002057fae */ /* 0x000fe2000c101d64 */
[----:B------:R-:W-:Y:S01]  /*dcf0*/  ISETP.LT.OR P0, PT, R7, 0x51, P1 ;  /* 0x000000510700780c */ /* 0x000fe20000f01670 */
[----:B------:R-:W-:-:S12]  /*dd00*/  IMAD R7, R9, UR5, R20 ;  /* 0x0000000509077c24 */ /* 0x000fd8000f8e0214 */
[----:B------:R0:W-:Y:S02]  /*dd10*/  LDGSTS.E.BYPASS.LTC128B.128 [R5+0x8c00], desc[UR36][R2.64+0x100], !P0 ;  /* 0x08c0010002057fae */ /* 0x0001e4000c101d64 */
[----:B0-----:R-:W-:Y:S01]  /*dd20*/  IMAD.WIDE.U32 R2, R9, UR4, RZ ;  /* 0x0000000409027c25 */ /* 0x001fe2000f8e00ff */
[----:B------:R-:W-:-:S03]  /*dd30*/  ULDC.64 UR4, c[0x0][0x338] ;  /* 0x0000ce0000047ab9 */ /* 0x000fc60000000a00 */
[----:B------:R-:W-:Y:S01]  /*dd40*/  IMAD R21, R21, UR4, RZ ;  /* 0x0000000415157c24 */ /* 0x000fe2000f8e02ff */
[----:B------:R-:W-:-:S03]  /*dd50*/  IADD3 R3, R3, R7, RZ ;  /* 0x0000000703037210 */ /* 0x000fc60007ffe0ff */
[C---:B------:R-:W-:Y:S02]  /*dd60*/  IMAD R21, R0.reuse, UR5, R21 ;  /* 0x0000000500157c24 */ /* 0x040fe4000f8e0215 */
[----:B------:R-:W-:Y:S01]  /*dd70*/  IMAD.WIDE.U32 R2, R0, UR4, R2 ;  /* 0x0000000400027c25 */ /* 0x000fe2000f8e0002 */
[----:B------:R-:W-:Y:S01]  /*dd80*/  ULDC.64 UR4, c[0x0][0x330] ;  /* 0x0000cc0000047ab9 */ /* 0x000fe20000000a00 */
[----:B------:R-:W-:Y:S02]  /*dd90*/  NOP ;  /* 0x0000000000007918 */ /* 0x000fe40000000000 */
[----:B------:R-:W-:Y:S02]  /*dda0*/  IMAD.IADD R3, R3, 0x1, R21 ;  /* 0x0000000103037824 */ /* 0x000fe400078e0215 */
[----:B------:R-:W-:Y:S02]  /*ddb0*/  IMAD R5, R30, UR4, RZ ;  /* 0x000000041e057c24 */ /* 0x000fe4000f8e02ff */
[----:B------:R-:W-:-:S04]  /*ddc0*/  IMAD.WIDE.U32 R2, R18, UR4, R2 ;  /* 0x0000000412027c25 */ /* 0x000fc8000f8e0002 */
[----:B------:R-:W-:Y:S01]  /*ddd0*/  IMAD R5, R18, UR5, R5 ;  /* 0x0000000512057c24 */ /* 0x000fe2000f8e0205 */
[----:B------:R-:W-:Y:S02]  /*dde0*/  ULDC.64 UR4, c[0x0][0x318] ;  /* 0x0000c60000047ab9 */ /* 0x000fe40000000a00 */
[----:B------:R-:W-:Y:S01]  /*ddf0*/  LEA R24, P0, R2, UR4, 0x1 ;  /* 0x0000000402187c11 */ /* 0x000fe2000f8008ff */
[----:B------:R-:W-:-:S05]  /*de00*/  IMAD.IADD R3, R5, 0x1, R3 ;  /* 0x0000000105037824 */ /* 0x000fca00078e0203 */
[----:B------:R-:W-:Y:S02]  /*de10*/  LEA.HI.X R25, R2, UR5, R3, 0x1, P0 ;  /* 0x0000000502197c11 */ /* 0x000fe400080f0c03 */
[----:B------:R-:W-:-:S13]  /*de20*/  PLOP3.LUT P0, PT, PT, PT, PT, 0x80, 0x0 ;  /* 0x000000000000781c */ /* 0x000fda0003f0f070 */
.L_x_283:
        /* <DEDUP_REMOVED lines=10> */
.L_x_284:
[C---:B------:R-:W-:Y:S01]  /*ded0*/  ISETP.GT.AND P0, PT, R26.reuse, RZ, PT ;  /* 0x000000ff1a00720c */ /* 0x040fe20003f04270 */
[----:B------:R1:W-:Y:S01]  /*dee0*/  SYNCS.ARRIVE.TRANS64.A1T0 RZ, [R6+URZ+0x30850], RZ ;  /* 0x030850ff06ff79a7 */ /* 0x0003e2000810003f */
[----:B------:R-:W-:Y:S01]  /*def0*/  VIADD R8, R26, 0xffffffff ;  /* 0xffffffff1a087836 */ /* 0x000fe20000000000 */
[----:B------:R-:W-:Y:S01]  /*df00*/  MOV R17, R28 ;  /* 0x0000001c00117202 */ /* 0x000fe20000000f00 */
[----:B------:R-:W-:Y:S02]  /*df10*/  IMAD.MOV.U32 R10, RZ, RZ, R27 ;  /* 0x000000ffff0a7224 */ /* 0x000fe400078e001b */
[----:B------:R-:W-:-:S07]  /*df20*/  IMAD.MOV.U32 R29, RZ, RZ, R26 ;  /* 0x000000ffff1d7224 */ /* 0x000fce00078e001a */
[----:B-1----:R-:W-:Y:S05]  /*df30*/  @P0 BRA `(.L_x_285) ;  /* 0xfffffff000080947 */ /* 0x002fea000383ffff */
.L_x_272:
[----:B------:R-:W-:Y:S05]  /*df40*/  BSYNC B0 ;  /* 0x0000000000007941 */ /* 0x000fea0003800000 */
.L_x_271:
[----:B------:R-:W1:Y:S01]  /*df50*/  S2R R0, SR_TID.X ;  /* 0x0000000000007919 */ /* 0x000e620000002100 */
[----:B------:R-:W-:Y:S01]  /*df60*/  BSSY B0, `(.L_x_286) ;  /* 0x0000010000007945 */ /* 0x000fe20003800000 */
[----:B-1----:R-:W-:-:S04]  /*df70*/  LOP3.LUT R0, R0, 0x7f, RZ, 0xc0, !PT ;  /* 0x0000007f00007812 */ /* 0x002fc800078ec0ff */
[----:B------:R-:W-:-:S13]  /*df80*/  ISETP.NE.AND P0, PT, R0, RZ, PT ;  /* 0x000000ff0000720c */ /* 0x000fda0003f05270 */
[----:B------:R-:W-:Y:S05]  /*df90*/  @P0 BRA `(.L_x_287) ;  /* 0x0000000000300947 */ /* 0x000fea0003800000 */
[----:B------:R-:W1:Y:S01]  /*dfa0*/  S2R R5, SR_LANEID ;  /* 0x0000000000057919 */ /* 0x000e620000000000 */
[----:B------:R-:W-:Y:S01]  /*dfb0*/  VOTEU.ANY UR4, UPT, PT ;  /* 0x0000000000047886 */ /* 0x000fe200038e0100 */
[----:B0-----:R-:W0:Y:S01]  /*dfc0*/  LDC.64 R2, c[0x0][0xc60] ;  /* 0x00031800ff027b82 */ /* 0x001e220000000a00 */
[----:B------:R-:W1:Y:S02]  /*dfd0*/  FLO.U32 R0, UR4 ;  /* 0x0000000400007d00 */ /* 0x000e6400080e0000 */
[----:B-1----:R-:W-:-:S06]  /*dfe0*/  ISETP.EQ.U32.AND P0, PT, R0, R5, PT ;  /* 0x000000050000720c */ /* 0x002fcc0003f02070 */
[----:B------:R-:W0:Y:S07]  /*dff0*/  POPC R5, UR4 ;  /* 0x0000000400057d09 */ /* 0x000e2e0008000000 */
[----:B0-----:R-:W3:Y:S01]  /*e000*/  @P0 ATOMG.E.ADD.STRONG.GPU PT, R3, desc[UR36][R2.64], R5 ;  /* 0x00000005020309a8 */ /* 0x001ee200081ee1e4 */
[----:B------:R-:W0:Y:S02]  /*e010*/  S2R R4, SR_LTMASK ;  /* 0x0000000000047919 */ /* 0x000e240000003900 */
[----:B0-----:R-:W-:-:S04]  /*e020*/  LOP3.LUT R4, R4, UR4, RZ, 0xc0, !PT ;  /* 0x0000000404047c12 */ /* 0x001fc8000f8ec0ff */
[----:B------:R-:W0:Y:S01]  /*e030*/  POPC R7, R4 ;  /* 0x0000000400077309 */ /* 0x000e220000000000 */
[----:B---3--:R-:W0:Y:S02]  /*e040*/  SHFL.IDX PT, R0, R3, R0, 0x1f ;  /* 0x00001f0003007589 */ /* 0x008e2400000e0000 */
[----:B0-----:R-:W-:-:S07]  /*e050*/  IADD3 R16, R0, UR39, R7 ;  /* 0x0000002700107c10 */ /* 0x001fce000fffe007 */
.L_x_287:
[----:B------:R-:W-:Y:S05]  /*e060*/  BSYNC B0 ;  /* 0x0000000000007941 */ /* 0x000fea0003800000 */
.L_x_286:
[----:B------:R-:W-:-:S13]  /*e070*/  LOP3.LUT P0, RZ, R23, 0x10, RZ, 0xc0, !PT ;  /* 0x0000001017ff7812 */ /* 0x000fda000780c0ff */
[----:B------:R-:W-:Y:S05]  /*e080*/  @!P0 BRA `(.L_x_288) ;  /* 0x0000000000048947 */ /* 0x000fea0003800000 */
[----:B------:R-:W-:Y:S01]  /*e090*/  BPT.TRAP 0x1 ;  /* 0x000000040000795c */ /* 0x000fe20000300000 */
.L_x_288:
[----:B------:R-:W3:Y:S01]  /*e0a0*/  LDL.LU R2, [R1] ;  /* 0x0000000001027983 */ /* 0x000ee20000300800 */
[----:B------:R-:W-:Y:S01]  /*e0b0*/  IMAD R0, R27, 0x8, R22 ;  /* 0x000000081b007824 */ /* 0x000fe200078e0216 */
[----:B0-----:R-:W-:Y:S01]  /*e0c0*/  SHF.L.U32 R3, R28, 0x1f, RZ ;  /* 0x0000001f1c037819 */ /* 0x001fe200000006ff */
[----:B------:R-:W-:Y:S03]  /*e0d0*/  BSSY B0, `(.L_x_289) ;  /* 0x0000004000007945 */ /* 0x000fe60003800000 */
[----:B------:R-:W0:Y:S01]  /*e0e0*/  SYNCS.PHASECHK.TRANS64.TRYWAIT P0, [R0+URZ+0x30860], R3 ;  /* 0x03086003000075a7 */ /* 0x000e22000800017f */
[----:B---3--:R-:W-:Y:S01]  /*e0f0*/  IMAD R6, R26, -0x60, R2 ;  /* 0xffffffa01a067824 */ /* 0x008fe200078e0202 */
[----:B0-----:R-:W-:Y:S06]  /*e100*/  @!P0 BRA `(.L_x_290) ;  /* 0x0000003800948947 */ /* 0x001fec0003800000 */
.L_x_388:
[----:B------:R-:W-:Y:S05]  /*e110*/  BSYNC B0 ;  /* 0x0000000000007941 */ /* 0x000fea0003800000 */
.L_x_289:
[----:B------:R-:W1:Y:S01]  /*e120*/  S2R R2, SR_TID.X ;  /* 0x0000000000027919 */ /* 0x000e620000002100 */
[----:B------:R-:W-:Y:S01]  /*e130*/  UMOV UR4, 0xffffffff ;  /* 0xffffffff00047882 */ /* 0x000fe20000000000 */
[----:B------:R-:W-:Y:S01]  /*e140*/  IMAD R7, R27, 0x4800, R36 ;  /* 0x000048001b077824 */ /* 0x000fe200078e0224 */
[----:B-1----:R-:W-:-:S04]  /*e150*/  LOP3.LUT R2, R2, 0x7f, RZ, 0xc0, !PT ;  /* 0x0000007f02027812 */ /* 0x002fc800078ec0ff */
[----:B------:R-:W-:-:S04]  /*e160*/  SHF.R.U32.HI R2, RZ, 0x3, R2 ;  /* 0x00000003ff027819 */ /* 0x000fc80000011602 */
[----:B------:R-:W-:Y:S01]  /*e170*/  IADD3 R6, -R2, R6, RZ ;  /* 0x0000000602067210 */ /* 0x000fe20007ffe1ff */
[----:B------:R-:W-:Y:S06]  /*e180*/  BRA.DIV UR4, `(.L_x_291) ;  /* 0x0000003a04887947 */ /* 0x000fec000b800000 */
[----:B--2---:R-:W1:Y:S01]  /*e190*/  SHFL.IDX PT, R14, R24, RZ, 0x181f ;  /* 0x00181fff180e7589 */ /* 0x004e6200000e0000 */
[----:B------:R-:W-:Y:S01]  /*e1a0*/  ULDC UR4, c[0x0][0x2f4] ;  /* 0x0000bd0000047ab9 */ /* 0x000fe20000000800 */
[C---:B------:R-:W-:Y:S01]  /*e1b0*/  IMAD.SHL.U32 R5, R32.reuse, 0x2, RZ ;  /* 0x0000000220057824 */ /* 0x040fe200078e00ff */
[----:B------:R-:W-:Y:S01]  /*e1c0*/  ISETP.GE.AND P2, PT, R32, UR4, PT ;  /* 0x0000000420007c0c */ /* 0x000fe2000bf46270 */
[----:B0-----:R-:W0:Y:S01]  /*e1d0*/  SHFL.IDX PT, R3, R25, RZ, 0x181f ;  /* 0x00181fff19037589 */ /* 0x001e2200000e0000 */
[----:B------:R-:W-:Y:S01]  /*e1e0*/  IMAD R4, R7, 0x2, R22 ;  /* 0x0000000207047824 */ /* 0x000fe200078e0216 */
[----:B------:R-:W-:Y:S02]  /*e1f0*/  ISETP.GE.AND P1, PT, R34, UR4, PT ;  /* 0x0000000422007c0c */ /* 0x000fe4000bf26270 */
[C---:B------:R-:W-:Y:S01]  /*e200*/  ISETP.LT.OR P4, PT, R6.reuse, 0x1, P2 ;  /* 0x000000010600780c */ /* 0x040fe20001781670 */
[----:B------:R-:W-:Y:S01]  /*e210*/  SHFL.IDX PT, R7, R25, 0x1, 0x181f ;  /* 0x00381f0019077f89 */ /* 0x000fe200000e0000 */
[----:B------:R-:W-:-:S02]  /*e220*/  ISETP.LT.OR P3, PT, R6, 0x1, P1 ;  /* 0x000000010600780c */ /* 0x000fc40000f61670 */
[----:B-1----:R-:W-:Y:S02]  /*e230*/  IADD3 R2, P0, R14, R5, RZ ;  /* 0x000000050e027210 */ /* 0x002fe40007f1e0ff */
[----:B------:R-:W1:Y:S03]  /*e240*/  SHFL.IDX PT, R14, R24, 0x1, 0x181f ;  /* 0x00381f00180e7f89 */ /* 0x000e6600000e0000 */
[----:B0-----:R-:W-:Y:S01]  /*e250*/  IMAD.X R3, RZ, RZ, R3, P0 ;  /* 0x000000ffff037224 */ /* 0x001fe200000e0603 */
[----:B------:R-:W-:-:S04]  /*e260*/  ISETP.GE.AND P0, PT, R33, UR4, PT ;  /* 0x0000000421007c0c */ /* 0x000fc8000bf06270 */
[----:B------:R-:W-:Y:S01]  /*e270*/  LDGSTS.E.BYPASS.LTC128B.128 [R4+0x400], desc[UR36][R2.64], !P4 ;  /* 0x0040000002047fae */ /* 0x000fe2000e101d64 */
[----:B------:R-:W-:-:S03]  /*e280*/  ISETP.LT.OR P4, PT, R6, 0x1, P0 ;  /* 0x000000010600780c */ /* 0x000fc60000781670 */
[----:B------:R-:W-:Y:S10]  /*e290*/  LDGSTS.E.BYPASS.LTC128B.128 [R4+0x3400], desc[UR36][R2.64+0x80], !P3 ;  /* 0x0340008002047fae */ /* 0x000ff4000d901d64 */
[----:B------:R1:W-:Y:S01]  /*e2a0*/  LDGSTS.E.BYPASS.LTC128B.128 [R4+0x6400], desc[UR36][R2.64+0x100], !P4 ;  /* 0x0640010002047fae */ /* 0x0003e2000e101d64 */
[----:B------:R-:W-:-:S02]  /*e2b0*/  ISETP.LT.OR P4, PT, R6, 0x11, P2 ;  /* 0x000000110600780c */ /* 0x000fc40001781670 */
[----:B-1----:R-:W-:Y:S02]  /*e2c0*/  IADD3 R2, P3, R14, R5, RZ ;  /* 0x000000050e027210 */ /* 0x002fe40007f7e0ff */
[----:B------:R-:W0:Y:S02]  /*e2d0*/  SHFL.IDX PT, R14, R24, 0x2, 0x181f ;  /* 0x00581f00180e7f89 */ /* 0x000e2400000e0000 */
[----:B------:R-:W-:Y:S02]  /*e2e0*/  IADD3.X R3, RZ, R7, RZ, P3, !PT ;  /* 0x00000007ff037210 */ /* 0x000fe40001ffe4ff */
[----:B------:R-:W1:Y:S01]  /*e2f0*/  SHFL.IDX PT, R7, R25, 0x2, 0x181f ;  /* 0x00581f0019077f89 */ /* 0x000e6200000e0000 */
[----:B------:R-:W-:-:S04]  /*e300*/  ISETP.LT.OR P3, PT, R6, 0x11, P1 ;  /* 0x000000110600780c */ /* 0x000fc80000f61670 */
[----:B------:R-:W-:Y:S01]  /*e310*/  LDGSTS.E.BYPASS.LTC128B.128 [R4+0xc00], desc[UR36][R2.64], !P4 ;  /* 0x00c0000002047fae */ /* 0x000fe2000e101d64 */
[----:B------:R-:W-:-:S08]  /*e320*/  ISETP.LT.OR P4, PT, R6, 0x11, P0 ;  /* 0x000000110600780c */ /* 0x000fd00000781670 */
[----:B------:R-:W-:Y:S05]  /*e330*/  LDGSTS.E.BYPASS.LTC128B.128 [R4+0x3c00], desc[UR36][R2.64+0x80], !P3 ;  /* 0x03c0008002047fae */ /* 0x000fea000d901d64 */
[----:B------:R0:W-:Y:S01]  /*e340*/  LDGSTS.E.BYPASS.LTC128B.128 [R4+0x6c00], desc[UR36][R2.64+0x100], !P4 ;  /* 0x06c0010002047fae */ /* 0x0001e2000e101d64 */
[----:B------:R-:W-:Y:S02]  /*e350*/  ISETP.LT.OR P4, PT, R6, 0x21, P2 ;  /* 0x000000210600780c */ /* 0x000fe40001781670 */
[----:B0-----:R-:W-:Y:S02]  /*e360*/  IADD3 R2, P3, R14, R5, RZ ;  /* 0x000000050e027210 */ /* 0x001fe40007f7e0ff */
[----:B------:R-:W0:Y:S03]  /*e370*/  SHFL.IDX PT, R14, R24, 0x3, 0x181f ;  /* 0x00781f00180e7f89 */ /* 0x000e2600000e0000 */
[----:B-1----:R-:W-:Y:S01]  /*e380*/  IMAD.X R3, RZ, RZ, R7, P3 ;  /* 0x000000ffff037224 */ /* 0x002fe200018e0607 */
[C---:B------:R-:W-:Y:S01]  /*e390*/  ISETP.LT.OR P3, PT, R6.reuse, 0x21, P1 ;  /* 0x000000210600780c */ /* 0x040fe20000f61670 */
[----:B------:R-:W1:Y:S04]  /*e3a0*/  SHFL.IDX PT, R7, R25, 0x3, 0x181f ;  /* 0x00781f0019077f89 */ /* 0x000e6800000e0000 */
[----:B------:R-:W-:Y:S01]  /*e3b0*/  LDGSTS.E.BYPASS.LTC128B.128 [R4+0x1400], desc[UR36][R2.64], !P4 ;  /* 0x0140000002047fae */ /* 0x000fe2000e101d64 */
[----:B------:R-:W-:-:S07]  /*e3c0*/  ISETP.LT.OR P4, PT, R6, 0x21, P0 ;  /* 0x000000210600780c */ /* 0x000fce0000781670 */
[----:B------:R-:W-:Y:S06]  /*e3d0*/  LDGSTS.E.BYPASS.LTC128B.128 [R4+0x4400], desc[UR36][R2.64+0x80], !P3 ;  /* 0x0440008002047fae */ /* 0x000fec000d901d64 */
        /* <DEDUP_REMOVED lines=8> */
[----:B------:R-:W-:-:S03]  /*e460*/  ISETP.LT.OR P4, PT, R6, 0x31, P0 ;  /* 0x000000310600780c */ /* 0x000fc60000781670 */
[----:B------:R-:W2:Y:S04]  /*e470*/  SHFL.IDX PT, R25, R25, 0x5, 0x181f ;  /* 0x00b81f0019197f89 */ /* 0x000ea800000e0000 */
[----:B------:R-:W-:Y:S06]  /*e480*/  LDGSTS.E.BYPASS.LTC128B.128 [R4+0x4c00], desc[UR36][R2.64+0x80], !P3 ;  /* 0x04c0008002047fae */ /* 0x000fec000d901d64 */
[----:B------:R0:W-:Y:S01]  /*e490*/  LDGSTS.E.BYPASS.LTC128B.128 [R4+0x7c00], desc[UR36][R2.64+0x100], !P4 ;  /* 0x07c0010002047fae */ /* 0x0001e2000e101d64 */
[----:B------:R-:W-:-:S02]  /*e4a0*/  ISETP.LT.OR P4, PT, R6, 0x41, P2 ;  /* 0x000000410600780c */ /* 0x000fc40001781670 */
[----:B0-----:R-:W-:Y:S02]  /*e4b0*/  IADD3 R2, P3, R14, R5, RZ ;  /* 0x000000050e027210 */ /* 0x001fe40007f7e0ff */
[----:B------:R0:W3:Y:S03]  /*e4c0*/  SHFL.IDX PT, R14, R24, 0x5, 0x181f ;  /* 0x00b81f00180e7f89 */ /* 0x0000e600000e0000 */
[----:B-1----:R-:W-:Y:S01]  /*e4d0*/  IMAD.X R3, RZ, RZ, R7, P3 ;  /* 0x000000ffff037224 */ /* 0x002fe200018e0607 */
[----:B------:R-:W-:-:S05]  /*e4e0*/  ISETP.LT.OR P3, PT, R6, 0x41, P1 ;  /* 0x000000410600780c */ /* 0x000fca0000f61670 */
[----:B------:R0:W-:Y:S01]  /*e4f0*/  LDGSTS.E.BYPASS.LTC128B.128 [R4+0x2400], desc[UR36][R2.64], !P4 ;  /* 0x0240000002047fae */ /* 0x0001e2000e101d64 */
[----:B------:R-:W-:-:S07]  /*e500*/  ISETP.LT.OR P4, PT, R6, 0x41, P0 ;  /* 0x000000410600780c */ /* 0x000fce0000781670 */
[----:B------:R0:W-:Y:S06]  /*e510*/  LDGSTS.E.BYPASS.LTC128B.128 [R4+0x5400], desc[UR36][R2.64+0x80], !P3 ;  /* 0x0540008002047fae */ /* 0x0001ec000d901d64 */
[----:B--2---:R0:W-:Y:S02]  /*e520*/  LDGSTS.E.BYPASS.LTC128B.128 [R4+0x8400], desc[UR36][R2.64+0x100], !P4 ;  /* 0x0840010002047fae */ /* 0x0041e4000e101d64 */
.L_x_402:
[C---:B------:R-:W-:Y:S02]  /*e530*/  ISETP.LT.OR P2, PT, R6.reuse, 0x51, P2 ;  /* 0x000000510600780c */ /* 0x040fe40001741670 */
[C---:B------:R-:W-:Y:S02]  /*e540*/  ISETP.LT.OR P1, PT, R6.reuse, 0x51, P1 ;  /* 0x000000510600780c */ /* 0x040fe40000f21670 */
[----:B------:R-:W-:Y:S02]  /*e550*/  ISETP.LT.OR P0, PT, R6, 0x51, P0 ;  /* 0x000000510600780c */ /* 0x000fe40000701670 */
[----:B0--3--:R-:W-:-:S04]  /*e560*/  IADD3 R2, P3, R14, R5, RZ ;  /* 0x000000050e027210 */ /* 0x009fc80007f7e0ff */
[----:B------:R-:W-:-:S05]  /*e570*/  IADD3.X R3, RZ, R25, RZ, P3, !PT ;  /* 0x00000019ff037210 */ /* 0x000fca0001ffe4ff */
[----:B------:R-:W-:Y:S01]  /*e580*/  @!PT LDS RZ, [RZ] ;  /* 0x00000000fffff984 */ /* 0x000fe20000000800 */
[----:B------:R-:W-:Y:S01]  /*e590*/  @!PT LDS RZ, [RZ] ;  /* 0x00000000fffff984 */ /* 0x000fe20000000800 */
[----:B------:R-:W-:Y:S01]  /*e5a0*/  @!PT LDS RZ, [RZ] ;  /* 0x00000000fffff984 */ /* 0x000fe20000000800 */
[----:B------:R0:W-:Y:S04]  /*e5b0*/  LDGSTS.E.BYPASS.LTC128B.128 [R4+0x2c00], desc[UR36][R2.64], !P2 ;  /* 0x02c0000002047fae */ /* 0x0001e8000d101d64 */
[----:B------:R0:W-:Y:S04]  /*e5c0*/  LDGSTS.E.BYPASS.LTC128B.128 [R4+0x5c00], desc[UR36][R2.64+0x80], !P1 ;  /* 0x05c0008002047fae */ /* 0x0001e8000c901d64 */
[----:B------:R0:W-:Y:S01]  /*e5d0*/  LDGSTS.E.BYPASS.LTC128B.128 [R4+0x8c00], desc[UR36][R2.64+0x100], !P0 ;  /* 0x08c0010002047fae */ /* 0x0001e2000c101d64 */
[----:B------:R-:W-:Y:S01]  /*e5e0*/  PLOP3.LUT P0, PT, PT, PT, PT, 0x80, 0x0 ;  /* 0x000000000000781c */ /* 0x000fe20003f0f070 */
[----:B------:R-:W-:-:S12]  /*e5f0*/  NOP ;  /* 0x0000000000007918 */ /* 0x000fd80000000000 */
.L_x_292:
        /* <DEDUP_REMOVED lines=10> */
.L_x_293:
[----:B------:R1:W-:Y:S01]  /*e6a0*/  SYNCS.ARRIVE.TRANS64.A1T0 RZ, [R0+URZ+0x30850], RZ ;  /* 0x030850ff00ff79a7 */ /* 0x0003e2000810003f */
[----:B------:R-:W-:-:S05]  /*e6b0*/  VIADD R27, R27, 0x1 ;  /* 0x000000011b1b7836 */ /* 0x000fca0000000000 */
[----:B------:R-:W-:-:S04]  /*e6c0*/  ISETP.NE.AND P0, PT, R27, 0x2, PT ;  /* 0x000000021b00780c */ /* 0x000fc80003f05270 */
[----:B0-----:R-:W-:Y:S02]  /*e6d0*/  SEL R3, RZ, 0x1, P0 ;  /* 0x00000001ff037807 */ /* 0x001fe40000000000 */
[----:B------:R-:W-:Y:S02]  /*e6e0*/  SEL R27, R27, RZ, P0 ;  /* 0x000000ff1b1b7207 */ /* 0x000fe40000000000 */
[----:B-1----:R-:W-:-:S07]  /*e6f0*/  LOP3.LUT R28, R28, R3, RZ, 0x3c, !PT ;  /* 0x000000031c1c7212 */ /* 0x002fce00078e3cff */
.L_x_250:
[----:B------:R-:W-:Y:S05]  /*e700*/  BSYNC B7 ;  /* 0x0000000000077941 */ /* 0x000fea0003800000 */
.L_x_248:
[----:B------:R-:W-:-:S13]  /*e710*/  LOP3.LUT P0, RZ, R23, 0x80, RZ, 0xc0, !PT ;  /* 0x0000008017ff7812 */ /* 0x000fda000780c0ff */
[----:B------:R-:W-:Y:S05]  /*e720*/  @!P0 BRA `(.L_x_294) ;  /* 0x0000000000248947 */ /* 0x000fea0003800000 */
[----:B------:R-:W-:Y:S05]  /*e730*/  WARPSYNC.ALL ;  /* 0x0000000000007948 */ /* 0x000fea0003800000 */
[----:B------:R-:W1:Y:S08]  /*e740*/  S2UR UR5, SR_CgaCtaId ;  /* 0x00000000000579c3 */ /* 0x000e700000008800 */
[----:B------:R-:W-:Y:S06]  /*e750*/  BAR.SYNC.DEFER_BLOCKING 0x5, 0x180 ;  /* 0x0146000000007b1d */ /* 0x000fec0000010000 */
[----:B------:R-:W-:-:S02]  /*e760*/  UMOV UR4, 0x400 ;  /* 0x0000040000047882 */ /* 0x000fc40000000000 */
[----:B-1----:R-:W-:-:S06]  /*e770*/  ULEA UR4, UR5, UR4, 0x18 ;  /* 0x0000000405047291 */ /* 0x002fcc000f8ec03f */
[----:B------:R-:W-:-:S05]  /*e780*/  IMAD.U32 R22, RZ, RZ, UR4 ;  /* 0x00000004ff167e24 */ /* 0x000fca000f8e00ff */
[----:B------:R1:W2:Y:S01]  /*e790*/  LDS.128 R16, [R22+0x308d0] ;  /* 0x0308d00016107984 */ /* 0x0002a20000000c00 */
[----:B------:R-:W-:Y:S06]  /*e7a0*/  BAR.ARV 0x4, 0x180 ;  /* 0x0106000000007b1d */ /* 0x000fec0000002000 */
[----:B------:R-:W-:Y:S05]  /*e7b0*/  BRA `(.L_x_295) ;  /* 0x0000000800407947 */ /* 0x000fea0003800000 */
.L_x_294:
[----:B------:R-:W1:Y:S01]  /*e7c0*/  S2R R0, SR_TID.X ;  /* 0x0000000000007919 */ /* 0x000e620000002100 */
[----:B------:R-:W-:Y:S01]  /*e7d0*/  UMOV UR4, 0xffffffff ;  /* 0xffffffff00047882 */ /* 0x000fe20000000000 */
[----:B-1----:R-:W-:-:S04]  /*e7e0*/  LOP3.LUT R8, R0, 0x1f, RZ, 0xc0, !PT ;  /* 0x0000001f00087812 */ /* 0x002fc800078ec0ff */
[----:B------:R-:W-:Y:S01]  /*e7f0*/  ISETP.NE.AND P0, PT, R8, 0x1f, PT ;  /* 0x0000001f0800780c */ /* 0x000fe20003f05270 */
[----:B------:R-:W-:-:S12]  /*e800*/  BRA.DIV UR4, `(.L_x_296) ;  /* 0x0000003a04ec7947 */ /* 0x000fd8000b800000 */
[----:B------:R-:W-:Y:S01]  /*e810*/  IMAD.IADD R5, R19, 0x1, R8 ;  /* 0x0000000113057824 */ /* 0x000fe200078e0208 */
[----:B------:R-:W-:-:S04]  /*e820*/  ULDC UR4, c[0x0][0xc3c] ;  /* 0x00030f0000047ab9 */ /* 0x000fc80000000800 */
[----:B------:R-:W-:-:S13]  /*e830*/  ISETP.GE.OR P1, PT, R5, UR4, !P0 ;  /* 0x0000000405007c0c */ /* 0x000fda000c726670 */
[----:B------:R-:W1:Y:S02]  /*e840*/  @!P1 LDC.64 R2, c[0x0][0xc80] ;  /* 0x00032000ff029b82 */ /* 0x000e640000000a00 */
[----:B-1----:R-:W-:-:S06]  /*e850*/  @!P1 IMAD.WIDE R2, R5, 0x4, R2 ;  /* 0x0000000405029825 */ /* 0x002fcc00078e0202 */
[----:B------:R-:W2:Y:S01]  /*e860*/  @!P1 LDG.E R2, desc[UR36][R2.64] ;  /* 0x0000002402029981 */ /* 0x000ea2000c1e1900 */
[----:B0-----:R-:W-:Y:S02]  /*e870*/  MOV R4, RZ ;  /* 0x000000ff00047202 */ /* 0x001fe40000000f00 */
[C---:B------:R-:W-:Y:S01]  /*e880*/  ISETP.GE.U32.AND P2, PT, R8.reuse, 0x2, PT ;  /* 0x000000020800780c */ /* 0x040fe20003f46070 */
[----:B------:R-:W-:Y:S01]  /*e890*/  SHFL.IDX PT, R0, R16, 0x1, 0x1f ;  /* 0x00201f0010007f89 */ /* 0x000fe200000e0000 */
[C---:B------:R-:W-:Y:S02]  /*e8a0*/  ISETP.GE.U32.AND P3, PT, R8.reuse, 0x4, PT ;  /* 0x000000040800780c */ /* 0x040fe40003f66070 */
[C---:B------:R-:W-:Y:S02]  /*e8b0*/  ISETP.GE.U32.AND P4, PT, R8.reuse, 0x8, PT ;  /* 0x000000080800780c */ /* 0x040fe40003f86070 */
[C---:B------:R-:W-:Y:S01]  /*e8c0*/  ISETP.GE.U32.AND P5, PT, R8.reuse, 0x10, PT ;  /* 0x000000100800780c */ /* 0x040fe20003fa6070 */
[----:B--2---:R-:W-:Y:S01]  /*e8d0*/  @!P1 IMAD.MOV.U32 R4, RZ, RZ, R2 ;  /* 0x000000ffff049224 */ /* 0x004fe200078e0002 */
[----:B------:R-:W-:-:S04]  /*e8e0*/  ISETP.NE.AND P1, PT, R8, RZ, PT ;  /* 0x000000ff0800720c */ /* 0x000fc80003f25270 */
[----:B------:R-:W0:Y:S02]  /*e8f0*/  SHFL.UP PT, R14, R4, 0x1, RZ ;  /* 0x04200000040e7989 */ /* 0x000e2400000e00ff */
[----:B0-----:R-:W-:-:S05]  /*e900*/  SEL R5, R14, RZ, P1 ;  /* 0x000000ff0e057207 */ /* 0x001fca0000800000 */
[----:B------:R-:W-:Y:S02]  /*e910*/  IMAD.IADD R6, R4, 0x1, R5 ;  /* 0x0000000104067824 */ /* 0x000fe400078e0205 */
[----:B------:R-:W-:Y:S04]  /*e920*/  SHFL.IDX PT, R5, R16, RZ, 0x1f ;  /* 0x00001fff10057589 */ /* 0x000fe800000e0000 */
        /* <DEDUP_REMOVED lines=12> */
[----:B------:R0:W1:Y:S02]  /*e9f0*/  SHFL.IDX PT, R14, R6, 0x1f, 0x1f ;  /* 0x03e01f00060e7f89 */ /* 0x00006400000e0000 */
.L_x_412:
[----:B------:R-:W-:Y:S02]  /*ea00*/  ULDC UR4, c[0x0][0xc38] ;  /* 0x00030e0000047ab9 */ /* 0x000fe40000000800 */
[----:B------:R-:W-:-:S04]  /*ea10*/  IMAD.U32 R7, RZ, RZ, UR4 ;  /* 0x00000004ff077e24 */ /* 0x000fc8000f8e00ff */
[----:B-1----:R-:W-:-:S05]  /*ea20*/  IMAD R3, R14, R7, RZ ;  /* 0x000000070e037224 */ /* 0x002fca00078e02ff */
[----:B------:R-:W-:-:S04]  /*ea30*/  IADD3 R8, R0, R3, RZ ;  /* 0x0000000300087210 */ /* 0x000fc80007ffe0ff */
[----:B------:R-:W-:-:S13]  /*ea40*/  ISETP.GT.AND P6, PT, R8, R5, PT ;  /* 0x000000050800720c */ /* 0x000fda0003fc4270 */
[----:B------:R-:W-:Y:S05]  /*ea50*/  @P6 BRA `(.L_x_297) ;  /* 0x00000000009c6947 */ /* 0x000fea0003800000 */
.L_x_302:
[----:B------:R-:W1:Y:S01]  /*ea60*/  LDC R0, c[0x0][0xc3c] ;  /* 0x00030f00ff007b82 */ /* 0x000e620000000800 */
[----:B------:R-:W-:-:S05]  /*ea70*/  VIADD R19, R19, 0x1f ;  /* 0x0000001f13137836 */ /* 0x000fca0000000000 */
[----:B-1----:R-:W-:-:S13]  /*ea80*/  ISETP.GE.AND P6, PT, R19, R0, PT ;  /* 0x000000001300720c */ /* 0x002fda0003fc6270 */
[----:B------:R-:W-:Y:S05]  /*ea90*/  @P6 BRA `(.L_x_298) ;  /* 0x0000000400446947 */ /* 0x000fea0003800000 */
[----:B------:R-:W1:Y:S01]  /*eaa0*/  S2R R2, SR_TID.X ;  /* 0x0000000000027919 */ /* 0x000e620000002100 */
[----:B------:R-:W-:Y:S01]  /*eab0*/  BSSY B0, `(.L_x_299) ;  /* 0x0000009000007945 */ /* 0x000fe20003800000 */
[----:B------:R-:W-:Y:S01]  /*eac0*/  IMAD.MOV.U32 R4, RZ, RZ, RZ ;  /* 0x000000ffff047224 */ /* 0x000fe200078e00ff */
[----:B-1----:R-:W-:-:S05]  /*ead0*/  LOP3.LUT R2, R2, 0x1f, RZ, 0xc0, !PT ;  /* 0x0000001f02027812 */ /* 0x002fca00078ec0ff */
[----:B------:R-:W-:-:S05]  /*eae0*/  IMAD.IADD R7, R19, 0x1, R2 ;  /* 0x0000000113077824 */ /* 0x000fca00078e0202 */
[----:B------:R-:W-:-:S13]  /*eaf0*/  ISETP.GE.OR P6, PT, R7, R0, !P0 ;  /* 0x000000000700720c */ /* 0x000fda00047c6670 */
[----:B------:R-:W-:Y:S05]  /*eb00*/  @P6 BRA `(.L_x_300) ;  /* 0x00000000000c6947 */ /* 0x000fea0003800000 */
[----:B------:R-:W1:Y:S02]  /*eb10*/  LDC.64 R2, c[0x0][0xc80] ;  /* 0x00032000ff027b82 */ /* 0x000e640000000a00 */
[----:B-1----:R-:W-:-:S05]  /*eb20*/  IMAD.WIDE R2, R7, 0x4, R2 ;  /* 0x0000000407027825 */ /* 0x002fca00078e0202 */
[----:B------:R1:W5:Y:S02]  /*eb30*/  LDG.E R4, desc[UR36][R2.64] ;  /* 0x0000002402047981 */ /* 0x000364000c1e1900 */
.L_x_300:
[----:B------:R-:W-:Y:S05]  /*eb40*/  BSYNC B0 ;  /* 0x0000000000007941 */ /* 0x000fea0003800000 */
.L_x_299:
[----:B------:R-:W-:-:S03]  /*eb50*/  UMOV UR4, 0xffffffff ;  /* 0xffffffff00047882 */ /* 0x000fc60000000000 */
[----:B------:R-:W-:Y:S05]  /*eb60*/  BRA.DIV UR4, `(.L_x_301) ;  /* 0x0000003e04387947 */ /* 0x000fea000b800000 */
[----:B-----5:R-:W2:Y:S02]  /*eb70*/  SHFL.UP PT, R14, R4, 0x1, RZ ;  /* 0x04200000040e7989 */ /* 0x020ea400000e00ff */
[----:B--2---:R-:W-:-:S04]  /*eb80*/  SEL R13, R14, RZ, P1 ;  /* 0x000000ff0e0d7207 */ /* 0x004fc80000800000 */
[----:B------:R-:W-:-:S05]  /*eb90*/  IADD3 R13, R4, R13, RZ ;  /* 0x0000000d040d7210 */ /* 0x000fca0007ffe0ff */
[----:B------:R-:W2:Y:S02]  /*eba0*/  SHFL.UP PT, R14, R13, 0x2, RZ ;  /* 0x044000000d0e7989 */ /* 0x000ea400000e00ff */
[----:B--2---:R-:W-:-:S05]  /*ebb0*/  SEL R0, R14, RZ, P2 ;  /* 0x000000ff0e007207 */ /* 0x004fca0001000000 */
[----:B------:R-:W-:-:S05]  /*ebc0*/  IMAD.IADD R0, R13, 0x1, R0 ;  /* 0x000000010d007824 */ /* 0x000fca00078e0200 */
[----:B------:R-:W1:Y:S02]  /*ebd0*/  SHFL.UP PT, R14, R0, 0x4, RZ ;  /* 0x04800000000e7989 */ /* 0x000e6400000e00ff */
[----:B-1----:R-:W-:-:S05]  /*ebe0*/  SEL R3, R14, RZ, P3 ;  /* 0x000000ff0e037207 */ /* 0x002fca0001800000 */
[----:B------:R-:W-:-:S05]  /*ebf0*/  IMAD.IADD R2, R0, 0x1, R3 ;  /* 0x0000000100027824 */ /* 0x000fca00078e0203 */
[----:B------:R-:W1:Y:S02]  /*ec00*/  SHFL.UP PT, R14, R2, 0x8, RZ ;  /* 0x05000000020e7989 */ /* 0x000e6400000e00ff */
[----:B-1----:R-:W-:-:S05]  /*ec10*/  SEL R3, R14, RZ, P4 ;  /* 0x000000ff0e037207 */ /* 0x002fca0002000000 */
[----:B------:R-:W-:-:S05]  /*ec20*/  IMAD.IADD R3, R2, 0x1, R3 ;  /* 0x0000000102037824 */ /* 0x000fca00078e0203 */
[----:B------:R-:W0:Y:S02]  /*ec30*/  SHFL.UP PT, R14, R3, 0x10, RZ ;  /* 0x06000000030e7989 */ /* 0x000e2400000e00ff */
[----:B0-----:R-:W-:-:S04]  /*ec40*/  SEL R6, R14, RZ, P5 ;  /* 0x000000ff0e067207 */ /* 0x001fc80002800000 */
[----:B------:R-:W-:-:S05]  /*ec50*/  IADD3 R6, R3, R6, RZ ;  /* 0x0000000603067210 */ /* 0x000fca0007ffe0ff */
[----:B------:R0:W1:Y:S02]  /*ec60*/  SHFL.IDX PT, R14, R6, 0x1f, 0x1f ;  /* 0x03e01f00060e7f89 */ /* 0x00006400000e0000 */
.L_x_420:
[----:B------:R-:W-:Y:S02]  /*ec70*/  ULDC UR4, c[0x0][0xc38] ;  /* 0x00030e0000047ab9 */ /* 0x000fe40000000800 */
[----:B------:R-:W-:-:S04]  /*ec80*/  IMAD.U32 R7, RZ, RZ, UR4 ;  /* 0x00000004ff077e24 */ /* 0x000fc8000f8e00ff */
[----:B-1----:R-:W-:-:S04]  /*ec90*/  IMAD R3, R14, R7, RZ ;  /* 0x000000070e037224 */ /* 0x002fc800078e02ff */
[----:B------:R-:W-:-:S05]  /*eca0*/  IMAD.IADD R8, R3, 0x1, R8 ;  /* 0x0000000103087824 */ /* 0x000fca00078e0208 */
[----:B------:R-:W-:-:S13]  /*ecb0*/  ISETP.GT.AND P6, PT, R8, R5, PT ;  /* 0x000000050800720c */ /* 0x000fda0003fc4270 */
[----:B------:R-:W-:Y:S05]  /*ecc0*/  @!P6 BRA `(.L_x_302) ;  /* 0xfffffffc0064e947 */ /* 0x000fea000383ffff */
.L_x_297:
[----:B------:R-:W-:Y:S01]  /*ecd0*/  IMAD.IADD R8, R8, 0x1, -R3 ;  /* 0x0000000108087824 */ /* 0x000fe200078e0a03 */
[----:B------:R-:W-:-:S03]  /*ece0*/  UMOV UR4, 0xffffffff ;  /* 0xffffffff00047882 */ /* 0x000fc60000000000 */
[----:B------:R-:W-:-:S05]  /*ecf0*/  IMAD R0, R6, R7, R8 ;  /* 0x0000000706007224 */ /* 0x000fca00078e0208 */
[----:B------:R-:W-:Y:S01]  /*ed00*/  ISETP.GT.AND P6, PT, R0, R5, PT ;  /* 0x000000050000720c */ /* 0x000fe20003fc4270 */
[----:B------:R-:W-:-:S12]  /*ed10*/  BRA.DIV UR4, `(.L_x_303) ;  /* 0x0000003e04887947 */ /* 0x000fd8000b800000 */
[----:B------:R-:W-:-:S04]  /*ed20*/  VOTE.ANY R2, PT, !P6 ;  /* 0x0000000000027806 */ /* 0x000fc800070e0100 */
[----:B------:R-:W1:Y:S02]  /*ed30*/  POPC R0, R2 ;  /* 0x0000000200007309 */ /* 0x000e640000000000 */
[----:B-1----:R1:W2:Y:S02]  /*ed40*/  SHFL.IDX PT, R4, R4, R0, 0x1f ;  /* 0x00001f0004047589 */ /* 0x0022a400000e0000 */
.L_x_424:
[----:B------:R-:W-:Y:S02]  /*ed50*/  ISETP.NE.AND P0, PT, R2, RZ, PT ;  /* 0x000000ff0200720c */ /* 0x000fe40003f05270 */
[----:B------:R-:W-:-:S11]  /*ed60*/  MOV R14, RZ ;  /* 0x000000ff000e7202 */ /* 0x000fd60000000f00 */
[----:B------:R-:W-:Y:S05]  /*ed70*/  @!P0 BRA `(.L_x_304) ;  /* 0x0000000000108947 */ /* 0x000fea0003800000 */
[----:B------:R-:W-:Y:S01]  /*ed80*/  UMOV UR4, 0xffffffff ;  /* 0xffffffff00047882 */ /* 0x000fe20000000000 */
[----:B------:R-:W-:Y:S02]  /*ed90*/  VIADD R12, R0, 0xffffffff ;  /* 0xffffffff000c7836 */ /* 0x000fe40000000000 */
[----:B------:R-:W-:Y:S05]  /*eda0*/  BRA.DIV UR4, `(.L_x_305) ;  /* 0x0000003e04ac7947 */ /* 0x000fea000b800000 */
[----:B------:R3:W4:Y:S02]  /*edb0*/  SHFL.IDX PT, R14, R6, R12, 0x1f ;  /* 0x00001f0c060e7589 */ /* 0x00072400000e0000 */
.L_x_304:
[----:B0-23--:R-:W-:Y:S01]  /*edc0*/  IABS R6, R4 ;  /* 0x0000000400067213 */ /* 0x00dfe20000000000 */
[----:B----4-:R-:W-:Y:S01]  /*edd0*/  IMAD R16, R14, R7, R8 ;  /* 0x000000070e107224 */ /* 0x010fe200078e0208 */
[----:B------:R-:W-:Y:S02]  /*ede0*/  IADD3 R19, R0, R19, RZ ;  /* 0x0000001300137210 */ /* 0x000fe40007ffe0ff */
[----:B------:R-:W0:Y:S08]  /*edf0*/  I2F.RP R9, R6 ;  /* 0x0000000600097306 */ /* 0x000e300000209400 */
[----:B0-----:R-:W0:Y:S02]  /*ee00*/  MUFU.RCP R9, R9 ;  /* 0x0000000900097308 */ /* 0x001e240000001000 */
[----:B0-----:R-:W-:-:S06]  /*ee10*/  VIADD R2, R9, 0xffffffe ;  /* 0x0ffffffe09027836 */ /* 0x001fcc0000000000 */
[----:B------:R0:W2:Y:S02]  /*ee20*/  F2I.FTZ.U32.TRUNC.NTZ R3, R2 ;  /* 0x0000000200037305 */ /* 0x0000a4000021f000 */
[----:B0-----:R-:W-:Y:S01]  /*ee30*/  MOV R2, RZ ;  /* 0x000000ff00027202 */ /* 0x001fe20000000f00 */
[----:B--2---:R-:W-:-:S04]  /*ee40*/  IMAD.MOV R7, RZ, RZ, -R3 ;  /* 0x000000ffff077224 */ /* 0x004fc800078e0a03 */
[----:B------:R-:W-:-:S04]  /*ee50*/  IMAD R7, R7, R6, RZ ;  /* 0x0000000607077224 */ /* 0x000fc800078e02ff */
[----:B------:R-:W-:-:S04]  /*ee60*/  IMAD.HI.U32 R3, R3, R7, R2 ;  /* 0x0000000703037227 */ /* 0x000fc800078e0002 */
[----:B------:R-:W-:Y:S01]  /*ee70*/  IMAD.IADD R7, R5, 0x1, -R16 ;  /* 0x0000000105077824 */ /* 0x000fe200078e0a10 */
[----:B------:R-:W-:-:S04]  /*ee80*/  IABS R5, R4 ;  /* 0x0000000400057213 */ /* 0x000fc80000000000 */
[----:B------:R-:W-:Y:S01]  /*ee90*/  IABS R2, R7 ;  /* 0x0000000700027213 */ /* 0x000fe20000000000 */
[----:B------:R-:W-:-:S04]  /*eea0*/  IMAD.MOV R5, RZ, RZ, -R5 ;  /* 0x000000ffff057224 */ /* 0x000fc800078e0a05 */
[----:B------:R-:W-:-:S04]  /*eeb0*/  IMAD.HI.U32 R3, R3, R2, RZ ;  /* 0x0000000203037227 */ /* 0x000fc800078e00ff */
[----:B------:R-:W-:Y:S01]  /*eec0*/  IMAD R5, R3, R5, R2 ;  /* 0x0000000503057224 */ /* 0x000fe200078e0202 */
[----:B------:R-:W-:-:S04]  /*eed0*/  LOP3.LUT R2, R7, R4, RZ, 0x3c, !PT ;  /* 0x0000000407027212 */ /* 0x000fc800078e3cff */
[----:B------:R-:W-:Y:S02]  /*eee0*/  ISETP.GT.U32.AND P1, PT, R6, R5, PT ;  /* 0x000000050600720c */ /* 0x000fe40003f24070 */
[----:B------:R-:W-:-:S11]  /*eef0*/  ISETP.GE.AND P2, PT, R2, RZ, PT ;  /* 0x000000ff0200720c */ /* 0x000fd60003f46270 */
[----:B------:R-:W-:Y:S01]  /*ef00*/  @!P1 IMAD.IADD R5, R5, 0x1, -R6 ;  /* 0x0000000105059824 */ /* 0x000fe200078e0a06 */
[----:B------:R-:W-:Y:S02]  /*ef10*/  @!P1 IADD3 R3, R3, 0x1, RZ ;  /* 0x0000000103039810 */ /* 0x000fe40007ffe0ff */
[----:B------:R-:W-:Y:S02]  /*ef20*/  ISETP.NE.AND P1, PT, R4, RZ, PT ;  /* 0x000000ff0400720c */ /* 0x000fe40003f25270 */
[----:B------:R-:W-:-:S13]  /*ef30*/  ISETP.GE.U32.AND P0, PT, R5, R6, PT ;  /* 0x000000060500720c */ /* 0x000fda0003f06070 */
[----:B------:R-:W-:-:S04]  /*ef40*/  @P0 VIADD R3, R3, 0x1 ;  /* 0x0000000103030836 */ /* 0x000fc80000000000 */
[----:B------:R-:W-:Y:S01]  /*ef50*/  @!P2 IMAD.MOV R3, RZ, RZ, -R3 ;  /* 0x000000ffff03a224 */ /* 0x000fe200078e0a03 */
[----:B------:R-:W-:-:S05]  /*ef60*/  @!P1 LOP3.LUT R3, RZ, R4, RZ, 0x33, !PT ;  /* 0x00000004ff039212 */ /* 0x000fca00078e33ff */
[--C-:B------:R-:W-:Y:S02]  /*ef70*/  IMAD.MOV R17, RZ, RZ, -R3.reuse ;  /* 0x000000ffff117224 */ /* 0x100fe400078e0a03 */
[----:B------:R-:W-:Y:S02]  /*ef80*/  IMAD.MOV.U32 R18, RZ, RZ, R3 ;  /* 0x000000ffff127224 */ /* 0x000fe400078e0003 */
[----:B------:R-:W-:Y:S01]  /*ef90*/  IMAD R17, R4, R17, R7 ;  /* 0x0000001104117224 */ /* 0x000fe200078e0207 */
[----:B------:R-:W-:Y:S06]  /*efa0*/  BRA `(.L_x_306) ;  /* 0x00000000001c7947 */ /* 0x000fec0003800000 */
.L_x_298:
[----:B------:R-:W-:Y:S01]  /*efb0*/  UMOV UR4, URZ ;  /* 0x0000003f00047c82 */ /* 0x000fe20008000000 */
[----:B------:R-:W-:Y:S01]  /*efc0*/  UMOV UR5, URZ ;  /* 0x0000003f00057c82 */ /* 0x000fe20008000000 */
[----:B------:R-:W-:Y:S01]  /*efd0*/  ULDC UR6, c[0x0][0xc3c] ;  /* 0x00030f0000067ab9 */ /* 0x000fe20000000800 */
[----:B------:R-:W-:Y:S01]  /*efe0*/  IMAD.MOV.U32 R16, RZ, RZ, R5 ;  /* 0x000000ffff107224 */ /* 0x000fe200078e0005 */
[----:B------:R-:W-:Y:S01]  /*eff0*/  MOV R18, UR5 ;  /* 0x0000000500127c02 */ /* 0x000fe20008000f00 */
[----:B------:R-:W-:Y:S02]  /*f000*/  IMAD.U32 R17, RZ, RZ, UR4 ;  /* 0x00000004ff117e24 */ /* 0x000fe4000f8e00ff */
[----:B------:R-:W-:-:S07]  /*f010*/  IMAD.U32 R19, RZ, RZ, UR6 ;  /* 0x00000006ff137e24 */ /* 0x000fce000f8e00ff */
.L_x_306:
[----:B-1----:R-:W1:Y:S01]  /*f020*/  S2R R0, SR_TID.X ;  /* 0x0000000000007919 */ /* 0x002e620000002100 */
[----:B------:R-:W-:Y:S05]  /*f030*/  WARPSYNC.ALL ;  /* 0x0000000000007948 */ /* 0x000fea0003800000 */
[----:B------:R-:W-:Y:S01]  /*f040*/  BAR.SYNC.DEFER_BLOCKING 0x4, 0x180 ;  /* 0x0106000000007b1d */ /* 0x000fe20000010000 */
[----:B-1----:R-:W-:-:S04]  /*f050*/  LOP3.LUT R0, R0, 0x1f, RZ, 0xc0, !PT ;  /* 0x0000001f00007812 */ /* 0x002fc800078ec0ff */
[----:B------:R-:W-:-:S13]  /*f060*/  ISETP.NE.AND P0, PT, R0, RZ, PT ;  /* 0x000000ff0000720c */ /* 0x000fda0003f05270 */
[----:B------:R-:W1:Y:S01]  /*f070*/  @!P0 S2R R3, SR_CgaCtaId ;  /* 0x0000000000038919 */ /* 0x000e620000008800 */
[----:B------:R-:W-:-:S04]  /*f080*/  @!P0 MOV R0, 0x400 ;  /* 0x0000040000008802 */ /* 0x000fc80000000f00 */
[----:B-1----:R-:W-:-:S05]  /*f090*/  @!P0 LEA R22, R3, R0, 0x18 ;  /* 0x0000000003168211 */ /* 0x002fca00078ec0ff */
[----:B------:R3:W-:Y:S01]  /*f0a0*/  @!P0 STS.128 [R22+0x308d0], R16 ;  /* 0x0308d01016008388 */ /* 0x0007e20000000c00 */
[----:B------:R-:W-:Y:S06]  /*f0b0*/  BAR.ARV 0x5, 0x180 ;  /* 0x0146000000007b1d */ /* 0x000fec0000002000 */
.L_x_295:
[----:B------:R-:W-:Y:S02]  /*f0c0*/  ULDC UR4, c[0x0][0xc3c] ;  /* 0x00030f0000047ab9 */ /* 0x000fe40000000800 */
[----:B--2---:R-:W-:-:S13]  /*f0d0*/  ISETP.GE.AND P0, PT, R19, UR4, PT ;  /* 0x0000000413007c0c */ /* 0x004fda000bf06270 */
[----:B------:R-:W-:Y:S05]  /*f0e0*/  @!P0 BRA `(.L_x_307) ;  /* 0xffffffb800a48947 */ /* 0x000fea000383ffff */
[----:B------:R-:W-:Y:S05]  /*f0f0*/  BSYNC B8 ;  /* 0x0000000000087941 */ /* 0x000fea0003800000 */
.L_x_244:
[----:B0-----:R-:W2:Y:S01]  /*f100*/  LDL.LU R0, [R1+0x1c] ;  /* 0x00001c0001007983 */ /* 0x001ea20000300800 */
[----:B------:R-:W-:Y:S01]  /*f110*/  BSSY B0, `(.L_x_308) ;  /* 0x000000b000007945 */ /* 0x000fe20003800000 */
[----:B------:R-:W0:Y:S01]  /*f120*/  S2R R5, SR_CgaCtaId ;  /* 0x0000000000057919 */ /* 0x000e220000008800 */
[----:B--2---:R-:W-:-:S05]  /*f130*/  VIADD R0, R0, 0x1 ;  /* 0x0000000100007836 */ /* 0x004fca0000000000 */
[----:B------:R-:W-:-:S04]  /*f140*/  LEA.HI R2, R0, R0, RZ, 0x1 ;  /* 0x0000000000027211 */ /* 0x000fc800078f08ff */
[----:B------:R-:W-:Y:S02]  /*f150*/  LOP3.LUT R3, R2, 0xfffffffe, RZ, 0xc0, !PT ;  /* 0xfffffffe02037812 */ /* 0x000fe400078ec0ff */
[----:B------:R-:W-:-:S03]  /*f160*/  MOV R2, 0x400 ;  /* 0x0000040000027802 */ /* 0x000fc60000000f00 */
[----:B------:R-:W-:Y:S01]  /*f170*/  IMAD.IADD R0, R0, 0x1, -R3 ;  /* 0x0000000100007824 */ /* 0x000fe200078e0a03 */
[----:B0-----:R-:W-:-:S04]  /*f180*/  LEA R4, R5, R2, 0x18 ;  /* 0x0000000205047211 */ /* 0x001fc800078ec0ff */
[----:B------:R-:W-:-:S04]  /*f190*/  SHF.L.U32 R0, R0, 0x1f, RZ ;  /* 0x0000001f00007819 */ /* 0x000fc800000006ff */
[----:B------:R-:W0:Y:S02]  /*f1a0*/  SYNCS.PHASECHK.TRANS64.TRYWAIT P0, [R4+URZ+0x30820], R0 ;  /* 0x03082000040075a7 */ /* 0x000e24000800017f */
[----:B0-----:R-:W-:Y:S05]  /*f1b0*/  @!P0 BRA `(.L_x_309) ;  /* 0x0000003800cc8947 */ /* 0x001fea0003800000 */
.L_x_427:
[----:B------:R-:W-:Y:S05]  /*f1c0*/  BSYNC B0 ;  /* 0x0000000000007941 */ /* 0x000fea0003800000 */
.L_x_308:
[----:B------:R-:W-:-:S03]  /*f1d0*/  UMOV UR4, 0xffffffff ;  /* 0xffffffff00047882 */ /* 0x000fc60000000000 */
[----:B------:R-:W-:Y:S05]  /*f1e0*/  BRA.DIV UR4, `(.L_x_310) ;  /* 0x0000003a04d47947 */ /* 0x000fea000b800000 */
[----:B0-----:R-:W0:Y:S02]  /*f1f0*/  S2R R0, SR_TID.X ;  /* 0x0000000000007919 */ /* 0x001e240000002100 */
[----:B0-----:R-:W-:-:S04]  /*f200*/  SHF.R.U32.HI R0, RZ, 0x5, R0 ;  /* 0x00000005ff007819 */ /* 0x001fc80000011600 */
[----:B------:R-:W-:-:S05]  /*f210*/  LOP3.LUT R0, R0, 0x3, RZ, 0xc0, !PT ;  /* 0x0000000300007812 */ /* 0x000fca00078ec0ff */
[----:B------:R0:W2:Y:S02]  /*f220*/  SHFL.IDX PT, R14, R0, RZ, 0x1f ;  /* 0x00001fff000e7589 */ /* 0x0000a400000e0000 */
.L_x_430:
[----:B--2---:R-:W-:Y:S01]  /*f230*/  ISETP.NE.AND P0, PT, R14, RZ, PT ;  /* 0x000000ff0e00720c */ /* 0x004fe20003f05270 */
[----:B------:R-:W-:-:S12]  /*f240*/  BSSY B0, `(.L_x_311) ;  /* 0x0000026000007945 */ /* 0x000fd80003800000 */
[----:B------:R-:W-:Y:S05]  /*f250*/  @P0 BRA `(.L_x_312) ;  /* 0x0000000000900947 */ /* 0x000fea0003800000 */
[----:B------:R-:W-:-:S03]  /*f260*/  UMOV UR4, 0xffffffff ;  /* 0xffffffff00047882 */ /* 0x000fc60000000000 */
[----:B------:R-:W-:Y:S05]  /*f270*/  BRA.DIV UR4, `(.L_x_313) ;  /* 0x0000003a04e47947 */ /* 0x000fea000b800000 */
[----:B------:R-:W-:-:S13]  /*f280*/  ELECT P6, URZ, PT ;  /* 0x00000000003f782f */ /* 0x000fda00038c0000 */
.L_x_433:
[----:B------:R-:W-:Y:S05]  /*f290*/  @!P6 BRA `(.L_x_312) ;  /* 0x000000000080e947 */ /* 0x000fea0003800000 */
[----:B0-----:R-:W2:Y:S02]  /*f2a0*/  LDL R0, [R1+0x28] ;  /* 0x0000280001007983 */ /* 0x001ea40000100800 */
[----:B--2---:R-:W-:-:S13]  /*f2b0*/  R2UR UR4, R0 ;  /* 0x00000000000472ca */ /* 0x004fda00000e0000 */
[----:B------:R-:W-:-:S06]  /*f2c0*/  ULOP3.LUT UR4, UR4, 0x2, URZ, 0xfc, !UPT ;  /* 0x0000000204047892 */ /* 0x000fcc000f8efc3f */
[----:B------:R-:W-:-:S04]  /*f2d0*/  MOV R0, UR4 ;  /* 0x0000000400007c02 */ /* 0x000fc80008000f00 */
[----:B------:R-:W-:-:S13]  /*f2e0*/  ISETP.NE.AND P0, PT, R0, 0x3, PT ;  /* 0x000000030000780c */ /* 0x000fda0003f05270 */
[----:B------:R-:W-:Y:S05]  /*f2f0*/  @!P0 BRA `(.L_x_314) ;  /* 0x0000000000048947 */ /* 0x000fea0003800000 */
[----:B------:R-:W-:Y:S01]  /*f300*/  BPT.TRAP 0x1 ;  /* 0x000000040000795c */ /* 0x000fe20000300000 */
.L_x_314:
[C---:B------:R-:W-:Y:S01]  /*f310*/  IMAD R5, R27.reuse, 0x8, R4 ;  /* 0x000000081b057824 */ /* 0x040fe200078e0204 */
[----:B------:R-:W-:Y:S01]  /*f320*/  SHF.L.U32 R0, R28, 0x1f, RZ ;  /* 0x0000001f1c007819 */ /* 0x000fe200000006ff */
[----:B------:R-:W-:-:S03]  /*f330*/  VIADD R27, R27, 0x1 ;  /* 0x000000011b1b7836 */ /* 0x000fc60000000000 */
[----:B------:R-:W0:Y:S02]  /*f340*/  SYNCS.PHASECHK.TRANS64.TRYWAIT P1, [R5+URZ+0x30840], R0 ;  /* 0x03084000050075a7 */ /* 0x000e24000802017f */
[----:B------:R-:W-:-:S04]  /*f350*/  ISETP.NE.AND P2, PT, R27, 0x2, PT ;  /* 0x000000021b00780c */ /* 0x000fc80003f45270 */
[----:B------:R-:W-:Y:S01]  /*f360*/  SEL R3, RZ, 0x1, P2 ;  /* 0x00000001ff037807 */ /* 0x000fe20001000000 */
[----:B0-----:R-:W-:Y:S08]  /*f370*/  @!P1 BRA `(.L_x_315) ;  /* 0x0000003800c49947 */ /* 0x001ff00003800000 */
.L_x_434:
[----:B------:R-:W-:Y:S02]  /*f380*/  SEL R27, R27, RZ, P2 ;  /* 0x000000ff1b1b7207 */ /* 0x000fe40001000000 */
[----:B------:R-:W-:Y:S01]  /*f390*/  LOP3.LUT R2, R28, R3, RZ, 0x3c, !PT ;  /* 0x000000031c027212 */ /* 0x000fe200078e3cff */
[----:B------:R-:W-:Y:S06]  /*f3a0*/  @!P0 BRA `(.L_x_316) ;  /* 0x0000000000048947 */ /* 0x000fec0003800000 */
[----:B------:R-:W-:Y:S01]  /*f3b0*/  BPT.TRAP 0x1 ;  /* 0x000000040000795c */ /* 0x000fe20000300000 */
.L_x_316:
[----:B------:R-:W-:Y:S01]  /*f3c0*/  IMAD R27, R27, 0x8, R4 ;  /* 0x000000081b1b7824 */ /* 0x000fe200078e0204 */
[----:B------:R-:W-:-:S04]  /*f3d0*/  SHF.L.U32 R2, R2, 0x1f, RZ ;  /* 0x0000001f02027819 */ /* 0x000fc800000006ff */
[----:B------:R-:W2:Y:S02]  /*f3e0*/  SYNCS.PHASECHK.TRANS64.TRYWAIT P1, [R27+URZ+0x30840], R2 ;  /* 0x030840021b0075a7 */ /* 0x000ea4000802017f */
[----:B--2---:R-:W-:Y:S05]  /*f3f0*/  @!P1 BRA `(.L_x_317) ;  /* 0x0000003800b89947 */ /* 0x004fea0003800000 */
.L_x_435:
[----:B------:R-:W-:Y:S05]  /*f400*/  @!P0 BRA `(.L_x_318) ;  /* 0x0000000000048947 */ /* 0x000fea0003800000 */
[----:B------:R-:W-:Y:S01]  /*f410*/  BPT.TRAP 0x1 ;  /* 0x000000040000795c */ /* 0x000fe20000300000 */
.L_x_318:
[----:B------:R-:W4:Y:S02]  /*f420*/  SYNCS.PHASECHK.TRANS64.TRYWAIT P1, [R5+URZ+0x30860], R0 ;  /* 0x03086000050075a7 */ /* 0x000f24000802017f */
[----:B----4-:R-:W-:Y:S05]  /*f430*/  @!P1 BRA `(.L_x_319) ;  /* 0x0000003800bc9947 */ /* 0x010fea0003800000 */
.L_x_436:
[----:B------:R-:W-:Y:S05]  /*f440*/  @!P0 BRA `(.L_x_320) ;  /* 0x0000000000048947 */ /* 0x000fea0003800000 */
[----:B------:R-:W-:Y:S01]  /*f450*/  BPT.TRAP 0x1 ;  /* 0x000000040000795c */ /* 0x000fe20000300000 */
.L_x_320:
[----:B------:R0:W0:Y:S02]  /*f460*/  SYNCS.PHASECHK.TRANS64.TRYWAIT P0, [R27+URZ+0x30860], R2 ;  /* 0x030860021b0075a7 */ /* 0x000024000800017f */
[----:B0-----:R-:W-:Y:S05]  /*f470*/  @!P0 NANOSLEEP.SYNCS 0x989680 ;  /* 0x009896800000895d */ /* 0x001fea0003900000 */
[----:B------:R-:W0:Y:S02]  /*f480*/  @!P0 SYNCS.PHASECHK.TRANS64 P0, [R27+URZ+0x30860], R2 ;  /* 0x030860021b0085a7 */ /* 0x000e24000800007f */
[----:B0-----:R-:W-:Y:S05]  /*f490*/  @!P0 BRA `(.L_x_320) ;  /* 0xfffffffc00f08947 */ /* 0x001fea000383ffff */
.L_x_312:
[----:B------:R-:W-:Y:S05]  /*f4a0*/  BSYNC B0 ;  /* 0x0000000000007941 */ /* 0x000fea0003800000 */
.L_x_311:
[----:B------:R-:W-:Y:S05]  /*f4b0*/  EXIT ;  /* 0x000000000000794d */ /* 0x000fea0003800000 */
.L_x_192:
[----:B0-----:R-:W-:-:S04]  /*f4c0*/  MOV R3, UR40 ;  /* 0x0000002800037c02 */ /* 0x001fc80008000f00 */
[----:B------:R0:W1:Y:S03]  /*f4d0*/  SYNCS.PHASECHK.TRANS64.TRYWAIT P1, [R3+URZ+0x30800], R0 ;  /* 0x03080000030075a7 */ /* 0x000066000802017f */
[----:B-1----:R-:W-:Y:S05]  /*f4e0*/  @!P1 NANOSLEEP.SYNCS 0x989680 ;  /* 0x009896800000995d */ /* 0x002fea0003900000 */
[----:B------:R-:W1:Y:S02]  /*f4f0*/  @!P1 SYNCS.PHASECHK.TRANS64 P1, [R3+URZ+0x30800], R0 ;  /* 0x03080000030095a7 */ /* 0x000e64000802007f */
[----:B-1----:R-:W-:Y:S05]  /*f500*/  @!P1 BRA `(.L_x_192) ;  /* 0xfffffffc00ec9947 */ /* 0x002fea000383ffff */
[----:B------:R-:W-:Y:S05]  /*f510*/  BRA `(.L_x_321) ;  /* 0xffffff2000a47947 */ /* 0x000fea000383ffff */
.L_x_196:
[----:B-1----:R1:W2:Y:S02]  /*f520*/  SYNCS.PHASECHK.TRANS64.TRYWAIT P1, [R0+URZ+0x30830], R3 ;  /* 0x03083003000075a7 */ /* 0x0022a4000802017f */
[----:B--2---:R-:W-:Y:S05]  /*f530*/  @!P1 NANOSLEEP.SYNCS 0x989680 ;  /* 0x009896800000995d */ /* 0x004fea0003900000 */
[----:B------:R-:W2:Y:S02]  /*f540*/  @!P1 SYNCS.PHASECHK.TRANS64 P1, [R0+URZ+0x30830], R3 ;  /* 0x03083003000095a7 */ /* 0x000ea4000802007f */
[----:B--2---:R-:W-:Y:S05]  /*f550*/  @!P1 BRA `(.L_x_196) ;  /* 0xfffffffc00f09947 */ /* 0x004fea000383ffff */
[----:B------:R-:W-:Y:S05]  /*f560*/  BRA `(.L_x_195) ;  /* 0xffffff2000c47947 */ /* 0x000fea000383ffff */
.L_x_202:
[----:B-1----:R-:W-:-:S04]  /*f570*/  IMAD.U32 R4, RZ, RZ, UR9 ;  /* 0x00000009ff047e24 */ /* 0x002fc8000f8e00ff */
[----:B------:R1:W2:Y:S03]  /*f580*/  SYNCS.PHASECHK.TRANS64.TRYWAIT P1, [R4+URZ+0x30830], R3 ;  /* 0x03083003040075a7 */ /* 0x0002a6000802017f */
[----:B--2---:R-:W-:Y:S05]  /*f590*/  @!P1 NANOSLEEP.SYNCS 0x989680 ;  /* 0x009896800000995d */ /* 0x004fea0003900000 */
[----:B------:R-:W2:Y:S02]  /*f5a0*/  @!P1 SYNCS.PHASECHK.TRANS64 P1, [R4+URZ+0x30830], R3 ;  /* 0x03083003040095a7 */ /* 0x000ea4000802007f */
[----:B--2---:R-:W-:Y:S05]  /*f5b0*/  @!P1 BRA `(.L_x_202) ;  /* 0xfffffffc00ec9947 */ /* 0x004fea000383ffff */
[----:B------:R-:W-:Y:S05]  /*f5c0*/  BRA `(.L_x_201) ;  /* 0xffffff4c005c7947 */ /* 0x000fea000383ffff */
.L_x_206:
[----:B01----:R-:W-:-:S04]  /*f5d0*/  IMAD.U32 R3, RZ, RZ, UR10 ;  /* 0x0000000aff037e24 */ /* 0x003fc8000f8e00ff */
[----:B------:R0:W1:Y:S03]  /*f5e0*/  SYNCS.PHASECHK.TRANS64.TRYWAIT P1, [R3+URZ+0x30850], R0 ;  /* 0x03085000030075a7 */ /* 0x000066000802017f */
[----:B-1----:R-:W-:Y:S05]  /*f5f0*/  @!P1 NANOSLEEP.SYNCS 0x989680 ;  /* 0x009896800000995d */ /* 0x002fea0003900000 */
[----:B------:R-:W1:Y:S02]  /*f600*/  @!P1 SYNCS.PHASECHK.TRANS64 P1, [R3+URZ+0x30850], R0 ;  /* 0x03085000030095a7 */ /* 0x000e64000802007f */
[----:B-1----:R-:W-:Y:S05]  /*f610*/  @!P1 BRA `(.L_x_206) ;  /* 0xfffffffc00ec9947 */ /* 0x002fea000383ffff */
[----:B------:R-:W-:Y:S05]  /*f620*/  BRA `(.L_x_205) ;  /* 0xffffff58001c7947 */ /* 0x000fea000383ffff */
.L_x_213:
[----:B-1----:R-:W-:-:S04]  /*f630*/  IMAD.U32 R7, RZ, RZ, UR5 ;  /* 0x00000005ff077e24 */ /* 0x002fc8000f8e00ff */
[----:B------:R1:W2:Y:S03]  /*f640*/  SYNCS.PHASECHK.TRANS64.TRYWAIT P1, [R7+URZ+0x30850], R0 ;  /* 0x03085000070075a7 */ /* 0x0002a6000802017f */
[----:B--2---:R-:W-:Y:S05]  /*f650*/  @!P1 NANOSLEEP.SYNCS 0x989680 ;  /* 0x009896800000995d */ /* 0x004fea0003900000 */
[----:B------:R-:W2:Y:S02]  /*f660*/  @!P1 SYNCS.PHASECHK.TRANS64 P1, [R7+URZ+0x30850], R0 ;  /* 0x03085000070095a7 */ /* 0x000ea4000802007f */
[----:B--2---:R-:W-:Y:S05]  /*f670*/  @!P1 BRA `(.L_x_213) ;  /* 0xfffffffc00ec9947 */ /* 0x004fea000383ffff */
[----:B------:R-:W-:Y:S05]  /*f680*/  BRA `(.L_x_212) ;  /* 0xffffff7400b47947 */ /* 0x000fea000383ffff */
.L_x_256:
[----:B------:R-:W-:Y:S01]  /*f690*/  SHF.R.U32.HI R8, RZ, 0x5, R21 ;  /* 0x00000005ff087819 */ /* 0x000fe20000011615 */
[----:B------:R-:W-:Y:S01]  /*f6a0*/  BSSY B0, `(.L_x_322) ;  /* 0x0000009000007945 */ /* 0x000fe20003800000 */
[----:B------:R-:W-:Y:S02]  /*f6b0*/  IMAD.MOV.U32 R12, RZ, RZ, RZ ;  /* 0x000000ffff0c7224 */ /* 0x000fe400078e00ff */
[----:B------:R-:W-:Y:S01]  /*f6c0*/  LOP3.LUT R8, R8, 0x3, RZ, 0xc0, !PT ;  /* 0x0000000308087812 */ /* 0x000fe200078ec0ff */
[----:B------:R-:W-:Y:S02]  /*f6d0*/  IMAD.MOV.U32 R11, RZ, RZ, 0x1f ;  /* 0x0000001fff0b7424 */ /* 0x000fe400078e00ff */
[----:B------:R-:W-:Y:S01]  /*f6e0*/  IMAD.MOV.U32 R15, RZ, RZ, -0x1 ;  /* 0xffffffffff0f7424 */ /* 0x000fe200078e00ff */
[----:B------:R-:W-:-:S07]  /*f6f0*/  MOV R13, R8 ;  /* 0x00000008000d7202 */ /* 0x000fce0000000f00 */
[----:B-----5:R-:W-:Y:S05]  /*f700*/  WARPSYNC.COLLECTIVE R15, `(.L_x_323) ;  /* 0x000000000f087348 */ /* 0x020fea0003c00000 */
[----:B------:R0:W1:Y:S02]  /*f710*/  SHFL.IDX P6, R14, R13, R12, R11 ;  /* 0x0000000c0d0e7389 */ /* 0x00006400000c000b */
[----:B01---5:R-:W-:Y:S01]  /*f720*/  ENDCOLLECTIVE ;  /* 0x000000000000791b */ /* 0x023fe20003800000 */
.L_x_323:
[----:B------:R-:W-:Y:S05]  /*f730*/  BSYNC B0 ;  /* 0x0000000000007941 */ /* 0x000fea0003800000 */
.L_x_322:
[----:B------:R-:W-:Y:S05]  /*f740*/  BRA `(.L_x_324) ;  /* 0xffffffc000547947 */ /* 0x000fea000383ffff */
.L_x_259:
[----:B0-----:R0:W1:Y:S02]  /*f750*/  SYNCS.PHASECHK.TRANS64.TRYWAIT P0, [R7+URZ+0x30840], R2 ;  /* 0x03084002070075a7 */ /* 0x001064000800017f */
[----:B-1----:R-:W-:Y:S05]  /*f760*/  @!P0 NANOSLEEP.SYNCS 0x989680 ;  /* 0x009896800000895d */ /* 0x002fea0003900000 */
[----:B------:R-:W1:Y:S02]  /*f770*/  @!P0 SYNCS.PHASECHK.TRANS64 P0, [R7+URZ+0x30840], R2 ;  /* 0x03084002070085a7 */ /* 0x000e64000800007f */
[----:B-1----:R-:W-:Y:S05]  /*f780*/  @!P0 BRA `(.L_x_259) ;  /* 0xfffffffc00f08947 */ /* 0x002fea000383ffff */
[----:B------:R-:W-:Y:S05]  /*f790*/  BRA `(.L_x_325) ;  /* 0xffffffc000bc7947 */ /* 0x000fea000383ffff */
.L_x_260:
[----:B------:R-:W-:Y:S01]  /*f7a0*/  BSSY B0, `(.L_x_326) ;  /* 0x0000008000007945 */ /* 0x000fe20003800000 */
[----:B------:R-:W-:Y:S01]  /*f7b0*/  MOV R13, R0 ;  /* 0x00000000000d7202 */ /* 0x000fe20000000f00 */
[----:B------:R-:W-:Y:S02]  /*f7c0*/  IMAD.MOV.U32 R12, RZ, RZ, RZ ;  /* 0x000000ffff0c7224 */ /* 0x000fe400078e00ff */
[----:B------:R-:W-:Y:S02]  /*f7d0*/  IMAD.MOV.U32 R11, RZ, RZ, 0x181f ;  /* 0x0000181fff0b7424 */ /* 0x000fe400078e00ff */
[----:B------:R-:W-:-:S07]  /*f7e0*/  IMAD.MOV.U32 R15, RZ, RZ, -0x1 ;  /* 0xffffffffff0f7424 */ /* 0x000fce00078e00ff */
[----:B------:R-:W-:Y:S05]  /*f7f0*/  WARPSYNC.COLLECTIVE R15, `(.L_x_327) ;  /* 0x000000000f087348 */ /* 0x000fea0003c00000 */
[----:B------:R0:W1:Y:S02]  /*f800*/  SHFL.IDX P6, R14, R13, R12, R11 ;  /* 0x0000000c0d0e7389 */ /* 0x00006400000c000b */
[----:B01----:R-:W-:Y:S01]  /*f810*/  ENDCOLLECTIVE ;  /* 0x000000000000791b */ /* 0x003fe20003800000 */
.L_x_327:
[----:B------:R-:W-:Y:S05]  /*f820*/  BSYNC B0 ;  /* 0x0000000000007941 */ /* 0x000fea0003800000 */
.L_x_326:
[----:B------:R-:W-:Y:S01]  /*f830*/  IMAD.MOV.U32 R13, RZ, RZ, R4 ;  /* 0x000000ffff0d7224 */ /* 0x000fe200078e0004 */
[----:B------:R-:W-:Y:S01]  /*f840*/  MOV R15, 0xffffffff ;  /* 0xffffffff000f7802 */ /* 0x000fe20000000f00 */
[----:B------:R-:W-:Y:S01]  /*f850*/  IMAD.MOV.U32 R12, RZ, RZ, RZ ;  /* 0x000000ffff0c7224 */ /* 0x000fe200078e00ff */
[----:B------:R-:W-:Y:S01]  /*f860*/  MOV R2, R14 ;  /* 0x0000000e00027202 */ /* 0x000fe20000000f00 */
[----:B------:R-:W-:Y:S02]  /*f870*/  IMAD.MOV.U32 R11, RZ, RZ, 0x181f ;  /* 0x0000181fff0b7424 */ /* 0x000fe400078e00ff */
[----:B------:R-:W-:-:S07]  /*f880*/  @P0 IMAD R8, R5, 0x2, R22 ;  /* 0x0000000205080824 */ /* 0x000fce00078e0216 */
[----:B------:R-:W-:Y:S05]  /*f890*/  WARPSYNC.COLLECTIVE R15, `(.L_x_328) ;  /* 0x000000000f087348 */ /* 0x000fea0003c00000 */
[----:B------:R0:W1:Y:S02]  /*f8a0*/  SHFL.IDX P6, R14, R13, R12, R11 ;  /* 0x0000000c0d0e7389 */ /* 0x00006400000c000b */
[----:B01----:R-:W-:Y:S01]  /*f8b0*/  ENDCOLLECTIVE ;  /* 0x000000000000791b */ /* 0x003fe20003800000 */
.L_x_328:
[----:B------:R-:W-:Y:S01]  /*f8c0*/  MOV R13, R0 ;  /* 0x00000000000d7202 */ /* 0x000fe20000000f00 */
[----:B------:R-:W-:Y:S02]  /*f8d0*/  IMAD.MOV.U32 R12, RZ, RZ, 0x1 ;  /* 0x00000001ff0c7424 */ /* 0x000fe400078e00ff */
[----:B------:R-:W-:-:S07]  /*f8e0*/  IMAD.MOV.U32 R3, RZ, RZ, R14 ;  /* 0x000000ffff037224 */ /* 0x000fce00078e000e */
[----:B------:R-:W-:Y:S05]  /*f8f0*/  WARPSYNC.COLLECTIVE R15, `(.L_x_329) ;  /* 0x000000000f087348 */ /* 0x000fea0003c00000 */
[----:B------:R0:W1:Y:S02]  /*f900*/  SHFL.IDX P6, R14, R13, R12, R11 ;  /* 0x0000000c0d0e7389 */ /* 0x00006400000c000b */
[----:B01----:R-:W-:Y:S01]  /*f910*/  ENDCOLLECTIVE ;  /* 0x000000000000791b */ /* 0x003fe20003800000 */
.L_x_329:
[----:B------:R-:W-:-:S05]  /*f920*/  @P0 LEA R3, P1, R32, R3, 0x1 ;  /* 0x0000000320030211 */ /* 0x000fca00078208ff */
[----:B------:R-:W-:Y:S01]  /*f930*/  @P0 IMAD.X R2, RZ, RZ, R2, P1 ;  /* 0x000000ffff020224 */ /* 0x000fe200008e0602 */
[----:B------:R-:W-:-:S04]  /*f940*/  ISETP.GE.AND P1, PT, R6, 0x11, PT ;  /* 0x000000110600780c */ /* 0x000fc80003f26270 */
[----:B------:R-:W-:Y:S01]  /*f950*/  @P0 LOP3.LUT R3, R3, R2, RZ, 0x3c, !PT ;  /* 0x0000000203030212 */ /* 0x000fe200078e3cff */
[----:B------:R-:W-:-:S03]  /*f960*/  IMAD.MOV.U32 R13, RZ, RZ, R4 ;  /* 0x000000ffff0d7224 */ /* 0x000fc600078e0004 */
[----:B------:R-:W-:-:S04]  /*f970*/  @P0 LOP3.LUT R2, R3, R2, RZ, 0x3c, !PT ;  /* 0x0000000203020212 */ /* 0x000fc800078e3cff */
[----:B------:R-:W-:-:S05]  /*f980*/  @P0 LOP3.LUT R3, R3, R2, RZ, 0x3c, !PT ;  /* 0x0000000203030212 */ /* 0x000fca00078e3cff */
[----:B------:R-:W-:Y:S01]  /*f990*/  @!PT LDS RZ, [RZ] ;  /* 0x00000000fffff984 */ /* 0x000fe20000000800 */
[----:B------:R-:W-:Y:S01]  /*f9a0*/  @!PT LDS RZ, [RZ] ;  /* 0x00000000fffff984 */ /* 0x000fe20000000800 */
[----:B------:R-:W-:Y:S01]  /*f9b0*/  @!PT LDS RZ, [RZ] ;  /* 0x00000000fffff984 */ /* 0x000fe20000000800 */
[----:B------:R-:W-:Y:S04]  /*f9c0*/  @P0 LDGSTS.E.BYPASS.LTC128B.128 [R8+0x1e400], desc[UR36][R2.64], !P4 ;  /* 0x1e40000002080fae */ /* 0x000fe8000e101d64 */
[----:B------:R-:W-:Y:S04]  /*f9d0*/  @P0 LDGSTS.E.BYPASS.LTC128B.128 [R8+0x21400], desc[UR36][R2.64+0x80], !P3 ;  /* 0x2140008002080fae */ /* 0x000fe8000d901d64 */
[----:B------:R0:W-:Y:S02]  /*f9e0*/  @P0 LDGSTS.E.BYPASS.LTC128B.128 [R8+0x24400], desc[UR36][R2.64+0x100], !P2 ;  /* 0x2440010002080fae */ /* 0x0001e4000d101d64 */
[----:B0-----:R-:W-:-:S07]  /*f9f0*/  IMAD.MOV.U32 R2, RZ, RZ, R14 ;  /* 0x000000ffff027224 */ /* 0x001fce00078e000e */
[----:B------:R-:W-:Y:S05]  /*fa00*/  WARPSYNC.COLLECTIVE R15, `(.L_x_330) ;  /* 0x000000000f087348 */ /* 0x000fea0003c00000 */
[----:B------:R0:W1:Y:S02]  /*fa10*/  SHFL.IDX P6, R14, R13, R12, R11 ;  /* 0x0000000c0d0e7389 */ /* 0x00006400000c000b */
[----:B01----:R-:W-:Y:S01]  /*fa20*/  ENDCOLLECTIVE ;  /* 0x000000000000791b */ /* 0x003fe20003800000 */
.L_x_330:
[----:B------:R-:W-:Y:S02]  /*fa30*/  @P1 IMAD R8, R5, 0x2, R22 ;  /* 0x0000000205081824 */ /* 0x000fe400078e0216 */
[----:B------:R-:W-:Y:S01]  /*fa40*/  IMAD.MOV.U32 R13, RZ, RZ, R0 ;  /* 0x000000ffff0d7224 */ /* 0x000fe200078e0000 */
[----:B------:R-:W-:Y:S02]  /*fa50*/  MOV R12, 0x2 ;  /* 0x00000002000c7802 */ /* 0x000fe40000000f00 */
[----:B------:R-:W-:-:S07]  /*fa60*/  MOV R3, R14 ;  /* 0x0000000e00037202 */ /* 0x000fce0000000f00 */
[----:B------:R-:W-:Y:S05]  /*fa70*/  WARPSYNC.COLLECTIVE R15, `(.L_x_331) ;  /* 0x000000000f087348 */ /* 0x000fea0003c00000 */
[----:B------:R0:W1:Y:S02]  /*fa80*/  SHFL.IDX P6, R14, R13, R12, R11 ;  /* 0x0000000c0d0e7389 */ /* 0x00006400000c000b */
[----:B01----:R-:W-:Y:S01]  /*fa90*/  ENDCOLLECTIVE ;  /* 0x000000000000791b */ /* 0x003fe20003800000 */
.L_x_331:
[----:B------:R-:W-:-:S05]  /*faa0*/  @P1 LEA R3, P0, R32, R3, 0x1 ;  /* 0x0000000320031211 */ /* 0x000fca00078008ff */
[----:B------:R-:W-:-:S05]  /*fab0*/  @P1 IMAD.X R2, RZ, RZ, R2, P0 ;  /* 0x000000ffff021224 */ /* 0x000fca00000e0602 */
        /* <DEDUP_REMOVED lines=9> */
[----:B------:R0:W-:Y:S01]  /*fb50*/  @P1 LDGSTS.E.BYPASS.LTC128B.128 [R8+0x24c00], desc[UR36][R2.64+0x100], !P2 ;  /* 0x24c0010002081fae */ /* 0x0001e2000d101d64 */
[----:B------:R-:W-:Y:S01]  /*fb60*/  ISETP.GE.AND P1, PT, R6, 0x21, PT ;  /* 0x000000210600780c */ /* 0x000fe20003f26270 */
[----:B0-----:R-:W-:-:S12]  /*fb70*/  IMAD.MOV.U32 R2, RZ, RZ, R14 ;  /* 0x000000ffff027224 */ /* 0x001fd800078e000e */
[----:B------:R-:W-:Y:S05]  /*fb80*/  WARPSYNC.COLLECTIVE R15, `(.L_x_332) ;  /* 0x000000000f087348 */ /* 0x000fea0003c00000 */
[----:B------:R0:W1:Y:S02]  /*fb90*/  SHFL.IDX P6, R14, R13, R12, R11 ;  /* 0x0000000c0d0e7389 */ /* 0x00006400000c000b */
[----:B01----:R-:W-:Y:S01]  /*fba0*/  ENDCOLLECTIVE ;  /* 0x000000000000791b */ /* 0x003fe20003800000 */
.L_x_332:
[----:B------:R-:W-:Y:S02]  /*fbb0*/  @P1 IMAD R8, R5, 0x2, R22 ;  /* 0x0000000205081824 */ /* 0x000fe400078e0216 */
[----:B------:R-:W-:Y:S02]  /*fbc0*/  IMAD.MOV.U32 R13, RZ, RZ, R0 ;  /* 0x000000ffff0d7224 */ /* 0x000fe400078e0000 */
[----:B------:R-:W-:Y:S02]  /*fbd0*/  IMAD.MOV.U32 R12, RZ, RZ, 0x3 ;  /* 0x00000003ff0c7424 */ /* 0x000fe400078e00ff */
[----:B------:R-:W-:-:S07]  /*fbe0*/  IMAD.MOV.U32 R3, RZ, RZ, R14 ;  /* 0x000000ffff037224 */ /* 0x000fce00078e000e */
[----:B------:R-:W-:Y:S05]  /*fbf0*/  WARPSYNC.COLLECTIVE R15, `(.L_x_333) ;  /* 0x000000000f087348 */ /* 0x000fea0003c00000 */
[----:B------:R0:W1:Y:S02]  /*fc00*/  SHFL.IDX P6, R14, R13, R12, R11 ;  /* 0x0000000c0d0e7389 */ /* 0x00006400000c000b */
[----:B01----:R-:W-:Y:S01]  /*fc10*/  ENDCOLLECTIVE ;  /* 0x000000000000791b */ /* 0x003fe20003800000 */
.L_x_333:
[----:B------:R-:W-:-:S04]  /*fc20*/  @P1 LEA R3, P0, R32, R3, 0x1 ;  /* 0x0000000320031211 */ /* 0x000fc800078008ff */
[----:B------:R-:W-:-:S04]  /*fc30*/  @P1 IADD3.X R2, RZ, R2, RZ, P0, !PT ;  /* 0x00000002ff021210 */ /* 0x000fc800007fe4ff */
        /* <DEDUP_REMOVED lines=10> */
[----:B------:R-:W-:Y:S02]  /*fce0*/  ISETP.GE.AND P1, PT, R6, 0x31, PT ;  /* 0x000000310600780c */ /* 0x000fe40003f26270 */
[----:B0-----:R-:W-:-:S11]  /*fcf0*/  MOV R2, R14 ;  /* 0x0000000e00027202 */ /* 0x001fd60000000f00 */
[----:B------:R-:W-:Y:S05]  /*fd00*/  WARPSYNC.COLLECTIVE R15, `(.L_x_334) ;  /* 0x000000000f087348 */ /* 0x000fea0003c00000 */
[----:B------:R0:W1:Y:S02]  /*fd10*/  SHFL.IDX P6, R14, R13, R12, R11 ;  /* 0x0000000c0d0e7389 */ /* 0x00006400000c000b */
[----:B01----:R-:W-:Y:S01]  /*fd20*/  ENDCOLLECTIVE ;  /* 0x000000000000791b */ /* 0x003fe20003800000 */
.L_x_334:
[----:B------:R-:W-:Y:S01]  /*fd30*/  @P1 LEA R8, R5, R22, 0x1 ;  /* 0x0000001605081211 */ /* 0x000fe200078e08ff */
[----:B------:R-:W-:Y:S02]  /*fd40*/  IMAD.MOV.U32 R13, RZ, RZ, R0 ;  /* 0x000000ffff0d7224 */ /* 0x000fe400078e0000 */
[----:B------:R-:W-:Y:S02]  /*fd50*/  IMAD.MOV.U32 R12, RZ, RZ, 0x4 ;  /* 0x00000004ff0c7424 */ /* 0x000fe400078e00ff */
[----:B------:R-:W-:-:S07]  /*fd60*/  IMAD.MOV.U32 R3, RZ, RZ, R14 ;  /* 0x000000ffff037224 */ /* 0x000fce00078e000e */
[----:B------:R-:W-:Y:S05]  /*fd70*/  WARPSYNC.COLLECTIVE R15, `(.L_x_335) ;  /* 0x000000000f087348 */ /* 0x000fea0003c00000 */
[----:B------:R0:W1:Y:S02]  /*fd80*/  SHFL.IDX P6, R14, R13, R12, R11 ;  /* 0x0000000c0d0e7389 */ /* 0x00006400000c000b */
[----:B01----:R-:W-:Y:S01]  /*fd90*/  ENDCOLLECTIVE ;  /* 0x000000000000791b */ /* 0x003fe20003800000 */
.L_x_335:
[----:B------:R-:W-:-:S05]  /*fda0*/  @P1 LEA R3, P0, R32, R3, 0x1 ;  /* 0x0000000320031211 */ /* 0x000fca00078008ff */
[----:B------:R-:W-:-:S05]  /*fdb0*/  @P1 IMAD.X R2, RZ, RZ, R2, P0 ;  /* 0x000000ffff021224 */ /* 0x000fca00000e0602 */
[----:B------:R-:W-:Y:S02]  /*fdc0*/  @P1 LOP3.LUT R3, R3, R2, RZ, 0x3c, !PT ;  /* 0x0000000203031212 */ /* 0x000fe400078e3cff */
[----:B------:R-:W-:Y:S02]  /*fdd0*/  MOV R13, R4 ;  /* 0x00000004000d7202 */ /* 0x000fe40000000f00 */
        /* <DEDUP_REMOVED lines=13> */
.L_x_336:
[----:B------:R-:W-:Y:S01]  /*feb0*/  @P1 IMAD R8, R5, 0x2, R22 ;  /* 0x0000000205081824 */ /* 0x000fe200078e0216 */
[----:B------:R-:W-:Y:S01]  /*fec0*/  MOV R13, R0 ;  /* 0x00000000000d7202 */ /* 0x000fe20000000f00 */
[----:B------:R-:W-:Y:S02]  /*fed0*/  IMAD.MOV.U32 R12, RZ, RZ, 0x5 ;  /* 0x00000005ff0c7424 */ /* 0x000fe400078e00ff */
[----:B------:R-:W-:-:S07]  /*fee0*/  IMAD.MOV.U32 R3, RZ, RZ, R14 ;  /* 0x000000ffff037224 */ /* 0x000fce00078e000e */
[----:B------:R-:W-:Y:S05]  /*fef0*/  WARPSYNC.COLLECTIVE R15, `(.L_x_337) ;  /* 0x000000000f087348 */ /* 0x000fea0003c00000 */
[----:B------:R0:W1:Y:S02]  /*ff00*/  SHFL.IDX P6, R14, R13, R12, R11 ;  /* 0x0000000c0d0e7389 */ /* 0x00006400000c000b */
[----:B01----:R-:W-:Y:S01]  /*ff10*/  ENDCOLLECTIVE ;  /* 0x000000000000791b */ /* 0x003fe20003800000 */
.L_x_337:
[----:B------:R-:W-:-:S05]  /*ff20*/  @P1 LEA R3, P0, R32, R3, 0x1 ;  /* 0x0000000320031211 */ /* 0x000fca00078008ff */
[----:B------:R-:W-:-:S05]  /*ff30*/  @P1 IMAD.X R2, RZ, RZ, R2, P0 ;  /* 0x000000ffff021224 */ /* 0x000fca00000e0602 */
[----:B------:R-:W-:Y:S01]  /*ff40*/  @P1 LOP3.LUT R3, R3, R2, RZ, 0x3c, !PT ;  /* 0x0000000203031212 */ /* 0x000fe200078e3cff */
[----:B------:R-:W-:-:S03]  /*ff50*/  IMAD.MOV.U32 R13, RZ, RZ, R4 ;  /* 0x000000ffff0d7224 */ /* 0x000fc600078e0004 */
[----:B------:R-:W-:-:S04]  /*ff60*/  @P1 LOP3.LUT R2, R3, R2, RZ, 0x3c, !PT ;  /* 0x0000000203021212 */ /* 0x000fc800078e3cff */
[----:B------:R-:W-:Y:S01]  /*ff70*/  @P1 LOP3.LUT R3, R3, R2, RZ, 0x3c, !PT ;  /* 0x0000000203031212 */ /* 0x000fe200078e3cff */
[----:B------:R-:W-:-:S07]  /*ff80*/  IMAD.MOV.U32 R0, RZ, RZ, R14 ;  /* 0x000000ffff007224 */ /* 0x000fce00078e000e */
[----:B------:R-:W-:Y:S05]  /*ff90*/  WARPSYNC.COLLECTIVE R15, `(.L_x_338) ;  /* 0x000000000f087348 */ /* 0x000fea0003c00000 */
[----:B------:R0:W1:Y:S02]  /*ffa0*/  SHFL.IDX P6, R14, R13, R12, R11 ;  /* 0x0000000c0d0e7389 */ /* 0x00006400000c000b */
[----:B01----:R-:W-:Y:S01]  /*ffb0*/  ENDCOLLECTIVE ;  /* 0x000000000000791b */ /* 0x003fe20003800000 */
.L_x_338:
[----:B------:R-:W-:Y:S01]  /*ffc0*/  @!PT LDS RZ, [RZ] ;  /* 0x00000000fffff984 */ /* 0x000fe20000000800 */
[----:B------:R-:W-:Y:S01]  /*ffd0*/  @!PT LDS RZ, [RZ] ;  /* 0x00000000fffff984 */ /* 0x000fe20000000800 */
[----:B------:R-:W-:Y:S01]  /*ffe0*/  @!PT LDS RZ, [RZ] ;  /* 0x00000000fffff984 */ /* 0x000fe20000000800 */
[----:B------:R-:W-:Y:S04]  /*fff0*/  @P1 LDGSTS.E.BYPASS.LTC128B.128 [R8+0x20400], desc[UR36][R2.64], !P4 ;  /* 0x2040000002081fae */ /* 0x000fe8000e101d64 */
[----:B------:R-:W-:Y:S04]  /*10000*/  @P1 LDGSTS.E.BYPASS.LTC128B.128 [R8+0x23400], desc[UR36][R2.64+0x80], !P3 ;  /* 0x2340008002081fae */ /* 0x000fe8000d901d64 */
[----:B------:R0:W-:Y:S02]  /*10010*/  @P1 LDGSTS.E.BYPASS.LTC128B.128 [R8+0x26400], desc[UR36][R2.64+0x100], !P2 ;  /* 0x2640010002081fae */ /* 0x0001e4000d101d64 */
[----:B0-----:R-:W-:Y:S01]  /*10020*/  MOV R2, R14 ;  /* 0x0000000e00027202 */ /* 0x001fe20000000f00 */
[----:B------:R-:W-:Y:S06]  /*10030*/  BRA `(.L_x_339) ;  /* 0xffffffc0000c7947 */ /* 0x000fec000383ffff */
.L_x_265:
[----:B------:R-:W-:Y:S01]  /*10040*/  IMAD.MOV.U32 R13, RZ, RZ, R5 ;  /* 0x000000ffff0d7224 */ /* 0x000fe200078e0005 */
[----:B------:R-:W-:Y:S01]  /*10050*/  MOV R15, 0xffffffff ;  /* 0xffffffff000f7802 */ /* 0x000fe20000000f00 */
[----:B------:R-:W-:Y:S02]  /*10060*/  IMAD.MOV.U32 R12, RZ, RZ, RZ ;  /* 0x000000ffff0c7224 */ /* 0x000fe400078e00ff */
[----:B------:R-:W-:Y:S02]  /*10070*/  IMAD.MOV.U32 R11, RZ, RZ, 0x181f ;  /* 0x0000181fff0b7424 */ /* 0x000fe400078e00ff */
[----:B-----5:R-:W-:Y:S02]  /*10080*/  IMAD R6, R17, R6, RZ ;  /* 0x0000000611067224 */ /* 0x020fe400078e02ff */
[----:B------:R-:W-:-:S07]  /*10090*/  IMAD.IADD R4, R10, 0x1, R4 ;  /* 0x000000010a047824 */ /* 0x000fce00078e0204 */
[----:B------:R-:W-:Y:S05]  /*100a0*/  WARPSYNC.COLLECTIVE R15, `(.L_x_340) ;  /* 0x000000000f087348 */ /* 0x000fea0003c00000 */
[----:B------:R0:W1:Y:S02]  /*100b0*/  SHFL.IDX P6, R14, R13, R12, R11 ;  /* 0x0000000c0d0e7389 */ /* 0x00006400000c000b */
[----:B01----:R-:W-:Y:S01]  /*100c0*/  ENDCOLLECTIVE ;  /* 0x000000000000791b */ /* 0x003fe20003800000 */
.L_x_340:
[C---:B------:R-:W-:Y:S01]  /*100d0*/  VIADD R7, R4.reuse, 0x10 ;  /* 0x0000001004077836 */ /* 0x040fe20000000000 */
[----:B------:R-:W-:Y:S01]  /*100e0*/  ISETP.GE.AND P1, PT, R4, R6, PT ;  /* 0x000000060400720c */ /* 0x000fe20003f26270 */
[----:B------:R-:W-:Y:S02]  /*100f0*/  IMAD.MOV.U32 R13, RZ, RZ, R0 ;  /* 0x000000ffff0d7224 */ /* 0x000fe400078e0000 */
[----:B------:R-:W-:-:S10]  /*10100*/  IMAD.MOV.U32 R2, RZ, RZ, R14 ;  /* 0x000000ffff027224 */ /* 0x000fd400078e000e */
[----:B------:R-:W-:Y:S05]  /*10110*/  WARPSYNC.COLLECTIVE R15, `(.L_x_341) ;  /* 0x000000000f087348 */ /* 0x000fea0003c00000 */
[----:B------:R0:W1:Y:S02]  /*10120*/  SHFL.IDX P6, R14, R13, R12, R11 ;  /* 0x0000000c0d0e7389 */ /* 0x00006400000c000b */
[----:B01----:R-:W-:Y:S01]  /*10130*/  ENDCOLLECTIVE ;  /* 0x000000000000791b */ /* 0x003fe20003800000 */
.L_x_341:
[----:B------:R-:W-:Y:S01]  /*10140*/  IMAD.MOV.U32 R13, RZ, RZ, R5 ;  /* 0x000000ffff0d7224 */ /* 0x000fe200078e0005 */
[----:B------:R-:W-:Y:S02]  /*10150*/  MOV R12, 0x1 ;  /* 0x00000001000c7802 */ /* 0x000fe40000000f00 */
[----:B------:R-:W-:-:S04]  /*10160*/  @!P1 LEA R14, P4, R32, R14, 0x1 ;  /* 0x0000000e200e9211 */ /* 0x000fc800078808ff */
[----:B------:R-:W-:Y:S01]  /*10170*/  @!P1 IADD3.X R3, RZ, R2, RZ, P4, !PT ;  /* 0x00000002ff039210 */ /* 0x000fe200027fe4ff */
[----:B------:R-:W-:-:S08]  /*10180*/  @!P1 IMAD.MOV.U32 R2, RZ, RZ, R14 ;  /* 0x000000ffff029224 */ /* 0x000fd000078e000e */
[----:B------:R-:W-:Y:S05]  /*10190*/  WARPSYNC.COLLECTIVE R15, `(.L_x_342) ;  /* 0x000000000f087348 */ /* 0x000fea0003c00000 */
[----:B------:R0:W1:Y:S02]  /*101a0*/  SHFL.IDX P6, R14, R13, R12, R11 ;  /* 0x0000000c0d0e7389 */ /* 0x00006400000c000b */
[----:B01----:R-:W-:Y:S01]  /*101b0*/  ENDCOLLECTIVE ;  /* 0x000000000000791b */ /* 0x003fe20003800000 */
.L_x_342:
[----:B------:R-:W-:Y:S01]  /*101c0*/  @!PT LDS RZ, [RZ] ;  /* 0x00000000fffff984 */ /* 0x000fe20000000800 */
[----:B------:R-:W-:Y:S01]  /*101d0*/  @!PT LDS RZ, [RZ] ;  /* 0x00000000fffff984 */ /* 0x000fe20000000800 */
[----:B------:R-:W-:Y:S01]  /*101e0*/  @!PT LDS RZ, [RZ] ;  /* 0x00000000fffff984 */ /* 0x000fe20000000800 */
[----:B------:R-:W-:Y:S04]  /*101f0*/  @!P1 LDGSTS.E.BYPASS.LTC128B.128 [R37+0x12400], desc[UR36][R2.64], !P3 ;  /* 0x1240000002259fae */ /* 0x000fe8000d901d64 */
[----:B------:R-:W-:Y:S04]  /*10200*/  @!P1 LDGSTS.E.BYPASS.LTC128B.128 [R37+0x16400], desc[UR36][R2.64+0x80], !P2 ;  /* 0x1640008002259fae */ /* 0x000fe8000d101d64 */
[----:B------:R0:W-:Y:S01]  /*10210*/  @!P1 LDGSTS.E.BYPASS.LTC128B.128 [R37+0x1a400], desc[UR36][R2.64+0x100], !P0 ;  /* 0x1a40010002259fae */ /* 0x0001e2000c101d64 */
[----:B------:R-:W-:Y:S01]  /*10220*/  ISETP.GE.AND P1, PT, R7, R6, PT ;  /* 0x000000060700720c */ /* 0x000fe20003f26270 */
[----:B------:R-:W-:-:S02]  /*10230*/  IMAD.MOV.U32 R13, RZ, RZ, R0 ;  /* 0x000000ffff0d7224 */ /* 0x000fc400078e0000 */
[----:B0-----:R-:W-:-:S10]  /*10240*/  IMAD.MOV.U32 R2, RZ, RZ, R14 ;  /* 0x000000ffff027224 */ /* 0x001fd400078e000e */
[----:B------:R-:W-:Y:S05]  /*10250*/  WARPSYNC.COLLECTIVE R15, `(.L_x_343) ;  /* 0x000000000f087348 */ /* 0x000fea0003c00000 */
[----:B------:R0:W1:Y:S02]  /*10260*/  SHFL.IDX P6, R14, R13, R12, R11 ;  /* 0x0000000c0d0e7389 */ /* 0x00006400000c000b */
[----:B01----:R-:W-:Y:S01]  /*10270*/  ENDCOLLECTIVE ;  /* 0x000000000000791b */ /* 0x003fe20003800000 */
.L_x_343:
[----:B------:R-:W-:Y:S01]  /*10280*/  IMAD.MOV.U32 R13, RZ, RZ, R5 ;  /* 0x000000ffff0d7224 */ /* 0x000fe200078e0005 */
[----:B------:R-:W-:Y:S02]  /*10290*/  MOV R12, 0x2 ;  /* 0x00000002000c7802 */ /* 0x000fe40000000f00 */
[----:B------:R-:W-:-:S05]  /*102a0*/  @!P1 LEA R14, P4, R32, R14, 0x1 ;  /* 0x0000000e200e9211 */ /* 0x000fca00078808ff */
[----:B------:R-:W-:Y:S01]  /*102b0*/  @!P1 IMAD.X R7, RZ, RZ, R2, P4 ;  /* 0x000000ffff079224 */ /* 0x000fe200020e0602 */
[----:B------:R-:W-:-:S07]  /*102c0*/  @!P1 MOV R2, R14 ;  /* 0x0000000e00029202 */ /* 0x000fce0000000f00 */
[----:B------:R-:W-:Y:S05]  /*102d0*/  WARPSYNC.COLLECTIVE R15, `(.L_x_344) ;  /* 0x000000000f087348 */ /* 0x000fea0003c00000 */
[----:B------:R0:W1:Y:S02]  /*102e0*/  SHFL.IDX P6, R14, R13, R12, R11 ;  /* 0x0000000c0d0e7389 */ /* 0x00006400000c000b */
[----:B01----:R-:W-:Y:S01]  /*102f0*/  ENDCOLLECTIVE ;  /* 0x000000000000791b */ /* 0x003fe20003800000 */
.L_x_344:
[----:B------:R-:W-:Y:S02]  /*10300*/  @!P1 IMAD.MOV.U32 R3, RZ, RZ, R7 ;  /* 0x000000ffff039224 */ /* 0x000fe400078e0007 */
[----:B------:R-:W-:-:S03]  /*10310*/  VIADD R7, R4, 0x20 ;  /* 0x0000002004077836 */ /* 0x000fc60000000000 */
[----:B------:R-:W-:Y:S01]  /*10320*/  @!PT LDS RZ, [RZ] ;  /* 0x00000000fffff984 */ /* 0x000fe20000000800 */
[----:B------:R-:W-:Y:S01]  /*10330*/  @!PT LDS RZ, [RZ] ;  /* 0x00000000fffff984 */ /* 0x000fe20000000800 */
[----:B------:R-:W-:Y:S01]  /*10340*/  @!PT LDS RZ, [RZ] ;  /* 0x00000000fffff984 */ /* 0x000fe20000000800 */
[----:B------:R-:W-:Y:S04]  /*10350*/  @!P1 LDGSTS.E.BYPASS.LTC128B.128 [R37+0x12c00], desc[UR36][R2.64], !P3 ;  /* 0x12c0000002259fae */ /* 0x000fe8000d901d64 */
[----:B------:R-:W-:Y:S01]  /*10360*/  @!P1 LDGSTS.E.BYPASS.LTC128B.128 [R37+0x16c00], desc[UR36][R2.64+0x80], !P2 ;  /* 0x16c0008002259fae */ /* 0x000fe2000d101d64 */
[----:B------:R-:W-:-:S03]  /*10370*/  IMAD.MOV.U32 R13, RZ, RZ, R0 ;  /* 0x000000ffff0d7224 */ /* 0x000fc600078e0000 */
[----:B------:R0:W-:Y:S01]  /*10380*/  @!P1 LDGSTS.E.BYPASS.LTC128B.128 [R37+0x1ac00], desc[UR36][R2.64+0x100], !P0 ;  /* 0x1ac0010002259fae */ /* 0x0001e2000c101d64 */
[----:B------:R-:W-:Y:S01]  /*10390*/  ISETP.GE.AND P1, PT, R7, R6, PT ;  /* 0x000000060700720c */ /* 0x000fe20003f26270 */
[----:B0-----:R-:W-:-:S12]  /*103a0*/  IMAD.MOV.U32 R2, RZ, RZ, R14 ;  /* 0x000000ffff027224 */ /* 0x001fd800078e000e */
[----:B------:R-:W-:Y:S05]  /*103b0*/  WARPSYNC.COLLECTIVE R15, `(.L_x_345) ;  /* 0x000000000f087348 */ /* 0x000fea0003c00000 */
[----:B------:R0:W1:Y:S02]  /*103c0*/  SHFL.IDX P6, R14, R13, R12, R11 ;  /* 0x0000000c0d0e7389 */ /* 0x00006400000c000b */
[----:B01----:R-:W-:Y:S01]  /*103d0*/  ENDCOLLECTIVE ;  /* 0x000000000000791b */ /* 0x003fe20003800000 */
.L_x_345:
        /* <DEDUP_REMOVED lines=8> */
.L_x_346:
        /* <DEDUP_REMOVED lines=14> */
.L_x_347:
        /* <DEDUP_REMOVED lines=8> */
.L_x_348:
        /* <DEDUP_REMOVED lines=14> */
.L_x_349:
        /* <DEDUP_REMOVED lines=8> */
.L_x_350:
        /* <DEDUP_REMOVED lines=14> */
.L_x_351:
        /* <DEDUP_REMOVED lines=8> */
.L_x_352:
        /* <DEDUP_REMOVED lines=14> */
.L_x_353:
[----:B------:R-:W-:Y:S02]  /*10960*/  IMAD.MOV.U32 R13, RZ, RZ, R5 ;  /* 0x000000ffff0d7224 */ /* 0x000fe400078e0005 */
[----:B------:R-:W-:Y:S01]  /*10970*/  IMAD.MOV.U32 R12, RZ, RZ, 0x7 ;  /* 0x00000007ff0c7424 */ /* 0x000fe200078e00ff */
[----:B------:R-:W-:-:S05]  /*10980*/  @!P1 LEA R14, P4, R32, R14, 0x1 ;  /* 0x0000000e200e9211 */ /* 0x000fca00078808ff */
[----:B------:R-:W-:Y:S01]  /*10990*/  @!P1 IMAD.X R7, RZ, RZ, R2, P4 ;  /* 0x000000ffff079224 */ /* 0x000fe200020e0602 */
[----:B------:R-:W-:-:S07]  /*109a0*/  @!P1 MOV R2, R14 ;  /* 0x0000000e00029202 */ /* 0x000fce0000000f00 */
[----:B------:R-:W-:Y:S05]  /*109b0*/  WARPSYNC.COLLECTIVE R15, `(.L_x_354) ;  /* 0x000000000f087348 */ /* 0x000fea0003c00000 */
[----:B------:R0:W1:Y:S02]  /*109c0*/  SHFL.IDX P6, R14, R13, R12, R11 ;  /* 0x0000000c0d0e7389 */ /* 0x00006400000c000b */
[----:B01----:R-:W-:Y:S01]  /*109d0*/  ENDCOLLECTIVE ;  /* 0x000000000000791b */ /* 0x003fe20003800000 */
.L_x_354:
        /* <DEDUP_REMOVED lines=8> */
[----:B------:R-:W-:-:S07]  /*10a60*/  MOV R5, R14 ;  /* 0x0000000e00057202 */ /* 0x000fce0000000f00 */
[----:B0-----:R-:W-:Y:S05]  /*10a70*/  WARPSYNC.COLLECTIVE R15, `(.L_x_355) ;  /* 0x000000000f087348 */ /* 0x001fea0003c00000 */
[----:B------:R1:W2:Y:S02]  /*10a80*/  SHFL.IDX P6, R14, R13, R12, R11 ;  /* 0x0000000c0d0e7389 */ /* 0x0002a400000c000b */
[----:B012---:R-:W-:Y:S01]  /*10a90*/  ENDCOLLECTIVE ;  /* 0x000000000000791b */ /* 0x007fe20003800000 */
.L_x_355:
[----:B------:R-:W-:Y:S05]  /*10aa0*/  BRA `(.L_x_356) ;  /* 0xffffffc000707947 */ /* 0x000fea000383ffff */
.L_x_270:
[----:B0-----:R0:W1:Y:S02]  /*10ab0*/  SYNCS.PHASECHK.TRANS64.TRYWAIT P0, [R22+URZ+0x30820], R3 ;  /* 0x03082003160075a7 */ /* 0x001064000800017f */
[----:B-1----:R-:W-:Y:S05]  /*10ac0*/  @!P0 NANOSLEEP.SYNCS 0x989680 ;  /* 0x009896800000895d */ /* 0x002fea0003900000 */
[----:B------:R-:W1:Y:S02]  /*10ad0*/  @!P0 SYNCS.PHASECHK.TRANS64 P0, [R22+URZ+0x30820], R3 ;  /* 0x03082003160085a7 */ /* 0x000e64000800007f */
[----:B-1----:R-:W-:Y:S05]  /*10ae0*/  @!P0 BRA `(.L_x_270) ;  /* 0xfffffffc00f08947 */ /* 0x002fea000383ffff */
[----:B------:R-:W-:Y:S05]  /*10af0*/  BRA `(.L_x_357) ;  /* 0xffffffc000e07947 */ /* 0x000fea000383ffff */
.L_x_275:
[----:B0-----:R0:W1:Y:S02]  /*10b00*/  SYNCS.PHASECHK.TRANS64.TRYWAIT P0, [R7+URZ+0x30840], R2 ;  /* 0x03084002070075a7 */ /* 0x001064000800017f */
[----:B-1----:R-:W-:Y:S05]  /*10b10*/  @!P0 NANOSLEEP.SYNCS 0x989680 ;  /* 0x009896800000895d */ /* 0x002fea0003900000 */
[----:B------:R-:W1:Y:S02]  /*10b20*/  @!P0 SYNCS.PHASECHK.TRANS64 P0, [R7+URZ+0x30840], R2 ;  /* 0x03084002070085a7 */ /* 0x000e64000800007f */
[----:B-1----:R-:W-:Y:S05]  /*10b30*/  @!P0 BRA `(.L_x_275) ;  /* 0xfffffffc00f08947 */ /* 0x002fea000383ffff */
[----:B------:R-:W-:Y:S05]  /*10b40*/  BRA `(.L_x_358) ;  /* 0xffffffc400c47947 */ /* 0x000fea000383ffff */
.L_x_276:
        /* <DEDUP_REMOVED lines=8> */
.L_x_360:
[----:B------:R-:W-:Y:S05]  /*10bd0*/  BSYNC B1 ;  /* 0x0000000000017941 */ /* 0x000fea0003800000 */
.L_x_359:
[----:B------:R-:W-:Y:S01]  /*10be0*/  IMAD.MOV.U32 R13, RZ, RZ, R8 ;  /* 0x000000ffff0d7224 */ /* 0x000fe200078e0008 */
[----:B------:R-:W-:Y:S01]  /*10bf0*/  MOV R12, RZ ;  /* 0x000000ff000c7202 */ /* 0x000fe20000000f00 */
[----:B------:R-:W-:Y:S01]  /*10c00*/  IMAD.MOV.U32 R11, RZ, RZ, 0x181f ;  /* 0x0000181fff0b7424 */ /* 0x000fe200078e00ff */
[----:B------:R-:W-:Y:S01]  /*10c10*/  LOP3.LUT R23, R23, 0xfffffeff, RZ, 0xc0, !PT ;  /* 0xfffffeff17177812 */ /* 0x000fe200078ec0ff */
[----:B------:R-:W-:Y:S01]  /*10c20*/  IMAD.MOV.U32 R15, RZ, RZ, -0x1 ;  /* 0xffffffffff0f7424 */ /* 0x000fe200078e00ff */
[----:B------:R-:W-:Y:S01]  /*10c30*/  SHF.L.U32 R4, R32, 0x1, RZ ;  /* 0x0000000120047819 */ /* 0x000fe200000006ff */
[----:B------:R-:W-:Y:S01]  /*10c40*/  IMAD.MOV.U32 R3, RZ, RZ, R14 ;  /* 0x000000ffff037224 */ /* 0x000fe200078e000e */
[----:B------:R-:W-:Y:S01]  /*10c50*/  @P1 LOP3.LUT R23, R23, 0x100, RZ, 0xfc, !PT ;  /* 0x0000010017171812 */ /* 0x000fe200078efcff */
[----:B------:R-:W-:-:S07]  /*10c60*/  IMAD R5, R5, 0x2, R22 ;  /* 0x0000000205057824 */ /* 0x000fce00078e0216 */
[----:B------:R-:W-:Y:S05]  /*10c70*/  WARPSYNC.COLLECTIVE R15, `(.L_x_361) ;  /* 0x000000000f087348 */ /* 0x000fea0003c00000 */
[----:B------:R0:W1:Y:S02]  /*10c80*/  SHFL.IDX P6, R14, R13, R12, R11 ;  /* 0x0000000c0d0e7389 */ /* 0x00006400000c000b */
[----:B01----:R-:W-:Y:S01]  /*10c90*/  ENDCOLLECTIVE ;  /* 0x000000000000791b */ /* 0x003fe20003800000 */
.L_x_361:
[----:B------:R-:W-:Y:S01]  /*10ca0*/  LOP3.LUT P1, RZ, R23, 0x4, RZ, 0xc0, !PT ;  /* 0x0000000417ff7812 */ /* 0x000fe2000782c0ff */
[----:B------:R-:W-:Y:S01]  /*10cb0*/  IMAD.MOV.U32 R13, RZ, RZ, R6 ;  /* 0x000000ffff0d7224 */ /* 0x000fe200078e0006 */
[----:B------:R-:W-:Y:S01]  /*10cc0*/  MOV R12, 0x1 ;  /* 0x00000001000c7802 */ /* 0x000fe20000000f00 */
[----:B------:R-:W-:-:S10]  /*10cd0*/  IMAD.MOV.U32 R2, RZ, RZ, R14 ;  /* 0x000000ffff027224 */ /* 0x000fd400078e000e */
[----:B------:R-:W-:Y:S05]  /*10ce0*/  WARPSYNC.COLLECTIVE R15, `(.L_x_362) ;  /* 0x000000000f087348 */ /* 0x000fea0003c00000 */
[----:B------:R0:W1:Y:S02]  /*10cf0*/  SHFL.IDX P6, R14, R13, R12, R11 ;  /* 0x0000000c0d0e7389 */ /* 0x00006400000c000b */
[----:B01----:R-:W-:Y:S01]  /*10d00*/  ENDCOLLECTIVE ;  /* 0x000000000000791b */ /* 0x003fe20003800000 */
.L_x_362:
[----:B------:R-:W-:-:S05]  /*10d10*/  IADD3 R2, P0, R2, R4, RZ ;  /* 0x0000000402027210 */ /* 0x000fca0007f1e0ff */
[----:B------:R-:W-:-:S05]  /*10d20*/  IMAD.X R3, RZ, RZ, R3, P0 ;  /* 0x000000ffff037224 */ /* 0x000fca00000e0603 */
[----:B------:R-:W-:Y:S01]  /*10d30*/  @!PT LDS RZ, [RZ] ;  /* 0x00000000fffff984 */ /* 0x000fe20000000800 */
[----:B------:R-:W-:Y:S01]  /*10d40*/  @!PT LDS RZ, [RZ] ;  /* 0x00000000fffff984 */ /* 0x000fe20000000800 */
[----:B------:R-:W-:Y:S01]  /*10d50*/  @!PT LDS RZ, [RZ] ;  /* 0x00000000fffff984 */ /* 0x000fe20000000800 */
[----:B------:R-:W-:Y:S01]  /*10d60*/  LDGSTS.E.BYPASS.LTC128B.128 [R5+0x1e400], desc[UR36][R2.64], !P1 ;  /* 0x1e40000002057fae */ /* 0x000fe2000c901d64 */
[----:B------:R-:W-:-:S03]  /*10d70*/  IMAD.MOV.U32 R13, RZ, RZ, R8 ;  /* 0x000000ffff0d7224 */ /* 0x000fc600078e0008 */
[----:B------:R-:W-:Y:S04]  /*10d80*/  LDGSTS.E.BYPASS.LTC128B.128 [R5+0x21400], desc[UR36][R2.64+0x80], !P5 ;  /* 0x2140008002057fae */ /* 0x000fe8000e901d64 */
[----:B------:R0:W-:Y:S02]  /*10d90*/  LDGSTS.E.BYPASS.LTC128B.128 [R5+0x24400], desc[UR36][R2.64+0x100], !P4 ;  /* 0x2440010002057fae */ /* 0x0001e4000e101d64 */
[----:B0-----:R-:W-:-:S07]  /*10da0*/  IMAD.MOV.U32 R3, RZ, RZ, R14 ;  /* 0x000000ffff037224 */ /* 0x001fce00078e000e */
[----:B------:R-:W-:Y:S05]  /*10db0*/  WARPSYNC.COLLECTIVE R15, `(.L_x_363) ;  /* 0x000000000f087348 */ /* 0x000fea0003c00000 */
[----:B------:R0:W1:Y:S02]  /*10dc0*/  SHFL.IDX P6, R14, R13, R12, R11 ;  /* 0x0000000c0d0e7389 */ /* 0x00006400000c000b */
[----:B01----:R-:W-:Y:S01]  /*10dd0*/  ENDCOLLECTIVE ;  /* 0x000000000000791b */ /* 0x003fe20003800000 */
.L_x_363:
[----:B------:R-:W-:Y:S02]  /*10de0*/  IMAD.MOV.U32 R13, RZ, RZ, R6 ;  /* 0x000000ffff0d7224 */ /* 0x000fe400078e0006 */
[----:B------:R-:W-:Y:S02]  /*10df0*/  IMAD.MOV.U32 R12, RZ, RZ, 0x2 ;  /* 0x00000002ff0c7424 */ /* 0x000fe400078e00ff */
[----:B------:R-:W-:-:S07]  /*10e00*/  IMAD.MOV.U32 R2, RZ, RZ, R14 ;  /* 0x000000ffff027224 */ /* 0x000fce00078e000e */
[----:B------:R-:W-:Y:S05]  /*10e10*/  WARPSYNC.COLLECTIVE R15, `(.L_x_364) ;  /* 0x000000000f087348 */ /* 0x000fea0003c00000 */
[----:B------:R0:W1:Y:S02]  /*10e20*/  SHFL.IDX P6, R14, R13, R12, R11 ;  /* 0x0000000c0d0e7389 */ /* 0x00006400000c000b */
[----:B01----:R-:W-:Y:S01]  /*10e30*/  ENDCOLLECTIVE ;  /* 0x000000000000791b */ /* 0x003fe20003800000 */
.L_x_364:
[----:B------:R-:W-:-:S04]  /*10e40*/  IADD3 R2, P0, R2, R4, RZ ;  /* 0x0000000402027210 */ /* 0x000fc80007f1e0ff */
[----:B------:R-:W-:-:S05]  /*10e50*/  IADD3.X R3, RZ, R3, RZ, P0, !PT ;  /* 0x00000003ff037210 */ /* 0x000fca00007fe4ff */
[----:B------:R-:W-:Y:S01]  /*10e60*/  @!PT LDS RZ, [RZ] ;  /* 0x00000000fffff984 */ /* 0x000fe20000000800 */
[----:B------:R-:W-:Y:S01]  /*10e70*/  @!PT LDS RZ, [RZ] ;  /* 0x00000000fffff984 */ /* 0x000fe20000000800 */
[----:B------:R-:W-:Y:S01]  /*10e80*/  @!PT LDS RZ, [RZ] ;  /* 0x00000000fffff984 */ /* 0x000fe20000000800 */
[----:B------:R0:W-:Y:S01]  /*10e90*/  LDGSTS.E.BYPASS.LTC128B.128 [R5+0x1ec00], desc[UR36][R2.64], !P1 ;  /* 0x1ec0000002057fae */ /* 0x0001e2000c901d64 */
[----:B------:R-:W-:-:S03]  /*10ea0*/  MOV R13, R8 ;  /* 0x00000008000d7202 */ /* 0x000fc60000000f00 */
[----:B------:R0:W-:Y:S04]  /*10eb0*/  LDGSTS.E.BYPASS.LTC128B.128 [R5+0x21c00], desc[UR36][R2.64+0x80], !P5 ;  /* 0x21c0008002057fae */ /* 0x0001e8000e901d64 */
[----:B------:R0:W-:Y:S01]  /*10ec0*/  LDGSTS.E.BYPASS.LTC128B.128 [R5+0x24c00], desc[UR36][R2.64+0x100], !P4 ;  /* 0x24c0010002057fae */ /* 0x0001e2000e101d64 */
[----:B------:R-:W-:-:S07]  /*10ed0*/  IMAD.MOV.U32 R35, RZ, RZ, R14 ;  /* 0x000000ffff237224 */ /* 0x000fce00078e000e */
[----:B0-----:R-:W-:Y:S05]  /*10ee0*/  WARPSYNC.COLLECTIVE R15, `(.L_x_365) ;  /* 0x000000000f087348 */ /* 0x001fea0003c00000 */
[----:B------:R1:W2:Y:S02]  /*10ef0*/  SHFL.IDX P6, R14, R13, R12, R11 ;  /* 0x0000000c0d0e7389 */ /* 0x0002a400000c000b */
[----:B012---:R-:W-:Y:S01]  /*10f00*/  ENDCOLLECTIVE ;  /* 0x000000000000791b */ /* 0x007fe20003800000 */
.L_x_365:
[----:B------:R-:W-:Y:S01]  /*10f10*/  IMAD.MOV.U32 R13, RZ, RZ, R6 ;  /* 0x000000ffff0d7224 */ /* 0x000fe200078e0006 */
[----:B------:R-:W-:Y:S01]  /*10f20*/  MOV R12, 0x3 ;  /* 0x00000003000c7802 */ /* 0x000fe20000000f00 */
[----:B------:R-:W-:-:S07]  /*10f30*/  IMAD.MOV.U32 R2, RZ, RZ, R14 ;  /* 0x000000ffff027224 */ /* 0x000fce00078e000e */
[----:B------:R-:W-:Y:S05]  /*10f40*/  WARPSYNC.COLLECTIVE R15, `(.L_x_366) ;  /* 0x000000000f087348 */ /* 0x000fea0003c00000 */
[----:B------:R0:W1:Y:S02]  /*10f50*/  SHFL.IDX P6, R14, R13, R12, R11 ;  /* 0x0000000c0d0e7389 */ /* 0x00006400000c000b */
[----:B01----:R-:W-:Y:S01]  /*10f60*/  ENDCOLLECTIVE ;  /* 0x000000000000791b */ /* 0x003fe20003800000 */
.L_x_366:
[----:B------:R-:W-:-:S05]  /*10f70*/  IADD3 R2, P0, R2, R4, RZ ;  /* 0x0000000402027210 */ /* 0x000fca0007f1e0ff */
[----:B------:R-:W-:-:S05]  /*10f80*/  IMAD.X R3, RZ, RZ, R35, P0 ;  /* 0x000000ffff037224 */ /* 0x000fca00000e0623 */
[----:B------:R-:W-:Y:S01]  /*10f90*/  @!PT LDS RZ, [RZ] ;  /* 0x00000000fffff984 */ /* 0x000fe20000000800 */
[----:B------:R-:W-:Y:S01]  /*10fa0*/  @!PT LDS RZ, [RZ] ;  /* 0x00000000fffff984 */ /* 0x000fe20000000800 */
[----:B------:R-:W-:Y:S01]  /*10fb0*/  @!PT LDS RZ, [RZ] ;  /* 0x00000000fffff984 */ /* 0x000fe20000000800 */
[----:B------:R0:W-:Y:S01]  /*10fc0*/  LDGSTS.E.BYPASS.LTC128B.128 [R5+0x1f400], desc[UR36][R2.64], !P1 ;  /* 0x1f40000002057fae */ /* 0x0001e2000c901d64 */
[----:B------:R-:W-:-:S03]  /*10fd0*/  IMAD.MOV.U32 R13, RZ, RZ, R8 ;  /* 0x000000ffff0d7224 */ /* 0x000fc600078e0008 */
[----:B------:R0:W-:Y:S04]  /*10fe0*/  LDGSTS.E.BYPASS.LTC128B.128 [R5+0x22400], desc[UR36][R2.64+0x80], !P5 ;  /* 0x2240008002057fae */ /* 0x0001e8000e901d64 */
[----:B------:R0:W-:Y:S01]  /*10ff0*/  LDGSTS.E.BYPASS.LTC128B.128 [R5+0x25400], desc[UR36][R2.64+0x100], !P4 ;  /* 0x2540010002057fae */ /* 0x0001e2000e101d64 */
[----:B------:R-:W-:-:S07]  /*11000*/  IMAD.MOV.U32 R35, RZ, RZ, R14 ;  /* 0x000000ffff237224 */ /* 0x000fce00078e000e */
[----:B0-----:R-:W-:Y:S05]  /*11010*/  WARPSYNC.COLLECTIVE R15, `(.L_x_367) ;  /* 0x000000000f087348 */ /* 0x001fea0003c00000 */
[----:B------:R1:W2:Y:S02]  /*11020*/  SHFL.IDX P6, R14, R13, R12, R11 ;  /* 0x0000000c0d0e7389 */ /* 0x0002a400000c000b */
[----:B012---:R-:W-:Y:S01]  /*11030*/  ENDCOLLECTIVE ;  /* 0x000000000000791b */ /* 0x007fe20003800000 */
.L_x_367:
[----:B------:R-:W-:Y:S02]  /*11040*/  IMAD.MOV.U32 R13, RZ, RZ, R6 ;  /* 0x000000ffff0d7224 */ /* 0x000fe400078e0006 */
[----:B------:R-:W-:Y:S02]  /*11050*/  IMAD.MOV.U32 R12, RZ, RZ, 0x4 ;  /* 0x00000004ff0c7424 */ /* 0x000fe400078e00ff */
[----:B------:R-:W-:-:S07]  /*11060*/  IMAD.MOV.U32 R2, RZ, RZ, R14 ;  /* 0x000000ffff027224 */ /* 0x000fce00078e000e */
[----:B------:R-:W-:Y:S05]  /*11070*/  WARPSYNC.COLLECTIVE R15, `(.L_x_368) ;  /* 0x000000000f087348 */ /* 0x000fea0003c00000 */
[----:B------:R0:W1:Y:S02]  /*11080*/  SHFL.IDX P6, R14, R13, R12, R11 ;  /* 0x0000000c0d0e7389 */ /* 0x00006400000c000b */
[----:B01----:R-:W-:Y:S01]  /*11090*/  ENDCOLLECTIVE ;  /* 0x000000000000791b */ /* 0x003fe20003800000 */
.L_x_368:
        /* <DEDUP_REMOVED lines=13> */
.L_x_369:
[----:B------:R-:W-:Y:S01]  /*11170*/  IMAD.MOV.U32 R13, RZ, RZ, R6 ;  /* 0x000000ffff0d7224 */ /* 0x000fe200078e0006 */
[----:B------:R-:W-:Y:S01]  /*11180*/  MOV R12, 0x5 ;  /* 0x00000005000c7802 */ /* 0x000fe20000000f00 */
[----:B------:R-:W-:-:S07]  /*11190*/  IMAD.MOV.U32 R2, RZ, RZ, R14 ;  /* 0x000000ffff027224 */ /* 0x000fce00078e000e */
[----:B------:R-:W-:Y:S05]  /*111a0*/  WARPSYNC.COLLECTIVE R15, `(.L_x_370) ;  /* 0x000000000f087348 */ /* 0x000fea0003c00000 */
[----:B------:R0:W1:Y:S02]  /*111b0*/  SHFL.IDX P6, R14, R13, R12, R11 ;  /* 0x0000000c0d0e7389 */ /* 0x00006400000c000b */
[----:B01----:R-:W-:Y:S01]  /*111c0*/  ENDCOLLECTIVE ;  /* 0x000000000000791b */ /* 0x003fe20003800000 */
.L_x_370:
[----:B------:R-:W-:-:S05]  /*111d0*/  IADD3 R2, P0, R2, R4, RZ ;  /* 0x0000000402027210 */ /* 0x000fca0007f1e0ff */
[----:B------:R-:W-:-:S05]  /*111e0*/  IMAD.X R3, RZ, RZ, R35, P0 ;  /* 0x000000ffff037224 */ /* 0x000fca00000e0623 */
[----:B------:R-:W-:Y:S01]  /*111f0*/  @!PT LDS RZ, [RZ] ;  /* 0x00000000fffff984 */ /* 0x000fe20000000800 */
[----:B------:R-:W-:Y:S01]  /*11200*/  @!PT LDS RZ, [RZ] ;  /* 0x00000000fffff984 */ /* 0x000fe20000000800 */
[----:B------:R-:W-:Y:S01]  /*11210*/  @!PT LDS RZ, [RZ] ;  /* 0x00000000fffff984 */ /* 0x000fe20000000800 */
[----:B------:R0:W-:Y:S01]  /*11220*/  LDGSTS.E.BYPASS.LTC128B.128 [R5+0x20400], desc[UR36][R2.64], !P1 ;  /* 0x2040000002057fae */ /* 0x0001e2000c901d64 */
[----:B------:R-:W-:Y:S01]  /*11230*/  IMAD.MOV.U32 R13, RZ, RZ, R8 ;  /* 0x000000ffff0d7224 */ /* 0x000fe200078e0008 */
[----:B------:R-:W-:Y:S02]  /*11240*/  LOP3.LUT P1, RZ, R23, 0x100, RZ, 0xc0, !PT ;  /* 0x0000010017ff7812 */ /* 0x000fe4000782c0ff */
[----:B------:R0:W-:Y:S04]  /*11250*/  LDGSTS.E.BYPASS.LTC128B.128 [R5+0x23400], desc[UR36][R2.64+0x80], !P5 ;  /* 0x2340008002057fae */ /* 0x0001e8000e901d64 */
[----:B------:R0:W-:Y:S01]  /*11260*/  LDGSTS.E.BYPASS.LTC128B.128 [R5+0x26400], desc[UR36][R2.64+0x100], !P4 ;  /* 0x2640010002057fae */ /* 0x0001e2000e101d64 */
[----:B------:R-:W-:-:S07]  /*11270*/  IMAD.MOV.U32 R35, RZ, RZ, R14 ;  /* 0x000000ffff237224 */ /* 0x000fce00078e000e */
[----:B0-----:R-:W-:Y:S05]  /*11280*/  WARPSYNC.COLLECTIVE R15, `(.L_x_371) ;  /* 0x000000000f087348 */ /* 0x001fea0003c00000 */
[----:B------:R1:W2:Y:S02]  /*11290*/  SHFL.IDX P6, R14, R13, R12, R11 ;  /* 0x0000000c0d0e7389 */ /* 0x0002a400000c000b */
[----:B012---:R-:W-:Y:S01]  /*112a0*/  ENDCOLLECTIVE ;  /* 0x000000000000791b */ /* 0x007fe20003800000 */
.L_x_371:
[----:B------:R-:W-:Y:S01]  /*112b0*/  IMAD.MOV.U32 R2, RZ, RZ, R14 ;  /* 0x000000ffff027224 */ /* 0x000fe200078e000e */
[----:B------:R-:W-:Y:S06]  /*112c0*/  BRA `(.L_x_372) ;  /* 0xffffffc000ec7947 */ /* 0x000fec000383ffff */
.L_x_281:
[----:B0-----:R0:W1:Y:S02]  /*112d0*/  SYNCS.PHASECHK.TRANS64.TRYWAIT P0, [R6+URZ+0x30860], R2 ;  /* 0x03086002060075a7 */ /* 0x001064000800017f */
[----:B-1----:R-:W-:Y:S05]  /*112e0*/  @!P0 NANOSLEEP.SYNCS 0x989680 ;  /* 0x009896800000895d */ /* 0x002fea0003900000 */
[----:B------:R-:W1:Y:S02]  /*112f0*/  @!P0 SYNCS.PHASECHK.TRANS64 P0, [R6+URZ+0x30860], R2 ;  /* 0x03086002060085a7 */ /* 0x000e64000800007f */
[----:B-1----:R-:W-:Y:S05]  /*11300*/  @!P0 BRA `(.L_x_281) ;  /* 0xfffffffc00f08947 */ /* 0x002fea000383ffff */
[----:B------:R-:W-:Y:S05]  /*11310*/  BRA `(.L_x_373) ;  /* 0xffffffc400547947 */ /* 0x000fea000383ffff */
.L_x_282:
[----:B------:R-:W-:Y:S01]  /*11320*/  BSSY B1, `(.L_x_374) ;  /* 0x0000008000017945 */ /* 0x000fe20003800000 */
[----:B------:R-:W-:Y:S01]  /*11330*/  MOV R13, R25 ;  /* 0x00000019000d7202 */ /* 0x000fe20000000f00 */
[----:B------:R-:W-:Y:S02]  /*11340*/  IMAD.MOV.U32 R12, RZ, RZ, RZ ;  /* 0x000000ffff0c7224 */ /* 0x000fe400078e00ff */
[----:B------:R-:W-:Y:S02]  /*11350*/  IMAD.MOV.U32 R11, RZ, RZ, 0x181f ;  /* 0x0000181fff0b7424 */ /* 0x000fe400078e00ff */
[----:B------:R-:W-:-:S07]  /*11360*/  IMAD.MOV.U32 R15, RZ, RZ, -0x1 ;  /* 0xffffffffff0f7424 */ /* 0x000fce00078e00ff */
[----:B0-----:R-:W-:Y:S05]  /*11370*/  WARPSYNC.COLLECTIVE R15, `(.L_x_375) ;  /* 0x000000000f087348 */ /* 0x001fea0003c00000 */
[----:B------:R1:W2:Y:S02]  /*11380*/  SHFL.IDX P6, R14, R13, R12, R11 ;  /* 0x0000000c0d0e7389 */ /* 0x0002a400000c000b */
[----:B012---:R-:W-:Y:S01]  /*11390*/  ENDCOLLECTIVE ;  /* 0x000000000000791b */ /* 0x007fe20003800000 */
.L_x_375:
[----:B------:R-:W-:Y:S05]  /*113a0*/  BSYNC B1 ;  /* 0x0000000000017941 */ /* 0x000fea0003800000 */
.L_x_374:
[----:B------:R-:W-:Y:S01]  /*113b0*/  IMAD.MOV.U32 R13, RZ, RZ, R24 ;  /* 0x000000ffff0d7224 */ /* 0x000fe200078e0018 */
[----:B------:R-:W-:Y:S01]  /*113c0*/  MOV R15, 0xffffffff ;  /* 0xffffffff000f7802 */ /* 0x000fe20000000f00 */
[----:B------:R-:W-:Y:S01]  /*113d0*/  IMAD.MOV.U32 R12, RZ, RZ, RZ ;  /* 0x000000ffff0c7224 */ /* 0x000fe200078e00ff */
[----:B------:R-:W-:Y:S01]  /*113e0*/  MOV R3, R14 ;  /* 0x0000000e00037202 */ /* 0x000fe20000000f00 */
[----:B------:R-:W-:Y:S02]  /*113f0*/  IMAD.MOV.U32 R11, RZ, RZ, 0x181f ;  /* 0x0000181fff0b7424 */ /* 0x000fe400078e00ff */
[----:B------:R-:W-:-:S07]  /*11400*/  IMAD R5, R5, 0x2, R22 ;  /* 0x0000000205057824 */ /* 0x000fce00078e0216 */
[----:B------:R-:W-:Y:S05]  /*11410*/  WARPSYNC.COLLECTIVE R15, `(.L_x_376) ;  /* 0x000000000f087348 */ /* 0x000fea0003c00000 */
[----:B------:R0:W1:Y:S02]  /*11420*/  SHFL.IDX P6, R14, R13, R12, R11 ;  /* 0x0000000c0d0e7389 */ /* 0x00006400000c000b */
[----:B01----:R-:W-:Y:S01]  /*11430*/  ENDCOLLECTIVE ;  /* 0x000000000000791b */ /* 0x003fe20003800000 */
.L_x_376:
[----:B------:R-:W-:Y:S01]  /*11440*/  MOV R13, R25 ;  /* 0x00000019000d7202 */ /* 0x000fe20000000f00 */
[----:B------:R-:W-:Y:S02]  /*11450*/  IMAD.MOV.U32 R12, RZ, RZ, 0x1 ;  /* 0x00000001ff0c7424 */ /* 0x000fe400078e00ff */
[----:B------:R-:W-:-:S07]  /*11460*/  IMAD.MOV.U32 R2, RZ, RZ, R14 ;  /* 0x000000ffff027224 */ /* 0x000fce00078e000e */
[----:B------:R-:W-:Y:S05]  /*11470*/  WARPSYNC.COLLECTIVE R15, `(.L_x_377) ;  /* 0x000000000f087348 */ /* 0x000fea0003c00000 */
[----:B------:R0:W1:Y:S02]  /*11480*/  SHFL.IDX P6, R14, R13, R12, R11 ;  /* 0x0000000c0d0e7389 */ /* 0x00006400000c000b */
[----:B01----:R-:W-:Y:S01]  /*11490*/  ENDCOLLECTIVE ;  /* 0x000000000000791b */ /* 0x003fe20003800000 */
.L_x_377:
[----:B------:R-:W-:-:S05]  /*114a0*/  IADD3 R2, P0, R2, R4, RZ ;  /* 0x0000000402027210 */ /* 0x000fca0007f1e0ff */
        /* <DEDUP_REMOVED lines=15> */
.L_x_378:
[----:B------:R-:W-:Y:S02]  /*115a0*/  IMAD.MOV.U32 R13, RZ, RZ, R25 ;  /* 0x000000ffff0d7224 */ /* 0x000fe400078e0019 */
[----:B------:R-:W-:Y:S01]  /*115b0*/  IMAD.MOV.U32 R12, RZ, RZ, 0x2 ;  /* 0x00000002ff0c7424 */ /* 0x000fe200078e00ff */
[----:B------:R-:W-:-:S07]  /*115c0*/  MOV R2, R14 ;  /* 0x0000000e00027202 */ /* 0x000fce0000000f00 */
[----:B------:R-:W-:Y:S05]  /*115d0*/  WARPSYNC.COLLECTIVE R15, `(.L_x_379) ;  /* 0x000000000f087348 */ /* 0x000fea0003c00000 */
[----:B------:R0:W1:Y:S02]  /*115e0*/  SHFL.IDX P6, R14, R13, R12, R11 ;  /* 0x0000000c0d0e7389 */ /* 0x00006400000c000b */
[----:B01----:R-:W-:Y:S01]  /*115f0*/  ENDCOLLECTIVE ;  /* 0x000000000000791b */ /* 0x003fe20003800000 */
.L_x_379:
        /* <DEDUP_REMOVED lines=16> */
.L_x_380:
[----:B------:R-:W-:Y:S01]  /*11700*/  MOV R13, R25 ;  /* 0x00000019000d7202 */ /* 0x000fe20000000f00 */
[----:B------:R-:W-:Y:S02]  /*11710*/  IMAD.MOV.U32 R12, RZ, RZ, 0x3 ;  /* 0x00000003ff0c7424 */ /* 0x000fe400078e00ff */
[----:B------:R-:W-:-:S07]  /*11720*/  IMAD.MOV.U32 R2, RZ, RZ, R14 ;  /* 0x000000ffff027224 */ /* 0x000fce00078e000e */
[----:B------:R-:W-:Y:S05]  /*11730*/  WARPSYNC.COLLECTIVE R15, `(.L_x_381) ;  /* 0x000000000f087348 */ /* 0x000fea0003c00000 */
[----:B------:R0:W1:Y:S02]  /*11740*/  SHFL.IDX P6, R14, R13, R12, R11 ;  /* 0x0000000c0d0e7389 */ /* 0x00006400000c000b */
[----:B01----:R-:W-:Y:S01]  /*11750*/  ENDCOLLECTIVE ;  /* 0x000000000000791b */ /* 0x003fe20003800000 */
.L_x_381:
        /* <DEDUP_REMOVED lines=16> */
.L_x_382:
[----:B------:R-:W-:Y:S02]  /*11860*/  IMAD.MOV.U32 R13, RZ, RZ, R25 ;  /* 0x000000ffff0d7224 */ /* 0x000fe400078e0019 */
[----:B------:R-:W-:Y:S01]  /*11870*/  IMAD.MOV.U32 R12, RZ, RZ, 0x4 ;  /* 0x00000004ff0c7424 */ /* 0x000fe200078e00ff */
[----:B------:R-:W-:-:S07]  /*11880*/  MOV R2, R14 ;  /* 0x0000000e00027202 */ /* 0x000fce0000000f00 */
[----:B------:R-:W-:Y:S05]  /*11890*/  WARPSYNC.COLLECTIVE R15, `(.L_x_383) ;  /* 0x000000000f087348 */ /* 0x000fea0003c00000 */
[----:B------:R0:W1:Y:S02]  /*118a0*/  SHFL.IDX P6, R14, R13, R12, R11 ;  /* 0x0000000c0d0e7389 */ /* 0x00006400000c000b */
[----:B01----:R-:W-:Y:S01]  /*118b0*/  ENDCOLLECTIVE ;  /* 0x000000000000791b */ /* 0x003fe20003800000 */
.L_x_383:
        /* <DEDUP_REMOVED lines=16> */
.L_x_384:
[----:B------:R-:W-:Y:S01]  /*119c0*/  MOV R13, R25 ;  /* 0x00000019000d7202 */ /* 0x000fe20000000f00 */
[----:B------:R-:W-:Y:S02]  /*119d0*/  IMAD.MOV.U32 R12, RZ, RZ, 0x5 ;  /* 0x00000005ff0c7424 */ /* 0x000fe400078e00ff */
[----:B------:R-:W-:-:S07]  /*119e0*/  IMAD.MOV.U32 R2, RZ, RZ, R14 ;  /* 0x000000ffff027224 */ /* 0x000fce00078e000e */
[----:B------:R-:W-:Y:S05]  /*119f0*/  WARPSYNC.COLLECTIVE R15, `(.L_x_385) ;  /* 0x000000000f087348 */ /* 0x000fea0003c00000 */
[----:B------:R0:W1:Y:S02]  /*11a00*/  SHFL.IDX P6, R14, R13, R12, R11 ;  /* 0x0000000c0d0e7389 */ /* 0x00006400000c000b */
[----:B01----:R-:W-:Y:S01]  /*11a10*/  ENDCOLLECTIVE ;  /* 0x000000000000791b */ /* 0x003fe20003800000 */
.L_x_385:
[----:B------:R-:W-:-:S05]  /*11a20*/  IADD3 R2, P0, R2, R4, RZ ;  /* 0x0000000402027210 */ /* 0x000fca0007f1e0ff */
        /* <DEDUP_REMOVED lines=12> */
.L_x_386:
[----:B------:R-:W-:Y:S01]  /*11af0*/  @!PT LDS RZ, [RZ] ;  /* 0x00000000fffff984 */ /* 0x000fe20000000800 */
[----:B------:R-:W-:Y:S01]  /*11b00*/  @!PT LDS RZ, [RZ] ;  /* 0x00000000fffff984 */ /* 0x000fe20000000800 */
[----:B------:R-:W-:Y:S01]  /*11b10*/  @!PT LDS RZ, [RZ] ;  /* 0x00000000fffff984 */ /* 0x000fe20000000800 */
[----:B------:R1:W-:Y:S01]  /*11b20*/  LDGSTS.E.BYPASS.LTC128B.128 [R5+0x5400], desc[UR36][R2.64+0x80], !P0 ;  /* 0x0540008002057fae */ /* 0x0003e2000c101d64 */
[----:B------:R-:W-:-:S13]  /*11b30*/  ISETP.LT.OR P0, PT, R7, 0x41, P1 ;  /* 0x000000410700780c */ /* 0x000fda0000f01670 */
[----:B------:R1:W-:Y:S01]  /*11b40*/  LDGSTS.E.BYPASS.LTC128B.128 [R5+0x8400], desc[UR36][R2.64+0x100], !P0 ;  /* 0x0840010002057fae */ /* 0x0003e2000c101d64 */
[----:B------:R-:W-:Y:S05]  /*11b50*/  BRA `(.L_x_387) ;  /* 0xffffffc000387947 */ /* 0x000fea000383ffff */
.L_x_290:
[----:B0-----:R0:W1:Y:S02]  /*11b60*/  SYNCS.PHASECHK.TRANS64.TRYWAIT P0, [R0+URZ+0x30860], R3 ;  /* 0x03086003000075a7 */ /* 0x001064000800017f */
[----:B-1----:R-:W-:Y:S05]  /*11b70*/  @!P0 NANOSLEEP.SYNCS 0x989680 ;  /* 0x009896800000895d */ /* 0x002fea0003900000 */
[----:B------:R-:W1:Y:S02]  /*11b80*/  @!P0 SYNCS.PHASECHK.TRANS64 P0, [R0+URZ+0x30860], R3 ;  /* 0x03086003000085a7 */ /* 0x000e64000800007f */
[----:B-1----:R-:W-:Y:S05]  /*11b90*/  @!P0 BRA `(.L_x_290) ;  /* 0xfffffffc00f08947 */ /* 0x002fea000383ffff */
[----:B------:R-:W-:Y:S05]  /*11ba0*/  BRA `(.L_x_388) ;  /* 0xffffffc400587947 */ /* 0x000fea000383ffff */
.L_x_291:
[----:B------:R-:W-:Y:S01]  /*11bb0*/  BSSY B0, `(.L_x_389) ;  /* 0x0000008000007945 */ /* 0x000fe20003800000 */
[----:B------:R-:W-:Y:S01]  /*11bc0*/  MOV R13, R25 ;  /* 0x00000019000d7202 */ /* 0x000fe20000000f00 */
[----:B------:R-:W-:Y:S02]  /*11bd0*/  IMAD.MOV.U32 R12, RZ, RZ, RZ ;  /* 0x000000ffff0c7224 */ /* 0x000fe400078e00ff */
[----:B------:R-:W-:Y:S02]  /*11be0*/  IMAD.MOV.U32 R11, RZ, RZ, 0x181f ;  /* 0x0000181fff0b7424 */ /* 0x000fe400078e00ff */
[----:B------:R-:W-:-:S07]  /*11bf0*/  IMAD.MOV.U32 R15, RZ, RZ, -0x1 ;  /* 0xffffffffff0f7424 */ /* 0x000fce00078e00ff */
[----:B0-2---:R-:W-:Y:S05]  /*11c00*/  WARPSYNC.COLLECTIVE R15, `(.L_x_390) ;  /* 0x000000000f087348 */ /* 0x005fea0003c00000 */
[----:B--2---:R1:W2:Y:S02]  /*11c10*/  SHFL.IDX P6, R14, R13, R12, R11 ;  /* 0x0000000c0d0e7389 */ /* 0x0042a400000c000b */
[----:B012---:R-:W-:Y:S01]  /*11c20*/  ENDCOLLECTIVE ;  /* 0x000000000000791b */ /* 0x007fe20003800000 */
.L_x_390:
[----:B------:R-:W-:Y:S05]  /*11c30*/  BSYNC B0 ;  /* 0x0000000000007941 */ /* 0x000fea0003800000 */
.L_x_389:
[----:B------:R-:W-:Y:S01]  /*11c40*/  IMAD.MOV.U32 R13, RZ, RZ, R24 ;  /* 0x000000ffff0d7224 */ /* 0x000fe200078e0018 */
[----:B------:R-:W-:Y:S01]  /*11c50*/  MOV R15, 0xffffffff ;  /* 0xffffffff000f7802 */ /* 0x000fe20000000f00 */
[----:B------:R-:W-:Y:S01]  /*11c60*/  IMAD.MOV.U32 R12, RZ, RZ, RZ ;  /* 0x000000ffff0c7224 */ /* 0x000fe200078e00ff */
[----:B------:R-:W-:Y:S01]  /*11c70*/  MOV R3, R14 ;  /* 0x0000000e00037202 */ /* 0x000fe20000000f00 */
[----:B------:R-:W-:Y:S02]  /*11c80*/  IMAD.MOV.U32 R11, RZ, RZ, 0x181f ;  /* 0x0000181fff0b7424 */ /* 0x000fe400078e00ff */
[----:B------:R-:W-:Y:S02]  /*11c90*/  IMAD.SHL.U32 R5, R32, 0x2, RZ ;  /* 0x0000000220057824 */ /* 0x000fe400078e00ff */
[----:B------:R-:W-:-:S07]  /*11ca0*/  IMAD R4, R7, 0x2, R22 ;  /* 0x0000000207047824 */ /* 0x000fce00078e0216 */
[----:B------:R-:W-:Y:S05]  /*11cb0*/  WARPSYNC.COLLECTIVE R15, `(.L_x_391) ;  /* 0x000000000f087348 */ /* 0x000fea0003c00000 */
[----:B------:R0:W1:Y:S02]  /*11cc0*/  SHFL.IDX P6, R14, R13, R12, R11 ;  /* 0x0000000c0d0e7389 */ /* 0x00006400000c000b */
[----:B01----:R-:W-:Y:S01]  /*11cd0*/  ENDCOLLECTIVE ;  /* 0x000000000000791b */ /* 0x003fe20003800000 */
.L_x_391:
[----:B------:R-:W-:Y:S02]  /*11ce0*/  ULDC UR4, c[0x0][0x2f4] ;  /* 0x0000bd0000047ab9 */ /* 0x000fe40000000800 */
[----:B------:R-:W-:Y:S02]  /*11cf0*/  ISETP.GE.AND P2, PT, R32, UR4, PT ;  /* 0x0000000420007c0c */ /* 0x000fe4000bf46270 */
[----:B------:R-:W-:Y:S02]  /*11d00*/  ISETP.GE.AND P1, PT, R34, UR4, PT ;  /* 0x0000000422007c0c */ /* 0x000fe4000bf26270 */
[C---:B------:R-:W-:Y:S02]  /*11d10*/  ISETP.LT.OR P3, PT, R6.reuse, 0x1, P2 ;  /* 0x000000010600780c */ /* 0x040fe40001761670 */
[----:B------:R-:W-:Y:S02]  /*11d20*/  ISETP.LT.OR P4, PT, R6, 0x1, P1 ;  /* 0x000000010600780c */ /* 0x000fe40000f81670 */
[----:B------:R-:W-:Y:S01]  /*11d30*/  MOV R13, R25 ;  /* 0x00000019000d7202 */ /* 0x000fe20000000f00 */
[----:B------:R-:W-:Y:S01]  /*11d40*/  IMAD.MOV.U32 R12, RZ, RZ, 0x1 ;  /* 0x00000001ff0c7424 */ /* 0x000fe200078e00ff */
[----:B------:R-:W-:-:S05]  /*11d50*/  IADD3 R2, P0, R14, R5, RZ ;  /* 0x000000050e027210 */ /* 0x000fca0007f1e0ff */
[----:B------:R-:W-:Y:S01]  /*11d60*/  IMAD.X R3, RZ, RZ, R3, P0 ;  /* 0x000000ffff037224 */ /* 0x000fe200000e0603 */
[----:B------:R-:W-:-:S13]  /*11d70*/  ISETP.GE.AND P0, PT, R33, UR4, PT ;  /* 0x0000000421007c0c */ /* 0x000fda000bf06270 */
[----:B------:R-:W-:Y:S05]  /*11d80*/  WARPSYNC.COLLECTIVE R15, `(.L_x_392) ;  /* 0x000000000f087348 */ /* 0x000fea0003c00000 */
[----:B------:R0:W1:Y:S02]  /*11d90*/  SHFL.IDX P6, R14, R13, R12, R11 ;  /* 0x0000000c0d0e7389 */ /* 0x00006400000c000b */
[----:B01----:R-:W-:Y:S01]  /*11da0*/  ENDCOLLECTIVE ;  /* 0x000000000000791b */ /* 0x003fe20003800000 */
.L_x_392:
[----:B------:R-:W-:Y:S01]  /*11db0*/  @!PT LDS RZ, [RZ] ;  /* 0x00000000fffff984 */ /* 0x000fe20000000800 */
[----:B------:R-:W-:Y:S01]  /*11dc0*/  @!PT LDS RZ, [RZ] ;  /* 0x00000000fffff984 */ /* 0x000fe20000000800 */
[----:B------:R-:W-:Y:S01]  /*11dd0*/  @!PT LDS RZ, [RZ] ;  /* 0x00000000fffff984 */ /* 0x000fe20000000800 */
[----:B------:R0:W-:Y:S01]  /*11de0*/  LDGSTS.E.BYPASS.LTC128B.128 [R4+0x400], desc[UR36][R2.64], !P3 ;  /* 0x0040000002047fae */ /* 0x0001e2000d901d64 */
[----:B------:R-:W-:-:S03]  /*11df0*/  ISETP.LT.OR P3, PT, R6, 0x1, P0 ;  /* 0x000000010600780c */ /* 0x000fc60000761670 */
[----:B------:R0:W-:Y:S01]  /*11e00*/  LDGSTS.E.BYPASS.LTC128B.128 [R4+0x3400], desc[UR36][R2.64+0x80], !P4 ;  /* 0x0340008002047fae */ /* 0x0001e2000e101d64 */
[----:B------:R-:W-:-:S09]  /*11e10*/  IMAD.MOV.U32 R13, RZ, RZ, R24 ;  /* 0x000000ffff0d7224 */ /* 0x000fd200078e0018 */
[----:B------:R0:W-:Y:S01]  /*11e20*/  LDGSTS.E.BYPASS.LTC128B.128 [R4+0x6400], desc[UR36][R2.64+0x100], !P3 ;  /* 0x0640010002047fae */ /* 0x0001e2000d901d64 */
[----:B------:R-:W-:Y:S01]  /*11e30*/  ISETP.LT.OR P3, PT, R6, 0x11, P2 ;  /* 0x000000110600780c */ /* 0x000fe20001761670 */
[----:B------:R-:W-:-:S12]  /*11e40*/  IMAD.MOV.U32 R7, RZ, RZ, R14 ;  /* 0x000000ffff077224 */ /* 0x000fd800078e000e */
[----:B0-----:R-:W-:Y:S05]  /*11e50*/  WARPSYNC.COLLECTIVE R15, `(.L_x_393) ;  /* 0x000000000f087348 */ /* 0x001fea0003c00000 */
[----:B------:R1:W2:Y:S02]  /*11e60*/  SHFL.IDX P6, R14, R13, R12, R11 ;  /* 0x0000000c0d0e7389 */ /* 0x0002a400000c000b */
[----:B012---:R-:W-:Y:S01]  /*11e70*/  ENDCOLLECTIVE ;  /* 0x000000000000791b */ /* 0x007fe20003800000 */
.L_x_393:
[----:B------:R-:W-:Y:S02]  /*11e80*/  IMAD.MOV.U32 R13, RZ, RZ, R25 ;  /* 0x000000ffff0d7224 */ /* 0x000fe400078e0019 */
[----:B------:R-:W-:Y:S01]  /*11e90*/  IMAD.MOV.U32 R12, RZ, RZ, 0x2 ;  /* 0x00000002ff0c7424 */ /* 0x000fe200078e00ff */
[----:B------:R-:W-:-:S13]  /*11ea0*/  IADD3 R2, P4, R14, R5, RZ ;  /* 0x000000050e027210 */ /* 0x000fda0007f9e0ff */
[----:B------:R-:W-:Y:S05]  /*11eb0*/  WARPSYNC.COLLECTIVE R15, `(.L_x_394) ;  /* 0x000000000f087348 */ /* 0x000fea0003c00000 */
[----:B------:R0:W1:Y:S02]  /*11ec0*/  SHFL.IDX P6, R14, R13, R12, R11 ;  /* 0x0000000c0d0e7389 */ /* 0x00006400000c000b */
[----:B01----:R-:W-:Y:S01]  /*11ed0*/  ENDCOLLECTIVE ;  /* 0x000000000000791b */ /* 0x003fe20003800000 */
.L_x_394:
[----:B------:R-:W-:Y:S02]  /*11ee0*/  IADD3.X R3, RZ, R7, RZ, P4, !PT ;  /* 0x00000007ff037210 */ /* 0x000fe400027fe4ff */
[----:B------:R-:W-:-:S03]  /*11ef0*/  ISETP.LT.OR P4, PT, R6, 0x11, P1 ;  /* 0x000000110600780c */ /* 0x000fc60000f81670 */
[----:B------:R-:W-:Y:S01]  /*11f00*/  @!PT LDS RZ, [RZ] ;  /* 0x00000000fffff984 */ /* 0x000fe20000000800 */
[----:B------:R-:W-:Y:S01]  /*11f10*/  @!PT LDS RZ, [RZ] ;  /* 0x00000000fffff984 */ /* 0x000fe20000000800 */
[----:B------:R-:W-:Y:S01]  /*11f20*/  @!PT LDS RZ, [RZ] ;  /* 0x00000000fffff984 */ /* 0x000fe20000000800 */
[----:B------:R0:W-:Y:S01]  /*11f30*/  LDGSTS.E.BYPASS.LTC128B.128 [R4+0xc00], desc[UR36][R2.64], !P3 ;  /* 0x00c0000002047fae */ /* 0x0001e2000d901d64 */
[----:B------:R-:W-:Y:S02]  /*11f40*/  ISETP.LT.OR P3, PT, R6, 0x11, P0 ;  /* 0x000000110600780c */ /* 0x000fe40000761670 */
[----:B------:R-:W-:-:S07]  /*11f50*/  MOV R13, R24 ;  /* 0x00000018000d7202 */ /* 0x000fce0000000f00 */
[----:B------:R0:W-:Y:S04]  /*11f60*/  LDGSTS.E.BYPASS.LTC128B.128 [R4+0x3c00], desc[UR36][R2.64+0x80], !P4 ;  /* 0x03c0008002047fae */ /* 0x0001e8000e101d64 */
[----:B------:R0:W-:Y:S01]  /*11f70*/  LDGSTS.E.BYPASS.LTC128B.128 [R4+0x6c00], desc[UR36][R2.64+0x100], !P3 ;  /* 0x06c0010002047fae */ /* 0x0001e2000d901d64 */
[----:B------:R-:W-:Y:S01]  /*11f80*/  ISETP.LT.OR P3, PT, R6, 0x21, P2 ;  /* 0x000000210600780c */ /* 0x000fe20001761670 */
[----:B------:R-:W-:-:S12]  /*11f90*/  IMAD.MOV.U32 R7, RZ, RZ, R14 ;  /* 0x000000ffff077224 */ /* 0x000fd800078e000e */
[----:B0-----:R-:W-:Y:S05]  /*11fa0*/  WARPSYNC.COLLECTIVE R15, `(.L_x_395) ;  /* 0x000000000f087348 */ /* 0x001fea0003c00000 */
[----:B------:R1:W2:Y:S02]  /*11fb0*/  SHFL.IDX P6, R14, R13, R12, R11 ;  /* 0x0000000c0d0e7389 */ /* 0x0002a400000c000b */
[----:B012---:R-:W-:Y:S01]  /*11fc0*/  ENDCOLLECTIVE ;  /* 0x000000000000791b */ /* 0x007fe20003800000 */
.L_x_395:
[----:B------:R-:W-:Y:S02]  /*11fd0*/  IMAD.MOV.U32 R13, RZ, RZ, R25 ;  /* 0x000000ffff0d7224 */ /* 0x000fe400078e0019 */
[----:B------:R-:W-:Y:S01]  /*11fe0*/  IMAD.MOV.U32 R12, RZ, RZ, 0x3 ;  /* 0x00000003ff0c7424 */ /* 0x000fe200078e00ff */
[----:B------:R-:W-:-:S13]  /*11ff0*/  IADD3 R2, P4, R14, R5, RZ ;  /* 0x000000050e027210 */ /* 0x000fda0007f9e0ff */
[----:B------:R-:W-:Y:S05]  /*12000*/  WARPSYNC.COLLECTIVE R15, `(.L_x_396) ;  /* 0x000000000f087348 */ /* 0x000fea0003c00000 */
[----:B------:R0:W1:Y:S02]  /*12010*/  SHFL.IDX P6, R14, R13, R12, R11 ;  /* 0x0000000c0d0e7389 */ /* 0x00006400000c000b */
[----:B01----:R-:W-:Y:S01]  /*12020*/  ENDCOLLECTIVE ;  /* 0x000000000000791b */ /* 0x003fe20003800000 */
.L_x_396:
[----:B------:R-:W-:Y:S01]  /*12030*/  IMAD.X R3, RZ, RZ, R7, P4 ;  /* 0x000000ffff037224 */ /* 0x000fe200020e0607 */
[----:B------:R-:W-:-:S04]  /*12040*/  ISETP.LT.OR P4, PT, R6, 0x21, P1 ;  /* 0x000000210600780c */ /* 0x000fc80000f81670 */
[----:B------:R-:W-:Y:S01]  /*12050*/  @!PT LDS RZ, [RZ] ;  /* 0x00000000fffff984 */ /* 0x000fe20000000800 */
[----:B------:R-:W-:Y:S01]  /*12060*/  @!PT LDS RZ, [RZ] ;  /* 0x00000000fffff984 */ /* 0x000fe20000000800 */
[----:B------:R-:W-:Y:S01]  /*12070*/  @!PT LDS RZ, [RZ] ;  /* 0x00000000fffff984 */ /* 0x000fe20000000800 */
[----:B------:R0:W-:Y:S01]  /*12080*/  LDGSTS.E.BYPASS.LTC128B.128 [R4+0x1400], desc[UR36][R2.64], !P3 ;  /* 0x0140000002047fae */ /* 0x0001e2000d901d64 */
[----:B------:R-:W-:Y:S01]  /*12090*/  ISETP.LT.OR P3, PT, R6, 0x21, P0 ;  /* 0x000000210600780c */ /* 0x000fe20000761670 */
[----:B------:R-:W-:-:S07]  /*120a0*/  IMAD.MOV.U32 R13, RZ, RZ, R24 ;  /* 0x000000ffff0d7224 */ /* 0x000fce00078e0018 */
[----:B------:R0:W-:Y:S05]  /*120b0*/  LDGSTS.E.BYPASS.LTC128B.128 [R4+0x4400], desc[UR36][R2.64+0x80], !P4 ;  /* 0x0440008002047fae */ /* 0x0001ea000e101d64 */
[----:B------:R0:W-:Y:S01]  /*120c0*/  LDGSTS.E.BYPASS.LTC128B.128 [R4+0x7400], desc[UR36][R2.64+0x100], !P3 ;  /* 0x0740010002047fae */ /* 0x0001e2000d901d64 */
[----:B------:R-:W-:Y:S02]  /*120d0*/  ISETP.LT.OR P3, PT, R6, 0x31, P2 ;  /* 0x000000310600780c */ /* 0x000fe40001761670 */
[----:B------:R-:W-:-:S11]  /*120e0*/  MOV R7, R14 ;  /* 0x0000000e00077202 */ /* 0x000fd60000000f00 */
[----:B0-----:R-:W-:Y:S05]  /*120f0*/  WARPSYNC.COLLECTIVE R15, `(.L_x_397) ;  /* 0x000000000f087348 */ /* 0x001fea0003c00000 */
[----:B------:R1:W2:Y:S02]  /*12100*/  SHFL.IDX P6, R14, R13, R12, R11 ;  /* 0x0000000c0d0e7389 */ /* 0x0002a400000c000b */
[----:B012---:R-:W-:Y:S01]  /*12110*/  ENDCOLLECTIVE ;  /* 0x000000000000791b */ /* 0x007fe20003800000 */
.L_x_397:
[----:B------:R-:W-:Y:S01]  /*12120*/  IMAD.MOV.U32 R13, RZ, RZ, R25 ;  /* 0x000000ffff0d7224 */ /* 0x000fe200078e0019 */
[----:B------:R-:W-:Y:S02]  /*12130*/  MOV R12, 0x4 ;  /* 0x00000004000c7802 */ /* 0x000fe40000000f00 */
[----:B------:R-:W-:-:S13]  /*12140*/  IADD3 R2, P4, R14, R5, RZ ;  /* 0x000000050e027210 */ /* 0x000fda0007f9e0ff */
[----:B------:R-:W-:Y:S05]  /*12150*/  WARPSYNC.COLLECTIVE R15, `(.L_x_398) ;  /* 0x000000000f087348 */ /* 0x000fea0003c00000 */
[----:B------:R0:W1:Y:S02]  /*12160*/  SHFL.IDX P6, R14, R13, R12, R11 ;  /* 0x0000000c0d0e7389 */ /* 0x00006400000c000b */
[----:B01----:R-:W-:Y:S01]  /*12170*/  ENDCOLLECTIVE ;  /* 0x000000000000791b */ /* 0x003fe20003800000 */
.L_x_398:
        /* <DEDUP_REMOVED lines=10> */
[----:B------:R-:W-:Y:S01]  /*12220*/  ISETP.LT.OR P3, PT, R6, 0x41, P2 ;  /* 0x000000410600780c */ /* 0x000fe20001761670 */
[----:B------:R-:W-:-:S12]  /*12230*/  IMAD.MOV.U32 R7, RZ, RZ, R14 ;  /* 0x000000ffff077224 */ /* 0x000fd800078e000e */
[----:B0-----:R-:W-:Y:S05]  /*12240*/  WARPSYNC.COLLECTIVE R15, `(.L_x_399) ;  /* 0x000000000f087348 */ /* 0x001fea0003c00000 */
[----:B------:R1:W2:Y:S02]  /*12250*/  SHFL.IDX P6, R14, R13, R12, R11 ;  /* 0x0000000c0d0e7389 */ /* 0x0002a400000c000b */
[----:B012---:R-:W-:Y:S01]  /*12260*/  ENDCOLLECTIVE ;  /* 0x000000000000791b */ /* 0x007fe20003800000 */
.L_x_399:
[----:B------:R-:W-:Y:S01]  /*12270*/  MOV R13, R25 ;  /* 0x00000019000d7202 */ /* 0x000fe20000000f00 */
[----:B------:R-:W-:Y:S01]  /*12280*/  IMAD.MOV.U32 R12, RZ, RZ, 0x5 ;  /* 0x00000005ff0c7424 */ /* 0x000fe200078e00ff */
[----:B------:R-:W-:-:S13]  /*12290*/  IADD3 R2, P4, R14, R5, RZ ;  /* 0x000000050e027210 */ /* 0x000fda0007f9e0ff */
[----:B------:R-:W-:Y:S05]  /*122a0*/  WARPSYNC.COLLECTIVE R15, `(.L_x_400) ;  /* 0x000000000f087348 */ /* 0x000fea0003c00000 */
[----:B------:R0:W1:Y:S02]  /*122b0*/  SHFL.IDX P6, R14, R13, R12, R11 ;  /* 0x0000000c0d0e7389 */ /* 0x00006400000c000b */
[----:B01----:R-:W-:Y:S01]  /*122c0*/  ENDCOLLECTIVE ;  /* 0x000000000000791b */ /* 0x003fe20003800000 */
.L_x_400:
        /* <DEDUP_REMOVED lines=10> */
[----:B------:R-:W-:-:S07]  /*12370*/  IMAD.MOV.U32 R25, RZ, RZ, R14 ;  /* 0x000000ffff197224 */ /* 0x000fce00078e000e */
[----:B0-----:R-:W-:Y:S05]  /*12380*/  WARPSYNC.COLLECTIVE R15, `(.L_x_401) ;  /* 0x000000000f087348 */ /* 0x001fea0003c00000 */
[----:B------:R1:W2:Y:S02]  /*12390*/  SHFL.IDX P6, R14, R13, R12, R11 ;  /* 0x0000000c0d0e7389 */ /* 0x0002a400000c000b */
[----:B012---:R-:W-:Y:S01]  /*123a0*/  ENDCOLLECTIVE ;  /* 0x000000000000791b */ /* 0x007fe20003800000 */
.L_x_401:
[----:B------:R-:W-:Y:S05]  /*123b0*/  BRA `(.L_x_402) ;  /* 0xffffffc0005c7947 */ /* 0x000fea000383ffff */
.L_x_296:
        /* <DEDUP_REMOVED lines=8> */
.L_x_404:
[----:B------:R-:W-:Y:S05]  /*12440*/  BSYNC B0 ;  /* 0x0000000000007941 */ /* 0x000fea0003800000 */
.L_x_403:
[----:B------:R-:W-:Y:S01]  /*12450*/  IMAD.MOV.U32 R13, RZ, RZ, R16 ;  /* 0x000000ffff0d7224 */ /* 0x000fe200078e0010 */
[----:B------:R-:W-:Y:S01]  /*12460*/  MOV R15, 0xffffffff ;  /* 0xffffffff000f7802 */ /* 0x000fe20000000f00 */
[----:B------:R-:W-:Y:S01]  /*12470*/  IMAD.MOV.U32 R12, RZ, RZ, 0x1 ;  /* 0x00000001ff0c7424 */ /* 0x000fe200078e00ff */
[----:B------:R-:W-:Y:S01]  /*12480*/  MOV R5, R14 ;  /* 0x0000000e00057202 */ /* 0x000fe20000000f00 */
[----:B------:R-:W-:Y:S02]  /*12490*/  IMAD.MOV.U32 R11, RZ, RZ, 0x1f ;  /* 0x0000001fff0b7424 */ /* 0x000fe400078e00ff */
[----:B------:R-:W-:-:S07]  /*124a0*/  IMAD.IADD R7, R19, 0x1, R8 ;  /* 0x0000000113077824 */ /* 0x000fce00078e0208 */
[----:B------:R-:W-:Y:S05]  /*124b0*/  WARPSYNC.COLLECTIVE R15, `(.L_x_405) ;  /* 0x000000000f087348 */ /* 0x000fea0003c00000 */
[----:B------:R0:W1:Y:S02]  /*124c0*/  SHFL.IDX P6, R14, R13, R12, R11 ;  /* 0x0000000c0d0e7389 */ /* 0x00006400000c000b */
[----:B01----:R-:W-:Y:S01]  /*124d0*/  ENDCOLLECTIVE ;  /* 0x000000000000791b */ /* 0x003fe20003800000 */
.L_x_405:
[----:B------:R-:W-:Y:S02]  /*124e0*/  ULDC UR4, c[0x0][0xc3c] ;  /* 0x00030f0000047ab9 */ /* 0x000fe40000000800 */
[----:B------:R-:W-:-:S13]  /*124f0*/  ISETP.GE.OR P1, PT, R7, UR4, !P0 ;  /* 0x0000000407007c0c */ /* 0x000fda000c726670 */
[----:B------:R-:W0:Y:S01]  /*12500*/  @!P1 LDC.64 R2, c[0x0][0xc80] ;  /* 0x00032000ff029b82 */ /* 0x000e220000000a00 */
[----:B------:R-:W-:Y:S02]  /*12510*/  IMAD.MOV.U32 R4, RZ, RZ, RZ ;  /* 0x000000ffff047224 */ /* 0x000fe400078e00ff */
[----:B------:R-:W-:Y:S02]  /*12520*/  IMAD.MOV.U32 R11, RZ, RZ, RZ ;  /* 0x000000ffff0b7224 */ /* 0x000fe400078e00ff */
[----:B------:R-:W-:Y:S02]  /*12530*/  IMAD.MOV.U32 R0, RZ, RZ, R14 ;  /* 0x000000ffff007224 */ /* 0x000fe400078e000e */
[----:B0-----:R-:W-:-:S06]  /*12540*/  @!P1 IMAD.WIDE R2, R7, 0x4, R2 ;  /* 0x0000000407029825 */ /* 0x001fcc00078e0202 */
[----:B------:R-:W2:Y:S01]  /*12550*/  @!P1 LDG.E R2, desc[UR36][R2.64] ;  /* 0x0000002402029981 */ /* 0x000ea2000c1e1900 */
[C---:B------:R-:W-:Y:S02]  /*12560*/  ISETP.GE.U32.AND P2, PT, R8.reuse, 0x2, PT ;  /* 0x000000020800780c */ /* 0x040fe40003f46070 */
[C---:B------:R-:W-:Y:S02]  /*12570*/  ISETP.GE.U32.AND P3, PT, R8.reuse, 0x4, PT ;  /* 0x000000040800780c */ /* 0x040fe40003f66070 */
[C---:B------:R-:W-:Y:S02]  /*12580*/  ISETP.GE.U32.AND P4, PT, R8.reuse, 0x8, PT ;  /* 0x000000080800780c */ /* 0x040fe40003f86070 */
[C---:B------:R-:W-:Y:S02]  /*12590*/  ISETP.GE.U32.AND P5, PT, R8.reuse, 0x10, PT ;  /* 0x000000100800780c */ /* 0x040fe40003fa6070 */
[----:B--2---:R-:W-:Y:S02]  /*125a0*/  @!P1 MOV R4, R2 ;  /* 0x0000000200049202 */ /* 0x004fe40000000f00 */
[----:B------:R-:W-:-:S03]  /*125b0*/  ISETP.NE.AND P1, PT, R8, RZ, PT ;  /* 0x000000ff0800720c */ /* 0x000fc60003f25270 */
[----:B------:R-:W-:-:S10]  /*125c0*/  IMAD.MOV.U32 R13, RZ, RZ, R4 ;  /* 0x000000ffff0d7224 */ /* 0x000fd400078e0004 */
[----:B------:R-:W-:Y:S05]  /*125d0*/  WARPSYNC.COLLECTIVE R15, `(.L_x_406) ;  /* 0x000000000f087348 */ /* 0x000fea0003c00000 */
[----:B------:R0:W1:Y:S02]  /*125e0*/  SHFL.UP P6, R14, R13, R12, R11 ;  /* 0x0400000c0d0e7389 */ /* 0x00006400000c000b */
[----:B01----:R-:W-:Y:S01]  /*125f0*/  ENDCOLLECTIVE ;  /* 0x000000000000791b */ /* 0x003fe20003800000 */
.L_x_406:
[----:B------:R-:W-:Y:S01]  /*12600*/  IMAD.MOV.U32 R12, RZ, RZ, 0x2 ;  /* 0x00000002ff0c7424 */ /* 0x000fe200078e00ff */
[----:B------:R-:W-:-:S05]  /*12610*/  SEL R7, R14, RZ, P1 ;  /* 0x000000ff0e077207 */ /* 0x000fca0000800000 */
[----:B------:R-:W-:-:S05]  /*12620*/  IMAD.IADD R6, R4, 0x1, R7 ;  /* 0x0000000104067824 */ /* 0x000fca00078e0207 */
[----:B------:R-:W-:-:S07]  /*12630*/  MOV R13, R6 ;  /* 0x00000006000d7202 */ /* 0x000fce0000000f00 */
[----:B------:R-:W-:Y:S05]  /*12640*/  WARPSYNC.COLLECTIVE R15, `(.L_x_407) ;  /* 0x000000000f087348 */ /* 0x000fea0003c00000 */
[----:B------:R0:W1:Y:S02]  /*12650*/  SHFL.UP P6, R14, R13, R12, R11 ;  /* 0x0400000c0d0e7389 */ /* 0x00006400000c000b */
[----:B01----:R-:W-:Y:S01]  /*12660*/  ENDCOLLECTIVE ;  /* 0x000000000000791b */ /* 0x003fe20003800000 */
.L_x_407:
[----:B------:R-:W-:Y:S02]  /*12670*/  MOV R12, 0x4 ;  /* 0x00000004000c7802 */ /* 0x000fe40000000f00 */
[----:B------:R-:W-:-:S05]  /*12680*/  SEL R7, R14, RZ, P2 ;  /* 0x000000ff0e077207 */ /* 0x000fca0001000000 */
[----:B------:R-:W-:-:S04]  /*12690*/  IMAD.IADD R7, R6, 0x1, R7 ;  /* 0x0000000106077824 */ /* 0x000fc800078e0207 */
[----:B------:R-:W-:-:S07]  /*126a0*/  IMAD.MOV.U32 R13, RZ, RZ, R7 ;  /* 0x000000ffff0d7224 */ /* 0x000fce00078e0007 */
[----:B------:R-:W-:Y:S05]  /*126b0*/  WARPSYNC.COLLECTIVE R15, `(.L_x_408) ;  /* 0x000000000f087348 */ /* 0x000fea0003c00000 */
[----:B------:R0:W1:Y:S02]  /*126c0*/  SHFL.UP P6, R14, R13, R12, R11 ;  /* 0x0400000c0d0e7389 */ /* 0x00006400000c000b */
[----:B01----:R-:W-:Y:S01]  /*126d0*/  ENDCOLLECTIVE ;  /* 0x000000000000791b */ /* 0x003fe20003800000 */
.L_x_408:
[----:B------:R-:W-:Y:S01]  /*126e0*/  IMAD.MOV.U32 R12, RZ, RZ, 0x8 ;  /* 0x00000008ff0c7424 */ /* 0x000fe200078e00ff */
[----:B------:R-:W-:-:S05]  /*126f0*/  SEL R2, R14, RZ, P3 ;  /* 0x000000ff0e027207 */ /* 0x000fca0001800000 */
[----:B------:R-:W-:-:S04]  /*12700*/  IMAD.IADD R2, R7, 0x1, R2 ;  /* 0x0000000107027824 */ /* 0x000fc800078e0202 */
[----:B------:R-:W-:-:S07]  /*12710*/  IMAD.MOV.U32 R13, RZ, RZ, R2 ;  /* 0x000000ffff0d7224 */ /* 0x000fce00078e0002 */
[----:B------:R-:W-:Y:S05]  /*12720*/  WARPSYNC.COLLECTIVE R15, `(.L_x_409) ;  /* 0x000000000f087348 */ /* 0x000fea0003c00000 */
[----:B------:R0:W1:Y:S02]  /*12730*/  SHFL.UP P6, R14, R13, R12, R11 ;  /* 0x0400000c0d0e7389 */ /* 0x00006400000c000b */
[----:B01----:R-:W-:Y:S01]  /*12740*/  ENDCOLLECTIVE ;  /* 0x000000000000791b */ /* 0x003fe20003800000 */
.L_x_409:
[----:B------:R-:W-:Y:S01]  /*12750*/  IMAD.MOV.U32 R12, RZ, RZ, 0x10 ;  /* 0x00000010ff0c7424 */ /* 0x000fe200078e00ff */
[----:B------:R-:W-:-:S04]  /*12760*/  SEL R3, R14, RZ, P4 ;  /* 0x000000ff0e037207 */ /* 0x000fc80002000000 */
[----:B------:R-:W-:-:S05]  /*12770*/  IADD3 R3, R2, R3, RZ ;  /* 0x0000000302037210 */ /* 0x000fca0007ffe0ff */
[----:B------:R-:W-:-:S07]  /*12780*/  IMAD.MOV.U32 R13, RZ, RZ, R3 ;  /* 0x000000ffff0d7224 */ /* 0x000fce00078e0003 */
[----:B------:R-:W-:Y:S05]  /*12790*/  WARPSYNC.COLLECTIVE R15, `(.L_x_410) ;  /* 0x000000000f087348 */ /* 0x000fea0003c00000 */
[----:B------:R0:W1:Y:S02]  /*127a0*/  SHFL.UP P6, R14, R13, R12, R11 ;  /* 0x0400000c0d0e7389 */ /* 0x00006400000c000b */
[----:B01----:R-:W-:Y:S01]  /*127b0*/  ENDCOLLECTIVE ;  /* 0x000000000000791b */ /* 0x003fe20003800000 */
.L_x_410:
[----:B------:R-:W-:Y:S02]  /*127c0*/  IMAD.MOV.U32 R12, RZ, RZ, 0x1f ;  /* 0x0000001fff0c7424 */ /* 0x000fe400078e00ff */
[----:B------:R-:W-:Y:S01]  /*127d0*/  IMAD.MOV.U32 R11, RZ, RZ, 0x1f ;  /* 0x0000001fff0b7424 */ /* 0x000fe200078e00ff */
[----:B------:R-:W-:-:S05]  /*127e0*/  SEL R6, R14, RZ, P5 ;  /* 0x000000ff0e067207 */ /* 0x000fca0002800000 */
[----:B------:R-:W-:-:S05]  /*127f0*/  IMAD.IADD R6, R3, 0x1, R6 ;  /* 0x0000000103067824 */ /* 0x000fca00078e0206 */
[----:B------:R-:W-:-:S07]  /*12800*/  MOV R13, R6 ;  /* 0x00000006000d7202 */ /* 0x000fce0000000f00 */
[----:B------:R-:W-:Y:S05]  /*12810*/  WARPSYNC.COLLECTIVE R15, `(.L_x_411) ;  /* 0x000000000f087348 */ /* 0x000fea0003c00000 */
[----:B------:R0:W1:Y:S02]  /*12820*/  SHFL.IDX P6, R14, R13, R12, R11 ;  /* 0x0000000c0d0e7389 */ /* 0x00006400000c000b */
[----:B01----:R-:W-:Y:S01]  /*12830*/  ENDCOLLECTIVE ;  /* 0x000000000000791b */ /* 0x003fe20003800000 */
.L_x_411:
[----:B------:R-:W-:Y:S05]  /*12840*/  BRA `(.L_x_412) ;  /* 0xffffffc0006c7947 */ /* 0x000fea000383ffff */
.L_x_301:
[----:B------:R-:W-:Y:S01]  /*12850*/  BSSY B0, `(.L_x_413) ;  /* 0x0000008000007945 */ /* 0x000fe20003800000 */
[----:B-----5:R-:W-:Y:S01]  /*12860*/  IMAD.MOV.U32 R13, RZ, RZ, R4 ;  /* 0x000000ffff0d7224 */ /* 0x020fe200078e0004 */
[----:B------:R-:W-:Y:S01]  /*12870*/  MOV R12, 0x1 ;  /* 0x00000001000c7802 */ /* 0x000fe20000000f00 */
[----:B------:R-:W-:Y:S02]  /*12880*/  IMAD.MOV.U32 R11, RZ, RZ, RZ ;  /* 0x000000ffff0b7224 */ /* 0x000fe400078e00ff */
[----:B------:R-:W-:-:S07]  /*12890*/  IMAD.MOV.U32 R15, RZ, RZ, -0x1 ;  /* 0xffffffffff0f7424 */ /* 0x000fce00078e00ff */
[----:B01----:R-:W-:Y:S05]  /*128a0*/  WARPSYNC.COLLECTIVE R15, `(.L_x_414) ;  /* 0x000000000f087348 */ /* 0x003fea0003c00000 */
[----:B------:R2:W3:Y:S02]  /*128b0*/  SHFL.UP P6, R14, R13, R12, R11 ;  /* 0x0400000c0d0e7389 */ /* 0x0004e400000c000b */
[----:B0123--:R-:W-:Y:S01]  /*128c0*/  ENDCOLLECTIVE ;  /* 0x000000000000791b */ /* 0x00ffe20003800000 */
.L_x_414:
[----:B------:R-:W-:Y:S05]  /*128d0*/  BSYNC B0 ;  /* 0x0000000000007941 */ /* 0x000fea0003800000 */
.L_x_413:
[----:B------:R-:W-:Y:S01]  /*128e0*/  SEL R13, R14, RZ, P1 ;  /* 0x000000ff0e0d7207 */ /* 0x000fe20000800000 */
[----:B------:R-:W-:Y:S01]  /*128f0*/  IMAD.MOV.U32 R11, RZ, RZ, RZ ;  /* 0x000000ffff0b7224 */ /* 0x000fe200078e00ff */
[----:B------:R-:W-:Y:S01]  /*12900*/  MOV R12, 0x2 ;  /* 0x00000002000c7802 */ /* 0x000fe20000000f00 */
[----:B------:R-:W-:Y:S02]  /*12910*/  IMAD.MOV.U32 R15, RZ, RZ, -0x1 ;  /* 0xffffffffff0f7424 */ /* 0x000fe400078e00ff */
[----:B------:R-:W-:-:S07]  /*12920*/  IMAD.IADD R13, R4, 0x1, R13 ;  /* 0x00000001040d7824 */ /* 0x000fce00078e020d */
[----:B------:R-:W-:Y:S05]  /*12930*/  WARPSYNC.COLLECTIVE R15, `(.L_x_415) ;  /* 0x000000000f087348 */ /* 0x000fea0003c00000 */
[----:B------:R0:W1:Y:S02]  /*12940*/  SHFL.UP P6, R14, R13, R12, R11 ;  /* 0x0400000c0d0e7389 */ /* 0x00006400000c000b */
[----:B01----:R-:W-:Y:S01]  /*12950*/  ENDCOLLECTIVE ;  /* 0x000000000000791b */ /* 0x003fe20003800000 */
.L_x_415:
[----:B------:R-:W-:Y:S01]  /*12960*/  IMAD.MOV.U32 R12, RZ, RZ, 0x4 ;  /* 0x00000004ff0c7424 */ /* 0x000fe200078e00ff */
[----:B------:R-:W-:-:S05]  /*12970*/  SEL R0, R14, RZ, P2 ;  /* 0x000000ff0e007207 */ /* 0x000fca0001000000 */
[----:B------:R-:W-:-:S05]  /*12980*/  IMAD.IADD R0, R13, 0x1, R0 ;  /* 0x000000010d007824 */ /* 0x000fca00078e0200 */
[----:B------:R-:W-:-:S07]  /*12990*/  MOV R13, R0 ;  /* 0x00000000000d7202 */ /* 0x000fce0000000f00 */
[----:B------:R-:W-:Y:S05]  /*129a0*/  WARPSYNC.COLLECTIVE R15, `(.L_x_416) ;  /* 0x000000000f087348 */ /* 0x000fea0003c00000 */
[----:B------:R0:W1:Y:S02]  /*129b0*/  SHFL.UP P6, R14, R13, R12, R11 ;  /* 0x0400000c0d0e7389 */ /* 0x00006400000c000b */
[----:B01----:R-:W-:Y:S01]  /*129c0*/  ENDCOLLECTIVE ;  /* 0x000000000000791b */ /* 0x003fe20003800000 */
.L_x_416:
[----:B------:R-:W-:Y:S02]  /*129d0*/  MOV R12, 0x8 ;  /* 0x00000008000c7802 */ /* 0x000fe40000000f00 */
[----:B------:R-:W-:-:S05]  /*129e0*/  SEL R3, R14, RZ, P3 ;  /* 0x000000ff0e037207 */ /* 0x000fca0001800000 */
[----:B------:R-:W-:-:S04]  /*129f0*/  IMAD.IADD R2, R0, 0x1, R3 ;  /* 0x0000000100027824 */ /* 0x000fc800078e0203 */
[----:B------:R-:W-:-:S07]  /*12a00*/  IMAD.MOV.U32 R13, RZ, RZ, R2 ;  /* 0x000000ffff0d7224 */ /* 0x000fce00078e0002 */
[----:B------:R-:W-:Y:S05]  /*12a10*/  WARPSYNC.COLLECTIVE R15, `(.L_x_417) ;  /* 0x000000000f087348 */ /* 0x000fea0003c00000 */
[----:B------:R0:W1:Y:S02]  /*12a20*/  SHFL.UP P6, R14, R13, R12, R11 ;  /* 0x0400000c0d0e7389 */ /* 0x00006400000c000b */
[----:B01----:R-:W-:Y:S01]  /*12a30*/  ENDCOLLECTIVE ;  /* 0x000000000000791b */ /* 0x003fe20003800000 */
.L_x_417:
[----:B------:R-:W-:Y:S01]  /*12a40*/  IMAD.MOV.U32 R12, RZ, RZ, 0x10 ;  /* 0x00000010ff0c7424 */ /* 0x000fe200078e00ff */
[----:B------:R-:W-:-:S05]  /*12a50*/  SEL R3, R14, RZ, P4 ;  /* 0x000000ff0e037207 */ /* 0x000fca0002000000 */
[----:B------:R-:W-:-:S04]  /*12a60*/  IMAD.IADD R3, R2, 0x1, R3 ;  /* 0x0000000102037824 */ /* 0x000fc800078e0203 */
[----:B------:R-:W-:-:S07]  /*12a70*/  IMAD.MOV.U32 R13, RZ, RZ, R3 ;  /* 0x000000ffff0d7224 */ /* 0x000fce00078e0003 */
[----:B------:R-:W-:Y:S05]  /*12a80*/  WARPSYNC.COLLECTIVE R15, `(.L_x_418) ;  /* 0x000000000f087348 */ /* 0x000fea0003c00000 */
[----:B------:R0:W1:Y:S02]  /*12a90*/  SHFL.UP P6, R14, R13, R12, R11 ;  /* 0x0400000c0d0e7389 */ /* 0x00006400000c000b */
[----:B01----:R-:W-:Y:S01]  /*12aa0*/  ENDCOLLECTIVE ;  /* 0x000000000000791b */ /* 0x003fe20003800000 */
.L_x_418:
[----:B------:R-:W-:Y:S02]  /*12ab0*/  IMAD.MOV.U32 R12, RZ, RZ, 0x1f ;  /* 0x0000001fff0c7424 */ /* 0x000fe400078e00ff */
[----:B------:R-:W-:Y:S01]  /*12ac0*/  IMAD.MOV.U32 R11, RZ, RZ, 0x1f ;  /* 0x0000001fff0b7424 */ /* 0x000fe200078e00ff */
[----:B------:R-:W-:-:S04]  /*12ad0*/  SEL R6, R14, RZ, P5 ;  /* 0x000000ff0e067207 */ /* 0x000fc80002800000 */
[----:B------:R-:W-:-:S05]  /*12ae0*/  IADD3 R6, R3, R6, RZ ;  /* 0x0000000603067210 */ /* 0x000fca0007ffe0ff */
[----:B------:R-:W-:-:S07]  /*12af0*/  IMAD.MOV.U32 R13, RZ, RZ, R6 ;  /* 0x000000ffff0d7224 */ /* 0x000fce00078e0006 */
[----:B------:R-:W-:Y:S05]  /*12b00*/  WARPSYNC.COLLECTIVE R15, `(.L_x_419) ;  /* 0x000000000f087348 */ /* 0x000fea0003c00000 */
[----:B------:R0:W1:Y:S02]  /*12b10*/  SHFL.IDX P6, R14, R13, R12, R11 ;  /* 0x0000000c0d0e7389 */ /* 0x00006400000c000b */
[----:B01----:R-:W-:Y:S01]  /*12b20*/  ENDCOLLECTIVE ;  /* 0x000000000000791b */ /* 0x003fe20003800000 */
.L_x_419:
[----:B------:R-:W-:Y:S05]  /*12b30*/  BRA `(.L_x_420) ;  /* 0xffffffc0004c7947 */ /* 0x000fea000383ffff */
.L_x_303:
[----:B------:R-:W-:Y:S01]  /*12b40*/  BSSY B0, `(.L_x_421) ;  /* 0x0000006000007945 */ /* 0x000fe20003800000 */
[----:B------:R-:W-:Y:S02]  /*12b50*/  PLOP3.LUT P6, PT, P6, PT, PT, 0x8, 0x0 ;  /* 0x000000000000781c */ /* 0x000fe400037ce170 */
[----:B------:R-:W-:-:S11]  /*12b60*/  MOV R15, 0xffffffff ;  /* 0xffffffff000f7802 */ /* 0x000fd60000000f00 */
[----:B0-----:R-:W-:Y:S05]  /*12b70*/  WARPSYNC.COLLECTIVE R15, `(.L_x_422) ;  /* 0x000000000f087348 */ /* 0x001fea0003c00000 */
[----:B------:R-:W-:Y:S01]  /*12b80*/  VOTE.ANY R14, PT, P6 ;  /* 0x00000000000e7806 */ /* 0x000fe200030e0100 */
[----:B0-----:R-:W-:Y:S06]  /*12b90*/  ENDCOLLECTIVE ;  /* 0x000000000000791b */ /* 0x001fec0003800000 */
.L_x_422:
[----:B------:R-:W-:Y:S05]  /*12ba0*/  BSYNC B0 ;  /* 0x0000000000007941 */ /* 0x000fea0003800000 */
.L_x_421:
[----:B------:R-:W-:Y:S01]  /*12bb0*/  IMAD.MOV.U32 R2, RZ, RZ, R14 ;  /* 0x000000ffff027224 */ /* 0x000fe200078e000e */
[----:B------:R-:W-:Y:S01]  /*12bc0*/  MOV R11, 0x1f ;  /* 0x0000001f000b7802 */ /* 0x000fe20000000f00 */
[----:B------:R-:W-:Y:S02]  /*12bd0*/  IMAD.MOV.U32 R13, RZ, RZ, R4 ;  /* 0x000000ffff0d7224 */ /* 0x000fe400078e0004 */
[----:B------:R-:W0:Y:S01]  /*12be0*/  POPC R0, R2 ;  /* 0x0000000200007309 */ /* 0x000e220000000000 */
[----:B------:R-:W-:Y:S02]  /*12bf0*/  IMAD.MOV.U32 R15, RZ, RZ, -0x1 ;  /* 0xffffffffff0f7424 */ /* 0x000fe400078e00ff */
[----:B0-----:R-:W-:-:S07]  /*12c00*/  IMAD.MOV.U32 R12, RZ, RZ, R0 ;  /* 0x000000ffff0c7224 */ /* 0x001fce00078e0000 */
[----:B------:R-:W-:Y:S05]  /*12c10*/  WARPSYNC.COLLECTIVE R15, `(.L_x_423) ;  /* 0x000000000f087348 */ /* 0x000fea0003c00000 */
[----:B------:R0:W1:Y:S02]  /*12c20*/  SHFL.IDX P6, R14, R13, R12, R11 ;  /* 0x0000000c0d0e7389 */ /* 0x00006400000c000b */
[----:B01----:R-:W-:Y:S01]  /*12c30*/  ENDCOLLECTIVE ;  /* 0x000000000000791b */ /* 0x003fe20003800000 */
.L_x_423:
[----:B------:R-:W-:Y:S01]  /*12c40*/  IMAD.MOV.U32 R4, RZ, RZ, R14 ;  /* 0x000000ffff047224 */ /* 0x000fe200078e000e */
[----:B------:R-:W-:Y:S06]  /*12c50*/  BRA `(.L_x_424) ;  /* 0xffffffc0003c7947 */ /* 0x000fec000383ffff */
.L_x_305:
[----:B------:R-:W-:Y:S01]  /*12c60*/  BSSY B0, `(.L_x_425) ;  /* 0x0000007000007945 */ /* 0x000fe20003800000 */
[----:B------:R-:W-:Y:S01]  /*12c70*/  IMAD.MOV.U32 R13, RZ, RZ, R6 ;  /* 0x000000ffff0d7224 */ /* 0x000fe200078e0006 */
[----:B------:R-:W-:Y:S01]  /*12c80*/  MOV R11, 0x1f ;  /* 0x0000001f000b7802 */ /* 0x000fe20000000f00 */
[----:B------:R-:W-:-:S07]  /*12c90*/  IMAD.MOV.U32 R15, RZ, RZ, -0x1 ;  /* 0xffffffffff0f7424 */ /* 0x000fce00078e00ff */
[----:B012---:R-:W-:Y:S05]  /*12ca0*/  WARPSYNC.COLLECTIVE R15, `(.L_x_426) ;  /* 0x000000000f087348 */ /* 0x007fea0003c00000 */
[----:B------:R3:W4:Y:S02]  /*12cb0*/  SHFL.IDX P6, R14, R13, R12, R11 ;  /* 0x0000000c0d0e7389 */ /* 0x00072400000c000b */
[----:B01234-:R-:W-:Y:S01]  /*12cc0*/  ENDCOLLECTIVE ;  /* 0x000000000000791b */ /* 0x01ffe20003800000 */
.L_x_426:
[----:B------:R-:W-:Y:S05]  /*12cd0*/  BSYNC B0 ;  /* 0x0000000000007941 */ /* 0x000fea0003800000 */
.L_x_425:
[----:B------:R-:W-:Y:S05]  /*12ce0*/  BRA `(.L_x_304) ;  /* 0xffffffc000347947 */ /* 0x000fea000383ffff */
.L_x_309:
[----:B0-----:R0:W2:Y:S02]  /*12cf0*/  SYNCS.PHASECHK.TRANS64.TRYWAIT P0, [R4+URZ+0x30820], R0 ;  /* 0x03082000040075a7 */ /* 0x0010a4000800017f */
[----:B--2---:R-:W-:Y:S05]  /*12d00*/  @!P0 NANOSLEEP.SYNCS 0x989680 ;  /* 0x009896800000895d */ /* 0x004fea0003900000 */
[----:B------:R-:W2:Y:S02]  /*12d10*/  @!P0 SYNCS.PHASECHK.TRANS64 P0, [R4+URZ+0x30820], R0 ;  /* 0x03082000040085a7 */ /* 0x000ea4000800007f */
[----:B--2---:R-:W-:Y:S05]  /*12d20*/  @!P0 BRA `(.L_x_309) ;  /* 0xfffffffc00f08947 */ /* 0x004fea000383ffff */
[----:B------:R-:W-:Y:S05]  /*12d30*/  BRA `(.L_x_427) ;  /* 0xffffffc400207947 */ /* 0x000fea000383ffff */
.L_x_310:
[----:B------:R-:W2:Y:S01]  /*12d40*/  S2R R2, SR_TID.X ;  /* 0x0000000000027919 */ /* 0x000ea20000002100 */
[----:B------:R-:W-:Y:S01]  /*12d50*/  BSSY B0, `(.L_x_428) ;  /* 0x000000a000007945 */ /* 0x000fe20003800000 */
[----:B------:R-:W-:Y:S01]  /*12d60*/  IMAD.MOV.U32 R12, RZ, RZ, RZ ;  /* 0x000000ffff0c7224 */ /* 0x000fe200078e00ff */
[----:B------:R-:W-:Y:S01]  /*12d70*/  MOV R11, 0x1f ;  /* 0x0000001f000b7802 */ /* 0x000fe20000000f00 */
[----:B------:R-:W-:Y:S01]  /*12d80*/  IMAD.MOV.U32 R15, RZ, RZ, -0x1 ;  /* 0xffffffffff0f7424 */ /* 0x000fe200078e00ff */
[----:B--2---:R-:W-:-:S04]  /*12d90*/  SHF.R.U32.HI R2, RZ, 0x5, R2 ;  /* 0x00000005ff027819 */ /* 0x004fc80000011602 */
[----:B------:R-:W-:-:S05]  /*12da0*/  LOP3.LUT R2, R2, 0x3, RZ, 0xc0, !PT ;  /* 0x0000000302027812 */ /* 0x000fca00078ec0ff */
[----:B------:R-:W-:-:S07]  /*12db0*/  IMAD.MOV.U32 R13, RZ, RZ, R2 ;  /* 0x000000ffff0d7224 */ /* 0x000fce00078e0002 */
[----:B01-3--:R-:W-:Y:S05]  /*12dc0*/  WARPSYNC.COLLECTIVE R15, `(.L_x_429) ;  /* 0x000000000f087348 */ /* 0x00bfea0003c00000 */
[----:B------:R2:W4:Y:S02]  /*12dd0*/  SHFL.IDX P6, R14, R13, R12, R11 ;  /* 0x0000000c0d0e7389 */ /* 0x00052400000c000b */
[----:B01234-:R-:W-:Y:S01]  /*12de0*/  ENDCOLLECTIVE ;  /* 0x000000000000791b */ /* 0x01ffe20003800000 */
.L_x_429:
[----:B------:R-:W-:Y:S05]  /*12df0*/  BSYNC B0 ;  /* 0x0000000000007941 */ /* 0x000fea0003800000 */
.L_x_428:
[----:B------:R-:W-:Y:S05]  /*12e00*/  BRA `(.L_x_430) ;  /* 0xffffffc400087947 */ /* 0x000fea000383ffff */
.L_x_313:
[----:B------:R-:W-:Y:S01]  /*12e10*/  BSSY B1, `(.L_x_431) ;  /* 0x0000006000017945 */ /* 0x000fe20003800000 */
[----:B------:R-:W-:-:S07]  /*12e20*/  IMAD.MOV.U32 R15, RZ, RZ, -0x1 ;  /* 0xffffffffff0f7424 */ /* 0x000fce00078e00ff */
[----:B01-3--:R-:W-:Y:S05]  /*12e30*/  WARPSYNC.COLLECTIVE R15, `(.L_x_432) ;  /* 0x000000000f0c7348 */ /* 0x00bfea0003c00000 */
[----:B------:R-:W-:Y:S02]  /*12e40*/  ELECT P6, UR62, PT ;  /* 0x00000000003e782f */ /* 0x000fe400038c0000 */
[----:B------:R-:W-:Y:S01]  /*12e50*/  MOV R14, UR62 ;  /* 0x0000003e000e7c02 */ /* 0x000fe20008000f00 */
[----:B01-3--:R-:W-:Y:S10]  /*12e60*/  ENDCOLLECTIVE ;  /* 0x000000000000791b */ /* 0x00bff40003800000 */
.L_x_432:
[----:B------:R-:W-:Y:S05]  /*12e70*/  BSYNC B1 ;  /* 0x0000000000017941 */ /* 0x000fea0003800000 */
.L_x_431:
[----:B------:R-:W-:Y:S05]  /*12e80*/  BRA `(.L_x_433) ;  /* 0xffffffc400007947 */ /* 0x000fea000383ffff */
.L_x_315:
[----:B0-----:R0:W2:Y:S02]  /*12e90*/  SYNCS.PHASECHK.TRANS64.TRYWAIT P1, [R5+URZ+0x30840], R0 ;  /* 0x03084000050075a7 */ /* 0x0010a4000802017f */
[----:B--2---:R-:W-:Y:S05]  /*12ea0*/  @!P1 NANOSLEEP.SYNCS 0x989680 ;  /* 0x009896800000995d */ /* 0x004fea0003900000 */
[----:B------:R-:W2:Y:S02]  /*12eb0*/  @!P1 SYNCS.PHASECHK.TRANS64 P1, [R5+URZ+0x30840], R0 ;  /* 0x03084000050095a7 */ /* 0x000ea4000802007f */
[----:B--2---:R-:W-:Y:S05]  /*12ec0*/  @!P1 BRA `(.L_x_315) ;  /* 0xfffffffc00f09947 */ /* 0x004fea000383ffff */
[----:B------:R-:W-:Y:S05]  /*12ed0*/  BRA `(.L_x_434) ;  /* 0xffffffc400287947 */ /* 0x000fea000383ffff */
.L_x_317:
[----:B--2---:R2:W4:Y:S02]  /*12ee0*/  SYNCS.PHASECHK.TRANS64.TRYWAIT P1, [R27+URZ+0x30840], R2 ;  /* 0x030840021b0075a7 */ /* 0x004524000802017f */
[----:B----4-:R-:W-:Y:S05]  /*12ef0*/  @!P1 NANOSLEEP.SYNCS 0x989680 ;  /* 0x009896800000995d */ /* 0x010fea0003900000 */
[----:B------:R-:W4:Y:S02]  /*12f00*/  @!P1 SYNCS.PHASECHK.TRANS64 P1, [R27+URZ+0x30840], R2 ;  /* 0x030840021b0095a7 */ /* 0x000f24000802007f */
[----:B----4-:R-:W-:Y:S05]  /*12f10*/  @!P1 BRA `(.L_x_317) ;  /* 0xfffffffc00f09947 */ /* 0x010fea000383ffff */
[----:B------:R-:W-:Y:S05]  /*12f20*/  BRA `(.L_x_435) ;  /* 0xffffffc400347947 */ /* 0x000fea000383ffff */
.L_x_319:
[----:B----4-:R4:W0:Y:S02]  /*12f30*/  SYNCS.PHASECHK.TRANS64.TRYWAIT P1, [R5+URZ+0x30860], R0 ;  /* 0x03086000050075a7 */ /* 0x010824000802017f */
[----:B0-----:R-:W-:Y:S05]  /*12f40*/  @!P1 NANOSLEEP.SYNCS 0x989680 ;  /* 0x009896800000995d */ /* 0x001fea0003900000 */
[----:B------:R-:W0:Y:S02]  /*12f50*/  @!P1 SYNCS.PHASECHK.TRANS64 P1, [R5+URZ+0x30860], R0 ;  /* 0x03086000050095a7 */ /* 0x000e24000802007f */
[----:B0-----:R-:W-:Y:S05]  /*12f60*/  @!P1 BRA `(.L_x_319) ;  /* 0xfffffffc00f09947 */ /* 0x001fea000383ffff */
[----:B------:R-:W-:Y:S05]  /*12f70*/  BRA `(.L_x_436) ;  /* 0xffffffc400307947 */ /* 0x000fea000383ffff */
.L_x_437:
        /* <DEDUP_REMOVED lines=16> */
.L_x_3221:


//--------------------- .text._ZN7cutlass13device_kernelIN5flash11enable_sm90INS1_16FlashAttnFwdSm90INS1_25CollectiveMainloopFwdSm90ILi2EN4cute5tupleIJNS5_1CILi1EEES8_S8_EEENS6_IJNS7_ILi128EEENS7_ILi96EEENS7_ILi192EEEEEELi192ENS_10bfloat16_tEfNS_4arch4Sm90ELb0ELb0ELb1ELb1ELb1ELb1ELb0ELb1ELb1ELb1ELb0ELb0EEENS1_21CollectiveEpilogueFwdINS6_IJSA_SC_SB_EEES9_SE_SG_Li256ELb1ELb1ELb0ELb0EEENS1_36VarlenDynamicPersistentTileSchedulerILi128ELi96ELi256ELi128ELb0ELb1ELb1ELb0ELb1ELb1EEEEEEEEEvNT_6ParamsE --------------------------
	.section	.text._ZN7cutlass13device_kernelIN5flash11enable_sm90INS1_16FlashAttnFwdSm90INS1_25CollectiveMainloopFwdSm90ILi2EN4cute5tupleIJNS5_1CILi1EEES8_S8_EEENS6_IJNS7_ILi128EEENS7_ILi96EEENS7_ILi192EEEEEELi192ENS_10bfloat16_tEfNS_4arch4Sm90ELb0ELb0ELb1ELb1ELb1ELb1ELb0ELb1ELb1ELb1ELb0ELb0EEENS1_21CollectiveEpilogueFwdINS6_IJSA_SC_SB_EEES9_SE_SG_Li256ELb1ELb1ELb0ELb0EEENS1_36VarlenDynamicPersistentTileSchedulerILi128ELi96ELi256ELi128ELb0ELb1ELb1ELb0ELb1ELb1EEEEEEEEEvNT_6ParamsE,"ax",@progbits
	.align	128
.text._ZN7cutlass13device_kernelIN5flash11enable_sm90INS1_16FlashAttnFwdSm90INS1_25CollectiveMainloopFwdSm90ILi2EN4cute5tupleIJNS5_1CILi1EEES8_S8_EEENS6_IJNS7_ILi128EEENS7_ILi96EEENS7_ILi192EEEEEELi192ENS_10bfloat16_tEfNS_4arch4Sm90ELb0ELb0ELb1ELb1ELb1ELb1ELb0ELb1ELb1ELb1ELb0ELb0EEENS1_21CollectiveEpilogueFwdINS6_IJSA_SC_SB_EEES9_SE_SG_Li256ELb1ELb1ELb0ELb0EEENS1_36VarlenDynamicPersistentTileSchedulerILi128ELi96ELi256ELi128ELb0ELb1ELb1ELb0ELb1ELb1EEEEEEEEEvNT_6ParamsE:
        .type           _ZN7cutlass13device_kernelIN5flash11enable_sm90INS1_16FlashAttnFwdSm90INS1_25CollectiveMainloopFwdSm90ILi2EN4cute5tupleIJNS5_1CILi1EEES8_S8_EEENS6_IJNS7_ILi128EEENS7_ILi96EEENS7_ILi192EEEEEELi192ENS_10bfloat16_tEfNS_4arch4Sm90ELb0ELb0ELb1ELb1ELb1ELb1ELb0ELb1ELb1ELb1ELb0ELb0EEENS1_21CollectiveEpilogueFwdINS6_IJSA_SC_SB_EEES9_SE_SG_Li256ELb1ELb1ELb0ELb0EEENS1_36VarlenDynamicPersistentTileSchedulerILi128ELi96ELi256ELi128ELb0ELb1ELb1ELb0ELb1ELb1EEEEEEEEEvNT_6ParamsE,@function
        .size           _ZN7cutlass13device_kernelIN5flash11enable_sm90INS1_16FlashAttnFwdSm90INS1_25CollectiveMainloopFwdSm90ILi2EN4cute5tupleIJNS5_1CILi1EEES8_S8_EEENS6_IJNS7_ILi128EEENS7_ILi96EEENS7_ILi192EEEEEELi192ENS_10bfloat16_tEfNS_4arch4Sm90ELb0ELb0ELb1ELb1ELb1ELb1ELb0ELb1ELb1ELb1ELb0ELb0EEENS1_21CollectiveEpilogueFwdINS6_IJSA_SC_SB_EEES9_SE_SG_Li256ELb1ELb1ELb0ELb0EEENS1_36VarlenDynamicPersistentTileSchedulerILi128ELi96ELi256ELi128ELb0ELb1ELb1ELb0ELb1ELb1EEEEEEEEEvNT_6ParamsE,(.L_x_3222 - _ZN7cutlass13device_kernelIN5flash11enable_sm90INS1_16FlashAttnFwdSm90INS1_25CollectiveMainloopFwdSm90ILi2EN4cute5tupleIJNS5_1CILi1EEES8_S8_EEENS6_IJNS7_ILi128EEENS7_ILi96EEENS7_ILi192EEEEEELi192ENS_10bfloat16_tEfNS_4arch4Sm90ELb0ELb0ELb1ELb1ELb1ELb1ELb0ELb1ELb1ELb1ELb0ELb0EEENS1_21CollectiveEpilogueFwdINS6_IJSA_SC_SB_EEES9_SE_SG_Li256ELb1ELb1ELb0ELb0EEENS1_36VarlenDynamicPersistentTileSchedulerILi128ELi96ELi256ELi128ELb0ELb1ELb1ELb0ELb1ELb1EEEEEEEEEvNT_6ParamsE)
        .other          _ZN7cutlass13device_kernelIN5flash11enable_sm90INS1_16FlashAttnFwdSm90INS1_25CollectiveMainloopFwdSm90ILi2EN4cute5tupleIJNS5_1CILi1EEES8_S8_EEENS6_IJNS7_ILi128EEENS7_ILi96EEENS7_ILi192EEEEEELi192ENS_10bfloat16_tEfNS_4arch4Sm90ELb0ELb0ELb1ELb1ELb1ELb1ELb0ELb1ELb1ELb1ELb0ELb0EEENS1_21CollectiveEpilogueFwdINS6_IJSA_SC_SB_EEES9_SE_SG_Li256ELb1ELb1ELb0ELb0EEENS1_36VarlenDynamicPersistentTileSchedulerILi128ELi96ELi256ELi128ELb0ELb1ELb1ELb0ELb1ELb1EEEEEEEEEvNT_6ParamsE,@"STO_CUDA_ENTRY STV_DEFAULT"
_ZN7cutlass13device_kernelIN5flash11enable_sm90INS1_16FlashAttnFwdSm90INS1_25CollectiveMainloopFwdSm90ILi2EN4cute5tupleIJNS5_1CILi1EEES8_S8_EEENS6_IJNS7_ILi128EEENS7_ILi96EEENS7_ILi192EEEEEELi192ENS_10bfloat16_tEfNS_4arch4Sm90ELb0ELb0ELb1ELb1ELb1ELb1ELb0ELb1ELb1ELb1ELb0ELb0EEENS1_21CollectiveEpilogueFwdINS6_IJSA_SC_SB_EEES9_SE_SG_Li256ELb1ELb1ELb0ELb0EEENS1_36VarlenDynamicPersistentTileSchedulerILi128ELi96ELi256ELi128ELb0ELb1ELb1ELb0ELb1ELb1EEEEEEEEEvNT_6ParamsE:
[----:B------:R-:W0:Y:S02]  /*0000*/  LDC R1, c[0x0][0x28] ;  /* 0x00000a00ff017b82 */ /* 0x000e240000000800 */
[----:B0-----:R-:W-:Y:S01]  /*0010*/  VIADD R1, R1, 0xffffff68 ;  /* 0xffffff6801017836 */ /* 0x001fe20000000000 */
[----:B------:R-:W0:Y:S01]  /*0020*/  S2R R0, SR_TID.X ;  /* 0x0000000000007919 */ /* 0x000e220000002100 */
[----:B------:R-:W-:Y:S01]  /*0030*/  ELECT P0, URZ, PT ;  /* 0x00000000003f782f */ /* 0x000fe20003800000 */
[----:B------:R-:W-:Y:S01]  /*0040*/  BSSY B0, `(.L_x_438) ;  /* 0x000000e000007945 */ /* 0x000fe20003800000 */
[----:B0-----:R-:W-:-:S05]  /*0050*/  SHF.R.U32.HI R2, RZ, 0x5, R0 ;  /* 0x00000005ff027819 */ /* 0x001fca0000011600 */
[----:B------:R-:W0:Y:S02]  /*0060*/  SHFL.IDX PT, R3, R2, RZ, 0x1f ;  /* 0x00001fff02037589 */ /* 0x000e2400000e0000 */
[----:B0-----:R-:W-:Y:S02]  /*0070*/  ISETP.EQ.AND P0, PT, R3, RZ, P0 ;  /* 0x000000ff0300720c */ /* 0x001fe40000702270 */
[----:B------:R-:W-:-:S11]  /*0080*/  SHF.R.U32.HI R3, RZ, 0x7, R0 ;  /* 0x00000007ff037819 */ /* 0x000fd60000011600 */
[----:B------:R-:W-:Y:S05]  /*0090*/  @!P0 BRA `(.L_x_439) ;  /* 0x0000000000208947 */ /* 0x000fea0003800000 */
[----:B------:R-:W-:Y:S02]  /*00a0*/  ULDC.64 UR4, c[0x0][0x198] ;  /* 0x0000660000047ab9 */ /* 0x000fe40000000a00 */
[----:B------:R-:W-:Y:S02]  /*00b0*/  UIADD3 UR6, UP0, UR4, 0x570, URZ ;  /* 0x0000057004067890 */ /* 0x000fe4000ff1e03f */
[----:B------:R-:W-:Y:S02]  /*00c0*/  UIADD3 UR4, UP1, UR4, 0x670, URZ ;  /* 0x0000067004047890 */ /* 0x000fe4000ff3e03f */
[----:B------:R-:W-:Y:S02]  /*00d0*/  UIADD3.X UR7, URZ, UR5, URZ, UP0, !UPT ;  /* 0x000000053f077290 */ /* 0x000fe400087fe43f */
[----:B------:R-:W-:-:S07]  /*00e0*/  UIADD3.X UR5, URZ, UR5, URZ, UP1, !UPT ;  /* 0x000000053f057290 */ /* 0x000fce0008ffe43f */
[----:B------:R0:W-:Y:S02]  /*00f0*/  UTMACCTL.PF [UR6] ;  /* 0x00000000060079b9 */ /* 0x0001e40008040000 */
[----:B------:R0:W-:Y:S02]  /*0100*/  UTMACCTL.PF [UR4] ;  /* 0x00000000040079b9 */ /* 0x0001e40008040000 */
[----:B0-----:R-:W-:Y:S01]  /*0110*/  NOP ;  /* 0x0000000000007918 */ /* 0x001fe20000000000 */
.L_x_439:
[----:B------:R-:W-:Y:S05]  /*0120*/  BSYNC B0 ;  /* 0x0000000000007941 */ /* 0x000fea0003800000 */
.L_x_438:
[----:B------:R-:W-:Y:S01]  /*0130*/  VOTEU.ANY UP0, P0 ;  /* 0x00000000003f7886 */ /* 0x000fe20000000100 */
[----:B------:R-:W0:Y:S01]  /*0140*/  SHFL.IDX PT, R3, R3, RZ, 0x1f ;  /* 0x00001fff03037589 */ /* 0x000e2200000e0000 */
[----:B------:R-:W-:Y:S01]  /*0150*/  UMOV UR4, 0x80 ;  /* 0x0000008000047882 */ /* 0x000fe20000000000 */
[----:B------:R-:W-:Y:S01]  /*0160*/  UMOV UR7, 0x100 ;  /* 0x0000010000077882 */ /* 0x000fe20000000000 */
[----:B------:R-:W-:Y:S01]  /*0170*/  VOTEU.ANY UP1, P0 ;  /* 0x00000000003f7886 */ /* 0x000fe20000020100 */
[----:B------:R-:W1:Y:S01]  /*0180*/  @UP0 S2UR UR8, SR_CgaCtaId ;  /* 0x00000000000809c3 */ /* 0x000e620000008800 */
[----:B------:R-:W2:Y:S01]  /*0190*/  SHFL.IDX PT, R4, R2, RZ, 0x1f ;  /* 0x00001fff02047589 */ /* 0x000ea200000e0000 */
[----:B------:R-:W-:Y:S01]  /*01a0*/  @UP0 UMOV UR6, 0x400 ;  /* 0x0000040000060882 */ /* 0x000fe20000000000 */
[----:B------:R-:W-:-:S04]  /*01b0*/  @UP0 UIADD3 UR4, -UR4, 0x100000, URZ ;  /* 0x0010000004040890 */ /* 0x000fc8000fffe13f */
[----:B------:R-:W-:Y:S02]  /*01c0*/  @UP0 USHF.L.U32 UR5, UR4, 0xb, URZ ;  /* 0x0000000b04050899 */ /* 0x000fe4000800063f */
[----:B------:R-:W-:Y:S01]  /*01d0*/  @UP0 USHF.L.U32 UR4, UR4, 0x1, URZ ;  /* 0x0000000104040899 */ /* 0x000fe2000800063f */
[----:B------:R-:W-:Y:S01]  /*01e0*/  VOTEU.ANY UP2, P0 ;  /* 0x00000000003f7886 */ /* 0x000fe20000040100 */
[----:B0-----:R-:W-:Y:S01]  /*01f0*/  R2UR UR9, R3 ;  /* 0x00000000030972ca */ /* 0x001fe200000e0000 */
[----:B-1----:R-:W-:Y:S01]  /*0200*/  @UP0 ULEA UR8, UR8, UR6, 0x18 ;  /* 0x0000000608080291 */ /* 0x002fe2000f8ec03f */
[----:B--2---:R-:W-:Y:S01]  /*0210*/  ISETP.NE.AND P1, PT, R4, RZ, PT ;  /* 0x000000ff0400720c */ /* 0x004fe20003f25270 */
[----:B------:R-:W-:-:S04]  /*0220*/  @UP0 UIADD3 UR6, -UR7, 0x100000, URZ ;  /* 0x0010000007060890 */ /* 0x000fc8000fffe13f */
[----:B------:R-:W-:Y:S02]  /*0230*/  @UP0 USHF.L.U32 UR7, UR6, 0xb, URZ ;  /* 0x0000000b06070899 */ /* 0x000fe4000800063f */
[----:B------:R-:W-:-:S04]  /*0240*/  @UP0 USHF.L.U32 UR6, UR6, 0x1, URZ ;  /* 0x0000000106060899 */ /* 0x000fc8000800063f */
[----:B------:R-:W-:Y:S01]  /*0250*/  UISETP.NE.AND UP0, UPT, UR9, URZ, UPT ;  /* 0x0000003f0900728c */ /* 0x000fe2000bf05270 */
[----:B------:R-:W0:Y:S02]  /*0260*/  FENCE.VIEW.ASYNC.S ;  /* 0x00000000000073c6 */ /* 0x000e240000000000 */
[----:B0-----:R0:W1:Y:S05]  /*0270*/  @UP1 SYNCS.EXCH.64 URZ, [UR8+0x30800], UR4 ;  /* 0x03080004083f15b2 */ /* 0x00106a0008000100 */
[----:B------:R0:W2:Y:S01]  /*0280*/  @UP2 SYNCS.EXCH.64 URZ, [UR8+0x30820], UR6 ;  /* 0x03082006083f25b2 */ /* 0x0000a20008000100 */
        /* <DEDUP_REMOVED lines=14> */
[----:B0-----:R3:W4:Y:S08]  /*0370*/  SYNCS.EXCH.64 URZ, [UR8+0x30830], UR4 ;  /* 0x03083004083f75b2 */ /* 0x0017300008000100 */
[----:B------:R3:W0:Y:S01]  /*0380*/  SYNCS.EXCH.64 URZ, [UR8+0x30840], UR6 ;  /* 0x03084006083f75b2 */ /* 0x0006220008000100 */
[----:B------:R3:W0:Y:S01]  /*0390*/  SYNCS.EXCH.64 URZ, [UR8+0x30838], UR4 ;  /* 0x03083804083f75b2 */ /* 0x0006220008000100 */
[----:B------:R3:W0:Y:S02]  /*03a0*/  SYNCS.EXCH.64 URZ, [UR8+0x30848], UR6 ;  /* 0x03084806083f75b2 */ /* 0x0006240008000100 */
[----:B---3--:R-:W-:Y:S01]  /*03b0*/  NOP ;  /* 0x0000000000007918 */ /* 0x008fe20000000000 */
.L_x_440:
[----:B------:R-:W3:Y:S01]  /*03c0*/  SHFL.IDX PT, R3, R2, RZ, 0x1f ;  /* 0x00001fff02037589 */ /* 0x000ee200000e0000 */
[----:B------:R-:W-:Y:S01]  /*03d0*/  NOP ;  /* 0x0000000000007918 */ /* 0x000fe20000000000 */
[----:B---3--:R-:W-:-:S13]  /*03e0*/  ISETP.NE.AND P0, PT, R3, RZ, PT ;  /* 0x000000ff0300720c */ /* 0x008fda0003f05270 */
        /* <DEDUP_REMOVED lines=17> */
[----:B------:R3:W0:Y:S02]  /*0500*/  SYNCS.EXCH.64 URZ, [UR8+0x30868], UR6 ;  /* 0x03086806083f75b2 */ /* 0x0006240008000100 */
[----:B---3--:R-:W-:Y:S01]  /*0510*/  NOP ;  /* 0x0000000000007918 */ /* 0x008fe20000000000 */
.L_x_441:
[----:B------:R-:W3:Y:S01]  /*0520*/  SHFL.IDX PT, R3, R2, RZ, 0x1f ;  /* 0x00001fff02037589 */ /* 0x000ee200000e0000 */
[----:B------:R-:W-:Y:S01]  /*0530*/  NOP ;  /* 0x0000000000007918 */ /* 0x000fe20000000000 */
[----:B---3--:R-:W-:-:S13]  /*0540*/  ISETP.NE.AND P0, PT, R3, RZ, PT ;  /* 0x000000ff0300720c */ /* 0x008fda0003f05270 */
        /* <DEDUP_REMOVED lines=13> */
[----:B------:R3:W0:Y:S02]  /*0620*/  SYNCS.EXCH.64 URZ, [UR6+0x30888], UR4 ;  /* 0x03088804063f75b2 */ /* 0x0006240008000100 */
[----:B---3--:R-:W-:Y:S01]  /*0630*/  NOP ;  /* 0x0000000000007918 */ /* 0x008fe20000000000 */
.L_x_442:
        /* <DEDUP_REMOVED lines=22> */
.L_x_443:
        /* <DEDUP_REMOVED lines=22> */
.L_x_444:
[----:B------:R-:W-:Y:S01]  /*0900*/  PLOP3.LUT P0, PT, PT, PT, UP0, 0x80, 0x0 ;  /* 0x000000000000781c */ /* 0x000fe20003f0f008 */
[----:B------:R-:W-:Y:S01]  /*0910*/  UMOV UR61, 0x1 ;  /* 0x00000001003d7882 */ /* 0x000fe20000000000 */
[----:B------:R-:W-:Y:S01]  /*0920*/  NOP ;  /* 0x0000000000007918 */ /* 0x000fe20000000000 */
[----:B------:R-:W-:Y:S01]  /*0930*/  USEL UR61, UR61, 0x2, !UP0 ;  /* 0x000000023d3d7887 */ /* 0x000fe2000c000000 */
[----:B------:R-:W-:Y:S01]  /*0940*/  BSSY B9, `(.L_x_445) ;  /* 0x0002027000097945 */ /* 0x000fe20003800000 */
[----:B------:R-:W-:Y:S01]  /*0950*/  ULDC.64 UR56, c[0x0][0x208] ;  /* 0x0000820000387ab9 */ /* 0x000fe20000000a00 */
[----:B012-4-:R-:W-:Y:S07]  /*0960*/  BAR.SYNC.DEFER_BLOCKING 0x0 ;  /* 0x0000000000007b1d */ /* 0x017fee0000010000 */
[----:B------:R-:W-:Y:S05]  /*0970*/  @!P0 BRA `(.L_x_446) ;  /* 0x0000019400dc8947 */ /* 0x000fea0003800000 */
.L_x_447:
[----:B------:R-:W-:-:S08]  /*0980*/  NOP ;  /* 0x0000000000007918 */ /* 0x000fd00000000000 */
[----:B------:R-:W0:Y:S02]  /*0990*/  USETMAXREG.TRY_ALLOC.CTAPOOL UP0, 0xe8 ;  /* 0x000000e8000079c8 */ /* 0x000e240008000600 */
[----:B0-----:R-:W-:-:S13]  /*09a0*/  PLOP3.LUT P0, PT, PT, PT, UP0, 0x80, 0x0 ;  /* 0x000000000000781c */ /* 0x001fda0003f0f008 */
[----:B------:R-:W-:Y:S05]  /*09b0*/  @!P0 BRA `(.L_x_447) ;  /* 0xfffffffc00f08947 */ /* 0x000fea000383ffff */
[----:B------:R-:W0:Y:S08]  /*09c0*/  S2UR UR4, SR_CgaCtaId ;  /* 0x00000000000479c3 */ /* 0x000e300000008800 */
[----:B------:R-:W-:Y:S06]  /*09d0*/  BAR.ARV 0x8, 0x180 ;  /* 0x0206000000007b1d */ /* 0x000fec0000002000 */
[----:B------:R-:W-:-:S02]  /*09e0*/  MOV R3, 0x400 ;  /* 0x0000040000037802 */ /* 0x000fc40000000f00 */
[----:B------:R-:W-:Y:S01]  /*09f0*/  BAR.SYNC.DEFER_BLOCKING 0x5, 0x180 ;  /* 0x0146000000007b1d */ /* 0x000fe20000010000 */
[----:B0-----:R-:W-:-:S05]  /*0a00*/  IMAD.U32 R222, RZ, RZ, UR4 ;  /* 0x00000004ffde7e24 */ /* 0x001fca000f8e00ff */
[----:B------:R-:W-:Y:S01]  /*0a10*/  ULDC UR4, c[0x0][0xc3c] ;  /* 0x00030f0000047ab9 */ /* 0x000fe20000000800 */
[----:B------:R-:W-:-:S05]  /*0a20*/  LEA R2, R222, R3, 0x18 ;  /* 0x00000003de027211 */ /* 0x000fca00078ec0ff */
[----:B------:R-:W0:Y:S01]  /*0a30*/  LDS.128 R28, [R2+0x308d0] ;  /* 0x0308d000021c7984 */ /* 0x000e220000000c00 */
[----:B------:R-:W-:Y:S06]  /*0a40*/  BAR.ARV 0x4, 0x180 ;  /* 0x0106000000007b1d */ /* 0x000fec0000002000 */
[----:B0-----:R-:W-:-:S13]  /*0a50*/  ISETP.GE.AND P0, PT, R31, UR4, PT ;  /* 0x000000041f007c0c */ /* 0x001fda000bf06270 */
[----:B------:R-:W-:Y:S05]  /*0a60*/  @P0 BRA `(.L_x_448) ;  /* 0x0000020000500947 */ /* 0x000fea0003800000 */
[----:B------:R-:W-:Y:S01]  /*0a70*/  VIADD R16, R0, 0xffffff80 ;  /* 0xffffff8000107836 */ /* 0x000fe20000000000 */
[----:B------:R-:W-:Y:S01]  /*0a80*/  R2UR UR60, R2 ;  /* 0x00000000023c72ca */ /* 0x000fe200000e0000 */
[----:B------:R-:W-:Y:S01]  /*0a90*/  IMAD.MOV.U32 R14, RZ, RZ, -0x2 ;  /* 0xfffffffeff0e7424 */ /* 0x000fe200078e00ff */
[----:B------:R-:W-:Y:S01]  /*0aa0*/  ULOP3.LUT UR59, UR61, 0x1, URZ, 0xfc, !UPT ;  /* 0x000000013d3b7892 */ /* 0x000fe2000f8efc3f */
[----:B------:R-:W-:Y:S01]  /*0ab0*/  IMAD.MOV.U32 R18, RZ, RZ, RZ ;  /* 0x000000ffff127224 */ /* 0x000fe200078e00ff */
[----:B------:R-:W-:Y:S01]  /*0ac0*/  SHF.R.S32.HI R0, RZ, 0x1f, R16 ;  /* 0x0000001fff007819 */ /* 0x000fe20000011410 */
[----:B------:R-:W-:Y:S02]  /*0ad0*/  IMAD.MOV.U32 R202, RZ, RZ, RZ ;  /* 0x000000ffffca7224 */ /* 0x000fe400078e00ff */
[----:B------:R-:W-:Y:S01]  /*0ae0*/  IMAD.MOV.U32 R220, RZ, RZ, RZ ;  /* 0x000000ffffdc7224 */ /* 0x000fe200078e00ff */
[CC--:B------:R-:W-:Y:S01]  /*0af0*/  LEA.HI R3, R0.reuse, R16.reuse, RZ, 0x7 ;  /* 0x0000001000037211 */ /* 0x0c0fe200078f38ff */
[----:B------:R-:W-:Y:S01]  /*0b00*/  IMAD.MOV.U32 R209, RZ, RZ, RZ ;  /* 0x000000ffffd17224 */ /* 0x000fe200078e00ff */
[----:B------:R-:W-:-:S02]  /*0b10*/  LEA.HI R6, R0, R16, RZ, 0x5 ;  /* 0x0000001000067211 */ /* 0x000fc400078f28ff */
[C---:B------:R-:W-:Y:S01]  /*0b20*/  LOP3.LUT R4, R3.reuse, 0xffffff80, RZ, 0xc0, !PT ;  /* 0xffffff8003047812 */ /* 0x040fe200078ec0ff */
[----:B------:R-:W-:Y:S01]  /*0b30*/  UIADD3 UR60, UR60, 0x12400, URZ ;  /* 0x000124003c3c7890 */ /* 0x000fe2000fffe03f */
[----:B------:R-:W-:Y:S02]  /*0b40*/  SHF.R.S32.HI R6, RZ, 0x5, R6 ;  /* 0x00000005ff067819 */ /* 0x000fe40000011406 */
[----:B------:R-:W-:Y:S01]  /*0b50*/  SHF.R.S32.HI R13, RZ, 0x7, R3 ;  /* 0x00000007ff0d7819 */ /* 0x000fe20000011403 */
[----:B------:R-:W-:Y:S01]  /*0b60*/  IMAD.IADD R15, R16, 0x1, -R4 ;  /* 0x00000001100f7824 */ /* 0x000fe200078e0a04 */
[----:B------:R-:W-:Y:S01]  /*0b70*/  LEA.HI R4, R0, R16, RZ, 0x4 ;  /* 0x0000001000047211 */ /* 0x000fe200078f20ff */
[----:B------:R-:W-:Y:S01]  /*0b80*/  IMAD.SHL.U32 R218, R6, 0x200, RZ ;  /* 0x0000020006da7824 */ /* 0x000fe200078e00ff */
[----:B------:R-:W-:Y:S02]  /*0b90*/  LEA.HI R3, R3, R13, RZ, 0x1 ;  /* 0x0000000d03037211 */ /* 0x000fe400078f08ff */
[----:B------:R-:W-:-:S02]  /*0ba0*/  SHF.R.S32.HI R8, RZ, 0x1f, R15 ;  /* 0x0000001fff087819 */ /* 0x000fc4000001140f */
[----:B------:R-:W-:Y:S02]  /*0bb0*/  SHF.R.S32.HI R7, RZ, 0x4, R4 ;  /* 0x00000004ff077819 */ /* 0x000fe40000011404 */
[----:B------:R-:W-:Y:S02]  /*0bc0*/  LOP3.LUT R5, R4, 0x3fffff0, RZ, 0xc0, !PT ;  /* 0x03fffff004057812 */ /* 0x000fe400078ec0ff */
[----:B------:R-:W-:Y:S02]  /*0bd0*/  LEA.HI R9, R8, R15, RZ, 0x2 ;  /* 0x0000000f08097211 */ /* 0x000fe400078f10ff */
[----:B------:R-:W-:Y:S01]  /*0be0*/  LEA.HI R4, R4, R7, RZ, 0x1 ;  /* 0x0000000704047211 */ /* 0x000fe200078f08ff */
[----:B------:R-:W-:Y:S01]  /*0bf0*/  IMAD.IADD R5, R16, 0x1, -R5 ;  /* 0x0000000110057824 */ /* 0x000fe200078e0a05 */
[--C-:B------:R-:W-:Y:S02]  /*0c00*/  SHF.R.S32.HI R10, RZ, 0x2, R9.reuse ;  /* 0x00000002ff0a7819 */ /* 0x100fe40000011409 */
[----:B------:R-:W-:Y:S01]  /*0c10*/  SHF.R.S32.HI R11, RZ, 0x1f, R9 ;  /* 0x0000001fff0b7819 */ /* 0x000fe20000011409 */
[----:B------:R-:W-:Y:S01]  /*0c20*/  IMAD R5, R6, 0x10, R5 ;  /* 0x0000001006057824 */ /* 0x000fe200078e0205 */
[----:B------:R-:W-:-:S02]  /*0c30*/  LOP3.LUT R4, R4, 0x1ffffffe, RZ, 0xc0, !PT ;  /* 0x1ffffffe04047812 */ /* 0x000fc400078ec0ff */
[----:B------:R-:W-:Y:S02]  /*0c40*/  LEA.HI R11, R11, R10, RZ, 0x3 ;  /* 0x0000000a0b0b7211 */ /* 0x000fe400078f18ff */
[----:B------:R-:W-:Y:S01]  /*0c50*/  LOP3.LUT R9, R9, 0x7ffffffc, RZ, 0xc0, !PT ;  /* 0x7ffffffc09097812 */ /* 0x000fe200078ec0ff */
[----:B------:R-:W-:Y:S01]  /*0c60*/  IMAD.IADD R4, R7, 0x1, -R4 ;  /* 0x0000000107047824 */ /* 0x000fe200078e0a04 */
[----:B------:R-:W-:Y:S02]  /*0c70*/  LOP3.LUT R11, R11, 0xfffffff8, RZ, 0xc0, !PT ;  /* 0xfffffff80b0b7812 */ /* 0x000fe400078ec0ff */
[----:B------:R-:W-:Y:S01]  /*0c80*/  LEA.HI R8, R8, R15, RZ, 0x5 ;  /* 0x0000000f08087211 */ /* 0x000fe200078f28ff */
[----:B------:R-:W-:Y:S01]  /*0c90*/  IMAD R12, R5, 0x8, R4 ;  /* 0x00000008050c7824 */ /* 0x000fe200078e0204 */
[----:B------:R-:W-:Y:S01]  /*0ca0*/  LEA.HI R4, R0, R16, RZ, 0x2 ;  /* 0x0000001000047211 */ /* 0x000fe200078f10ff */
[----:B------:R-:W-:Y:S01]  /*0cb0*/  IMAD.IADD R11, R10, 0x1, -R11 ;  /* 0x000000010a0b7824 */ /* 0x000fe200078e0a0b */
[----:B------:R-:W-:Y:S01]  /*0cc0*/  SHF.R.S32.HI R8, RZ, 0x5, R8 ;  /* 0x00000005ff087819 */ /* 0x000fe20000011408 */
[----:B------:R-:W-:Y:S01]  /*0cd0*/  IMAD.IADD R9, R15, 0x1, -R9 ;  /* 0x000000010f097824 */ /* 0x000fe200078e0a09 */
[--C-:B------:R-:W-:Y:S01]  /*0ce0*/  SHF.R.S32.HI R201, RZ, 0x2, R4.reuse ;  /* 0x00000002ffc97819 */ /* 0x100fe20000011404 */
[----:B------:R-:W-:Y:S01]  /*0cf0*/  IMAD.SHL.U32 R21, R12, 0x8, RZ ;  /* 0x000000080c157824 */ /* 0x000fe200078e00ff */
[----:B------:R-:W-:Y:S01]  /*0d00*/  SHF.R.S32.HI R10, RZ, 0x1f, R4 ;  /* 0x0000001fff0a7819 */ /* 0x000fe20000011404 */
[----:B------:R-:W-:Y:S01]  /*0d10*/  IMAD R5, R9, R14, 0x60 ;  /* 0x0000006009057424 */ /* 0x000fe200078e020e */
[----:B------:R-:W-:-:S02]  /*0d20*/  LOP3.LUT R4, R4, 0xfffffffc, RZ, 0xc0, !PT ;  /* 0xfffffffc04047812 */ /* 0x000fc400078ec0ff */
[----:B------:R-:W-:Y:S02]  /*0d30*/  LOP3.LUT R3, R3, 0x3fffffe, RZ, 0xc0, !PT ;  /* 0x03fffffe03037812 */ /* 0x000fe400078ec0ff */
[----:B------:R-:W-:Y:S01]  /*0d40*/  LEA R8, R8, R11, 0x4 ;  /* 0x0000000b08087211 */ /* 0x000fe200078e20ff */
[----:B------:R-:W-:Y:S01]  /*0d50*/  IMAD.IADD R15, R16, 0x1, -R4 ;  /* 0x00000001100f7824 */ /* 0x000fe200078e0a04 */
[----:B------:R0:W-:Y:S01]  /*0d60*/  STL [R1+0x78], R5 ;  /* 0x0000780501007387 */ /* 0x0001e20000100800 */
[----:B------:R-:W-:Y:S01]  /*0d70*/  IMAD.IADD R3, R13, 0x1, -R3 ;  /* 0x000000010d037824 */ /* 0x000fe200078e0a03 */
[----:B------:R-:W-:Y:S01]  /*0d80*/  LEA.HI R10, R10, R201, RZ, 0x3 ;  /* 0x000000c90a0a7211 */ /* 0x000fe200078f18ff */
[----:B------:R-:W-:Y:S01]  /*0d90*/  IMAD.SHL.U32 R194, R15, 0x4, RZ ;  /* 0x000000040fc27824 */ /* 0x000fe200078e00ff */
[----:B------:R-:W-:Y:S01]  /*0da0*/  LEA.HI R0, R0, R16, RZ, 0x3 ;  /* 0x0000001000007211 */ /* 0x000fe200078f18ff */
[----:B------:R-:W-:Y:S01]  /*0db0*/  IMAD R11, R3, 0x40, R8 ;  /* 0x00000040030b7824 */ /* 0x000fe200078e0208 */
[----:B------:R-:W-:Y:S01]  /*0dc0*/  LOP3.LUT R10, R10, 0xfffffff8, RZ, 0xc0, !PT ;  /* 0xfffffff80a0a7812 */ /* 0x000fe200078ec0ff */
[----:B------:R-:W-:Y:S01]  /*0dd0*/  VIADD R204, R194, 0x20 ;  /* 0x00000020c2cc7836 */ /* 0x000fe20000000000 */
[----:B------:R-:W-:Y:S01]  /*0de0*/  LOP3.LUT R226, R0, 0xfffffff8, RZ, 0xc0, !PT ;  /* 0xfffffff800e27812 */ /* 0x000fe200078ec0ff */
[C---:B------:R-:W-:Y:S01]  /*0df0*/  VIADD R207, R194.reuse, 0x40 ;  /* 0x00000040c2cf7836 */ /* 0x040fe20000000000 */
[----:B------:R-:W-:Y:S01]  /*0e00*/  STL [R1+0x74], R11 ;  /* 0x0000740b01007387 */ /* 0x000fe20000100800 */
[C---:B0-----:R-:W-:Y:S01]  /*0e10*/  VIADD R5, R201.reuse, 0x40 ;  /* 0x00000040c9057836 */ /* 0x041fe20000000000 */
[----:B------:R-:W-:Y:S01]  /*0e20*/  SHF.R.S32.HI R0, RZ, 0x3, R0 ;  /* 0x00000003ff007819 */ /* 0x000fe20000011400 */
[C---:B------:R-:W-:Y:S01]  /*0e30*/  IMAD.IADD R193, R194.reuse, 0x1, R204 ;  /* 0x00000001c2c17824 */ /* 0x040fe200078e02cc */
[----:B------:R-:W-:Y:S01]  /*0e40*/  STL [R1+0x40], RZ ;  /* 0x000040ff01007387 */ /* 0x000fe20000100800 */
[----:B------:R-:W-:Y:S01]  /*0e50*/  IMAD.IADD R224, R201, 0x1, -R10 ;  /* 0x00000001c9e07824 */ /* 0x000fe200078e0a0a */
[----:B------:R-:W-:Y:S01]  /*0e60*/  SHF.R.S32.HI R3, RZ, 0x1f, R5 ;  /* 0x0000001fff037819 */ /* 0x000fe20000011405 */
[----:B------:R-:W-:Y:S01]  /*0e70*/  IMAD.IADD R192, R194, 0x1, R207 ;  /* 0x00000001c2c07824 */ /* 0x000fe200078e02cf */
[----:B------:R-:W-:Y:S01]  /*0e80*/  SHF.R.S32.HI R4, RZ, 0x1f, R193 ;  /* 0x0000001fff047819 */ /* 0x000fe200000114c1 */
[----:B------:R-:W-:Y:S01]  /*0e90*/  IMAD.SHL.U32 R203, R5, 0x40, RZ ;  /* 0x0000004005cb7824 */ /* 0x000fe200078e00ff */
[----:B------:R-:W-:Y:S01]  /*0ea0*/  LEA.HI R3, R3, R5, RZ, 0x3 ;  /* 0x0000000503037211 */ /* 0x000fe200078f18ff */
[----:B------:R-:W-:Y:S01]  /*0eb0*/  IMAD.SHL.U32 R216, R224, 0x40, RZ ;  /* 0x00000040e0d87824 */ /* 0x000fe200078e00ff */
[-C--:B------:R-:W-:Y:S01]  /*0ec0*/  LEA.HI R196, R4, R193.reuse, RZ, 0x3 ;  /* 0x000000c104c47211 */ /* 0x080fe200078f18ff */
[C---:B------:R-:W-:Y:S01]  /*0ed0*/  VIADD R206, R194.reuse, 0x10 ;  /* 0x00000010c2ce7836 */ /* 0x040fe20000000000 */
[----:B------:R-:W-:Y:S01]  /*0ee0*/  SHF.L.U32 R3, R3, 0x6, RZ ;  /* 0x0000000603037819 */ /* 0x000fe200000006ff */
[----:B------:R-:W-:Y:S01]  /*0ef0*/  VIADD R205, R194, 0x30 ;  /* 0x00000030c2cd7836 */ /* 0x000fe20000000000 */
[----:B------:R-:W-:Y:S01]  /*0f00*/  LEA.HI R4, R4, R193, RZ, 0x6 ;  /* 0x000000c104047211 */ /* 0x000fe200078f30ff */
[----:B------:R-:W-:Y:S01]  /*0f10*/  IMAD.IADD R226, R16, 0x1, -R226 ;  /* 0x0000000110e27824 */ /* 0x000fe200078e0ae2 */
[----:B------:R-:W-:Y:S01]  /*0f20*/  LOP3.LUT R219, R3, 0xfffffe00, RZ, 0xc0, !PT ;  /* 0xfffffe0003db7812 */ /* 0x000fe200078ec0ff */
[----:B------:R-:W-:Y:S01]  /*0f30*/  VIADD R208, R194, 0x50 ;  /* 0x00000050c2d07836 */ /* 0x000fe20000000000 */
[----:B------:R-:W-:Y:S01]  /*0f40*/  SHF.R.S32.HI R3, RZ, 0x1f, R192 ;  /* 0x0000001fff037819 */ /* 0x000fe200000114c0 */
[----:B------:R-:W-:Y:S01]  /*0f50*/  STL [R1+0x80], R21 ;  /* 0x0000801501007387 */ /* 0x000fe20000100800 */
[----:B------:R-:W-:Y:S01]  /*0f60*/  LOP3.LUT R203, R203, 0x1c0, RZ, 0xc0, !PT ;  /* 0x000001c0cbcb7812 */ /* 0x000fe200078ec0ff */
[----:B------:R-:W-:Y:S01]  /*0f70*/  IMAD.SHL.U32 R223, R226, 0x8, RZ ;  /* 0x00000008e2df7824 */ /* 0x000fe200078e00ff */
[----:B------:R-:W-:-:S02]  /*0f80*/  LOP3.LUT R216, R216, 0x1c0, RZ, 0xc0, !PT ;  /* 0x000001c0d8d87812 */ /* 0x000fc400078ec0ff */
[-C--:B------:R-:W-:Y:S01]  /*0f90*/  LEA.HI R5, R3, R192.reuse, RZ, 0x6 ;  /* 0x000000c003057211 */ /* 0x080fe200078f30ff */
[----:B------:R-:W-:Y:S01]  /*0fa0*/  VIADD R225, R223, 0x80 ;  /* 0x00000080dfe17836 */ /* 0x000fe20000000000 */
[----:B------:R-:W-:Y:S01]  /*0fb0*/  LEA.HI R197, R3, R192, RZ, 0x3 ;  /* 0x000000c003c57211 */ /* 0x000fe200078f18ff */
[----:B------:R-:W-:Y:S01]  /*0fc0*/  IMAD.SHL.U32 R3, R4, 0x80, RZ ;  /* 0x0000008004037824 */ /* 0x000fe200078e00ff */
[----:B------:R-:W-:Y:S01]  /*0fd0*/  SHF.R.U32.HI R13, RZ, 0x3, R203 ;  /* 0x00000003ff0d7819 */ /* 0x000fe200000116cb */
[----:B------:R-:W-:Y:S01]  /*0fe0*/  IMAD.SHL.U32 R5, R5, 0x80, RZ ;  /* 0x0000008005057824 */ /* 0x000fe200078e00ff */
[----:B------:R-:W-:Y:S02]  /*0ff0*/  SHF.R.U32.HI R217, RZ, 0x3, R216 ;  /* 0x00000003ffd97819 */ /* 0x000fe400000116d8 */
[--C-:B------:R-:W-:Y:S02]  /*1000*/  LOP3.LUT R4, R216, 0x38, R196.reuse, 0xf8, !PT ;  /* 0x00000038d8047812 */ /* 0x100fe400078ef8c4 */
[----:B------:R-:W-:-:S02]  /*1010*/  LOP3.LUT R7, R203, 0x38, R196, 0xf8, !PT ;  /* 0x00000038cb077812 */ /* 0x000fc400078ef8c4 */
[----:B------:R-:W-:Y:S02]  /*1020*/  LOP3.LUT R3, R3, 0xffffe000, RZ, 0xc0, !PT ;  /* 0xffffe00003037812 */ /* 0x000fe400078ec0ff */
[----:B------:R-:W-:Y:S02]  /*1030*/  LOP3.LUT R4, R4, R217, RZ, 0x3c, !PT ;  /* 0x000000d904047212 */ /* 0x000fe400078e3cff */
[----:B------:R-:W-:Y:S02]  /*1040*/  LOP3.LUT R8, R7, R13, RZ, 0x3c, !PT ;  /* 0x0000000d07087212 */ /* 0x000fe400078e3cff */
[--C-:B------:R-:W-:Y:S02]  /*1050*/  LOP3.LUT R6, R216, 0x38, R197.reuse, 0xf8, !PT ;  /* 0x00000038d8067812 */ /* 0x100fe400078ef8c5 */
[----:B------:R-:W-:Y:S02]  /*1060*/  LOP3.LUT R9, R203, 0x38, R197, 0xf8, !PT ;  /* 0x00000038cb097812 */ /* 0x000fe400078ef8c5 */
[----:B------:R-:W-:-:S02]  /*1070*/  IADD3 R4, R4, R3, R218 ;  /* 0x0000000304047210 */ /* 0x000fc40007ffe0da */
[----:B------:R-:W-:Y:S02]  /*1080*/  IADD3 R8, R8, R3, R219 ;  /* 0x0000000308087210 */ /* 0x000fe40007ffe0db */
[----:B------:R-:W-:Y:S02]  /*1090*/  LEA.HI R3, R15, R15, RZ, 0x1 ;  /* 0x0000000f0f037211 */ /* 0x000fe400078f08ff */
[----:B------:R-:W-:Y:S02]  /*10a0*/  LOP3.LUT R5, R5, 0xffffe000, RZ, 0xc0, !PT ;  /* 0xffffe00005057812 */ /* 0x000fe400078ec0ff */
[----:B------:R-:W-:Y:S02]  /*10b0*/  LOP3.LUT R6, R6, R217, RZ, 0x3c, !PT ;  /* 0x000000d906067212 */ /* 0x000fe400078e3cff */
[----:B------:R-:W-:Y:S02]  /*10c0*/  LOP3.LUT R10, R9, R13, RZ, 0x3c, !PT ;  /* 0x0000000d090a7212 */ /* 0x000fe400078e3cff */
[----:B------:R-:W-:-:S02]  /*10d0*/  LOP3.LUT R3, R3, 0x1ffffffe, RZ, 0xc0, !PT ;  /* 0x1ffffffe03037812 */ /* 0x000fc400078ec0ff */
[-C--:B------:R-:W-:Y:S02]  /*10e0*/  IADD3 R6, R6, R5.reuse, R218 ;  /* 0x0000000506067210 */ /* 0x080fe40007ffe0da */
[----:B------:R-:W-:Y:S01]  /*10f0*/  IADD3 R10, R10, R5, R219 ;  /* 0x000000050a0a7210 */ /* 0x000fe20007ffe0db */
[C---:B------:R-:W-:Y:S01]  /*1100*/  IMAD.IADD R3, R15.reuse, 0x1, -R3 ;  /* 0x000000010f037824 */ /* 0x040fe200078e0a03 */
[----:B------:R-:W-:Y:S02]  /*1110*/  SHF.R.S32.HI R5, RZ, 0x1f, R206 ;  /* 0x0000001fff057819 */ /* 0x000fe400000114ce */
[----:B------:R-:W-:Y:S02]  /*1120*/  SHF.R.S32.HI R7, RZ, 0x1f, R204 ;  /* 0x0000001fff077819 */ /* 0x000fe400000114cc */
[----:B------:R-:W-:Y:S02]  /*1130*/  SHF.R.S32.HI R14, RZ, 0x1f, R205 ;  /* 0x0000001fff0e7819 */ /* 0x000fe400000114cd */
[----:B------:R-:W-:-:S02]  /*1140*/  SHF.L.U32 R16, R15, 0x3, RZ ;  /* 0x000000030f107819 */ /* 0x000fc400000006ff */
[----:B------:R-:W-:Y:S02]  /*1150*/  SHF.L.U64.HI R15, R206, 0x1, R5 ;  /* 0x00000001ce0f7819 */ /* 0x000fe40000010205 */
[----:B------:R-:W-:Y:S01]  /*1160*/  SHF.L.U64.HI R12, R204, 0x1, R7 ;  /* 0x00000001cc0c7819 */ /* 0x000fe20000010207 */
[C---:B------:R-:W-:Y:S01]  /*1170*/  VIADD R22, R16.reuse, 0x60 ;  /* 0x0000006010167836 */ /* 0x040fe20000000000 */
[----:B------:R-:W-:Y:S01]  /*1180*/  SHF.L.U64.HI R5, R205, 0x1, R14 ;  /* 0x00000001cd057819 */ /* 0x000fe2000001020e */
[----:B------:R-:W-:Y:S01]  /*1190*/  STL [R1+0x4c], R15 ;  /* 0x00004c0f01007387 */ /* 0x000fe20000100800 */
[----:B------:R-:W-:Y:S01]  /*11a0*/  SHF.R.S32.HI R20, RZ, 0x1f, R207 ;  /* 0x0000001fff147819 */ /* 0x000fe200000114cf */
[C---:B------:R-:W-:Y:S01]  /*11b0*/  VIADD R19, R16.reuse, 0x80 ;  /* 0x0000008010137836 */ /* 0x040fe20000000000 */
[----:B------:R-:W-:Y:S01]  /*11c0*/  SHF.R.S32.HI R9, RZ, 0x1f, R208 ;  /* 0x0000001fff097819 */ /* 0x000fe200000114d0 */
[----:B------:R-:W-:Y:S01]  /*11d0*/  STL [R1+0x50], R12 ;  /* 0x0000500c01007387 */ /* 0x000fe20000100800 */
[----:B------:R-:W-:Y:S01]  /*11e0*/  LOP3.LUT R0, R203, 0x38, R16, 0xf8, !PT ;  /* 0x00000038cb007812 */ /* 0x000fe200078ef810 */
[----:B------:R-:W-:Y:S01]  /*11f0*/  VIADD R23, R16, 0xa0 ;  /* 0x000000a010177836 */ /* 0x000fe20000000000 */
[----:B------:R-:W-:Y:S01]  /*1200*/  SHF.L.U64.HI R7, R207, 0x1, R20 ;  /* 0x00000001cf077819 */ /* 0x000fe20000010214 */
[----:B------:R0:W-:Y:S01]  /*1210*/  STL [R1+0x54], R5 ;  /* 0x0000540501007387 */ /* 0x0001e20000100800 */
[----:B------:R-:W-:-:S02]  /*1220*/  LOP3.LUT R0, R219, R0, R13, 0xf6, !PT ;  /* 0x00000000db007212 */ /* 0x000fc400078ef60d */
[----:B------:R-:W-:Y:S01]  /*1230*/  LEA R4, R4, UR60, 0x1 ;  /* 0x0000003c04047c11 */ /* 0x000fe2000f8e08ff */
[----:B------:R-:W-:Y:S01]  /*1240*/  STL [R1+0x58], R7 ;  /* 0x0000580701007387 */ /* 0x000fe20000100800 */
[----:B------:R-:W-:Y:S02]  /*1250*/  SHF.R.S32.HI R17, RZ, 0x1f, R16 ;  /* 0x0000001fff117819 */ /* 0x000fe40000011410 */
[----:B------:R-:W-:Y:S02]  /*1260*/  SHF.R.S32.HI R200, RZ, 0x1f, R22 ;  /* 0x0000001fffc87819 */ /* 0x000fe40000011416 */
[----:B------:R-:W-:Y:S02]  /*1270*/  SHF.R.S32.HI R199, RZ, 0x1f, R19 ;  /* 0x0000001fffc77819 */ /* 0x000fe40000011413 */
[----:B0-----:R-:W-:Y:S02]  /*1280*/  SHF.L.U64.HI R5, R208, 0x1, R9 ;  /* 0x00000001d0057819 */ /* 0x001fe40000010209 */
[----:B------:R-:W-:-:S02]  /*1290*/  SHF.R.S32.HI R198, RZ, 0x1f, R23 ;  /* 0x0000001fffc67819 */ /* 0x000fc40000011417 */
[----:B------:R-:W-:Y:S01]  /*12a0*/  SHF.R.S32.HI R196, RZ, 0x3, R196 ;  /* 0x00000003ffc47819 */ /* 0x000fe200000114c4 */
[----:B------:R0:W-:Y:S01]  /*12b0*/  STL [R1+0x5c], R5 ;  /* 0x00005c0501007387 */ /* 0x0001e20000100800 */
[----:B------:R-:W-:Y:S02]  /*12c0*/  SHF.R.S32.HI R197, RZ, 0x3, R197 ;  /* 0x00000003ffc57819 */ /* 0x000fe400000114c5 */
[----:B0-----:R-:W-:Y:S02]  /*12d0*/  LEA R5, R0, UR60, 0x1 ;  /* 0x0000003c00057c11 */ /* 0x001fe4000f8e08ff */
[----:B------:R-:W-:-:S03]  /*12e0*/  LEA R0, R8, UR60, 0x1 ;  /* 0x0000003c08007c11 */ /* 0x000fc6000f8e08ff */
[----:B------:R0:W-:Y:S04]  /*12f0*/  STL [R1+0x6c], R5 ;  /* 0x00006c0501007387 */ /* 0x0001e80000100800 */
[----:B------:R1:W-:Y:S04]  /*1300*/  STL [R1+0x70], R4 ;  /* 0x0000700401007387 */ /* 0x0003e80000100800 */
[----:B------:R2:W-:Y:S01]  /*1310*/  STL [R1+0x64], R0 ;  /* 0x0000640001007387 */ /* 0x0005e20000100800 */
[----:B0-----:R-:W-:Y:S02]  /*1320*/  LEA R5, R6, UR60, 0x1 ;  /* 0x0000003c06057c11 */ /* 0x001fe4000f8e08ff */
[----:B-1----:R-:W-:-:S03]  /*1330*/  LEA R4, R10, UR60, 0x1 ;  /* 0x0000003c0a047c11 */ /* 0x002fc6000f8e08ff */
[----:B------:R0:W-:Y:S01]  /*1340*/  STL [R1+0x68], R5 ;  /* 0x0000680501007387 */ /* 0x0001e20000100800 */
[----:B--2---:R-:W-:-:S05]  /*1350*/  LEA R0, R3, R11, 0x3 ;  /* 0x0000000b03007211 */ /* 0x004fca00078e18ff */
[----:B------:R0:W-:Y:S04]  /*1360*/  STL [R1+0x7c], R0 ;  /* 0x00007c0001007387 */ /* 0x0001e80000100800 */
[----:B------:R0:W-:Y:S02]  /*1370*/  STL [R1+0x60], R4 ;  /* 0x0000600401007387 */ /* 0x0001e40000100800 */
.L_x_663:
[----:B0-----:R-:W0:Y:S01]  /*1380*/  LDC.64 R4, c[0x0][0xc88] ;  /* 0x00032200ff047b82 */ /* 0x001e220000000a00 */
[----:B------:R-:W-:Y:S01]  /*1390*/  ULDC.64 UR4, c[0x0][0xa28] ;  /* 0x00028a0000047ab9 */ /* 0x000fe20000000a00 */
[----:B------:R-:W-:Y:S01]  /*13a0*/  ULDC.64 UR8, c[0x0][0xa18] ;  /* 0x0002860000087ab9 */ /* 0x000fe20000000a00 */
[----:B------:R-:W-:Y:S01]  /*13b0*/  ULDC.64 UR6, c[0x0][0xa08] ;  /* 0x0002820000067ab9 */ /* 0x000fe20000000a00 */
[----:B0-----:R-:W-:-:S05]  /*13c0*/  IMAD.WIDE R4, R31, 0x4, R4 ;  /* 0x000000041f047825 */ /* 0x001fca00078e0204 */
[----:B----4-:R-:W2:Y:S01]  /*13d0*/  LDG.E R3, desc[UR56][R4.64] ;  /* 0x0000003804037981 */ /* 0x010ea2000c1e1900 */
[----:B------:R-:W-:Y:S01]  /*13e0*/  ISETP.NE.U32.AND P2, PT, RZ, UR4, PT ;  /* 0x00000004ff007c0c */ /* 0x000fe2000bf45070 */
[----:B------:R-:W-:Y:S01]  /*13f0*/  IMAD.MOV.U32 R28, RZ, RZ, RZ ;  /* 0x000000ffff1c7224 */ /* 0x000fe200078e00ff */
[----:B------:R-:W-:Y:S02]  /*1400*/  ISETP.NE.U32.AND P1, PT, RZ, UR8, PT ;  /* 0x00000008ff007c0c */ /* 0x000fe4000bf25070 */
[----:B------:R-:W-:Y:S02]  /*1410*/  ISETP.NE.AND.EX P2, PT, RZ, UR5, PT, P2 ;  /* 0x00000005ff007c0c */ /* 0x000fe4000bf45320 */
[----:B------:R-:W-:Y:S02]  /*1420*/  ISETP.NE.AND.EX P1, PT, RZ, UR9, PT, P1 ;  /* 0x00000009ff007c0c */ /* 0x000fe4000bf25310 */
[----:B------:R-:W-:-:S04]  /*1430*/  ISETP.NE.U32.AND P0, PT, RZ, UR6, PT ;  /* 0x00000006ff007c0c */ /* 0x000fc8000bf05070 */
[----:B------:R-:W-:Y:S02]  /*1440*/  ISETP.NE.AND.EX P0, PT, RZ, UR7, PT, P0 ;  /* 0x00000007ff007c0c */ /* 0x000fe4000bf05300 */
[----:B--2---:R-:W-:Y:S01]  /*1450*/  SHF.R.S32.HI R0, RZ, 0x1f, R3 ;  /* 0x0000001fff007819 */ /* 0x004fe20000011403 */
[----:B------:R-:W-:Y:S02]  /*1460*/  STL [R1+0x4], R3 ;  /* 0x0000040301007387 */ /* 0x000fe40000100800 */
[C---:B------:R-:W-:Y:S01]  /*1470*/  @P2 LEA R4, P3, R3.reuse, UR4, 0x2 ;  /* 0x0000000403042c11 */ /* 0x040fe2000f8610ff */
[C---:B------:R-:W-:Y:S01]  /*1480*/  IMAD.SHL.U32 R228, R3.reuse, 0x4, RZ ;  /* 0x0000000403e47824 */ /* 0x040fe200078e00ff */
[C-C-:B------:R-:W-:Y:S01]  /*1490*/  SHF.L.U64.HI R229, R3.reuse, 0x2, R0.reuse ;  /* 0x0000000203e57819 */ /* 0x140fe20000010200 */
[----:B------:R0:W-:Y:S01]  /*14a0*/  STL [R1+0x48], R0 ;  /* 0x0000480001007387 */ /* 0x0001e20000100800 */
[----:B------:R-:W-:Y:S01]  /*14b0*/  @P2 LEA.HI.X R5, R3, UR5, R0, 0x2, P3 ;  /* 0x0000000503052c11 */ /* 0x000fe200098f1400 */
[----:B------:R-:W-:Y:S01]  /*14c0*/  ULDC UR4, c[0x0][0x288] ;  /* 0x0000a20000047ab9 */ /* 0x000fe20000000800 */
[----:B---3--:R-:W-:Y:S01]  /*14d0*/  IADD3 R8, P4, R228, UR6, RZ ;  /* 0x00000006e4087c10 */ /* 0x008fe2000ff9e0ff */
[----:B0-----:R-:W-:-:S03]  /*14e0*/  IMAD.MOV.U32 R0, RZ, RZ, RZ ;  /* 0x000000ffff007224 */ /* 0x001fc600078e00ff */
[----:B------:R-:W-:Y:S01]  /*14f0*/  IADD3.X R9, R229, UR7, RZ, P4, !PT ;  /* 0x00000007e5097c10 */ /* 0x000fe2000a7fe4ff */
[----:B------:R-:W-:Y:S01]  /*1500*/  IMAD.U32 R141, RZ, RZ, UR4 ;  /* 0x00000004ff8d7e24 */ /* 0x000fe2000f8e00ff */
[----:B------:R0:W-:Y:S01]  /*1510*/  STL [R1+0x44], R29 ;  /* 0x0000441d01007387 */ /* 0x0001e20000100800 */
[----:B------:R-:W-:-:S03]  /*1520*/  ULDC.64 UR4, c[0x0][0x418] ;  /* 0x0001060000047ab9 */ /* 0x000fc60000000a00 */
[----:B------:R0:W5:Y:S01]  /*1530*/  @P2 LDG.E R0, desc[UR56][R4.64] ;  /* 0x0000003804002981 */ /* 0x000162000c1e1900 */
[----:B------:R-:W-:-:S03]  /*1540*/  @P1 IADD3 R6, P2, R228, UR8, RZ ;  /* 0x00000008e4061c10 */ /* 0x000fc6000ff5e0ff */
[----:B------:R0:W5:Y:S01]  /*1550*/  @P0 LDG.E R28, desc[UR56][R8.64] ;  /* 0x00000038081c0981 */ /* 0x000162000c1e1900 */
[----:B------:R-:W-:Y:S01]  /*1560*/  @P1 IADD3.X R7, R229, UR9, RZ, P2, !PT ;  /* 0x00000009e5071c10 */ /* 0x000fe200097fe4ff */
[----:B------:R-:W-:Y:S01]  /*1570*/  UISETP.NE.U32.AND UP0, UPT, UR4, URZ, UPT ;  /* 0x0000003f0400728c */ /* 0x000fe2000bf05070 */
[----:B------:R-:W-:Y:S02]  /*1580*/  ULDC.64 UR8, c[0x0][0xa20] ;  /* 0x0002880000087ab9 */ /* 0x000fe40000000a00 */
[----:B------:R-:W-:Y:S01]  /*1590*/  ULDC UR4, c[0x0][0x424] ;  /* 0x0001090000047ab9 */ /* 0x000fe20000000800 */
[----:B------:R0:W5:Y:S01]  /*15a0*/  @P1 LDG.E R141, desc[UR56][R6.64] ;  /* 0x00000038068d1981 */ /* 0x000162000c1e1900 */
[----:B------:R-:W-:Y:S01]  /*15b0*/  UISETP.NE.AND.EX UP0, UPT, UR5, URZ, UPT, UP0 ;  /* 0x0000003f0500728c */ /* 0x000fe2000bf05300 */
[----:B------:R-:W-:Y:S01]  /*15c0*/  ISETP.NE.U32.AND P2, PT, RZ, UR8, PT ;  /* 0x00000008ff007c0c */ /* 0x000fe2000bf45070 */
[----:B------:R-:W-:Y:S01]  /*15d0*/  IMAD.MOV.U32 R227, RZ, RZ, R30 ;  /* 0x000000ffffe37224 */ /* 0x000fe200078e001e */
[----:B------:R-:W-:Y:S01]  /*15e0*/  ULDC UR5, c[0x0][0x2f0] ;  /* 0x0000bc0000057ab9 */ /* 0x000fe20000000800 */
[----:B------:R-:W-:Y:S01]  /*15f0*/  USEL UR4, UR4, 0x1, UP0 ;  /* 0x0000000104047887 */ /* 0x000fe20008000000 */
[----:B------:R-:W-:Y:S01]  /*1600*/  ISETP.NE.AND.EX P2, PT, RZ, UR9, PT, P2 ;  /* 0x00000009ff007c0c */ /* 0x000fe2000bf45320 */
[----:B------:R-:W-:-:S02]  /*1610*/  IMAD.MOV.U32 R26, RZ, RZ, R3 ;  /* 0x000000ffff1a7224 */ /* 0x000fc400078e0003 */
[----:B------:R-:W-:-:S03]  /*1620*/  UIMAD UR4, UR4, UR5, URZ ;  /* 0x00000005040472a4 */ /* 0x000fc6000f8e023f */
[----:B------:R-:W-:Y:S01]  /*1630*/  ULDC UR5, c[0x0][0x348] ;  /* 0x0000d20000057ab9 */ /* 0x000fe20000000800 */
[----:B01----:R-:W-:Y:S08]  /*1640*/  @P1 BRA `(.L_x_449) ;  /* 0x0000000000241947 */ /* 0x003ff00003800000 */
[----:B------:R-:W-:Y:S02]  /*1650*/  ULDC.64 UR6, c[0x0][0xa00] ;  /* 0x0002800000067ab9 */ /* 0x000fe40000000a00 */
[----:B------:R-:W-:-:S04]  /*1660*/  ISETP.NE.U32.AND P1, PT, RZ, UR6, PT ;  /* 0x00000006ff007c0c */ /* 0x000fc8000bf25070 */
[----:B------:R-:W-:-:S13]  /*1670*/  ISETP.NE.AND.EX P1, PT, RZ, UR7, PT, P1 ;  /* 0x00000007ff007c0c */ /* 0x000fda000bf25310 */
[----:B------:R-:W-:Y:S05]  /*1680*/  @!P1 BRA `(.L_x_449) ;  /* 0x0000000000149947 */ /* 0x000fea0003800000 */
[----:B------:R-:W0:Y:S02]  /*1690*/  LDC.64 R4, c[0x0][0xa00] ;  /* 0x00028000ff047b82 */ /* 0x000e240000000a00 */
[----:B0-----:R-:W-:-:S05]  /*16a0*/  IMAD.WIDE R4, R26, 0x4, R4 ;  /* 0x000000041a047825 */ /* 0x001fca00078e0204 */
[----:B-----5:R-:W2:Y:S04]  /*16b0*/  LDG.E R141, desc[UR56][R4.64] ;  /* 0x00000038048d7981 */ /* 0x020ea8000c1e1900 */
[----:B------:R-:W2:Y:S02]  /*16c0*/  LDG.E R6, desc[UR56][R4.64+0x4] ;  /* 0x0000043804067981 */ /* 0x000ea4000c1e1900 */
[----:B--2---:R-:W-:-:S07]  /*16d0*/  IMAD.IADD R141, R6, 0x1, -R141 ;  /* 0x00000001068d7824 */ /* 0x004fce00078e0a8d */
.L_x_449:
[----:B------:R-:W-:Y:S02]  /*16e0*/  IMAD.U32 R25, RZ, RZ, UR5 ;  /* 0x00000005ff197e24 */ /* 0x000fe4000f8e00ff */
[----:B------:R-:W-:Y:S01]  /*16f0*/  IMAD.U32 R27, RZ, RZ, UR4 ;  /* 0x00000004ff1b7e24 */ /* 0x000fe2000f8e00ff */
[----:B------:R-:W-:Y:S06]  /*1700*/  @!P2 BRA `(.L_x_450) ;  /* 0x000000000010a947 */ /* 0x000fec0003800000 */
[----:B------:R-:W-:-:S04]  /*1710*/  IADD3 R4, P0, R228, UR8, RZ ;  /* 0x00000008e4047c10 */ /* 0x000fc8000ff1e0ff */
[----:B------:R-:W-:-:S05]  /*1720*/  IADD3.X R5, R229, UR9, RZ, P0, !PT ;  /* 0x00000009e5057c10 */ /* 0x000fca00087fe4ff */
[----:B------:R0:W5:Y:S01]  /*1730*/  LDG.E R27, desc[UR56][R4.64] ;  /* 0x00000038041b7981 */ /* 0x000162000c1e1900 */
[----:B------:R-:W-:Y:S05]  /*1740*/  BRA `(.L_x_451) ;  /* 0x0000000000107947 */ /* 0x000fea0003800000 */
.L_x_450:
[----:B------:R-:W-:Y:S05]  /*1750*/  @!P0 BRA `(.L_x_451) ;  /* 0x00000000000c8947 */ /* 0x000fea0003800000 */
[----:B------:R-:W2:Y:S04]  /*1760*/  LDG.E R4, desc[UR56][R8.64] ;  /* 0x0000003808047981 */ /* 0x000ea8000c1e1900 */
[----:B------:R-:W2:Y:S02]  /*1770*/  LDG.E R27, desc[UR56][R8.64+0x4] ;  /* 0x00000438081b7981 */ /* 0x000ea4000c1e1900 */
[----:B--2---:R-:W-:-:S07]  /*1780*/  IMAD.IADD R27, R27, 0x1, -R4 ;  /* 0x000000011b1b7824 */ /* 0x004fce00078e0a04 */
.L_x_451:
[----:B------:R-:W-:Y:S02]  /*1790*/  ULDC.64 UR4, c[0x0][0xa10] ;  /* 0x0002840000047ab9 */ /* 0x000fe40000000a00 */
[----:B------:R-:W-:-:S04]  /*17a0*/  ISETP.NE.U32.AND P0, PT, RZ, UR4, PT ;  /* 0x00000004ff007c0c */ /* 0x000fc8000bf05070 */
[----:B------:R-:W-:Y:S01]  /*17b0*/  ISETP.NE.AND.EX P0, PT, RZ, UR5, PT, P0 ;  /* 0x00000005ff007c0c */ /* 0x000fe2000bf05300 */
[----:B------:R-:W-:-:S12]  /*17c0*/  ULDC.64 UR4, c[0x0][0xa30] ;  /* 0x00028c0000047ab9 */ /* 0x000fd80000000a00 */
[----:B0-----:R-:W0:Y:S02]  /*17d0*/  @P0 LDC.64 R4, c[0x0][0xa10] ;  /* 0x00028400ff040b82 */ /* 0x001e240000000a00 */
[----:B0-----:R-:W-:-:S05]  /*17e0*/  @P0 IMAD.WIDE R4, R26, 0x4, R4 ;  /* 0x000000041a040825 */ /* 0x001fca00078e0204 */
[----:B------:R-:W2:Y:S04]  /*17f0*/  @P0 LDG.E R3, desc[UR56][R4.64] ;  /* 0x0000003804030981 */ /* 0x000ea8000c1e1900 */
[----:B------:R0:W2:Y:S01]  /*1800*/  @P0 LDG.E R8, desc[UR56][R4.64+0x4] ;  /* 0x0000043804080981 */ /* 0x0000a2000c1e1900 */
[----:B------:R-:W-:Y:S02]  /*1810*/  ISETP.NE.U32.AND P1, PT, RZ, UR4, PT ;  /* 0x00000004ff007c0c */ /* 0x000fe4000bf25070 */
[----:B-----5:R-:W-:Y:S02]  /*1820*/  MOV R137, R27 ;  /* 0x0000001b00897202 */ /* 0x020fe40000000f00 */
[----:B------:R-:W-:-:S13]  /*1830*/  ISETP.NE.AND.EX P1, PT, RZ, UR5, PT, P1 ;  /* 0x00000005ff007c0c */ /* 0x000fda000bf25310 */
[----:B------:R-:W-:-:S04]  /*1840*/  @P1 IADD3 R6, P2, R228, UR4, RZ ;  /* 0x00000004e4061c10 */ /* 0x000fc8000ff5e0ff */
[----:B------:R-:W-:-:S05]  /*1850*/  @P1 IADD3.X R7, R229, UR5, RZ, P2, !PT ;  /* 0x00000005e5071c10 */ /* 0x000fca00097fe4ff */
[----:B------:R1:W5:Y:S01]  /*1860*/  @P1 LDG.E R137, desc[UR56][R6.64] ;  /* 0x0000003806891981 */ /* 0x000362000c1e1900 */
[----:B------:R-:W-:Y:S01]  /*1870*/  IMAD.IADD R10, R27, 0x1, -R0 ;  /* 0x000000011b0a7824 */ /* 0x000fe200078e0a00 */
[----:B------:R-:W-:-:S03]  /*1880*/  PLOP3.LUT P2, PT, PT, PT, PT, 0x80, 0x0 ;  /* 0x000000000000781c */ /* 0x000fc60003f4f070 */
[----:B0-----:R-:W-:-:S05]  /*1890*/  IMAD.MOV R4, RZ, RZ, -R10 ;  /* 0x000000ffff047224 */ /* 0x001fca00078e0a0a */
[----:B------:R-:W-:Y:S01]  /*18a0*/  VIMNMX R4, RZ, R4, !PT ;  /* 0x00000004ff047248 */ /* 0x000fe20007fe0100 */
[----:B--2---:R-:W-:-:S04]  /*18b0*/  @P0 IMAD.IADD R25, R8, 0x1, -R3 ;  /* 0x0000000108190824 */ /* 0x004fc800078e0a03 */
[----:B------:R-:W-:-:S04]  /*18c0*/  IMAD.IADD R142, R10, 0x1, R25 ;  /* 0x000000010a8e7824 */ /* 0x000fc800078e0219 */
[----:B------:R-:W-:-:S04]  /*18d0*/  VIADD R0, R142, 0x5f ;  /* 0x0000005f8e007836 */ /* 0x000fc80000000000 */
[----:B------:R-:W-:-:S05]  /*18e0*/  IMAD.HI R0, R0, 0x2aaaaaab, RZ ;  /* 0x2aaaaaab00007827 */ /* 0x000fca00078e02ff */
[----:B------:R-:W-:-:S04]  /*18f0*/  SHF.R.U32.HI R143, RZ, 0x1f, R0 ;  /* 0x0000001fff8f7819 */ /* 0x000fc80000011600 */
[----:B------:R-:W-:-:S05]  /*1900*/  LEA.HI.SX32 R143, R0, R143, 0x1c ;  /* 0x0000008f008f7211 */ /* 0x000fca00078fe2ff */
[----:B------:R-:W-:-:S05]  /*1910*/  IMAD R0, R143, 0x60, -R10 ;  /* 0x000000608f007824 */ /* 0x000fca00078e0a0a */
[----:B------:R-:W-:-:S04]  /*1920*/  VIMNMX R3, R0, R25, PT ;  /* 0x0000001900037248 */ /* 0x000fc80003fe0100 */
[----:B------:R-:W-:Y:S01]  /*1930*/  ISETP.GT.AND P0, PT, R3, R4, PT ;  /* 0x000000040300720c */ /* 0x000fe20003f04270 */
[----:B------:R-:W-:-:S05]  /*1940*/  IMAD.WIDE.U32 R4, R4, -0x55555555, RZ ;  /* 0xaaaaaaab04047825 */ /* 0x000fca00078e00ff */
[----:B------:R-:W-:-:S05]  /*1950*/  SHF.R.U32.HI R123, RZ, 0x6, R5 ;  /* 0x00000006ff7b7819 */ /* 0x000fca0000011605 */
[----:B------:R-:W-:Y:S02]  /*1960*/  IMAD.MOV.U32 R24, RZ, RZ, R123 ;  /* 0x000000ffff187224 */ /* 0x000fe400078e007b */
[----:B------:R-:W-:-:S04]  /*1970*/  @P0 VIADD R0, R3, 0x5f ;  /* 0x0000005f03000836 */ /* 0x000fc80000000000 */
[----:B------:R-:W-:-:S05]  /*1980*/  @P0 IMAD.HI R0, R0, 0x2aaaaaab, RZ ;  /* 0x2aaaaaab00000827 */ /* 0x000fca00078e02ff */
[----:B------:R-:W-:-:S04]  /*1990*/  @P0 SHF.R.U32.HI R3, RZ, 0x1f, R0 ;  /* 0x0000001fff030819 */ /* 0x000fc80000011600 */
[----:B------:R-:W-:-:S04]  /*19a0*/  @P0 LEA.HI.SX32 R24, R0, R3, 0x1c ;  /* 0x0000000300180211 */ /* 0x000fc800078fe2ff */
[----:B------:R-:W-:-:S13]  /*19b0*/  ISETP.GT.AND P0, PT, R24, R123, PT ;  /* 0x0000007b1800720c */ /* 0x000fda0003f04270 */
[----:B-1----:R-:W-:Y:S05]  /*19c0*/  @!P0 BRA `(.L_x_452) ;  /* 0x0000009400688947 */ /* 0x002fea0003800000 */
[----:B------:R-:W-:Y:S01]  /*19d0*/  VIADD R0, R2, 0x1e400 ;  /* 0x0001e40002007836 */ /* 0x000fe20000000000 */
[----:B------:R-:W-:Y:S04]  /*19e0*/  BSSY B6, `(.L_x_453) ;  /* 0x0000013000067945 */ /* 0x000fe80003800000 */
[----:B------:R-:W-:-:S13]  /*19f0*/  LOP3.LUT P0, RZ, R0, 0x3ff, RZ, 0xc0, !PT ;  /* 0x000003ff00ff7812 */ /* 0x000fda000780c0ff */
[----:B------:R-:W-:Y:S05]  /*1a00*/  @!P0 BRA `(.L_x_454) ;  /* 0x0000000000408947 */ /* 0x000fea0003800000 */
        /* <DEDUP_REMOVED lines=9> */
[----:B------:R-:W-:Y:S02]  /*1aa0*/  IMAD.U32 R7, RZ, RZ, UR5 ;  /* 0x00000005ff077e24 */ /* 0x000fe4000f8e00ff */
[----:B------:R-:W-:-:S02]  /*1ab0*/  IMAD.U32 R11, RZ, RZ, UR7 ;  /* 0x00000007ff0b7e24 */ /* 0x000fc4000f8e00ff */
[----:B------:R-:W-:Y:S02]  /*1ac0*/  IMAD.MOV.U32 R8, RZ, RZ, 0x70 ;  /* 0x00000070ff087424 */ /* 0x000fe400078e00ff */
[----:B------:R-:W-:Y:S02]  /*1ad0*/  IMAD.MOV.U32 R12, RZ, RZ, 0x1 ;  /* 0x00000001ff0c7424 */ /* 0x000fe400078e00ff */
[----:B0-----:R-:W-:-:S07]  /*1ae0*/  IMAD.MOV.U32 R13, RZ, RZ, RZ ;  /* 0x000000ffff0d7224 */ /* 0x001fce00078e00ff */
[----:B------:R-:W-:-:S07]  /*1af0*/  LEPC R20, `(.L_x_454) ;  /* 0x000000001014794e */ /* 0x000fce0000000000 */
[----:B-1---5:R-:W-:Y:S05]  /*1b00*/  CALL.ABS.NOINC R14 ;  /* 0x000000000e007343 */ /* 0x022fea0003c00000 */
.L_x_454:
[----:B------:R-:W-:Y:S05]  /*1b10*/  BSYNC B6 ;  /* 0x0000000000067941 */ /* 0x000fea0003800000 */
.L_x_453:
        /* <DEDUP_REMOVED lines=20> */
.L_x_456:
[----:B------:R-:W-:Y:S05]  /*1c60*/  BSYNC B6 ;  /* 0x0000000000067941 */ /* 0x000fea0003800000 */
.L_x_455:
[----:B------:R-:W-:Y:S01]  /*1c70*/  ULDC.64 UR4, c[0x0][0x9f8] ;  /* 0x00027e0000047ab9 */ /* 0x000fe20000000a00 */
[----:B------:R-:W2:Y:S01]  /*1c80*/  LDL.LU R20, [R1] ;  /* 0x0000000001147983 */ /* 0x000ea20000300800 */
[----:B------:R-:W-:Y:S01]  /*1c90*/  ISETP.NE.U32.AND P0, PT, RZ, UR4, PT ;  /* 0x00000004ff007c0c */ /* 0x000fe2000bf05070 */
[----:B------:R-:W0:Y:S03]  /*1ca0*/  LDC.64 R96, c[0x0][0x3f8] ;  /* 0x0000fe00ff607b82 */ /* 0x000e260000000a00 */
[----:B------:R-:W-:-:S05]  /*1cb0*/  ISETP.NE.AND.EX P0, PT, RZ, UR5, PT, P0 ;  /* 0x00000005ff007c0c */ /* 0x000fca000bf05300 */
[----:B------:R-:W1:Y:S08]  /*1cc0*/  LDC R15, c[0x0][0x3f4] ;  /* 0x0000fd00ff0f7b82 */ /* 0x000e700000000800 */
[----:B------:R-:W-:Y:S01]  /*1cd0*/  @P0 IADD3 R4, P1, R228, UR4, RZ ;  /* 0x00000004e4040c10 */ /* 0x000fe2000ff3e0ff */
[----:B------:R-:W-:Y:S01]  /*1ce0*/  ULDC UR4, c[0x0][0x2f4] ;  /* 0x0000bd0000047ab9 */ /* 0x000fe20000000800 */
[----:B------:R-:W3:Y:S02]  /*1cf0*/  LDC.64 R90, c[0x0][0x408] ;  /* 0x00010200ff5a7b82 */ /* 0x000ee40000000a00 */
[----:B------:R-:W-:-:S05]  /*1d00*/  @P0 IADD3.X R5, R229, UR5, RZ, P1, !PT ;  /* 0x00000005e5050c10 */ /* 0x000fca0008ffe4ff */
[----:B------:R4:W2:Y:S01]  /*1d10*/  @P0 LDG.E R26, desc[UR56][R4.64] ;  /* 0x00000038041a0981 */ /* 0x0008a2000c1e1900 */
[----:B------:R-:W-:Y:S01]  /*1d20*/  ISETP.GE.AND P1, PT, R193, UR4, PT ;  /* 0x00000004c1007c0c */ /* 0x000fe2000bf26270 */
[-C--:B0-----:R-:W-:Y:S01]  /*1d30*/  IMAD.WIDE.U32 R98, R201, R96.reuse, R16 ;  /* 0x00000060c9627225 */ /* 0x081fe200078e0010 */
[----:B------:R-:W-:Y:S01]  /*1d40*/  ISETP.GE.AND P0, PT, R16, UR4, PT ;  /* 0x0000000410007c0c */ /* 0x000fe2000bf06270 */
[----:B------:R-:W0:Y:S01]  /*1d50*/  S2R R31, SR_TID.X ;  /* 0x00000000001f7919 */ /* 0x000e220000002100 */
[----:B------:R-:W-:Y:S01]  /*1d60*/  SEL R3, RZ, 0xffffffff, P1 ;  /* 0xffffffffff037807 */ /* 0x000fe20000800000 */
[----:B------:R-:W-:Y:S01]  /*1d70*/  IMAD.SHL.U32 R106, R96, 0x40, RZ ;  /* 0x00000040606a7824 */ /* 0x000fe200078e00ff */
[----:B------:R-:W-:Y:S01]  /*1d80*/  SEL R0, RZ, 0x1, P0 ;  /* 0x00000001ff007807 */ /* 0x000fe20000000000 */
[----:B------:R-:W0:Y:S01]  /*1d90*/  S2R R138, SR_TID.X ;  /* 0x00000000008a7919 */ /* 0x000e220000002100 */
[----:B------:R-:W-:Y:S01]  /*1da0*/  ISETP.GE.AND P0, PT, R192, UR4, PT ;  /* 0x00000004c0007c0c */ /* 0x000fe2000bf06270 */
[----:B------:R-:W-:Y:S01]  /*1db0*/  IMAD.SHL.U32 R3, R3, 0x2, RZ ;  /* 0x0000000203037824 */ /* 0x000fe200078e00ff */
[----:B----4-:R-:W-:Y:S01]  /*1dc0*/  SHF.R.S32.HI R5, RZ, 0x1f, R201 ;  /* 0x0000001fff057819 */ /* 0x010fe200000114c9 */
[----:B------:R-:W-:Y:S01]  /*1dd0*/  IMAD.IADD R125, R28, 0x1, R27 ;  /* 0x000000011c7d7824 */ /* 0x000fe200078e021b */
[----:B------:R-:W-:Y:S01]  /*1de0*/  ISETP.GE.AND P1, PT, R22, UR4, PT ;  /* 0x0000000416007c0c */ /* 0x000fe2000bf26270 */
[----:B-1----:R-:W-:Y:S01]  /*1df0*/  IMAD.SHL.U32 R122, R15, 0x2, RZ ;  /* 0x000000020f7a7824 */ /* 0x002fe200078e00ff */
[----:B------:R-:W-:Y:S01]  /*1e00*/  LOP3.LUT R0, R3, 0x2, R0, 0xe2, !PT ;  /* 0x0000000203007812 */ /* 0x000fe200078ee200 */
[----:B------:R-:W-:Y:S01]  /*1e10*/  IMAD R6, R5, R96, RZ ;  /* 0x0000006005067224 */ /* 0x000fe200078e02ff */
[----:B------:R-:W-:Y:S01]  /*1e20*/  SHF.R.S32.HI R195, RZ, 0x1f, R194 ;  /* 0x0000001fffc37819 */ /* 0x000fe200000114c2 */
[----:B---3--:R-:W-:Y:S01]  /*1e30*/  IMAD.WIDE.U32 R92, R201, R90, R16 ;  /* 0x0000005ac95c7225 */ /* 0x008fe200078e0010 */
[----:B------:R-:W-:-:S02]  /*1e40*/  SEL R3, RZ, 0x4, P0 ;  /* 0x00000004ff037807 */ /* 0x000fc40000000000 */
[----:B------:R-:W-:Y:S01]  /*1e50*/  SEL R4, RZ, 0x8, P1 ;  /* 0x00000008ff047807 */ /* 0x000fe20000800000 */
[----:B------:R-:W-:Y:S01]  /*1e60*/  IMAD R7, R201, R97, R6 ;  /* 0x00000061c9077224 */ /* 0x000fe200078e0206 */
[----:B------:R-:W-:Y:S01]  /*1e70*/  ISETP.GE.AND P2, PT, R19, UR4, PT ;  /* 0x0000000413007c0c */ /* 0x000fe2000bf46270 */
[----:B------:R-:W-:Y:S01]  /*1e80*/  IMAD.WIDE.U32 R100, R201, R96, R194 ;  /* 0x00000060c9647225 */ /* 0x000fe200078e00c2 */
[----:B------:R-:W-:Y:S02]  /*1e90*/  LOP3.LUT R0, R4, R0, R3, 0xfe, !PT ;  /* 0x0000000004007212 */ /* 0x000fe400078efe03 */
[----:B------:R-:W-:Y:S01]  /*1ea0*/  SEL R3, RZ, 0x10, P2 ;  /* 0x00000010ff037807 */ /* 0x000fe20001000000 */
[----:B------:R-:W-:Y:S01]  /*1eb0*/  IMAD.IADD R101, R101, 0x1, R7 ;  /* 0x0000000165657824 */ /* 0x000fe200078e0207 */
[----:B------:R-:W-:Y:S01]  /*1ec0*/  ISETP.GE.AND P0, PT, R16, R15, PT ;  /* 0x0000000f1000720c */ /* 0x000fe20003f06270 */
[----:B------:R-:W-:Y:S01]  /*1ed0*/  IMAD.IADD R99, R7, 0x1, R99 ;  /* 0x0000000107637824 */ /* 0x000fe200078e0263 */
[----:B------:R-:W-:Y:S01]  /*1ee0*/  LOP3.LUT R7, R0, R3, RZ, 0xfc, !PT ;  /* 0x0000000300077212 */ /* 0x000fe200078efcff */
[-C--:B------:R-:W-:Y:S01]  /*1ef0*/  IMAD R0, R5, R90.reuse, RZ ;  /* 0x0000005a05007224 */ /* 0x080fe200078e02ff */
[----:B------:R-:W-:Y:S01]  /*1f00*/  ISETP.GE.AND P1, PT, R193, R15, PT ;  /* 0x0000000fc100720c */ /* 0x000fe20003f26270 */
[----:B------:R-:W-:Y:S01]  /*1f10*/  IMAD.WIDE.U32 R94, R201, R90, R194 ;  /* 0x0000005ac95e7225 */ /* 0x000fe200078e00c2 */
[----:B------:R-:W-:-:S02]  /*1f20*/  SEL R3, R15, RZ, P0 ;  /* 0x000000ff0f037207 */ /* 0x000fc40000000000 */
[----:B------:R-:W-:Y:S01]  /*1f30*/  ISETP.GE.AND P3, PT, R192, R15, PT ;  /* 0x0000000fc000720c */ /* 0x000fe20003f66270 */
[----:B------:R-:W-:Y:S01]  /*1f40*/  IMAD R5, R201, R91, R0 ;  /* 0x0000005bc9057224 */ /* 0x000fe200078e0200 */
[C---:B------:R-:W-:Y:S01]  /*1f50*/  SEL R0, R15.reuse, RZ, P1 ;  /* 0x000000ff0f007207 */ /* 0x040fe20000800000 */
[----:B------:R-:W-:Y:S01]  /*1f60*/  IMAD.IADD R3, R16, 0x1, R3 ;  /* 0x0000000110037824 */ /* 0x000fe200078e0203 */
[----:B------:R-:W-:Y:S01]  /*1f70*/  SEL R9, R15, RZ, P3 ;  /* 0x000000ff0f097207 */ /* 0x000fe20001800000 */
[----:B------:R-:W-:Y:S01]  /*1f80*/  IMAD.IADD R95, R95, 0x1, R5 ;  /* 0x000000015f5f7824 */ /* 0x000fe200078e0205 */
[----:B------:R-:W-:Y:S01]  /*1f90*/  IADD3 R93, R5, R93, RZ ;  /* 0x0000005d055d7210 */ /* 0x000fe20007ffe0ff */
[----:B------:R-:W-:Y:S01]  /*1fa0*/  IMAD.IADD R5, R193, 0x1, R0 ;  /* 0x00000001c1057824 */ /* 0x000fe200078e0200 */
[----:B------:R-:W-:Y:S01]  /*1fb0*/  SHF.R.S32.HI R0, RZ, 0x1f, R3 ;  /* 0x0000001fff007819 */ /* 0x000fe20000011403 */
[----:B------:R-:W-:Y:S01]  /*1fc0*/  IMAD.IADD R10, R192, 0x1, R9 ;  /* 0x00000001c00a7824 */ /* 0x000fe200078e0209 */
[----:B------:R-:W-:Y:S01]  /*1fd0*/  SHF.R.U32.HI R21, RZ, 0x3, R203 ;  /* 0x00000003ff157819 */ /* 0x000fe200000116cb */
[----:B0-----:R-:W-:Y:S01]  /*1fe0*/  VIADD R31, R31, 0xffffff80 ;  /* 0xffffff801f1f7836 */ /* 0x001fe20000000000 */
[----:B------:R-:W-:Y:S01]  /*1ff0*/  SHF.R.S32.HI R6, RZ, 0x1f, R5 ;  /* 0x0000001fff067819 */ /* 0x000fe20000011405 */
[----:B-----5:R-:W-:Y:S01]  /*2000*/  IMAD.WIDE.U32 R100, R137, R96, R100 ;  /* 0x0000006089647225 */ /* 0x020fe200078e0064 */
[----:B------:R-:W-:-:S02]  /*2010*/  LEA.HI R4, R0, R3, RZ, 0x3 ;  /* 0x0000000300047211 */ /* 0x000fc400078f18ff */
[----:B------:R-:W-:Y:S01]  /*2020*/  LEA.HI R0, R0, R3, RZ, 0x6 ;  /* 0x0000000300007211 */ /* 0x000fe200078f30ff */
[----:B------:R-:W-:Y:S01]  /*2030*/  IMAD.WIDE.U32 R98, R137, R96, R98 ;  /* 0x0000006089627225 */ /* 0x000fe200078e0062 */
[CC--:B------:R-:W-:Y:S02]  /*2040*/  LEA.HI R8, R6.reuse, R5.reuse, RZ, 0x6 ;  /* 0x0000000506087211 */ /* 0x0c0fe400078f30ff */
[----:B------:R-:W-:Y:S01]  /*2050*/  SHF.R.S32.HI R11, RZ, 0x1f, R10 ;  /* 0x0000001fff0b7819 */ /* 0x000fe2000001140a */
[----:B------:R-:W-:Y:S01]  /*2060*/  IMAD R127, R91, 0x60, RZ ;  /* 0x000000605b7f7824 */ /* 0x000fe200078e02ff */
[----:B------:R-:W-:Y:S01]  /*2070*/  LEA.HI R5, R6, R5, RZ, 0x3 ;  /* 0x0000000506057211 */ /* 0x000fe200078f18ff */
[CC--:B------:R-:W-:Y:S01]  /*2080*/  IMAD.WIDE.U32 R94, R137.reuse, R90.reuse, R94 ;  /* 0x0000005a895e7225 */ /* 0x0c0fe200078e005e */
[----:B------:R-:W-:Y:S02]  /*2090*/  SHF.R.S32.HI R3, RZ, 0x6, R0 ;  /* 0x00000006ff037819 */ /* 0x000fe40000011400 */
[----:B------:R-:W-:Y:S01]  /*20a0*/  LOP3.LUT R0, R216, 0x38, R4, 0xf8, !PT ;  /* 0x00000038d8007812 */ /* 0x000fe200078ef804 */
[----:B------:R-:W-:Y:S01]  /*20b0*/  IMAD.WIDE.U32 R92, R137, R90, R92 ;  /* 0x0000005a895c7225 */ /* 0x000fe200078e005c */
[----:B------:R-:W-:-:S02]  /*20c0*/  LOP3.LUT R9, R203, 0x38, R4, 0xf8, !PT ;  /* 0x00000038cb097812 */ /* 0x000fc400078ef804 */
[-C--:B------:R-:W-:Y:S01]  /*20d0*/  LEA.HI R12, R11, R10.reuse, RZ, 0x3 ;  /* 0x0000000a0b0c7211 */ /* 0x080fe200078f18ff */
[C---:B------:R-:W-:Y:S01]  /*20e0*/  IMAD R136, R3.reuse, 0x1800, R218 ;  /* 0x0000180003887824 */ /* 0x040fe200078e02da */
[----:B------:R-:W-:Y:S01]  /*20f0*/  LOP3.LUT R6, R216, 0x38, R5, 0xf8, !PT ;  /* 0x00000038d8067812 */ /* 0x000fe200078ef805 */
[----:B------:R-:W-:Y:S01]  /*2100*/  IMAD R133, R3, 0x1800, R219 ;  /* 0x0000180003857824 */ /* 0x000fe200078e02db */
[----:B------:R-:W-:Y:S02]  /*2110*/  LEA.HI R10, R11, R10, RZ, 0x6 ;  /* 0x0000000a0b0a7211 */ /* 0x000fe400078f30ff */
[----:B------:R-:W-:Y:S02]  /*2120*/  SHF.R.S32.HI R8, RZ, 0x6, R8 ;  /* 0x00000006ff087819 */ /* 0x000fe40000011408 */
[----:B------:R-:W-:Y:S02]  /*2130*/  LOP3.LUT R3, R0, R217, RZ, 0x3c, !PT ;  /* 0x000000d900037212 */ /* 0x000fe400078e3cff */
[----:B------:R-:W-:Y:S01]  /*2140*/  LOP3.LUT R0, R9, R21, RZ, 0x3c, !PT ;  /* 0x0000001509007212 */ /* 0x000fe200078e3cff */
[----:B------:R-:W-:Y:S01]  /*2150*/  IMAD R134, R8, 0x1800, R218 ;  /* 0x0000180008867824 */ /* 0x000fe200078e02da */
[----:B------:R-:W-:Y:S01]  /*2160*/  LOP3.LUT R9, R6, R217, RZ, 0x3c, !PT ;  /* 0x000000d906097212 */ /* 0x000fe200078e3cff */
[----:B------:R-:W-:Y:S01]  /*2170*/  IMAD.IADD R136, R136, 0x1, R3 ;  /* 0x0000000188887824 */ /* 0x000fe200078e0203 */
[----:B------:R-:W-:Y:S01]  /*2180*/  LOP3.LUT P2, RZ, R224, 0x4, RZ, 0xc0, !PT ;  /* 0x00000004e0ff7812 */ /* 0x000fe2000784c0ff */
[----:B------:R-:W-:Y:S01]  /*2190*/  IMAD.IADD R133, R133, 0x1, R0 ;  /* 0x0000000185857824 */ /* 0x000fe200078e0200 */
[----:B------:R-:W-:Y:S01]  /*21a0*/  SHF.R.S32.HI R10, RZ, 0x6, R10 ;  /* 0x00000006ff0a7819 */ /* 0x000fe2000001140a */
[----:B------:R-:W-:Y:S01]  /*21b0*/  IMAD.IADD R134, R134, 0x1, R9 ;  /* 0x0000000186867824 */ /* 0x000fe200078e0209 */
[C-C-:B------:R-:W-:Y:S01]  /*21c0*/  LOP3.LUT R6, R203.reuse, 0x38, R12.reuse, 0xf8, !PT ;  /* 0x00000038cb067812 */ /* 0x140fe200078ef80c */
[----:B------:R-:W-:Y:S01]  /*21d0*/  IMAD R130, R8, 0x1800, R219 ;  /* 0x0000180008827824 */ /* 0x000fe200078e02db */
[----:B------:R-:W-:Y:S01]  /*21e0*/  LOP3.LUT R3, R203, 0x38, R5, 0xf8, !PT ;  /* 0x00000038cb037812 */ /* 0x000fe200078ef805 */
[----:B------:R-:W-:Y:S01]  /*21f0*/  IMAD R129, R10, 0x1800, R219 ;  /* 0x000018000a817824 */ /* 0x000fe200078e02db */
[----:B------:R-:W-:Y:S01]  /*2200*/  LOP3.LUT R0, R216, 0x38, R12, 0xf8, !PT ;  /* 0x00000038d8007812 */ /* 0x000fe200078ef80c */
[----:B------:R-:W-:Y:S01]  /*2210*/  IMAD R132, R10, 0x1800, R218 ;  /* 0x000018000a847824 */ /* 0x000fe200078e02da */
[----:B------:R-:W-:-:S02]  /*2220*/  LOP3.LUT R6, R6, R21, RZ, 0x3c, !PT ;  /* 0x0000001506067212 */ /* 0x000fc400078e3cff */
[----:B------:R-:W-:Y:S02]  /*2230*/  SHF.R.S32.HI R11, RZ, 0x1f, R137 ;  /* 0x0000001fff0b7819 */ /* 0x000fe40000011489 */
[----:B------:R-:W-:Y:S01]  /*2240*/  LOP3.LUT R9, R3, R21, RZ, 0x3c, !PT ;  /* 0x0000001503097212 */ /* 0x000fe200078e3cff */
[----:B------:R-:W-:Y:S01]  /*2250*/  IMAD.IADD R129, R129, 0x1, R6 ;  /* 0x0000000181817824 */ /* 0x000fe200078e0206 */
[----:B------:R-:W-:Y:S01]  /*2260*/  LOP3.LUT R3, R0, R217, RZ, 0x3c, !PT ;  /* 0x000000d900037212 */ /* 0x000fe200078e3cff */
[----:B------:R-:W-:Y:S01]  /*2270*/  IMAD R0, R11, R96, RZ ;  /* 0x000000600b007224 */ /* 0x000fe200078e02ff */
[----:B------:R-:W-:Y:S01]  /*2280*/  SHF.R.S32.HI R21, RZ, 0x1f, R31 ;  /* 0x0000001fff157819 */ /* 0x000fe2000001141f */
[----:B------:R-:W-:Y:S01]  /*2290*/  IMAD.IADD R130, R130, 0x1, R9 ;  /* 0x0000000182827824 */ /* 0x000fe200078e0209 */
[----:B------:R-:W-:Y:S01]  /*22a0*/  LOP3.LUT R6, R216, 0x18, R16, 0xf8, !PT ;  /* 0x00000018d8067812 */ /* 0x000fe200078ef810 */
[----:B------:R-:W-:Y:S01]  /*22b0*/  IMAD.IADD R132, R132, 0x1, R3 ;  /* 0x0000000184847824 */ /* 0x000fe200078e0203 */
[----:B------:R-:W-:Y:S01]  /*22c0*/  LEA.HI R21, R21, R31, RZ, 0x2 ;  /* 0x0000001f15157211 */ /* 0x000fe200078f10ff */
[----:B------:R-:W-:Y:S01]  /*22d0*/  IMAD R13, R137, R97, R0 ;  /* 0x00000061890d7224 */ /* 0x000fe200078e0200 */
[----:B------:R-:W-:Y:S01]  /*22e0*/  LOP3.LUT R3, R6, R217, RZ, 0x3c, !PT ;  /* 0x000000d906037212 */ /* 0x000fe200078e3cff */
[----:B------:R-:W-:Y:S01]  /*22f0*/  IMAD R0, R11, R90, RZ ;  /* 0x0000005a0b007224 */ /* 0x000fe200078e02ff */
[----:B------:R-:W-:Y:S01]  /*2300*/  LOP3.LUT R21, R21, 0xfffffffc, RZ, 0xc0, !PT ;  /* 0xfffffffc15157812 */ /* 0x000fe200078ec0ff */
[----:B------:R-:W-:Y:S01]  /*2310*/  IMAD R9, R97, 0x60, RZ ;  /* 0x0000006061097824 */ /* 0x000fe200078e02ff */
[----:B------:R-:W-:Y:S01]  /*2320*/  SHF.L.U64.HI R105, R96, 0x6, R97 ;  /* 0x0000000660697819 */ /* 0x000fe20000010261 */
[----:B------:R-:W-:Y:S01]  /*2330*/  IMAD.IADD R128, R218, 0x1, R3 ;  /* 0x00000001da807824 */ /* 0x000fe200078e0203 */
[----:B------:R-:W-:Y:S01]  /*2340*/  SHF.R.S32.HI R115, RZ, 0x3, R4 ;  /* 0x00000003ff737819 */ /* 0x000fe20000011404 */
[----:B------:R-:W-:Y:S01]  /*2350*/  IMAD.WIDE.U32 R96, R96, 0x60, RZ ;  /* 0x0000006060607825 */ /* 0x000fe200078e00ff */
[----:B------:R-:W-:-:S02]  /*2360*/  LOP3.LUT R3, R4, 0xfffffff8, RZ, 0xc0, !PT ;  /* 0xfffffff804037812 */ /* 0x000fc400078ec0ff */
[C---:B------:R-:W-:Y:S01]  /*2370*/  SHF.L.U64.HI R107, R90.reuse, 0x6, R91 ;  /* 0x000000065a6b7819 */ /* 0x040fe2000001025b */
[----:B------:R-:W-:Y:S01]  /*2380*/  IMAD R89, R137, R91, R0 ;  /* 0x0000005b89597224 */ /* 0x000fe200078e0200 */
[C---:B------:R-:W-:Y:S01]  /*2390*/  SHF.L.U32 R108, R90.reuse, 0x6, RZ ;  /* 0x000000065a6c7819 */ /* 0x040fe200000006ff */
[----:B------:R-:W-:Y:S01]  /*23a0*/  IMAD.WIDE.U32 R90, R90, 0x60, RZ ;  /* 0x000000605a5a7825 */ /* 0x000fe200078e00ff */
[----:B------:R-:W-:Y:S02]  /*23b0*/  SHF.R.S32.HI R114, RZ, 0x3, R5 ;  /* 0x00000003ff727819 */ /* 0x000fe40000011405 */
[----:B------:R-:W-:Y:S01]  /*23c0*/  LOP3.LUT R4, R5, 0xfffffff8, RZ, 0xc0, !PT ;  /* 0xfffffff805047812 */ /* 0x000fe200078ec0ff */
[----:B------:R-:W-:Y:S01]  /*23d0*/  IMAD.IADD R21, R31, 0x1, -R21 ;  /* 0x000000011f157824 */ /* 0x000fe200078e0a15 */
[----:B------:R-:W-:Y:S01]  /*23e0*/  LOP3.LUT R5, R12, 0xfffffff8, RZ, 0xc0, !PT ;  /* 0xfffffff80c057812 */ /* 0x000fe200078ec0ff */
[----:B------:R-:W-:Y:S01]  /*23f0*/  IMAD.IADD R126, R97, 0x1, R9 ;  /* 0x00000001617e7824 */ /* 0x000fe200078e0209 */
[----:B------:R-:W-:Y:S01]  /*2400*/  SHF.R.S32.HI R0, RZ, 0x1f, R30 ;  /* 0x0000001fff007819 */ /* 0x000fe2000001141e */
[----:B------:R-:W-:Y:S01]  /*2410*/  IMAD.IADD R103, R95, 0x1, R89 ;  /* 0x000000015f677824 */ /* 0x000fe200078e0259 */
[----:B------:R-:W-:Y:S01]  /*2420*/  LEA.HI R138, R138, 0x8, RZ, 0x19 ;  /* 0x000000088a8a7811 */ /* 0x000fe200078fc8ff */
[----:B------:R-:W-:Y:S01]  /*2430*/  IMAD R112, R21, 0x40, R201 ;  /* 0x0000004015707824 */ /* 0x000fe200078e02c9 */
[----:B------:R-:W-:Y:S01]  /*2440*/  IADD3 R89, R89, R93, RZ ;  /* 0x0000005d59597210 */ /* 0x000fe20007ffe0ff */
[----:B------:R-:W-:Y:S01]  /*2450*/  IMAD.IADD R127, R91, 0x1, R127 ;  /* 0x000000015b7f7824 */ /* 0x000fe200078e027f */
[----:B------:R-:W-:Y:S01]  /*2460*/  SHF.R.S32.HI R113, RZ, 0x3, R12 ;  /* 0x00000003ff717819 */ /* 0x000fe2000001140c */
[----:B------:R-:W-:Y:S01]  /*2470*/  IMAD.IADD R104, R101, 0x1, R13 ;  /* 0x0000000165687824 */ /* 0x000fe200078e020d */
[----:B------:R-:W-:Y:S01]  /*2480*/  SHF.R.S32.HI R111, RZ, 0x1f, R3 ;  /* 0x0000001fff6f7819 */ /* 0x000fe20000011403 */
[----:B------:R-:W-:Y:S01]  /*2490*/  IMAD.IADD R102, R13, 0x1, R99 ;  /* 0x000000010d667824 */ /* 0x000fe200078e0263 */
[----:B------:R-:W-:-:S02]  /*24a0*/  SHF.R.S32.HI R110, RZ, 0x1f, R4 ;  /* 0x0000001fff6e7819 */ /* 0x000fc40000011404 */
[----:B------:R-:W-:Y:S02]  /*24b0*/  SHF.R.S32.HI R109, RZ, 0x1f, R5 ;  /* 0x0000001fff6d7819 */ /* 0x000fe40000011405 */
[----:B--2---:R-:W-:-:S04]  /*24c0*/  LOP3.LUT R20, R20, 0xfffffffe, RZ, 0xc0, !PT ;  /* 0xfffffffe14147812 */ /* 0x004fc800078ec0ff */
[----:B------:R-:W-:-:S04]  /*24d0*/  @P3 LOP3.LUT R20, R20, 0x1, RZ, 0xfc, !PT ;  /* 0x0000000114143812 */ /* 0x000fc800078efcff */
[----:B------:R-:W-:-:S04]  /*24e0*/  LOP3.LUT R20, R20, 0xfffffffb, RZ, 0xc0, !PT ;  /* 0xfffffffb14147812 */ /* 0x000fc800078ec0ff */
[----:B------:R-:W-:Y:S02]  /*24f0*/  @P2 LOP3.LUT R20, R20, 0x4, RZ, 0xfc, !PT ;  /* 0x0000000414142812 */ /* 0x000fe400078efcff */
[----:B------:R-:W-:-:S03]  /*2500*/  ISETP.GE.AND P2, PT, R23, UR4, PT ;  /* 0x0000000417007c0c */ /* 0x000fc6000bf46270 */
[----:B------:R0:W-:Y:S01]  /*2510*/  STL [R1], R20 ;  /* 0x0000001401007387 */ /* 0x0001e20000100800 */
[----:B------:R-:W-:-:S04]  /*2520*/  SEL R6, RZ, 0x20, P2 ;  /* 0x00000020ff067807 */ /* 0x000fc80001000000 */
[C---:B0-----:R-:W-:Y:S02]  /*2530*/  LOP3.LUT R20, R7.reuse, R6, RZ, 0xfc, !PT ;  /* 0x0000000607147212 */ /* 0x041fe400078efcff */
[----:B------:R-:W-:Y:S02]  /*2540*/  LOP3.LUT R6, R7, 0x1, RZ, 0xc0, !PT ;  /* 0x0000000107067812 */ /* 0x000fe400078ec0ff */
[C---:B------:R-:W-:Y:S02]  /*2550*/  LOP3.LUT R7, R20.reuse, 0x2, RZ, 0xc0, !PT ;  /* 0x0000000214077812 */ /* 0x040fe400078ec0ff */
[C---:B------:R-:W-:Y:S02]  /*2560*/  LOP3.LUT R8, R20.reuse, 0x4, RZ, 0xc0, !PT ;  /* 0x0000000414087812 */ /* 0x040fe400078ec0ff */
[C---:B------:R-:W-:Y:S02]  /*2570*/  LOP3.LUT R9, R20.reuse, 0x8, RZ, 0xc0, !PT ;  /* 0x0000000814097812 */ /* 0x040fe400078ec0ff */
[----:B------:R-:W-:-:S02]  /*2580*/  LOP3.LUT R10, R20, 0x10, RZ, 0xc0, !PT ;  /* 0x00000010140a7812 */ /* 0x000fc400078ec0ff */
[----:B------:R-:W-:Y:S02]  /*2590*/  SHF.R.S32.HI R124, RZ, 0x1f, R26 ;  /* 0x0000001fff7c7819 */ /* 0x000fe4000001141a */
[----:B------:R-:W-:-:S07]  /*25a0*/  LOP3.LUT R20, R20, 0x20, RZ, 0xc0, !PT ;  /* 0x0000002014147812 */ /* 0x000fce00078ec0ff */
.L_x_562:
[----:B--2---:R-:W2:Y:S01]  /*25b0*/  LDL.LU R35, [R1] ;  /* 0x0000000001237983 */ /* 0x004ea20000300800 */
[----:B------:R-:W0:Y:S01]  /*25c0*/  LDC R27, c[0x0][0x430] ;  /* 0x00010c00ff1b7b82 */ /* 0x000e220000000800 */
[----:B------:R-:W-:Y:S02]  /*25d0*/  VIADD R24, R24, 0xffffffff ;  /* 0xffffffff18187836 */ /* 0x000fe40000000000 */
[----:B------:R-:W-:Y:S02]  /*25e0*/  IMAD.MOV.U32 R21, RZ, RZ, RZ ;  /* 0x000000ffff157224 */ /* 0x000fe400078e00ff */
[----:B----4-:R-:W-:-:S03]  /*25f0*/  IMAD R12, R24, 0x60, R112 ;  /* 0x00000060180c7824 */ /* 0x010fc600078e0270 */
[----:B------:R-:W1:Y:S01]  /*2600*/  LDC R121, c[0x0][0x3f4] ;  /* 0x0000fd00ff797b82 */ /* 0x000e620000000800 */
[----:B------:R-:W-:Y:S01]  /*2610*/  IMAD.IADD R34, R125, 0x1, R12 ;  /* 0x000000017d227824 */ /* 0x000fe200078e020c */
[----:B------:R-:W-:-:S03]  /*2620*/  ISETP.GE.AND P2, PT, R12, R25, PT ;  /* 0x000000190c00720c */ /* 0x000fc60003f46270 */
[----:B------:R-:W-:Y:S01]  /*2630*/  IMAD.MOV.U32 R32, RZ, RZ, R34 ;  /* 0x000000ffff207224 */ /* 0x000fe200078e0022 */
[----:B------:R-:W-:Y:S02]  /*2640*/  ISETP.GT.OR P2, PT, R112, 0x5f, P2 ;  /* 0x0000005f7000780c */ /* 0x000fe40001744670 */
[----:B0-----:R-:W-:-:S11]  /*2650*/  ISETP.NE.AND P3, PT, R27, 0x1, PT ;  /* 0x000000011b00780c */ /* 0x001fd60003f65270 */
[----:B------:R-:W0:Y:S08]  /*2660*/  @!P2 LDC.64 R14, c[0x0][0x428] ;  /* 0x00010a00ff0eab82 */ /* 0x000e300000000a00 */
[----:B------:R-:W3:Y:S08]  /*2670*/  @!P2 LDC.64 R12, c[0x0][0x418] ;  /* 0x00010600ff0cab82 */ /* 0x000ef00000000a00 */
[----:B------:R-:W4:Y:S08]  /*2680*/  @P3 LDC R11, c[0x0][0x434] ;  /* 0x00010d00ff0b3b82 */ /* 0x000f300000000800 */
[----:B------:R-:W1:Y:S01]  /*2690*/  @P3 LDC R28, c[0x0][0x438] ;  /* 0x00010e00ff1c3b82 */ /* 0x000e620000000800 */
[----:B----4-:R-:W-:-:S05]  /*26a0*/  @P3 IMAD.HI.U32 R11, R34, R11, RZ ;  /* 0x0000000b220b3227 */ /* 0x010fca00078e00ff */
[----:B-1----:R-:W-:Y:S01]  /*26b0*/  @P3 SHF.R.U32.HI R32, RZ, R28, R11 ;  /* 0x0000001cff203219 */ /* 0x002fe2000001160b */
[----:B0-----:R-:W-:-:S03]  /*26c0*/  @!P2 IMAD R11, R124, R14, RZ ;  /* 0x0000000e7c0ba224 */ /* 0x001fc600078e02ff */
[--C-:B------:R-:W-:Y:S01]  /*26d0*/  @!P2 SHF.R.S32.HI R33, RZ, 0x1f, R32.reuse ;  /* 0x0000001fff21a819 */ /* 0x100fe20000011420 */
[C---:B------:R-:W-:Y:S02]  /*26e0*/  @!P2 IMAD R11, R26.reuse, R15, R11 ;  /* 0x0000000f1a0ba224 */ /* 0x040fe400078e020b */
[----:B------:R-:W-:-:S04]  /*26f0*/  @!P2 IMAD.WIDE.U32 R14, R26, R14, R32 ;  /* 0x0000000e1a0ea225 */ /* 0x000fc800078e0020 */
[----:B------:R-:W-:Y:S01]  /*2700*/  @!P2 IMAD.IADD R11, R15, 0x1, R11 ;  /* 0x000000010f0ba824 */ /* 0x000fe200078e020b */
[----:B---3--:R-:W-:-:S04]  /*2710*/  @!P2 LEA R12, P3, R14, R12, 0x2 ;  /* 0x0000000c0e0ca211 */ /* 0x008fc800078610ff */
[----:B------:R-:W-:-:S05]  /*2720*/  @!P2 LEA.HI.X R13, R14, R13, R11, 0x2, P3 ;  /* 0x0000000d0e0da211 */ /* 0x000fca00018f140b */
[----:B------:R0:W5:Y:S01]  /*2730*/  @!P2 LDG.E R21, desc[UR56][R12.64] ;  /* 0x000000380c15a981 */ /* 0x000162000c1e1900 */
[----:B------:R-:W-:Y:S01]  /*2740*/  ISETP.GT.AND P2, PT, R24, R123, PT ;  /* 0x0000007b1800720c */ /* 0x000fe20003f44270 */
[----:B------:R-:W-:Y:S01]  /*2750*/  IMAD R11, R18, 0x4800, R128 ;  /* 0x00004800120b7824 */ /* 0x000fe200078e0280 */
[----:B------:R-:W-:Y:S01]  /*2760*/  LOP3.LUT P4, RZ, R224, 0x4, RZ, 0xc0, !PT ;  /* 0x00000004e0ff7812 */ /* 0x000fe2000788c0ff */
[----:B------:R-:W-:Y:S01]  /*2770*/  IMAD.MOV R14, RZ, RZ, -R32 ;  /* 0x000000ffff0e7224 */ /* 0x000fe200078e0a20 */
[----:B------:R-:W-:Y:S05]  /*2780*/  YIELD ;  /* 0x0000000000007946 */ /* 0x000fea0003800000 */
[----:B------:R-:W-:Y:S01]  /*2790*/  VIADD R31, R11, 0x20 ;  /* 0x000000200b1f7836 */ /* 0x000fe20000000000 */
[----:B------:R-:W-:Y:S01]  /*27a0*/  BSSY B0, `(.L_x_457) ;  /* 0x00007f3000007945 */ /* 0x000fe20003800000 */
[----:B------:R-:W-:-:S02]  /*27b0*/  IMAD R27, R27, R14, R34 ;  /* 0x0000000e1b1b7224 */ /* 0x000fc400078e0222 */
[C---:B------:R-:W-:Y:S02]  /*27c0*/  IMAD R28, R11.reuse, 0x2, R116 ;  /* 0x000000020b1c7824 */ /* 0x040fe400078e0274 */
[----:B------:R-:W-:-:S04]  /*27d0*/  @P4 VIADD R31, R11, 0xffffffe0 ;  /* 0xffffffe00b1f4836 */ /* 0x000fc80000000000 */
[----:B------:R-:W-:Y:S01]  /*27e0*/  IMAD R31, R31, 0x2, R116 ;  /* 0x000000021f1f7824 */ /* 0x000fe200078e0274 */
[----:B--2---:R-:W-:-:S04]  /*27f0*/  LOP3.LUT R35, R35, 0xfffffffd, RZ, 0xc0, !PT ;  /* 0xfffffffd23237812 */ /* 0x004fc800078ec0ff */
[----:B------:R-:W-:Y:S02]  /*2800*/  @P2 LOP3.LUT R35, R35, 0x2, RZ, 0xfc, !PT ;  /* 0x0000000223232812 */ /* 0x000fe400078efcff */
[----:B------:R-:W-:-:S03]  /*2810*/  ISETP.GE.AND P2, PT, R121, 0x1, PT ;  /* 0x000000017900780c */ /* 0x000fc60003f46270 */
[----:B------:R0:W-:Y:S10]  /*2820*/  STL [R1], R35 ;  /* 0x0000002301007387 */ /* 0x0001f40000100800 */
[----:B0-----:R-:W-:Y:S05]  /*2830*/  @!P2 BRA `(.L_x_458) ;  /* 0x0000007400d0a947 */ /* 0x001fea0003800000 */
[----:B------:R-:W-:Y:S01]  /*2840*/  SHF.R.S32.HI R84, RZ, 0x1f, R27 ;  /* 0x0000001fff547819 */ /* 0x000fe2000001141b */
[----:B------:R-:W-:Y:S01]  /*2850*/  ULDC.64 UR4, c[0x0][0x300] ;  /* 0x0000c00000047ab9 */ /* 0x000fe20000000a00 */
[----:B-----5:R-:W-:Y:S01]  /*2860*/  SHF.R.S32.HI R85, RZ, 0x1f, R21 ;  /* 0x0000001fff557819 */ /* 0x020fe20000011415 */
[----:B------:R-:W-:Y:S01]  /*2870*/  IMAD.WIDE.U32 R12, R27, UR4, RZ ;  /* 0x000000041b0c7c25 */ /* 0x000fe2000f8e00ff */
[----:B------:R-:W-:Y:S02]  /*2880*/  ULDC.U8 UR6, c[0x0][0x410] ;  /* 0x0001040000067ab9 */ /* 0x000fe40000000000 */
[----:B------:R-:W-:Y:S01]  /*2890*/  ISETP.NE.AND P2, PT, RZ, UR6, PT ;  /* 0x00000006ff007c0c */ /* 0x000fe2000bf45270 */
[----:B------:R-:W-:Y:S02]  /*28a0*/  IMAD R14, R84, UR4, RZ ;  /* 0x00000004540e7c24 */ /* 0x000fe4000f8e02ff */
[----:B------:R-:W-:Y:S02]  /*28b0*/  IMAD R32, R127, R24, RZ ;  /* 0x000000187f207224 */ /* 0x000fe400078e02ff */
[----:B------:R-:W-:Y:S01]  /*28c0*/  IMAD R11, R27, UR5, R14 ;  /* 0x000000051b0b7c24 */ /* 0x000fe2000f8e020e */
[----:B------:R-:W-:Y:S01]  /*28d0*/  ULDC.64 UR4, c[0x0][0x310] ;  /* 0x0000c40000047ab9 */ /* 0x000fe20000000a00 */
[----:B------:R-:W-:-:S02]  /*28e0*/  IMAD R86, R24, -0x60, R25 ;  /* 0xffffffa018567824 */ /* 0x000fc400078e0219 */
[----:B------:R-:W-:Y:S01]  /*28f0*/  IMAD R14, R85, UR4, RZ ;  /* 0x00000004550e7c24 */ /* 0x000fe2000f8e02ff */
[----:B------:R-:W-:Y:S02]  /*2900*/  IADD3 R13, R13, R11, RZ ;  /* 0x0000000b0d0d7210 */ /* 0x000fe40007ffe0ff */
[----:B------:R-:W-:Y:S01]  /*2910*/  SHF.R.S32.HI R11, RZ, 0x1f, R24 ;  /* 0x0000001fff0b7819 */ /* 0x000fe20000011418 */
[C---:B------:R-:W-:Y:S01]  /*2920*/  IMAD R15, R21.reuse, UR5, R14 ;  /* 0x00000005150f7c24 */ /* 0x040fe2000f8e020e */
[----:B------:R-:W-:Y:S01]  /*2930*/  VIMNMX R86, R86, 0x60, PT ;  /* 0x0000006056567848 */ /* 0x000fe20003fe0100 */
[----:B------:R-:W-:Y:S01]  /*2940*/  IMAD.WIDE.U32 R12, R21, UR4, R12 ;  /* 0x00000004150c7c25 */ /* 0x000fe2000f8e000c */
[----:B------:R-:W-:-:S03]  /*2950*/  ULDC.64 UR4, c[0x0][0x308] ;  /* 0x0000c20000047ab9 */ /* 0x000fc60000000a00 */
[----:B------:R-:W-:Y:S02]  /*2960*/  IMAD.IADD R13, R13, 0x1, R15 ;  /* 0x000000010d0d7824 */ /* 0x000fe400078e020f */
[----:B------:R-:W-:Y:S02]  /*2970*/  IMAD R15, R0, UR4, RZ ;  /* 0x00000004000f7c24 */ /* 0x000fe4000f8e02ff */
[----:B------:R-:W-:Y:S02]  /*2980*/  IMAD R37, R11, R90, R32 ;  /* 0x0000005a0b257224 */ /* 0x000fe400078e0220 */
[C---:B------:R-:W-:Y:S02]  /*2990*/  IMAD R117, R30.reuse, UR5, R15 ;  /* 0x000000051e757c24 */ /* 0x040fe4000f8e020f */
[----:B------:R-:W-:Y:S01]  /*29a0*/  IMAD.WIDE.U32 R32, R30, UR4, R12 ;  /* 0x000000041e207c25 */ /* 0x000fe2000f8e000c */
[----:B------:R-:W-:-:S03]  /*29b0*/  ULDC.64 UR4, c[0x0][0x2e8] ;  /* 0x0000ba0000047ab9 */ /* 0x000fc60000000a00 */
[----:B------:R-:W-:Y:S01]  /*29c0*/  IMAD R14, R126, R24, RZ ;  /* 0x000000187e0e7224 */ /* 0x000fe200078e02ff */
[----:B------:R-:W-:Y:S01]  /*29d0*/  LEA R120, P3, R32, UR4, 0x1 ;  /* 0x0000000420787c11 */ /* 0x000fe2000f8608ff */
[----:B------:R-:W-:Y:S02]  /*29e0*/  IMAD.IADD R117, R33, 0x1, R117 ;  /* 0x0000000121757824 */ /* 0x000fe400078e0275 */
[----:B------:R-:W-:Y:S02]  /*29f0*/  IMAD R35, R11, R96, R14 ;  /* 0x000000600b237224 */ /* 0x000fe400078e020e */
[----:B------:R-:W-:Y:S01]  /*2a00*/  IMAD.WIDE.U32 R14, R96, R24, RZ ;  /* 0x00000018600e7225 */ /* 0x000fe200078e00ff */
[----:B------:R-:W-:-:S03]  /*2a10*/  LEA.HI.X R117, R32, UR5, R117, 0x1, P3 ;  /* 0x0000000520757c11 */ /* 0x000fc600098f0c75 */
[----:B------:R-:W-:-:S04]  /*2a20*/  IMAD.WIDE.U32 R12, R90, R24, RZ ;  /* 0x000000185a0c7225 */ /* 0x000fc800078e00ff */
[----:B------:R-:W-:Y:S02]  /*2a30*/  IMAD.IADD R11, R15, 0x1, R35 ;  /* 0x000000010f0b7824 */ /* 0x000fe400078e0223 */
[----:B------:R-:W-:Y:S01]  /*2a40*/  IMAD.IADD R80, R13, 0x1, R37 ;  /* 0x000000010d507824 */ /* 0x000fe200078e0225 */
[----:B------:R-:W-:Y:S06]  /*2a50*/  @!P2 BRA `(.L_x_459) ;  /* 0x00000038006ca947 */ /* 0x000fec0003800000 */
[----:B------:R-:W-:Y:S01]  /*2a60*/  ISETP.GE.AND P3, PT, R201, R86, PT ;  /* 0x00000056c900720c */ /* 0x000fe20003f66270 */
[----:B------:R-:W-:Y:S01]  /*2a70*/  BSSY B1, `(.L_x_460) ;  /* 0x0000037000017945 */ /* 0x000fe20003800000 */
        /* <DEDUP_REMOVED lines=13> */
[----:B------:R-:W-:Y:S06]  /*2b50*/  @P3 BRA `(.L_x_461) ;  /* 0x0000000000a03947 */ /* 0x000fec0003800000 */
[----:B------:R-:W-:Y:S01]  /*2b60*/  IADD3 R35, P2, R100, R14, RZ ;  /* 0x0000000e64237210 */ /* 0x000fe20007f5e0ff */
[----:B------:R-:W-:Y:S01]  /*2b70*/  ULDC.64 UR4, c[0x0][0x3e8] ;  /* 0x0000fa0000047ab9 */ /* 0x000fe20000000a00 */
[----:B------:R-:W-:Y:S02]  /*2b80*/  CS2R R76, SRZ ;  /* 0x00000000004c7805 */ /* 0x000fe4000001ff00 */
[----:B------:R-:W-:Y:S01]  /*2b90*/  CS2R R78, SRZ ;  /* 0x00000000004e7805 */ /* 0x000fe2000001ff00 */
[----:B------:R-:W-:Y:S01]  /*2ba0*/  IMAD.X R36, R11, 0x1, R104, P2 ;  /* 0x000000010b247824 */ /* 0x000fe200010e0668 */
[----:B------:R-:W-:-:S04]  /*2bb0*/  LEA R34, P2, R35, UR4, 0x1 ;  /* 0x0000000423227c11 */ /* 0x000fc8000f8408ff */
[----:B------:R-:W-:Y:S01]  /*2bc0*/  LEA.HI.X R35, R35, UR5, R36, 0x1, P2 ;  /* 0x0000000523237c11 */ /* 0x000fe200090f0c24 */
[----:B------:R-:W-:Y:S01]  /*2bd0*/  ULDC.64 UR4, c[0x0][0x400] ;  /* 0x0001000000047ab9 */ /* 0x000fe20000000a00 */
[----:B------:R-:W-:-:S05]  /*2be0*/  IADD3 R37, P2, R94, R12, RZ ;  /* 0x0000000c5e257210 */ /* 0x000fca0007f5e0ff */
[----:B------:R-:W-:Y:S01]  /*2bf0*/  IMAD.X R38, R80, 0x1, R103, P2 ;  /* 0x0000000150267824 */ /* 0x000fe200010e0667 */
[----:B------:R-:W-:-:S04]  /*2c00*/  LEA R36, P2, R37, UR4, 0x1 ;  /* 0x0000000425247c11 */ /* 0x000fc8000f8408ff */
[----:B------:R-:W-:Y:S02]  /*2c10*/  LEA.HI.X R37, R37, UR5, R38, 0x1, P2 ;  /* 0x0000000525257c11 */ /* 0x000fe400090f0c26 */
[----:B------:R-:W-:Y:S02]  /*2c20*/  ISETP.GE.AND P2, PT, R194, R121, PT ;  /* 0x00000079c200720c */ /* 0x000fe40003f46270 */
[----:B------:R-:W-:Y:S02]  /*2c30*/  CS2R R72, SRZ ;  /* 0x0000000000487805 */ /* 0x000fe4000001ff00 */
[----:B------:R-:W-:-:S09]  /*2c40*/  CS2R R74, SRZ ;  /* 0x00000000004a7805 */ /* 0x000fd2000001ff00 */
[----:B------:R0:W5:Y:S04]  /*2c50*/  @!P2 LDG.E.64 R76, desc[UR56][R34.64] ;  /* 0x00000038224ca981 */ /* 0x000168000c1e1b00 */
[----:B------:R0:W5:Y:S01]  /*2c60*/  @!P2 LDG.E.64 R78, desc[UR56][R36.64] ;  /* 0x00000038244ea981 */ /* 0x000162000c1e1b00 */
        /* <DEDUP_REMOVED lines=20> */
[----:B------:R-:W-:-:S13]  /*2db0*/  ISETP.GE.AND P2, PT, R208, R121, PT ;  /* 0x00000079d000720c */ /* 0x000fda0003f46270 */
[----:B------:R0:W5:Y:S04]  /*2dc0*/  @!P2 LDG.E.64 R56, desc[UR56][R34.64+0xa0] ;  /* 0x0000a0382238a981 */ /* 0x000168000c1e1b00 */
[----:B------:R0:W5:Y:S02]  /*2dd0*/  @!P2 LDG.E.64 R58, desc[UR56][R36.64+0xa0] ;  /* 0x0000a038243aa981 */ /* 0x000164000c1e1b00 */
.L_x_461:
[----:B------:R-:W-:Y:S05]  /*2de0*/  BSYNC B1 ;  /* 0x0000000000017941 */ /* 0x000fea0003800000 */
.L_x_460:
[----:B0-----:R-:W-:Y:S01]  /*2df0*/  VIADD R34, R201, 0x40 ;  /* 0x00000040c9227836 */ /* 0x001fe20000000000 */
[----:B------:R-:W-:Y:S01]  /*2e00*/  BSSY B1, `(.L_x_462) ;  /* 0x0000038000017945 */ /* 0x000fe20003800000 */
[----:B------:R-:W-:Y:S02]  /*2e10*/  CS2R R36, SRZ ;  /* 0x0000000000247805 */ /* 0x000fe4000001ff00 */
[----:B------:R-:W-:Y:S02]  /*2e20*/  CS2R R40, SRZ ;  /* 0x0000000000287805 */ /* 0x000fe4000001ff00 */
[----:B------:R-:W-:Y:S02]  /*2e30*/  CS2R R44, SRZ ;  /* 0x00000000002c7805 */ /* 0x000fe4000001ff00 */
[----:B------:R-:W-:Y:S02]  /*2e40*/  ISETP.GE.AND P4, PT, R34, R86, PT ;  /* 0x000000562200720c */ /* 0x000fe40003f86270 */
[----:B------:R-:W-:-:S02]  /*2e50*/  CS2R R48, SRZ ;  /* 0x0000000000307805 */ /* 0x000fc4000001ff00 */
[----:B------:R-:W-:Y:S02]  /*2e60*/  CS2R R52, SRZ ;  /* 0x0000000000347805 */ /* 0x000fe4000001ff00 */
[----:B------:R-:W-:Y:S02]  /*2e70*/  CS2R R34, SRZ ;  /* 0x0000000000227805 */ /* 0x000fe4000001ff00 */
[----:B------:R-:W-:Y:S02]  /*2e80*/  CS2R R38, SRZ ;  /* 0x0000000000267805 */ /* 0x000fe4000001ff00 */
[----:B------:R-:W-:Y:S02]  /*2e90*/  CS2R R42, SRZ ;  /* 0x00000000002a7805 */ /* 0x000fe4000001ff00 */
[----:B------:R-:W-:Y:S02]  /*2ea0*/  CS2R R46, SRZ ;  /* 0x00000000002e7805 */ /* 0x000fe4000001ff00 */
[----:B------:R-:W-:Y:S01]  /*2eb0*/  CS2R R50, SRZ ;  /* 0x0000000000327805 */ /* 0x000fe2000001ff00 */
[----:B-----5:R-:W-:Y:S01]  /*2ec0*/  IMAD.MOV.U32 R81, RZ, RZ, R56 ;  /* 0x000000ffff517224 */ /* 0x020fe200078e0038 */
[----:B------:R-:W-:Y:S01]  /*2ed0*/  CS2R R54, SRZ ;  /* 0x0000000000367805 */ /* 0x000fe2000001ff00 */
[----:B------:R-:W-:Y:S01]  /*2ee0*/  IMAD.MOV.U32 R82, RZ, RZ, R57 ;  /* 0x000000ffff527224 */ /* 0x000fe200078e0039 */
[----:B------:R-:W-:Y:S06]  /*2ef0*/  @P4 BRA `(.L_x_463) ;  /* 0x0000000000a04947 */ /* 0x000fec0003800000 */
[----:B------:R-:W-:Y:S01]  /*2f00*/  IADD3 R14, P2, P5, R100, R14, R106 ;  /* 0x0000000e640e7210 */ /* 0x000fe20007d5e06a */
[----:B------:R-:W-:Y:S01]  /*2f10*/  ULDC.64 UR4, c[0x0][0x3e8] ;  /* 0x0000fa0000047ab9 */ /* 0x000fe20000000a00 */
[----:B------:R-:W-:Y:S02]  /*2f20*/  CS2R R52, SRZ ;  /* 0x0000000000347805 */ /* 0x000fe4000001ff00 */
[----:B------:R-:W-:Y:S02]  /*2f30*/  CS2R R54, SRZ ;  /* 0x0000000000367805 */ /* 0x000fe4000001ff00 */
[----:B------:R-:W-:Y:S02]  /*2f40*/  IADD3.X R13, R104, R11, R105, P2, P5 ;  /* 0x0000000b680d7210 */ /* 0x000fe400017ea469 */
[----:B------:R-:W-:-:S04]  /*2f50*/  IADD3 R11, P2, P5, R94, R12, R108 ;  /* 0x0000000c5e0b7210 */ /* 0x000fc80007d5e06c */
[----:B------:R-:W-:Y:S02]  /*2f60*/  IADD3.X R80, R103, R80, R107, P2, P5 ;  /* 0x0000005067507210 */ /* 0x000fe400017ea46b */
[----:B------:R-:W-:-:S04]  /*2f70*/  LEA R12, P2, R14, UR4, 0x1 ;  /* 0x000000040e0c7c11 */ /* 0x000fc8000f8408ff */
[----:B------:R-:W-:Y:S01]  /*2f80*/  LEA.HI.X R13, R14, UR5, R13, 0x1, P2 ;  /* 0x000000050e0d7c11 */ /* 0x000fe200090f0c0d */
[----:B------:R-:W-:Y:S02]  /*2f90*/  ULDC.64 UR4, c[0x0][0x400] ;  /* 0x0001000000047ab9 */ /* 0x000fe40000000a00 */
        /* <DEDUP_REMOVED lines=30> */
.L_x_463:
[----:B------:R-:W-:Y:S05]  /*3180*/  BSYNC B1 ;  /* 0x0000000000017941 */ /* 0x000fea0003800000 */
.L_x_462:
[----:B------:R-:W-:Y:S01]  /*3190*/  IMAD.MOV.U32 R11, RZ, RZ, R60 ;  /* 0x000000ffff0b7224 */ /* 0x000fe200078e003c */
[----:B0-----:R-:W-:Y:S01]  /*31a0*/  MOV R12, R61 ;  /* 0x0000003d000c7202 */ /* 0x001fe20000000f00 */
[----:B------:R-:W-:Y:S01]  /*31b0*/  IMAD.MOV.U32 R13, RZ, RZ, R68 ;  /* 0x000000ffff0d7224 */ /* 0x000fe200078e0044 */
[----:B------:R-:W-:Y:S01]  /*31c0*/  UISETP.NE.AND UP0, UPT, UR59, 0x3, UPT ;  /* 0x000000033b00788c */ /* 0x000fe2000bf05270 */
[----:B------:R-:W-:Y:S01]  /*31d0*/  IMAD.MOV.U32 R14, RZ, RZ, R69 ;  /* 0x000000ffff0e7224 */ /* 0x000fe200078e0045 */
[----:B------:R-:W-:Y:S01]  /*31e0*/  PRMT R172, R11, 0x7610, R172 ;  /* 0x000076100bac7816 */ /* 0x000fe200000000ac */
        /* <DEDUP_REMOVED lines=15> */
[----:B------:R-:W-:-:S02]  /*32e0*/  PRMT R139, R139, 0x5410, R13 ;  /* 0x000054108b8b7816 */ /* 0x000fc4000000000d */
[----:B------:R-:W-:Y:S01]  /*32f0*/  PRMT R155, R14, 0x7610, R155 ;  /* 0x000076100e9b7816 */ /* 0x000fe2000000009b */
[----:B------:R-:W-:Y:S01]  /*3300*/  IMAD.MOV.U32 R14, RZ, RZ, R63 ;  /* 0x000000ffff0e7224 */ /* 0x000fe200078e003f */
[----:B------:R-:W-:Y:S02]  /*3310*/  MOV R13, R62 ;  /* 0x0000003e000d7202 */ /* 0x000fe40000000f00 */
        /* <DEDUP_REMOVED lines=17> */
[----:B-----5:R-:W-:Y:S01]  /*3430*/  IMAD.MOV.U32 R13, RZ, RZ, R36 ;  /* 0x000000ffff0d7224 */ /* 0x020fe200078e0024 */
        /* <DEDUP_REMOVED lines=30> */
[----:B------:R-:W-:Y:S02]  /*3620*/  PLOP3.LUT P2, PT, PT, PT, UP0, 0x80, 0x0 ;  /* 0x000000000000781c */ /* 0x000fe40003f4f008 */
        /* <DEDUP_REMOVED lines=15> */
[----:B------:R-:W-:Y:S02]  /*3720*/  MOV R11, R55 ;  /* 0x00000037000b7202 */ /* 0x000fe40000000f00 */
[----:B------:R-:W-:Y:S02]  /*3730*/  PRMT R168, R81, 0x7610, R168 ;  /* 0x0000761051a87816 */ /* 0x000fe400000000a8 */
[----:B------:R-:W-:Y:S02]  /*3740*/  PRMT R169, R82, 0x7610, R169 ;  /* 0x0000761052a97816 */ /* 0x000fe400000000a9 */
[----:B------:R-:W-:Y:S02]  /*3750*/  PRMT R162, R14, 0x7610, R162 ;  /* 0x000076100ea27816 */ /* 0x000fe400000000a2 */
[----:B------:R-:W-:Y:S02]  /*3760*/  PRMT R163, R13, 0x7610, R163 ;  /* 0x000076100da37816 */ /* 0x000fe400000000a3 */
[----:B------:R-:W-:-:S02]  /*3770*/  PRMT R166, R12, 0x7610, R166 ;  /* 0x000076100ca67816 */ /* 0x000fc400000000a6 */
[----:B------:R-:W-:Y:S01]  /*3780*/  PRMT R167, R11, 0x7610, R167 ;  /* 0x000076100ba77816 */ /* 0x000fe200000000a7 */
[----:B------:R-:W-:Y:S06]  /*3790*/  @!P2 BRA `(.L_x_464) ;  /* 0x000000000004a947 */ /* 0x000fec0003800000 */
[----:B------:R-:W-:Y:S01]  /*37a0*/  BPT.TRAP 0x1 ;  /* 0x000000040000795c */ /* 0x000fe20000300000 */
.L_x_464:
[----:B------:R-:W-:Y:S01]  /*37b0*/  IMAD R87, R18, 0x8, R2 ;  /* 0x0000000812577824 */ /* 0x000fe200078e0202 */
[----:B------:R-:W-:Y:S01]  /*37c0*/  SHF.L.U32 R88, R202, 0x1f, RZ ;  /* 0x0000001fca587819 */ /* 0x000fe200000006ff */
[----:B------:R-:W-:Y:S03]  /*37d0*/  BSSY B1, `(.L_x_465) ;  /* 0x0000003000017945 */ /* 0x000fe60003800000 */
[----:B------:R-:W0:Y:S02]  /*37e0*/  SYNCS.PHASECHK.TRANS64.TRYWAIT P5, [R87+URZ+0x30890], R88 ;  /* 0x03089058570075a7 */ /* 0x000e2400080a017f */
[----:B0-----:R-:W-:Y:S05]  /*37f0*/  @!P5 BRA `(.L_x_466) ;  /* 0x000001d000f4d947 */ /* 0x001fea0003800000 */
.L_x_788:
[----:B------:R-:W-:Y:S05]  /*3800*/  BSYNC B1 ;  /* 0x0000000000017941 */ /* 0x000fea0003800000 */
.L_x_465:
[----:B------:R-:W-:-:S03]  /*3810*/  UMOV UR4, 0xffffffff ;  /* 0xffffffff00047882 */ /* 0x000fc60000000000 */
[----:B------:R-:W-:Y:S05]  /*3820*/  BRA.DIV UR4, `(.L_x_467) ;  /* 0x000001d204fc7947 */ /* 0x000fea000b800000 */
[----:B------:R1:W2:Y:S04]  /*3830*/  SHFL.IDX PT, R82, R117, RZ, 0x1c1f ;  /* 0x001c1fff75527589 */ /* 0x0002a800000e0000 */
[----:B------:R1:W3:Y:S02]  /*3840*/  SHFL.IDX PT, R11, R120, RZ, 0x1c1f ;  /* 0x001c1fff780b7589 */ /* 0x0002e400000e0000 */
.L_x_792:
[----:B------:R-:W-:Y:S04]  /*3850*/  BSSY B1, `(.L_x_468) ;  /* 0x0000159000017945 */ /* 0x000fe80003800000 */
[----:B------:R-:W-:Y:S05]  /*3860*/  @P3 BRA `(.L_x_469) ;  /* 0x00000014005c3947 */ /* 0x000fea0003800000 */
[----:B------:R-:W-:Y:S01]  /*3870*/  ISETP.NE.AND P3, PT, R6, RZ, PT ;  /* 0x000000ff0600720c */ /* 0x000fe20003f65270 */
[----:B------:R-:W-:-:S12]  /*3880*/  BSSY B2, `(.L_x_470) ;  /* 0x0000037000027945 */ /* 0x000fd80003800000 */
[----:B------:R-:W-:Y:S05]  /*3890*/  @!P3 BRA `(.L_x_471) ;  /* 0x0000000000d4b947 */ /* 0x000fea0003800000 */
[----:B------:R4:W0:Y:S01]  /*38a0*/  LDS.128 R12, [R28+0x1e000] ;  /* 0x01e000001c0c7984 */ /* 0x0008220000000c00 */
[C---:B---3--:R-:W-:Y:S01]  /*38b0*/  LEA R80, P3, R16.reuse, R11, 0x1 ;  /* 0x0000000b10507211 */ /* 0x048fe200078608ff */
[----:B------:R-:W-:Y:S03]  /*38c0*/  BSSY B3, `(.L_x_472) ;  /* 0x0000031000037945 */ /* 0x000fe60003800000 */
[----:B--2---:R-:W-:Y:S02]  /*38d0*/  LEA.HI.X R81, R16, R82, R17, 0x1, P3 ;  /* 0x0000005210517211 */ /* 0x004fe400018f0c11 */
[----:B------:R-:W-:-:S13]  /*38e0*/  ISETP.GE.AND P3, PT, R194, R121, PT ;  /* 0x00000079c200720c */ /* 0x000fda0003f66270 */
[----:B----4-:R-:W-:Y:S05]  /*38f0*/  @P3 BRA `(.L_x_473) ;  /* 0x0000000000b43947 */ /* 0x010fea0003800000 */
[--C-:B------:R-:W-:Y:S02]  /*3900*/  SHF.R.U64 R76, R76, 0x10, R77.reuse ;  /* 0x000000104c4c7819 */ /* 0x100fe4000000124d */
[----:B------:R-:W-:Y:S02]  /*3910*/  SHF.R.U32.HI R151, RZ, 0x10, R77 ;  /* 0x00000010ff977819 */ /* 0x000fe4000001164d */
[--C-:B------:R-:W-:Y:S02]  /*3920*/  SHF.R.U64 R77, R78, 0x10, R79.reuse ;  /* 0x000000104e4d7819 */ /* 0x100fe4000000124f */
[----:B------:R-:W-:Y:S02]  /*3930*/  SHF.R.U32.HI R152, RZ, 0x10, R79 ;  /* 0x00000010ff987819 */ /* 0x000fe4000001164f */
[----:B------:R-:W-:Y:S01]  /*3940*/  PRMT R79, R153, 0x5410, R77 ;  /* 0x00005410994f7816 */ /* 0x000fe2000000004d */
[----:B0-----:R-:W-:Y:S01]  /*3950*/  IMAD.U32 R77, R13, 0x10000, RZ ;  /* 0x000100000d4d7824 */ /* 0x001fe200078e00ff */
[----:B------:R-:W-:-:S02]  /*3960*/  PRMT R76, R139, 0x5432, R76 ;  /* 0x000054328b4c7816 */ /* 0x000fc4000000004c */
[----:B------:R-:W-:Y:S02]  /*3970*/  LOP3.LUT R153, R13, 0xffff0000, RZ, 0xc0, !PT ;  /* 0xffff00000d997812 */ /* 0x000fe400078ec0ff */
[----:B------:R-:W-:Y:S02]  /*3980*/  LOP3.LUT R158, R79, 0xffff0000, RZ, 0xc0, !PT ;  /* 0xffff00004f9e7812 */ /* 0x000fe400078ec0ff */
[C---:B------:R-:W-:Y:S01]  /*3990*/  LOP3.LUT R78, R76.reuse, 0xffff0000, RZ, 0xc0, !PT ;  /* 0xffff00004c4e7812 */ /* 0x040fe200078ec0ff */
[----:B------:R-:W-:Y:S02]  /*39a0*/  IMAD.U32 R76, R76, 0x10000, RZ ;  /* 0x000100004c4c7824 */ /* 0x000fe400078e00ff */
[C---:B------:R-:W-:Y:S02]  /*39b0*/  FMUL.FTZ R160, R153.reuse, R158 ;  /* 0x0000009e99a07220 */ /* 0x040fe40000410000 */
[-C--:B------:R-:W-:Y:S02]  /*39c0*/  FMUL.FTZ R13, R153, R78.reuse ;  /* 0x0000004e990d7220 */ /* 0x080fe40000410000 */
[----:B------:R-:W-:-:S02]  /*39d0*/  FFMA.FTZ R78, R77, R78, -R160 ;  /* 0x0000004e4d4e7223 */ /* 0x000fc400000108a0 */
[----:B------:R-:W-:Y:S01]  /*39e0*/  FFMA.FTZ R77, R77, R158, R13 ;  /* 0x0000009e4d4d7223 */ /* 0x000fe2000001000d */
[----:B------:R-:W-:Y:S01]  /*39f0*/  PRMT R13, R155, 0x5410, R151 ;  /* 0x000054109b0d7816 */ /* 0x000fe20000000097 */
[----:B------:R-:W-:Y:S01]  /*3a00*/  IMAD.U32 R158, R15, 0x10000, RZ ;  /* 0x000100000f9e7824 */ /* 0x000fe200078e00ff */
[----:B------:R-:W-:Y:S02]  /*3a10*/  PRMT R151, R147, 0x5432, R152 ;  /* 0x0000543293977816 */ /* 0x000fe40000000098 */
[C---:B------:R-:W-:Y:S01]  /*3a20*/  LOP3.LUT R152, R14.reuse, 0xffff0000, RZ, 0xc0, !PT ;  /* 0xffff00000e987812 */ /* 0x040fe200078ec0ff */
[C---:B------:R-:W-:Y:S01]  /*3a30*/  IMAD.U32 R155, R13.reuse, 0x10000, RZ ;  /* 0x000100000d9b7824 */ /* 0x040fe200078e00ff */
[----:B------:R-:W-:Y:S01]  /*3a40*/  LOP3.LUT R13, R13, 0xffff0000, RZ, 0xc0, !PT ;  /* 0xffff00000d0d7812 */ /* 0x000fe200078ec0ff */
[C---:B------:R-:W-:Y:S01]  /*3a50*/  IMAD.U32 R153, R151.reuse, 0x10000, RZ ;  /* 0x0001000097997824 */ /* 0x040fe200078e00ff */
[----:B------:R-:W-:Y:S01]  /*3a60*/  LOP3.LUT R151, R151, 0xffff0000, RZ, 0xc0, !PT ;  /* 0xffff000097977812 */ /* 0x000fe200078ec0ff */
[----:B------:R-:W-:Y:S01]  /*3a70*/  IMAD.U32 R14, R14, 0x10000, RZ ;  /* 0x000100000e0e7824 */ /* 0x000fe200078e00ff */
[----:B------:R-:W-:Y:S01]  /*3a80*/  F2FP.BF16.F32.PACK_AB R77, R77, R78 ;  /* 0x0000004e4d4d723e */ /* 0x000fe200000010ff */
[C---:B------:R-:W-:Y:S01]  /*3a90*/  FMUL.FTZ R157, R152.reuse, R153 ;  /* 0x00000099989d7220 */ /* 0x040fe20000410000 */
[----:B------:R-:W-:-:S03]  /*3aa0*/  FMUL.FTZ R152, R152, R155 ;  /* 0x0000009b98987220 */ /* 0x000fc60000410000 */
[C---:B------:R-:W-:Y:S01]  /*3ab0*/  FFMA.FTZ R157, R14.reuse, R155, -R157 ;  /* 0x0000009b0e9d7223 */ /* 0x040fe2000001089d */
[----:B------:R-:W-:Y:S01]  /*3ac0*/  FFMA.FTZ R152, R14, R153, R152 ;  /* 0x000000990e987223 */ /* 0x000fe20000010098 */
[----:B------:R-:W-:-:S05]  /*3ad0*/  LOP3.LUT R14, R15, 0xffff0000, RZ, 0xc0, !PT ;  /* 0xffff00000f0e7812 */ /* 0x000fca00078ec0ff */
[C---:B------:R-:W-:Y:S01]  /*3ae0*/  FMUL.FTZ R15, R14.reuse, R151 ;  /* 0x000000970e0f7220 */ /* 0x040fe20000410000 */
[----:B------:R-:W-:-:S03]  /*3af0*/  FMUL.FTZ R14, R14, R13 ;  /* 0x0000000d0e0e7220 */ /* 0x000fc60000410000 */
[C---:B------:R-:W-:Y:S01]  /*3b00*/  FFMA.FTZ R15, R158.reuse, R13, -R15 ;  /* 0x0000000d9e0f7223 */ /* 0x040fe2000001080f */
[----:B------:R-:W-:Y:S01]  /*3b10*/  FFMA.FTZ R14, R158, R151, R14 ;  /* 0x000000979e0e7223 */ /* 0x000fe2000001000e */
[C---:B------:R-:W-:Y:S01]  /*3b20*/  LOP3.LUT R13, R12.reuse, 0xffff0000, RZ, 0xc0, !PT ;  /* 0xffff00000c0d7812 */ /* 0x040fe200078ec0ff */
[----:B------:R-:W-:Y:S02]  /*3b30*/  IMAD.U32 R158, R79, 0x10000, RZ ;  /* 0x000100004f9e7824 */ /* 0x000fe400078e00ff */
[----:B------:R-:W-:Y:S01]  /*3b40*/  IMAD.U32 R79, R12, 0x10000, RZ ;  /* 0x000100000c4f7824 */ /* 0x000fe200078e00ff */
[----:B------:R-:W-:Y:S01]  /*3b50*/  F2FP.BF16.F32.PACK_AB R15, R14, R15 ;  /* 0x0000000f0e0f723e */ /* 0x000fe200000010ff */
[C---:B------:R-:W-:Y:S01]  /*3b60*/  FMUL.FTZ R12, R13.reuse, R158 ;  /* 0x0000009e0d0c7220 */ /* 0x040fe20000410000 */
[-C--:B------:R-:W-:Y:S01]  /*3b70*/  FMUL.FTZ R13, R13, R76.reuse ;  /* 0x0000004c0d0d7220 */ /* 0x080fe20000410000 */
[----:B------:R-:W-:Y:S02]  /*3b80*/  F2FP.BF16.F32.PACK_AB R14, R152, R157 ;  /* 0x0000009d980e723e */ /* 0x000fe400000010ff */
[C---:B------:R-:W-:Y:S01]  /*3b90*/  FFMA.FTZ R12, R79.reuse, R76, -R12 ;  /* 0x0000004c4f0c7223 */ /* 0x040fe2000001080c */
[----:B------:R-:W-:-:S05]  /*3ba0*/  FFMA.FTZ R13, R79, R158, R13 ;  /* 0x0000009e4f0d7223 */ /* 0x000fca000001000d */
[----:B------:R-:W-:Y:S01]  /*3bb0*/  F2FP.BF16.F32.PACK_AB R12, R13, R12 ;  /* 0x0000000c0d0c723e */ /* 0x000fe200000010ff */
[----:B------:R-:W-:-:S07]  /*3bc0*/  IMAD.MOV.U32 R13, RZ, RZ, R77 ;  /* 0x000000ffff0d7224 */ /* 0x000fce00078e004d */
.L_x_473:
[----:B------:R-:W-:Y:S05]  /*3bd0*/  BSYNC B3 ;  /* 0x0000000000037941 */ /* 0x000fea0003800000 */
.L_x_472:
[----:B0-----:R4:W-:Y:S02]  /*3be0*/  ST.E.128 desc[UR56][R80.64], R12 ;  /* 0x0000000c50007985 */ /* 0x0019e4000c101d38 */
.L_x_471:
[----:B------:R-:W-:Y:S05]  /*3bf0*/  BSYNC B2 ;  /* 0x0000000000027941 */ /* 0x000fea0003800000 */
.L_x_470:
[----:B------:R-:W-:Y:S01]  /*3c00*/  ISETP.NE.AND P3, PT, R7, RZ, PT ;  /* 0x000000ff0700720c */ /* 0x000fe20003f65270 */
[----:B------:R-:W-:-:S12]  /*3c10*/  BSSY B2, `(.L_x_474) ;  /* 0x0000039000027945 */ /* 0x000fd80003800000 */
[----:B------:R-:W-:Y:S05]  /*3c20*/  @!P3 BRA `(.L_x_475) ;  /* 0x0000000000dcb947 */ /* 0x000fea0003800000 */
[----:B----4-:R4:W0:Y:S01]  /*3c30*/  LDS.128 R12, [R31+0x1e000] ;  /* 0x01e000001f0c7984 */ /* 0x0108220000000c00 */
[----:B------:R-:W-:Y:S01]  /*3c40*/  ISETP.GE.AND P3, PT, R206, R121, PT ;  /* 0x00000079ce00720c */ /* 0x000fe20003f66270 */
[----:B---3--:R-:W-:Y:S01]  /*3c50*/  IMAD.MOV.U32 R76, RZ, RZ, R11 ;  /* 0x000000ffff4c7224 */ /* 0x008fe200078e000b */
[----:B------:R-:W-:Y:S01]  /*3c60*/  SHF.L.U32 R79, R196, 0x3, RZ ;  /* 0x00000003c44f7819 */ /* 0x000fe200000006ff */
[----:B--2---:R-:W-:Y:S01]  /*3c70*/  IMAD.MOV.U32 R77, RZ, RZ, R82 ;  /* 0x000000ffff4d7224 */ /* 0x004fe200078e0052 */
[----:B------:R-:W-:Y:S03]  /*3c80*/  BSSY B3, `(.L_x_476) ;  /* 0x0000030000037945 */ /* 0x000fe60003800000 */
[----:B------:R-:W-:-:S06]  /*3c90*/  IMAD.WIDE R76, R79, 0x2, R76 ;  /* 0x000000024f4c7825 */ /* 0x000fcc00078e024c */
[----:B----4-:R-:W-:Y:S05]  /*3ca0*/  @P3 BRA `(.L_x_477) ;  /* 0x0000000000b43947 */ /* 0x010fea0003800000 */
[----:B------:R-:W-:Y:S02]  /*3cb0*/  SHF.R.U64 R74, R74, 0x10, R75 ;  /* 0x000000104a4a7819 */ /* 0x000fe4000000124b */
[--C-:B------:R-:W-:Y:S02]  /*3cc0*/  SHF.R.U64 R72, R72, 0x10, R73.reuse ;  /* 0x0000001048487819 */ /* 0x100fe40000001249 */
[----:B------:R-:W-:Y:S02]  /*3cd0*/  PRMT R74, R146, 0x5432, R74 ;  /* 0x00005432924a7816 */ /* 0x000fe4000000004a */
[----:B------:R-:W-:Y:S02]  /*3ce0*/  PRMT R72, R135, 0x5432, R72 ;  /* 0x0000543287487816 */ /* 0x000fe40000000048 */
[C---:B0-----:R-:W-:Y:S02]  /*3cf0*/  LOP3.LUT R81, R13.reuse, 0xffff0000, RZ, 0xc0, !PT ;  /* 0xffff00000d517812 */ /* 0x041fe400078ec0ff */
[C---:B------:R-:W-:Y:S01]  /*3d00*/  LOP3.LUT R80, R74.reuse, 0xffff0000, RZ, 0xc0, !PT ;  /* 0xffff00004a507812 */ /* 0x040fe200078ec0ff */
[----:B------:R-:W-:Y:S01]  /*3d10*/  IMAD.U32 R74, R74, 0x10000, RZ ;  /* 0x000100004a4a7824 */ /* 0x000fe200078e00ff */
[C---:B------:R-:W-:Y:S01]  /*3d20*/  LOP3.LUT R78, R72.reuse, 0xffff0000, RZ, 0xc0, !PT ;  /* 0xffff0000484e7812 */ /* 0x040fe200078ec0ff */
[----:B------:R-:W-:Y:S01]  /*3d30*/  IMAD.U32 R72, R72, 0x10000, RZ ;  /* 0x0001000048487824 */ /* 0x000fe200078e00ff */
[----:B------:R-:W-:Y:S01]  /*3d40*/  SHF.R.U32.HI R79, RZ, 0x10, R73 ;  /* 0x00000010ff4f7819 */ /* 0x000fe20000011649 */
[----:B------:R-:W-:-:S02]  /*3d50*/  IMAD.U32 R73, R13, 0x10000, RZ ;  /* 0x000100000d497824 */ /* 0x000fc400078e00ff */
[C---:B------:R-:W-:Y:S01]  /*3d60*/  FMUL.FTZ R152, R81.reuse, R80 ;  /* 0x0000005051987220 */ /* 0x040fe20000410000 */
[----:B------:R-:W-:Y:S01]  /*3d70*/  SHF.R.U32.HI R75, RZ, 0x10, R75 ;  /* 0x00000010ff4b7819 */ /* 0x000fe2000001164b */
[-C--:B------:R-:W-:Y:S02]  /*3d80*/  FMUL.FTZ R13, R81, R78.reuse ;  /* 0x0000004e510d7220 */ /* 0x080fe40000410000 */
[C---:B------:R-:W-:Y:S01]  /*3d90*/  FFMA.FTZ R78, R73.reuse, R78, -R152 ;  /* 0x0000004e494e7223 */ /* 0x040fe20000010898 */
[----:B------:R-:W-:Y:S01]  /*3da0*/  PRMT R75, R178, 0x5410, R75 ;  /* 0x00005410b24b7816 */ /* 0x000fe2000000004b */
[----:B------:R-:W-:Y:S01]  /*3db0*/  FFMA.FTZ R73, R73, R80, R13 ;  /* 0x0000005049497223 */ /* 0x000fe2000001000d */
[----:B------:R-:W-:Y:S01]  /*3dc0*/  PRMT R13, R176, 0x5410, R79 ;  /* 0x00005410b00d7816 */ /* 0x000fe2000000004f */
[----:B------:R-:W-:Y:S01]  /*3dd0*/  IMAD.U32 R152, R15, 0x10000, RZ ;  /* 0x000100000f987824 */ /* 0x000fe200078e00ff */
[----:B------:R-:W-:Y:S01]  /*3de0*/  LOP3.LUT R80, R14, 0xffff0000, RZ, 0xc0, !PT ;  /* 0xffff00000e507812 */ /* 0x000fe200078ec0ff */
[C---:B------:R-:W-:Y:S01]  /*3df0*/  IMAD.U32 R79, R75.reuse, 0x10000, RZ ;  /* 0x000100004b4f7824 */ /* 0x040fe200078e00ff */
[----:B------:R-:W-:Y:S01]  /*3e00*/  LOP3.LUT R75, R75, 0xffff0000, RZ, 0xc0, !PT ;  /* 0xffff00004b4b7812 */ /* 0x000fe200078ec0ff */
[C---:B------:R-:W-:Y:S01]  /*3e10*/  IMAD.U32 R81, R13.reuse, 0x10000, RZ ;  /* 0x000100000d517824 */ /* 0x040fe200078e00ff */
[----:B------:R-:W-:Y:S01]  /*3e20*/  LOP3.LUT R13, R13, 0xffff0000, RZ, 0xc0, !PT ;  /* 0xffff00000d0d7812 */ /* 0x000fe200078ec0ff */
[----:B------:R-:W-:Y:S01]  /*3e30*/  FMUL.FTZ R151, R80, R79 ;  /* 0x0000004f50977220 */ /* 0x000fe20000410000 */
[----:B------:R-:W-:-:S02]  /*3e40*/  IMAD.U32 R14, R14, 0x10000, RZ ;  /* 0x000100000e0e7824 */ /* 0x000fc400078e00ff */
[-C--:B------:R-:W-:Y:S01]  /*3e50*/  FMUL.FTZ R80, R80, R81.reuse ;  /* 0x0000005150507220 */ /* 0x080fe20000410000 */
[----:B------:R-:W-:Y:S01]  /*3e60*/  F2FP.BF16.F32.PACK_AB R73, R73, R78 ;  /* 0x0000004e4949723e */ /* 0x000fe200000010ff */
[C---:B------:R-:W-:Y:S02]  /*3e70*/  FFMA.FTZ R151, R14.reuse, R81, -R151 ;  /* 0x000000510e977223 */ /* 0x040fe40000010897 */
[----:B------:R-:W-:Y:S01]  /*3e80*/  FFMA.FTZ R80, R14, R79, R80 ;  /* 0x0000004f0e507223 */ /* 0x000fe20000010050 */
[----:B------:R-:W-:-:S05]  /*3e90*/  LOP3.LUT R14, R15, 0xffff0000, RZ, 0xc0, !PT ;  /* 0xffff00000f0e7812 */ /* 0x000fca00078ec0ff */
[C---:B------:R-:W-:Y:S01]  /*3ea0*/  FMUL.FTZ R15, R14.reuse, R75 ;  /* 0x0000004b0e0f7220 */ /* 0x040fe20000410000 */
[----:B------:R-:W-:-:S03]  /*3eb0*/  FMUL.FTZ R14, R14, R13 ;  /* 0x0000000d0e0e7220 */ /* 0x000fc60000410000 */
[----:B------:R-:W-:Y:S01]  /*3ec0*/  FFMA.FTZ R15, R152, R13, -R15 ;  /* 0x0000000d980f7223 */ /* 0x000fe2000001080f */
[----:B------:R-:W-:Y:S01]  /*3ed0*/  LOP3.LUT R13, R12, 0xffff0000, RZ, 0xc0, !PT ;  /* 0xffff00000c0d7812 */ /* 0x000fe200078ec0ff */
[----:B------:R-:W-:Y:S01]  /*3ee0*/  FFMA.FTZ R14, R152, R75, R14 ;  /* 0x0000004b980e7223 */ /* 0x000fe2000001000e */
[----:B------:R-:W-:-:S03]  /*3ef0*/  IMAD.U32 R75, R12, 0x10000, RZ ;  /* 0x000100000c4b7824 */ /* 0x000fc600078e00ff */
[C---:B------:R-:W-:Y:S01]  /*3f00*/  FMUL.FTZ R12, R13.reuse, R74 ;  /* 0x0000004a0d0c7220 */ /* 0x040fe20000410000 */
[-C--:B------:R-:W-:Y:S01]  /*3f10*/  FMUL.FTZ R13, R13, R72.reuse ;  /* 0x000000480d0d7220 */ /* 0x080fe20000410000 */
[----:B------:R-:W-:Y:S02]  /*3f20*/  F2FP.BF16.F32.PACK_AB R15, R14, R15 ;  /* 0x0000000f0e0f723e */ /* 0x000fe400000010ff */
[C---:B------:R-:W-:Y:S01]  /*3f30*/  FFMA.FTZ R12, R75.reuse, R72, -R12 ;  /* 0x000000484b0c7223 */ /* 0x040fe2000001080c */
[----:B------:R-:W-:Y:S01]  /*3f40*/  FFMA.FTZ R13, R75, R74, R13 ;  /* 0x0000004a4b0d7223 */ /* 0x000fe2000001000d */
[----:B------:R-:W-:-:S04]  /*3f50*/  F2FP.BF16.F32.PACK_AB R14, R80, R151 ;  /* 0x00000097500e723e */ /* 0x000fc800000010ff */
[----:B------:R-:W-:Y:S02]  /*3f60*/  F2FP.BF16.F32.PACK_AB R12, R13, R12 ;  /* 0x0000000c0d0c723e */ /* 0x000fe400000010ff */
[----:B------:R-:W-:-:S07]  /*3f70*/  MOV R13, R73 ;  /* 0x00000049000d7202 */ /* 0x000fce0000000f00 */
.L_x_477:
[----:B------:R-:W-:Y:S05]  /*3f80*/  BSYNC B3 ;  /* 0x0000000000037941 */ /* 0x000fea0003800000 */
.L_x_476:
[----:B0-----:R0:W-:Y:S02]  /*3f90*/  ST.E.128 desc[UR56][R76.64], R12 ;  /* 0x0000000c4c007985 */ /* 0x0011e4000c101d38 */
.L_x_475:
[----:B------:R-:W-:Y:S05]  /*3fa0*/  BSYNC B2 ;  /* 0x0000000000027941 */ /* 0x000fea0003800000 */
.L_x_474:
[----:B------:R-:W-:Y:S01]  /*3fb0*/  ISETP.NE.AND P3, PT, R8, RZ, PT ;  /* 0x000000ff0800720c */ /* 0x000fe20003f65270 */
[----:B------:R-:W-:-:S12]  /*3fc0*/  BSSY B2, `(.L_x_478) ;  /* 0x0000039000027945 */ /* 0x000fd80003800000 */
[----:B------:R-:W-:Y:S05]  /*3fd0*/  @!P3 BRA `(.L_x_479) ;  /* 0x0000000000dcb947 */ /* 0x000fea0003800000 */
[----:B0---4-:R0:W4:Y:S01]  /*3fe0*/  LDS.128 R12, [R28+0x21000] ;  /* 0x021000001c0c7984 */ /* 0x0111220000000c00 */
[----:B------:R-:W-:Y:S01]  /*3ff0*/  ISETP.GE.AND P3, PT, R204, R121, PT ;  /* 0x00000079cc00720c */ /* 0x000fe20003f66270 */
[----:B------:R-:W-:Y:S01]  /*4000*/  IMAD.SHL.U32 R75, R197, 0x8, RZ ;  /* 0x00000008c54b7824 */ /* 0x000fe200078e00ff */
[----:B------:R-:W-:Y:S01]  /*4010*/  BSSY B3, `(.L_x_480) ;  /* 0x0000032000037945 */ /* 0x000fe20003800000 */
[----:B---3--:R-:W-:Y:S02]  /*4020*/  IMAD.MOV.U32 R72, RZ, RZ, R11 ;  /* 0x000000ffff487224 */ /* 0x008fe400078e000b */
[----:B--2---:R-:W-:Y:S02]  /*4030*/  IMAD.MOV.U32 R73, RZ, RZ, R82 ;  /* 0x000000ffff497224 */ /* 0x004fe400078e0052 */
[----:B------:R-:W-:-:S06]  /*4040*/  IMAD.WIDE R72, R75, 0x2, R72 ;  /* 0x000000024b487825 */ /* 0x000fcc00078e0248 */
[----:B0-----:R-:W-:Y:S05]  /*4050*/  @P3 BRA `(.L_x_481) ;  /* 0x0000000000b43947 */ /* 0x001fea0003800000 */
[----:B------:R-:W-:Y:S01]  /*4060*/  SHF.R.U64 R70, R70, 0x10, R71 ;  /* 0x0000001046467819 */ /* 0x000fe20000001247 */
[----:B----4-:R-:W-:Y:S01]  /*4070*/  IMAD.U32 R75, R14, 0x10000, RZ ;  /* 0x000100000e4b7824 */ /* 0x010fe200078e00ff */
[----:B------:R-:W-:Y:S01]  /*4080*/  SHF.R.U64 R68, R68, 0x10, R69 ;  /* 0x0000001044447819 */ /* 0x000fe20000001245 */
[----:B------:R-:W-:Y:S01]  /*4090*/  IMAD.U32 R76, R15, 0x10000, RZ ;  /* 0x000100000f4c7824 */ /* 0x000fe200078e00ff */
[----:B------:R-:W-:Y:S02]  /*40a0*/  PRMT R70, R144, 0x5432, R70 ;  /* 0x0000543290467816 */ /* 0x000fe40000000046 */
[----:B------:R-:W-:Y:S02]  /*40b0*/  SHF.R.U32.HI R74, RZ, 0x10, R71 ;  /* 0x00000010ff4a7819 */ /* 0x000fe40000011647 */
[----:B------:R-:W-:Y:S02]  /*40c0*/  SHF.R.U32.HI R69, RZ, 0x10, R69 ;  /* 0x00000010ff457819 */ /* 0x000fe40000011645 */
[----:B------:R-:W-:-:S02]  /*40d0*/  LOP3.LUT R77, R13, 0xffff0000, RZ, 0xc0, !PT ;  /* 0xffff00000d4d7812 */ /* 0x000fc400078ec0ff */
[C---:B------:R-:W-:Y:S01]  /*40e0*/  LOP3.LUT R78, R70.reuse, 0xffff0000, RZ, 0xc0, !PT ;  /* 0xffff0000464e7812 */ /* 0x040fe200078ec0ff */
[----:B------:R-:W-:Y:S01]  /*40f0*/  IMAD.U32 R70, R70, 0x10000, RZ ;  /* 0x0001000046467824 */ /* 0x000fe200078e00ff */
[----:B------:R-:W-:Y:S02]  /*4100*/  PRMT R68, R131, 0x5432, R68 ;  /* 0x0000543283447816 */ /* 0x000fe40000000044 */
[----:B------:R-:W-:Y:S01]  /*4110*/  PRMT R74, R145, 0x5432, R74 ;  /* 0x00005432914a7816 */ /* 0x000fe2000000004a */
[----:B------:R-:W-:Y:S01]  /*4120*/  FMUL.FTZ R80, R77, R78 ;  /* 0x0000004e4d507220 */ /* 0x000fe20000410000 */
[----:B------:R-:W-:Y:S02]  /*4130*/  PRMT R69, R175, 0x5410, R69 ;  /* 0x00005410af457816 */ /* 0x000fe40000000045 */
[----:B------:R-:W-:Y:S01]  /*4140*/  LOP3.LUT R71, R15, 0xffff0000, RZ, 0xc0, !PT ;  /* 0xffff00000f477812 */ /* 0x000fe200078ec0ff */
[----:B------:R-:W-:Y:S01]  /*4150*/  IMAD.U32 R15, R13, 0x10000, RZ ;  /* 0x000100000d0f7824 */ /* 0x000fe200078e00ff */
[----:B------:R-:W-:Y:S01]  /*4160*/  LOP3.LUT R152, R68, 0xffff0000, RZ, 0xc0, !PT ;  /* 0xffff000044987812 */ /* 0x000fe200078ec0ff */
[----:B------:R-:W-:Y:S01]  /*4170*/  IMAD.U32 R79, R74, 0x10000, RZ ;  /* 0x000100004a4f7824 */ /* 0x000fe200078e00ff */
[----:B------:R-:W-:Y:S01]  /*4180*/  LOP3.LUT R14, R14, 0xffff0000, RZ, 0xc0, !PT ;  /* 0xffff00000e0e7812 */ /* 0x000fe200078ec0ff */
[----:B------:R-:W-:Y:S01]  /*4190*/  IMAD.U32 R81, R69, 0x10000, RZ ;  /* 0x0001000045517824 */ /* 0x000fe200078e00ff */
[----:B------:R-:W-:Y:S01]  /*41a0*/  LOP3.LUT R74, R74, 0xffff0000, RZ, 0xc0, !PT ;  /* 0xffff00004a4a7812 */ /* 0x000fe200078ec0ff */
[-C--:B------:R-:W-:Y:S01]  /*41b0*/  FMUL.FTZ R77, R77, R152.reuse ;  /* 0x000000984d4d7220 */ /* 0x080fe20000410000 */
[----:B------:R-:W-:Y:S01]  /*41c0*/  FFMA.FTZ R80, R15, R152, -R80 ;  /* 0x000000980f507223 */ /* 0x000fe20000010850 */
[----:B------:R-:W-:-:S02]  /*41d0*/  IMAD.U32 R13, R12, 0x10000, RZ ;  /* 0x000100000c0d7824 */ /* 0x000fc400078e00ff */
[----:B------:R-:W-:Y:S01]  /*41e0*/  FMUL.FTZ R152, R14, R79 ;  /* 0x0000004f0e987220 */ /* 0x000fe20000410000 */
[----:B------:R-:W-:Y:S01]  /*41f0*/  LOP3.LUT R12, R12, 0xffff0000, RZ, 0xc0, !PT ;  /* 0xffff00000c0c7812 */ /* 0x000fe200078ec0ff */
[-C--:B------:R-:W-:Y:S01]  /*4200*/  FMUL.FTZ R14, R14, R81.reuse ;  /* 0x000000510e0e7220 */ /* 0x080fe20000410000 */
[----:B------:R-:W-:Y:S01]  /*4210*/  SHF.L.U32 R68, R68, 0x10, RZ ;  /* 0x0000001044447819 */ /* 0x000fe200000006ff */
[----:B------:R-:W-:Y:S01]  /*4220*/  FFMA.FTZ R152, R75, R81, -R152 ;  /* 0x000000514b987223 */ /* 0x000fe20000010898 */
[----:B------:R-:W-:Y:S01]  /*4230*/  LOP3.LUT R69, R69, 0xffff0000, RZ, 0xc0, !PT ;  /* 0xffff000045457812 */ /* 0x000fe200078ec0ff */
[----:B------:R-:W-:Y:S01]  /*4240*/  FFMA.FTZ R77, R15, R78, R77 ;  /* 0x0000004e0f4d7223 */ /* 0x000fe2000001004d */
[----:B------:R-:W-:Y:S01]  /*4250*/  FFMA.FTZ R75, R75, R79, R14 ;  /* 0x0000004f4b4b7223 */ /* 0x000fe2000001000e */
[C---:B------:R-:W-:Y:S01]  /*4260*/  FMUL.FTZ R15, R71.reuse, R74 ;  /* 0x0000004a470f7220 */ /* 0x040fe20000410000 */
[C---:B------:R-:W-:Y:S01]  /*4270*/  FMUL.FTZ R14, R12.reuse, R70 ;  /* 0x000000460c0e7220 */ /* 0x040fe20000410000 */
[-C--:B------:R-:W-:Y:S01]  /*4280*/  FMUL.FTZ R79, R12, R68.reuse ;  /* 0x000000440c4f7220 */ /* 0x080fe20000410000 */
[-C--:B------:R-:W-:Y:S01]  /*4290*/  FMUL.FTZ R71, R71, R69.reuse ;  /* 0x0000004547477220 */ /* 0x080fe20000410000 */
[C---:B------:R-:W-:Y:S01]  /*42a0*/  FFMA.FTZ R15, R76.reuse, R69, -R15 ;  /* 0x000000454c0f7223 */ /* 0x040fe2000001080f */
[C---:B------:R-:W-:Y:S01]  /*42b0*/  FFMA.FTZ R14, R13.reuse, R68, -R14 ;  /* 0x000000440d0e7223 */ /* 0x040fe2000001080e */
[----:B------:R-:W-:Y:S01]  /*42c0*/  FFMA.FTZ R79, R13, R70, R79 ;  /* 0x000000460d4f7223 */ /* 0x000fe2000001004f */
[----:B------:R-:W-:Y:S01]  /*42d0*/  FFMA.FTZ R74, R76, R74, R71 ;  /* 0x0000004a4c4a7223 */ /* 0x000fe20000010047 */
[----:B------:R-:W-:-:S02]  /*42e0*/  F2FP.BF16.F32.PACK_AB R152, R75, R152 ;  /* 0x000000984b98723e */ /* 0x000fc400000010ff */
[----:B------:R-:W-:Y:S02]  /*42f0*/  F2FP.BF16.F32.PACK_AB R13, R77, R80 ;  /* 0x000000504d0d723e */ /* 0x000fe400000010ff */
[----:B------:R-:W-:Y:S01]  /*4300*/  F2FP.BF16.F32.PACK_AB R12, R79, R14 ;  /* 0x0000000e4f0c723e */ /* 0x000fe200000010ff */
[----:B------:R-:W-:Y:S01]  /*4310*/  IMAD.MOV.U32 R14, RZ, RZ, R152 ;  /* 0x000000ffff0e7224 */ /* 0x000fe200078e0098 */
[----:B------:R-:W-:-:S07]  /*4320*/  F2FP.BF16.F32.PACK_AB R15, R74, R15 ;  /* 0x0000000f4a0f723e */ /* 0x000fce00000010ff */
.L_x_481:
[----:B------:R-:W-:Y:S05]  /*4330*/  BSYNC B3 ;  /* 0x0000000000037941 */ /* 0x000fea0003800000 */
.L_x_480:
[----:B----4-:R0:W-:Y:S02]  /*4340*/  ST.E.128 desc[UR56][R72.64], R12 ;  /* 0x0000000c48007985 */ /* 0x0101e4000c101d38 */
.L_x_479:
[----:B------:R-:W-:Y:S05]  /*4350*/  BSYNC B2 ;  /* 0x0000000000027941 */ /* 0x000fea0003800000 */
.L_x_478:
[----:B------:R-:W-:Y:S01]  /*4360*/  ISETP.NE.AND P3, PT, R9, RZ, PT ;  /* 0x000000ff0900720c */ /* 0x000fe20003f65270 */
[----:B------:R-:W-:-:S12]  /*4370*/  BSSY B2, `(.L_x_482) ;  /* 0x0000037000027945 */ /* 0x000fd80003800000 */
[----:B------:R-:W-:Y:S05]  /*4380*/  @!P3 BRA `(.L_x_483) ;  /* 0x0000000000d4b947 */ /* 0x000fea0003800000 */
[----:B0---4-:R0:W4:Y:S01]  /*4390*/  LDS.128 R12, [R31+0x21000] ;  /* 0x021000001f0c7984 */ /* 0x0111220000000c00 */
[C---:B---3--:R-:W-:Y:S01]  /*43a0*/  LEA R68, P3, R22.reuse, R11, 0x1 ;  /* 0x0000000b16447211 */ /* 0x048fe200078608ff */
[----:B------:R-:W-:Y:S03]  /*43b0*/  BSSY B3, `(.L_x_484) ;  /* 0x0000031000037945 */ /* 0x000fe60003800000 */
[----:B--2---:R-:W-:Y:S02]  /*43c0*/  LEA.HI.X R69, R22, R82, R200, 0x1, P3 ;  /* 0x0000005216457211 */ /* 0x004fe400018f0cc8 */
[----:B------:R-:W-:-:S13]  /*43d0*/  ISETP.GE.AND P3, PT, R205, R121, PT ;  /* 0x00000079cd00720c */ /* 0x000fda0003f66270 */
[----:B0-----:R-:W-:Y:S05]  /*43e0*/  @P3 BRA `(.L_x_485) ;  /* 0x0000000000b43947 */ /* 0x001fea0003800000 */
[----:B------:R-:W-:Y:S01]  /*43f0*/  SHF.R.U64 R70, R66, 0x10, R67 ;  /* 0x0000001042467819 */ /* 0x000fe20000001243 */
[----:B----4-:R-:W-:Y:S01]  /*4400*/  IMAD.U32 R72, R15, 0x10000, RZ ;  /* 0x000100000f487824 */ /* 0x010fe200078e00ff */
[----:B------:R-:W-:Y:S02]  /*4410*/  SHF.R.U64 R71, R64, 0x10, R65 ;  /* 0x0000001040477819 */ /* 0x000fe40000001241 */
[----:B------:R-:W-:Y:S02]  /*4420*/  SHF.R.U32.HI R67, RZ, 0x10, R67 ;  /* 0x00000010ff437819 */ /* 0x000fe40000011643 */
[----:B------:R-:W-:Y:S02]  /*4430*/  PRMT R70, R140, 0x5432, R70 ;  /* 0x000054328c467816 */ /* 0x000fe40000000046 */
[----:B------:R-:W-:Y:S01]  /*4440*/  SHF.R.U32.HI R73, RZ, 0x10, R65 ;  /* 0x00000010ff497819 */ /* 0x000fe20000011641 */
[----:B------:R-:W-:Y:S01]  /*4450*/  IMAD.U32 R65, R14, 0x10000, RZ ;  /* 0x000100000e417824 */ /* 0x000fe200078e00ff */
[----:B------:R-:W-:-:S02]  /*4460*/  PRMT R71, R173, 0x5410, R71 ;  /* 0x00005410ad477816 */ /* 0x000fc40000000047 */
[----:B------:R-:W-:Y:S02]  /*4470*/  PRMT R67, R177, 0x5410, R67 ;  /* 0x00005410b1437816 */ /* 0x000fe40000000043 */
[----:B------:R-:W-:Y:S02]  /*4480*/  LOP3.LUT R77, R13, 0xffff0000, RZ, 0xc0, !PT ;  /* 0xffff00000d4d7812 */ /* 0x000fe400078ec0ff */
[C---:B------:R-:W-:Y:S01]  /*4490*/  LOP3.LUT R74, R70.reuse, 0xffff0000, RZ, 0xc0, !PT ;  /* 0xffff0000464a7812 */ /* 0x040fe200078ec0ff */
[----:B------:R-:W-:Y:S01]  /*44a0*/  IMAD.U32 R70, R70, 0x10000, RZ ;  /* 0x0001000046467824 */ /* 0x000fe200078e00ff */
[----:B------:R-:W-:Y:S01]  /*44b0*/  PRMT R66, R174, 0x5410, R73 ;  /* 0x00005410ae427816 */ /* 0x000fe20000000049 */
[----:B------:R-:W-:Y:S01]  /*44c0*/  IMAD.U32 R73, R67, 0x10000, RZ ;  /* 0x0001000043497824 */ /* 0x000fe200078e00ff */
[----:B------:R-:W-:Y:S01]  /*44d0*/  LOP3.LUT R76, R71, 0xffff0000, RZ, 0xc0, !PT ;  /* 0xffff0000474c7812 */ /* 0x000fe200078ec0ff */
[----:B------:R-:W-:Y:S01]  /*44e0*/  FMUL.FTZ R78, R77, R74 ;  /* 0x0000004a4d4e7220 */ /* 0x000fe20000410000 */
[----:B------:R-:W-:Y:S01]  /*44f0*/  LOP3.LUT R14, R14, 0xffff0000, RZ, 0xc0, !PT ;  /* 0xffff00000e0e7812 */ /* 0x000fe200078ec0ff */
[----:B------:R-:W-:Y:S01]  /*4500*/  IMAD.U32 R75, R66, 0x10000, RZ ;  /* 0x00010000424b7824 */ /* 0x000fe200078e00ff */
[----:B------:R-:W-:Y:S01]  /*4510*/  LOP3.LUT R64, R15, 0xffff0000, RZ, 0xc0, !PT ;  /* 0xffff00000f407812 */ /* 0x000fe200078ec0ff */
[----:B------:R-:W-:-:S02]  /*4520*/  IMAD.U32 R15, R13, 0x10000, RZ ;  /* 0x000100000d0f7824 */ /* 0x000fc400078e00ff */
[-C--:B------:R-:W-:Y:S01]  /*4530*/  FMUL.FTZ R77, R77, R76.reuse ;  /* 0x0000004c4d4d7220 */ /* 0x080fe20000410000 */
[----:B------:R-:W-:Y:S02]  /*4540*/  IMAD.U32 R13, R12, 0x10000, RZ ;  /* 0x000100000c0d7824 */ /* 0x000fe400078e00ff */
[----:B------:R-:W-:Y:S01]  /*4550*/  FMUL.FTZ R80, R14, R73 ;  /* 0x000000490e507220 */ /* 0x000fe20000410000 */
[----:B------:R-:W-:Y:S01]  /*4560*/  LOP3.LUT R12, R12, 0xffff0000, RZ, 0xc0, !PT ;  /* 0xffff00000c0c7812 */ /* 0x000fe200078ec0ff */
[C---:B------:R-:W-:Y:S01]  /*4570*/  FFMA.FTZ R78, R15.reuse, R76, -R78 ;  /* 0x0000004c0f4e7223 */ /* 0x040fe2000001084e */
[----:B------:R-:W-:Y:S01]  /*4580*/  FFMA.FTZ R77, R15, R74, R77 ;  /* 0x0000004a0f4d7223 */ /* 0x000fe2000001004d */
[-C--:B------:R-:W-:Y:S01]  /*4590*/  FMUL.FTZ R14, R14, R75.reuse ;  /* 0x0000004b0e0e7220 */ /* 0x080fe20000410000 */
[----:B------:R-:W-:Y:S01]  /*45a0*/  LOP3.LUT R67, R67, 0xffff0000, RZ, 0xc0, !PT ;  /* 0xffff000043437812 */ /* 0x000fe200078ec0ff */
[----:B------:R-:W-:Y:S01]  /*45b0*/  IMAD.U32 R71, R71, 0x10000, RZ ;  /* 0x0001000047477824 */ /* 0x000fe200078e00ff */
[----:B------:R-:W-:Y:S01]  /*45c0*/  LOP3.LUT R15, R66, 0xffff0000, RZ, 0xc0, !PT ;  /* 0xffff0000420f7812 */ /* 0x000fe200078ec0ff */
[C---:B------:R-:W-:Y:S01]  /*45d0*/  FFMA.FTZ R80, R65.reuse, R75, -R80 ;  /* 0x0000004b41507223 */ /* 0x040fe20000010850 */
[----:B------:R-:W-:Y:S01]  /*45e0*/  FFMA.FTZ R65, R65, R73, R14 ;  /* 0x0000004941417223 */ /* 0x000fe2000001000e */
[----:B------:R-:W-:Y:S01]  /*45f0*/  FMUL.FTZ R73, R64, R67 ;  /* 0x0000004340497220 */ /* 0x000fe20000410000 */
[CC--:B------:R-:W-:Y:S01]  /*4600*/  FMUL.FTZ R14, R12.reuse, R70.reuse ;  /* 0x000000460c0e7220 */ /* 0x0c0fe20000410000 */
[----:B------:R-:W-:Y:S01]  /*4610*/  FMUL.FTZ R75, R12, R71 ;  /* 0x000000470c4b7220 */ /* 0x000fe20000410000 */
        /* <DEDUP_REMOVED lines=10> */
.L_x_485:
[----:B------:R-:W-:Y:S05]  /*46c0*/  BSYNC B3 ;  /* 0x0000000000037941 */ /* 0x000fea0003800000 */
.L_x_484:
[----:B----4-:R0:W-:Y:S02]  /*46d0*/  ST.E.128 desc[UR56][R68.64], R12 ;  /* 0x0000000c44007985 */ /* 0x0101e4000c101d38 */
.L_x_483:
[----:B------:R-:W-:Y:S05]  /*46e0*/  BSYNC B2 ;  /* 0x0000000000027941 */ /* 0x000fea0003800000 */
.L_x_482:
        /* <DEDUP_REMOVED lines=9> */
[----:B------:R-:W-:Y:S01]  /*4780*/  SHF.R.U32.HI R66, RZ, 0x10, R61 ;  /* 0x00000010ff427819 */ /* 0x000fe2000001163d */
[----:B----4-:R-:W-:Y:S01]  /*4790*/  IMAD.U32 R68, R15, 0x10000, RZ ;  /* 0x000100000f447824 */ /* 0x010fe200078e00ff */
[----:B------:R-:W-:Y:S02]  /*47a0*/  SHF.R.U64 R69, R62, 0x10, R63 ;  /* 0x000000103e457819 */ /* 0x000fe4000000123f */
[----:B------:R-:W-:Y:S02]  /*47b0*/  SHF.R.U64 R67, R60, 0x10, R61 ;  /* 0x000000103c437819 */ /* 0x000fe4000000123d */
[----:B------:R-:W-:Y:S02]  /*47c0*/  SHF.R.U32.HI R70, RZ, 0x10, R63 ;  /* 0x00000010ff467819 */ /* 0x000fe4000001163f */
[----:B------:R-:W-:Y:S02]  /*47d0*/  PRMT R62, R119, 0x5432, R66 ;  /* 0x00005432773e7816 */ /* 0x000fe40000000042 */
[----:B------:R-:W-:-:S02]  /*47e0*/  PRMT R66, R118, 0x5432, R69 ;  /* 0x0000543276427816 */ /* 0x000fc40000000045 */
[----:B------:R-:W-:Y:S01]  /*47f0*/  PRMT R67, R172, 0x5410, R67 ;  /* 0x00005410ac437816 */ /* 0x000fe20000000043 */
[----:B------:R-:W-:Y:S01]  /*4800*/  IMAD.U32 R71, R62, 0x10000, RZ ;  /* 0x000100003e477824 */ /* 0x000fe200078e00ff */
[----:B------:R-:W-:Y:S02]  /*4810*/  PRMT R63, R83, 0x5432, R70 ;  /* 0x00005432533f7816 */ /* 0x000fe40000000046 */
[----:B------:R-:W-:Y:S02]  /*4820*/  LOP3.LUT R73, R13, 0xffff0000, RZ, 0xc0, !PT ;  /* 0xffff00000d497812 */ /* 0x000fe400078ec0ff */
[C---:B------:R-:W-:Y:S01]  /*4830*/  LOP3.LUT R70, R66.reuse, 0xffff0000, RZ, 0xc0, !PT ;  /* 0xffff000042467812 */ /* 0x040fe200078ec0ff */
[----:B------:R-:W-:Y:S01]  /*4840*/  IMAD.U32 R69, R63, 0x10000, RZ ;  /* 0x000100003f457824 */ /* 0x000fe200078e00ff */
[----:B------:R-:W-:Y:S01]  /*4850*/  LOP3.LUT R72, R67, 0xffff0000, RZ, 0xc0, !PT ;  /* 0xffff000043487812 */ /* 0x000fe200078ec0ff */
[----:B------:R-:W-:Y:S01]  /*4860*/  IMAD.U32 R66, R66, 0x10000, RZ ;  /* 0x0001000042427824 */ /* 0x000fe200078e00ff */
[C---:B------:R-:W-:Y:S01]  /*4870*/  SHF.L.U32 R61, R14.reuse, 0x10, RZ ;  /* 0x000000100e3d7819 */ /* 0x040fe200000006ff */
[C---:B------:R-:W-:Y:S01]  /*4880*/  FMUL.FTZ R74, R73.reuse, R70 ;  /* 0x00000046494a7220 */ /* 0x040fe20000410000 */
[----:B------:R-:W-:Y:S01]  /*4890*/  LOP3.LUT R14, R14, 0xffff0000, RZ, 0xc0, !PT ;  /* 0xffff00000e0e7812 */ /* 0x000fe200078ec0ff */
[----:B------:R-:W-:Y:S01]  /*48a0*/  FMUL.FTZ R73, R73, R72 ;  /* 0x0000004849497220 */ /* 0x000fe20000410000 */
[----:B------:R-:W-:Y:S01]  /*48b0*/  LOP3.LUT R60, R15, 0xffff0000, RZ, 0xc0, !PT ;  /* 0xffff00000f3c7812 */ /* 0x000fe200078ec0ff */
[----:B------:R-:W-:Y:S01]  /*48c0*/  IMAD.U32 R15, R13, 0x10000, RZ ;  /* 0x000100000d0f7824 */ /* 0x000fe200078e00ff */
[----:B------:R-:W-:Y:S01]  /*48d0*/  LOP3.LUT R63, R63, 0xffff0000, RZ, 0xc0, !PT ;  /* 0xffff00003f3f7812 */ /* 0x000fe200078ec0ff */
[----:B------:R-:W-:-:S02]  /*48e0*/  IMAD.U32 R13, R12, 0x10000, RZ ;  /* 0x000100000c0d7824 */ /* 0x000fc400078e00ff */
[----:B------:R-:W-:Y:S01]  /*48f0*/  FMUL.FTZ R76, R14, R69 ;  /* 0x000000450e4c7220 */ /* 0x000fe20000410000 */
[----:B------:R-:W-:Y:S01]  /*4900*/  LOP3.LUT R12, R12, 0xffff0000, RZ, 0xc0, !PT ;  /* 0xffff00000c0c7812 */ /* 0x000fe200078ec0ff */
[C---:B------:R-:W-:Y:S01]  /*4910*/  FFMA.FTZ R74, R15.reuse, R72, -R74 ;  /* 0x000000480f4a7223 */ /* 0x040fe2000001084a */
[----:B------:R-:W-:Y:S01]  /*4920*/  FFMA.FTZ R73, R15, R70, R73 ;  /* 0x000000460f497223 */ /* 0x000fe20000010049 */
[-C--:B------:R-:W-:Y:S01]  /*4930*/  FMUL.FTZ R14, R14, R71.reuse ;  /* 0x000000470e0e7220 */ /* 0x080fe20000410000 */
[----:B------:R-:W-:Y:S01]  /*4940*/  LOP3.LUT R15, R62, 0xffff0000, RZ, 0xc0, !PT ;  /* 0xffff00003e0f7812 */ /* 0x000fe200078ec0ff */
[----:B------:R-:W-:Y:S02]  /*4950*/  IMAD.U32 R67, R67, 0x10000, RZ ;  /* 0x0001000043437824 */ /* 0x000fe400078e00ff */
        /* <DEDUP_REMOVED lines=15> */
.L_x_489:
[----:B------:R-:W-:Y:S05]  /*4a50*/  BSYNC B3 ;  /* 0x0000000000037941 */ /* 0x000fea0003800000 */
.L_x_488:
[----:B----4-:R0:W-:Y:S02]  /*4a60*/  ST.E.128 desc[UR56][R64.64], R12 ;  /* 0x0000000c40007985 */ /* 0x0101e4000c101d38 */
.L_x_487:
[----:B------:R-:W-:Y:S05]  /*4a70*/  BSYNC B2 ;  /* 0x0000000000027941 */ /* 0x000fea0003800000 */
.L_x_486:
[----:B------:R-:W-:-:S13]  /*4a80*/  ISETP.NE.AND P3, PT, R20, RZ, PT ;  /* 0x000000ff1400720c */ /* 0x000fda0003f65270 */
[----:B------:R-:W-:Y:S05]  /*4a90*/  @!P3 BRA `(.L_x_469) ;  /* 0x0000000000d0b947 */ /* 0x000fea0003800000 */
[----:B0---4-:R0:W4:Y:S01]  /*4aa0*/  LDS.128 R12, [R31+0x24000] ;  /* 0x024000001f0c7984 */ /* 0x0111220000000c00 */
[C---:B---3--:R-:W-:Y:S01]  /*4ab0*/  LEA R60, P3, R23.reuse, R11, 0x1 ;  /* 0x0000000b173c7211 */ /* 0x048fe200078608ff */
[----:B------:R-:W-:Y:S03]  /*4ac0*/  BSSY B2, `(.L_x_490) ;  /* 0x0000030000027945 */ /* 0x000fe60003800000 */
[----:B--2---:R-:W-:Y:S02]  /*4ad0*/  LEA.HI.X R61, R23, R82, R198, 0x1, P3 ;  /* 0x00000052173d7211 */ /* 0x004fe400018f0cc6 */
[----:B------:R-:W-:-:S13]  /*4ae0*/  ISETP.GE.AND P3, PT, R208, R121, PT ;  /* 0x00000079d000720c */ /* 0x000fda0003f66270 */
[----:B0-----:R-:W-:Y:S05]  /*4af0*/  @P3 BRA `(.L_x_491) ;  /* 0x0000000000b03947 */ /* 0x001fea0003800000 */
[----:B------:R-:W-:Y:S02]  /*4b00*/  SHF.R.U64 R63, R58, 0x10, R59 ;  /* 0x000000103a3f7819 */ /* 0x000fe4000000123b */
[----:B------:R-:W-:Y:S01]  /*4b10*/  SHF.R.U64 R65, R56, 0x10, R57 ;  /* 0x0000001038417819 */ /* 0x000fe20000001239 */
[----:B----4-:R-:W-:Y:S01]  /*4b20*/  IMAD.U32 R56, R14, 0x10000, RZ ;  /* 0x000100000e387824 */ /* 0x010fe200078e00ff */
[----:B------:R-:W-:Y:S02]  /*4b30*/  SHF.R.U32.HI R58, RZ, 0x10, R59 ;  /* 0x00000010ff3a7819 */ /* 0x000fe4000001163b */
[----:B------:R-:W-:Y:S02]  /*4b40*/  SHF.R.U32.HI R62, RZ, 0x10, R57 ;  /* 0x00000010ff3e7819 */ /* 0x000fe40000011639 */
[----:B------:R-:W-:Y:S02]  /*4b50*/  PRMT R170, R170, 0x5410, R63 ;  /* 0x00005410aaaa7816 */ /* 0x000fe4000000003f */
[----:B------:R-:W-:-:S02]  /*4b60*/  PRMT R168, R168, 0x5410, R65 ;  /* 0x00005410a8a87816 */ /* 0x000fc40000000041 */
[----:B------:R-:W-:Y:S02]  /*4b70*/  PRMT R171, R171, 0x5410, R58 ;  /* 0x00005410abab7816 */ /* 0x000fe4000000003a */
[----:B------:R-:W-:Y:S02]  /*4b80*/  PRMT R169, R169, 0x5410, R62 ;  /* 0x00005410a9a97816 */ /* 0x000fe4000000003e */
[----:B------:R-:W-:Y:S02]  /*4b90*/  LOP3.LUT R58, R13, 0xffff0000, RZ, 0xc0, !PT ;  /* 0xffff00000d3a7812 */ /* 0x000fe400078ec0ff */
[----:B------:R-:W-:Y:S01]  /*4ba0*/  LOP3.LUT R64, R170, 0xffff0000, RZ, 0xc0, !PT ;  /* 0xffff0000aa407812 */ /* 0x000fe200078ec0ff */
[----:B------:R-:W-:Y:S01]  /*4bb0*/  IMAD.U32 R63, R169, 0x10000, RZ ;  /* 0x00010000a93f7824 */ /* 0x000fe200078e00ff */
[----:B------:R-:W-:Y:S01]  /*4bc0*/  LOP3.LUT R62, R168, 0xffff0000, RZ, 0xc0, !PT ;  /* 0xffff0000a83e7812 */ /* 0x000fe200078ec0ff */
[----:B------:R-:W-:Y:S01]  /*4bd0*/  IMAD.U32 R170, R170, 0x10000, RZ ;  /* 0x00010000aaaa7824 */ /* 0x000fe200078e00ff */
[----:B------:R-:W-:Y:S01]  /*4be0*/  SHF.L.U32 R59, R13, 0x10, RZ ;  /* 0x000000100d3b7819 */ /* 0x000fe200000006ff */
[----:B------:R-:W-:Y:S01]  /*4bf0*/  FMUL.FTZ R66, R58, R64 ;  /* 0x000000403a427220 */ /* 0x000fe20000410000 */
[----:B------:R-:W-:Y:S01]  /*4c00*/  LOP3.LUT R57, R14, 0xffff0000, RZ, 0xc0, !PT ;  /* 0xffff00000e397812 */ /* 0x000fe200078ec0ff */
[----:B------:R-:W-:Y:S01]  /*4c10*/  FMUL.FTZ R65, R58, R62 ;  /* 0x0000003e3a417220 */ /* 0x000fe20000410000 */
[C---:B------:R-:W-:Y:S01]  /*4c20*/  LOP3.LUT R11, R15.reuse, 0xffff0000, RZ, 0xc0, !PT ;  /* 0xffff00000f0b7812 */ /* 0x040fe200078ec0ff */
[----:B------:R-:W-:Y:S01]  /*4c30*/  IMAD.U32 R14, R15, 0x10000, RZ ;  /* 0x000100000f0e7824 */ /* 0x000fe200078e00ff */
[C---:B------:R-:W-:Y:S01]  /*4c40*/  LOP3.LUT R58, R12.reuse, 0xffff0000, RZ, 0xc0, !PT ;  /* 0xffff00000c3a7812 */ /* 0x040fe200078ec0ff */
[----:B------:R-:W-:-:S02]  /*4c50*/  IMAD.U32 R13, R12, 0x10000, RZ ;  /* 0x000100000c0d7824 */ /* 0x000fc400078e00ff */
[----:B------:R-:W-:Y:S01]  /*4c60*/  FFMA.FTZ R12, R59, R62, -R66 ;  /* 0x0000003e3b0c7223 */ /* 0x000fe20000010842 */
[----:B------:R-:W-:Y:S02]  /*4c70*/  IMAD.U32 R15, R171, 0x10000, RZ ;  /* 0x00010000ab0f7824 */ /* 0x000fe400078e00ff */
[----:B------:R-:W-:Y:S01]  /*4c80*/  FFMA.FTZ R59, R59, R64, R65 ;  /* 0x000000403b3b7223 */ /* 0x000fe20000010041 */
[----:B------:R-:W-:Y:S01]  /*4c90*/  FMUL.FTZ R65, R57, R63 ;  /* 0x0000003f39417220 */ /* 0x000fe20000410000 */
[----:B------:R-:W-:Y:S01]  /*4ca0*/  LOP3.LUT R171, R171, 0xffff0000, RZ, 0xc0, !PT ;  /* 0xffff0000abab7812 */ /* 0x000fe200078ec0ff */
[-C--:B------:R-:W-:Y:S01]  /*4cb0*/  FMUL.FTZ R67, R57, R15.reuse ;  /* 0x0000000f39437220 */ /* 0x080fe20000410000 */
[----:B------:R-:W-:Y:S01]  /*4cc0*/  LOP3.LUT R169, R169, 0xffff0000, RZ, 0xc0, !PT ;  /* 0xffff0000a9a97812 */ /* 0x000fe200078ec0ff */
[----:B------:R-:W-:Y:S02]  /*4cd0*/  IMAD.U32 R168, R168, 0x10000, RZ ;  /* 0x00010000a8a87824 */ /* 0x000fe400078e00ff */
[C---:B------:R-:W-:Y:S01]  /*4ce0*/  FFMA.FTZ R62, R56.reuse, R15, R65 ;  /* 0x0000000f383e7223 */ /* 0x040fe20000010041 */
[----:B------:R-:W-:Y:S01]  /*4cf0*/  FFMA.FTZ R57, R56, R63, -R67 ;  /* 0x0000003f38397223 */ /* 0x000fe20000010843 */
[C---:B------:R-:W-:Y:S01]  /*4d00*/  FMUL.FTZ R15, R11.reuse, R171 ;  /* 0x000000ab0b0f7220 */ /* 0x040fe20000410000 */
[-C--:B------:R-:W-:Y:S01]  /*4d10*/  FMUL.FTZ R64, R11, R169.reuse ;  /* 0x000000a90b407220 */ /* 0x080fe20000410000 */
[C---:B------:R-:W-:Y:S01]  /*4d20*/  FMUL.FTZ R56, R58.reuse, R170 ;  /* 0x000000aa3a387220 */ /* 0x040fe20000410000 */
[-C--:B------:R-:W-:Y:S01]  /*4d30*/  FMUL.FTZ R11, R58, R168.reuse ;  /* 0x000000a83a0b7220 */ /* 0x080fe20000410000 */
[C---:B------:R-:W-:Y:S01]  /*4d40*/  FFMA.FTZ R15, R14.reuse, R169, -R15 ;  /* 0x000000a90e0f7223 */ /* 0x040fe2000001080f */
[----:B------:R-:W-:Y:S01]  /*4d50*/  FFMA.FTZ R64, R14, R171, R64 ;  /* 0x000000ab0e407223 */ /* 0x000fe20000010040 */
[C---:B------:R-:W-:Y:S01]  /*4d60*/  FFMA.FTZ R56, R13.reuse, R168, -R56 ;  /* 0x000000a80d387223 */ /* 0x040fe20000010838 */
[----:B------:R-:W-:Y:S01]  /*4d70*/  FFMA.FTZ R11, R13, R170, R11 ;  /* 0x000000aa0d0b7223 */ /* 0x000fe2000001000b */
[----:B------:R-:W-:-:S02]  /*4d80*/  F2FP.BF16.F32.PACK_AB R13, R59, R12 ;  /* 0x0000000c3b0d723e */ /* 0x000fc400000010ff */
[----:B------:R-:W-:Y:S02]  /*4d90*/  F2FP.BF16.F32.PACK_AB R15, R64, R15 ;  /* 0x0000000f400f723e */ /* 0x000fe400000010ff */
[----:B------:R-:W-:Y:S02]  /*4da0*/  F2FP.BF16.F32.PACK_AB R14, R62, R57 ;  /* 0x000000393e0e723e */ /* 0x000fe400000010ff */
[----:B------:R-:W-:-:S07]  /*4db0*/  F2FP.BF16.F32.PACK_AB R12, R11, R56 ;  /* 0x000000380b0c723e */ /* 0x000fce00000010ff */
.L_x_491:
[----:B------:R-:W-:Y:S05]  /*4dc0*/  BSYNC B2 ;  /* 0x0000000000027941 */ /* 0x000fea0003800000 */
.L_x_490:
[----:B----4-:R0:W-:Y:S02]  /*4dd0*/  ST.E.128 desc[UR56][R60.64], R12 ;  /* 0x0000000c3c007985 */ /* 0x0101e4000c101d38 */
.L_x_469:
[----:B------:R-:W-:Y:S05]  /*4de0*/  BSYNC B1 ;  /* 0x0000000000017941 */ /* 0x000fea0003800000 */
.L_x_468:
[----:B------:R-:W-:-:S03]  /*4df0*/  UMOV UR4, 0xffffffff ;  /* 0xffffffff00047882 */ /* 0x000fc60000000000 */
[----:B------:R-:W-:Y:S05]  /*4e00*/  BRA.DIV UR4, `(.L_x_492) ;  /* 0x000001be04d07947 */ /* 0x000fea000b800000 */
[----:B-1----:R-:W1:Y:S04]  /*4e10*/  SHFL.IDX PT, R117, R117, 0x1, 0x1c1f ;  /* 0x003c1f0075757f89 */ /* 0x002e6800000e0000 */
[----:B------:R-:W0:Y:S02]  /*4e20*/  SHFL.IDX PT, R120, R120, 0x1, 0x1c1f ;  /* 0x003c1f0078787f89 */ /* 0x000e2400000e0000 */
.L_x_796:
[----:B------:R-:W-:Y:S05]  /*4e30*/  @P4 BRA `(.L_x_493) ;  /* 0x0000005800244947 */ /* 0x000fea0003800000 */
[----:B------:R-:W-:Y:S01]  /*4e40*/  ISETP.NE.AND P3, PT, R6, RZ, PT ;  /* 0x000000ff0600720c */ /* 0x000fe20003f65270 */
[----:B------:R-:W-:-:S12]  /*4e50*/  BSSY B1, `(.L_x_494) ;  /* 0x0000036000017945 */ /* 0x000fd80003800000 */
[----:B------:R-:W-:Y:S05]  /*4e60*/  @!P3 BRA `(.L_x_495) ;  /* 0x0000000000d0b947 */ /* 0x000fea0003800000 */
[----:B0---4-:R0:W4:Y:S01]  /*4e70*/  LDS.128 R12, [R28+0x20000] ;  /* 0x020000001c0c7984 */ /* 0x0111220000000c00 */
[C---:B------:R-:W-:Y:S01]  /*4e80*/  LEA R56, P3, R16.reuse, R120, 0x1 ;  /* 0x0000007810387211 */ /* 0x040fe200078608ff */
[----:B------:R-:W-:Y:S03]  /*4e90*/  BSSY B2, `(.L_x_496) ;  /* 0x0000030000027945 */ /* 0x000fe60003800000 */
[----:B-1----:R-:W-:Y:S02]  /*4ea0*/  LEA.HI.X R57, R16, R117, R17, 0x1, P3 ;  /* 0x0000007510397211 */ /* 0x002fe400018f0c11 */
[----:B------:R-:W-:-:S13]  /*4eb0*/  ISETP.GE.AND P3, PT, R194, R121, PT ;  /* 0x00000079c200720c */ /* 0x000fda0003f66270 */
[----:B0-----:R-:W-:Y:S05]  /*4ec0*/  @P3 BRA `(.L_x_497) ;  /* 0x0000000000b03947 */ /* 0x001fea0003800000 */
[--C-:B------:R-:W-:Y:S01]  /*4ed0*/  SHF.R.U64 R59, R52, 0x10, R53.reuse ;  /* 0x00000010343b7819 */ /* 0x100fe20000001235 */
[----:B----4-:R-:W-:Y:S01]  /*4ee0*/  IMAD.U32 R52, R14, 0x10000, RZ ;  /* 0x000100000e347824 */ /* 0x010fe200078e00ff */
[----:B------:R-:W-:Y:S02]  /*4ef0*/  SHF.R.U32.HI R60, RZ, 0x10, R53 ;  /* 0x00000010ff3c7819 */ /* 0x000fe40000011635 */
[--C-:B------:R-:W-:Y:S02]  /*4f00*/  SHF.R.U64 R53, R54, 0x10, R55.reuse ;  /* 0x0000001036357819 */ /* 0x100fe40000001237 */
        /* <DEDUP_REMOVED lines=10> */
[----:B------:R-:W-:Y:S01]  /*4fb0*/  LOP3.LUT R54, R14, 0xffff0000, RZ, 0xc0, !PT ;  /* 0xffff00000e367812 */ /* 0x000fe200078ec0ff */
[C---:B------:R-:W-:Y:S01]  /*4fc0*/  IMAD.U32 R14, R15.reuse, 0x10000, RZ ;  /* 0x000100000f0e7824 */ /* 0x040fe200078e00ff */
[----:B---3--:R-:W-:Y:S01]  /*4fd0*/  LOP3.LUT R11, R15, 0xffff0000, RZ, 0xc0, !PT ;  /* 0xffff00000f0b7812 */ /* 0x008fe200078ec0ff */
[----:B------:R-:W-:Y:S01]  /*4fe0*/  FMUL.FTZ R62, R53, R60 ;  /* 0x0000003c353e7220 */ /* 0x000fe20000410000 */
[----:B------:R-:W-:Y:S01]  /*4ff0*/  IMAD.U32 R15, R13, 0x10000, RZ ;  /* 0x000100000d0f7824 */ /* 0x000fe200078e00ff */
[----:B------:R-:W-:Y:S01]  /*5000*/  SHF.L.U32 R55, R165, 0x10, RZ ;  /* 0x00000010a5377819 */ /* 0x000fe200000006ff */
[----:B------:R-:W-:Y:S01]  /*5010*/  FMUL.FTZ R53, R53, R58 ;  /* 0x0000003a35357220 */ /* 0x000fe20000410000 */
[----:B------:R-:W-:-:S02]  /*5020*/  IMAD.U32 R13, R12, 0x10000, RZ ;  /* 0x000100000c0d7824 */ /* 0x000fc400078e00ff */
[----:B------:R-:W-:Y:S01]  /*5030*/  FFMA.FTZ R62, R15, R58, -R62 ;  /* 0x0000003a0f3e7223 */ /* 0x000fe2000001083e */
[----:B------:R-:W-:Y:S01]  /*5040*/  LOP3.LUT R167, R167, 0xffff0000, RZ, 0xc0, !PT ;  /* 0xffff0000a7a77812 */ /* 0x000fe200078ec0ff */
[----:B------:R-:W-:Y:S01]  /*5050*/  FFMA.FTZ R53, R15, R60, R53 ;  /* 0x0000003c0f357223 */ /* 0x000fe20000010035 */
[C---:B------:R-:W-:Y:S01]  /*5060*/  FMUL.FTZ R15, R54.reuse, R55 ;  /* 0x00000037360f7220 */ /* 0x040fe20000410000 */
        /* <DEDUP_REMOVED lines=18> */
.L_x_497:
[----:B------:R-:W-:Y:S05]  /*5190*/  BSYNC B2 ;  /* 0x0000000000027941 */ /* 0x000fea0003800000 */
.L_x_496:
[----:B----4-:R0:W-:Y:S02]  /*51a0*/  ST.E.128 desc[UR56][R56.64], R12 ;  /* 0x0000000c38007985 */ /* 0x0101e4000c101d38 */
.L_x_495:
[----:B------:R-:W-:Y:S05]  /*51b0*/  BSYNC B1 ;  /* 0x0000000000017941 */ /* 0x000fea0003800000 */
.L_x_494:
[----:B------:R-:W-:Y:S01]  /*51c0*/  ISETP.NE.AND P3, PT, R7, RZ, PT ;  /* 0x000000ff0700720c */ /* 0x000fe20003f65270 */
[----:B------:R-:W-:-:S12]  /*51d0*/  BSSY B1, `(.L_x_498) ;  /* 0x000003a000017945 */ /* 0x000fd80003800000 */
[----:B------:R-:W-:Y:S05]  /*51e0*/  @!P3 BRA `(.L_x_499) ;  /* 0x0000000000e0b947 */ /* 0x000fea0003800000 */
[----:B0---4-:R0:W4:Y:S01]  /*51f0*/  LDS.128 R12, [R31+0x20000] ;  /* 0x020000001f0c7984 */ /* 0x0111220000000c00 */
[----:B------:R-:W-:Y:S01]  /*5200*/  ISETP.GE.AND P3, PT, R206, R121, PT ;  /* 0x00000079ce00720c */ /* 0x000fe20003f66270 */
[----:B---3--:R-:W-:Y:S01]  /*5210*/  IMAD.SHL.U32 R11, R196, 0x8, RZ ;  /* 0x00000008c40b7824 */ /* 0x008fe200078e00ff */
[----:B------:R-:W-:Y:S01]  /*5220*/  BSSY B2, `(.L_x_500) ;  /* 0x0000033000027945 */ /* 0x000fe20003800000 */
[----:B------:R-:W-:Y:S02]  /*5230*/  IMAD.MOV.U32 R52, RZ, RZ, R120 ;  /* 0x000000ffff347224 */ /* 0x000fe400078e0078 */
[----:B-1----:R-:W-:Y:S02]  /*5240*/  IMAD.MOV.U32 R53, RZ, RZ, R117 ;  /* 0x000000ffff357224 */ /* 0x002fe400078e0075 */
[----:B------:R-:W-:-:S06]  /*5250*/  IMAD.WIDE R52, R11, 0x2, R52 ;  /* 0x000000020b347825 */ /* 0x000fcc00078e0234 */
[----:B0-----:R-:W-:Y:S05]  /*5260*/  @P3 BRA `(.L_x_501) ;  /* 0x0000000000b83947 */ /* 0x001fea0003800000 */
[----:B------:R-:W-:Y:S01]  /*5270*/  SHF.R.U64 R58, R48, 0x10, R49 ;  /* 0x00000010303a7819 */ /* 0x000fe20000001231 */
[----:B----4-:R-:W-:Y:S01]  /*5280*/  IMAD.U32 R48, R14, 0x10000, RZ ;  /* 0x000100000e307824 */ /* 0x010fe200078e00ff */
[--C-:B------:R-:W-:Y:S02]  /*5290*/  SHF.R.U64 R11, R50, 0x10, R51.reuse ;  /* 0x00000010320b7819 */ /* 0x100fe40000001233 */
[----:B------:R-:W-:Y:S02]  /*52a0*/  SHF.R.U32.HI R54, RZ, 0x10, R51 ;  /* 0x00000010ff367819 */ /* 0x000fe40000011633 */
[----:B------:R-:W-:Y:S02]  /*52b0*/  SHF.R.U32.HI R56, RZ, 0x10, R49 ;  /* 0x00000010ff387819 */ /* 0x000fe40000011631 */
[----:B------:R-:W-:Y:S02]  /*52c0*/  PRMT R159, R159, 0x5410, R58 ;  /* 0x000054109f9f7816 */ /* 0x000fe4000000003a */
[----:B------:R-:W-:Y:S01]  /*52d0*/  PRMT R162, R162, 0x5410, R11 ;  /* 0x00005410a2a27816 */ /* 0x000fe2000000000b */
[----:B------:R-:W-:Y:S01]  /*52e0*/  IMAD.U32 R11, R12, 0x10000, RZ ;  /* 0x000100000c0b7824 */ /* 0x000fe200078e00ff */
[----:B------:R-:W-:-:S02]  /*52f0*/  PRMT R163, R163, 0x5410, R54 ;  /* 0x00005410a3a37816 */ /* 0x000fc40000000036 */
[----:B------:R-:W-:Y:S01]  /*5300*/  LOP3.LUT R49, R14, 0xffff0000, RZ, 0xc0, !PT ;  /* 0xffff00000e317812 */ /* 0x000fe200078ec0ff */
[----:B------:R-:W-:Y:S01]  /*5310*/  IMAD.U32 R14, R13, 0x10000, RZ ;  /* 0x000100000d0e7824 */ /* 0x000fe200078e00ff */
[----:B------:R-:W-:Y:S01]  /*5320*/  PRMT R161, R161, 0x5410, R56 ;  /* 0x00005410a1a17816 */ /* 0x000fe20000000038 */
[----:B------:R-:W-:Y:S01]  /*5330*/  IMAD.U32 R56, R163, 0x10000, RZ ;  /* 0x00010000a3387824 */ /* 0x000fe200078e00ff */
[----:B------:R-:W-:Y:S02]  /*5340*/  LOP3.LUT R13, R13, 0xffff0000, RZ, 0xc0, !PT ;  /* 0xffff00000d0d7812 */ /* 0x000fe400078ec0ff */
[C---:B------:R-:W-:Y:S01]  /*5350*/  LOP3.LUT R55, R162.reuse, 0xffff0000, RZ, 0xc0, !PT ;  /* 0xffff0000a2377812 */ /* 0x040fe200078ec0ff */
[----:B------:R-:W-:Y:S01]  /*5360*/  IMAD.U32 R162, R162, 0x10000, RZ ;  /* 0x00010000a2a27824 */ /* 0x000fe200078e00ff */
[C---:B------:R-:W-:Y:S01]  /*5370*/  LOP3.LUT R51, R159.reuse, 0xffff0000, RZ, 0xc0, !PT ;  /* 0xffff00009f337812 */ /* 0x040fe200078ec0ff */
[----:B------:R-:W-:Y:S01]  /*5380*/  IMAD.U32 R159, R159, 0x10000, RZ ;  /* 0x000100009f9f7824 */ /* 0x000fe200078e00ff */
[----:B------:R-:W-:Y:S01]  /*5390*/  SHF.L.U32 R54, R161, 0x10, RZ ;  /* 0x00000010a1367819 */ /* 0x000fe200000006ff */
[----:B------:R-:W-:Y:S01]  /*53a0*/  FMUL.FTZ R57, R13, R55 ;  /* 0x000000370d397220 */ /* 0x000fe20000410000 */
[----:B------:R-:W-:Y:S01]  /*53b0*/  LOP3.LUT R50, R15, 0xffff0000, RZ, 0xc0, !PT ;  /* 0xffff00000f327812 */ /* 0x000fe200078ec0ff */
[-C--:B------:R-:W-:Y:S01]  /*53c0*/  FMUL.FTZ R58, R13, R51.reuse ;  /* 0x000000330d3a7220 */ /* 0x080fe20000410000 */
[C---:B------:R-:W-:Y:S01]  /*53d0*/  FMUL.FTZ R13, R49.reuse, R56 ;  /* 0x00000038310d7220 */ /* 0x040fe20000410000 */
[----:B------:R-:W-:Y:S01]  /*53e0*/  LOP3.LUT R12, R12, 0xffff0000, RZ, 0xc0, !PT ;  /* 0xffff00000c0c7812 */ /* 0x000fe200078ec0ff */
[-C--:B------:R-:W-:Y:S01]  /*53f0*/  FMUL.FTZ R49, R49, R54.reuse ;  /* 0x0000003631317220 */ /* 0x080fe20000410000 */
[----:B------:R-:W-:Y:S01]  /*5400*/  LOP3.LUT R163, R163, 0xffff0000, RZ, 0xc0, !PT ;  /* 0xffff0000a3a37812 */ /* 0x000fe200078ec0ff */
[C---:B------:R-:W-:Y:S01]  /*5410*/  FFMA.FTZ R57, R14.reuse, R51, -R57 ;  /* 0x000000330e397223 */ /* 0x040fe20000010839 */
[----:B------:R-:W-:Y:S01]  /*5420*/  LOP3.LUT R161, R161, 0xffff0000, RZ, 0xc0, !PT ;  /* 0xffff0000a1a17812 */ /* 0x000fe200078ec0ff */
[----:B------:R-:W-:Y:S01]  /*5430*/  FFMA.FTZ R58, R14, R55, R58 ;  /* 0x000000370e3a7223 */ /* 0x000fe2000001003a */
[C---:B------:R-:W-:Y:S01]  /*5440*/  FFMA.FTZ R54, R48.reuse, R54, -R13 ;  /* 0x0000003630367223 */ /* 0x040fe2000001080d */
[----:B------:R-:W-:Y:S01]  /*5450*/  FFMA.FTZ R49, R48, R56, R49 ;  /* 0x0000003830317223 */ /* 0x000fe20000010031 */
[----:B------:R-:W-:-:S02]  /*5460*/  IMAD.U32 R15, R15, 0x10000, RZ ;  /* 0x000100000f0f7824 */ /* 0x000fc400078e00ff */
[----:B------:R-:W-:Y:S01]  /*5470*/  FMUL.FTZ R48, R50, R163 ;  /* 0x000000a332307220 */ /* 0x000fe20000410000 */
[CC--:B------:R-:W-:Y:S01]  /*5480*/  FMUL.FTZ R14, R12.reuse, R162.reuse ;  /* 0x000000a20c0e7220 */ /* 0x0c0fe20000410000 */
[----:B------:R-:W-:Y:S01]  /*5490*/  FMUL.FTZ R13, R12, R159 ;  /* 0x0000009f0c0d7220 */ /* 0x000fe20000410000 */
[-C--:B------:R-:W-:Y:S01]  /*54a0*/  FMUL.FTZ R50, R50, R161.reuse ;  /* 0x000000a132327220 */ /* 0x080fe20000410000 */
[----:B------:R-:W-:Y:S01]  /*54b0*/  FFMA.FTZ R48, R15, R161, -R48 ;  /* 0x000000a10f307223 */ /* 0x000fe20000010830 */
[C---:B------:R-:W-:Y:S01]  /*54c0*/  FFMA.FTZ R14, R11.reuse, R159, -R14 ;  /* 0x0000009f0b0e7223 */ /* 0x040fe2000001080e */
[----:B------:R-:W-:Y:S01]  /*54d0*/  FFMA.FTZ R13, R11, R162, R13 ;  /* 0x000000a20b0d7223 */ /* 0x000fe2000001000d */
[----:B------:R-:W-:Y:S01]  /*54e0*/  FFMA.FTZ R15, R15, R163, R50 ;  /* 0x000000a30f0f7223 */ /* 0x000fe20000010032 */
[----:B------:R-:W-:Y:S02]  /*54f0*/  F2FP.BF16.F32.PACK_AB R57, R58, R57 ;  /* 0x000000393a39723e */ /* 0x000fe400000010ff */
[----:B------:R-:W-:-:S02]  /*5500*/  F2FP.BF16.F32.PACK_AB R54, R49, R54 ;  /* 0x000000363136723e */ /* 0x000fc400000010ff */
[----:B------:R-:W-:Y:S01]  /*5510*/  F2FP.BF16.F32.PACK_AB R12, R13, R14 ;  /* 0x0000000e0d0c723e */ /* 0x000fe200000010ff */
[----:B------:R-:W-:Y:S01]  /*5520*/  IMAD.MOV.U32 R13, RZ, RZ, R57 ;  /* 0x000000ffff0d7224 */ /* 0x000fe200078e0039 */
[----:B------:R-:W-:Y:S01]  /*5530*/  F2FP.BF16.F32.PACK_AB R15, R15, R48 ;  /* 0x000000300f0f723e */ /* 0x000fe200000010ff */
[----:B------:R-:W-:-:S07]  /*5540*/  IMAD.MOV.U32 R14, RZ, RZ, R54 ;  /* 0x000000ffff0e7224 */ /* 0x000fce00078e0036 */
.L_x_501:
[----:B------:R-:W-:Y:S05]  /*5550*/  BSYNC B2 ;  /* 0x0000000000027941 */ /* 0x000fea0003800000 */
.L_x_500:
[----:B----4-:R0:W-:Y:S02]  /*5560*/  ST.E.128 desc[UR56][R52.64], R12 ;  /* 0x0000000c34007985 */ /* 0x0101e4000c101d38 */
.L_x_499:
[----:B------:R-:W-:Y:S05]  /*5570*/  BSYNC B1 ;  /* 0x0000000000017941 */ /* 0x000fea0003800000 */
.L_x_498:
        /* <DEDUP_REMOVED lines=17> */
[----:B------:R-:W-:-:S02]  /*5690*/  PRMT R154, R154, 0x5410, R11 ;  /* 0x000054109a9a7816 */ /* 0x000fc4000000000b */
[----:B------:R-:W-:Y:S02]  /*56a0*/  PRMT R156, R156, 0x5410, R47 ;  /* 0x000054109c9c7816 */ /* 0x000fe4000000002f */
[----:B------:R-:W-:Y:S01]  /*56b0*/  LOP3.LUT R45, R14, 0xffff0000, RZ, 0xc0, !PT ;  /* 0xffff00000e2d7812 */ /* 0x000fe200078ec0ff */
[C---:B------:R-:W-:Y:S01]  /*56c0*/  IMAD.U32 R14, R13.reuse, 0x10000, RZ ;  /* 0x000100000d0e7824 */ /* 0x040fe200078e00ff */
[----:B------:R-:W-:Y:S01]  /*56d0*/  PRMT R150, R150, 0x5410, R51 ;  /* 0x0000541096967816 */ /* 0x000fe20000000033 */
[----:B------:R-:W-:Y:S01]  /*56e0*/  IMAD.U32 R52, R156, 0x10000, RZ ;  /* 0x000100009c347824 */ /* 0x000fe200078e00ff */
[----:B------:R-:W-:Y:S02]  /*56f0*/  LOP3.LUT R13, R13, 0xffff0000, RZ, 0xc0, !PT ;  /* 0xffff00000d0d7812 */ /* 0x000fe400078ec0ff */
[----:B------:R-:W-:Y:S01]  /*5700*/  LOP3.LUT R51, R154, 0xffff0000, RZ, 0xc0, !PT ;  /* 0xffff00009a337812 */ /* 0x000fe200078ec0ff */
[----:B------:R-:W-:Y:S01]  /*5710*/  IMAD.U32 R50, R150, 0x10000, RZ ;  /* 0x0001000096327824 */ /* 0x000fe200078e00ff */
[----:B------:R-:W-:Y:S01]  /*5720*/  LOP3.LUT R47, R149, 0xffff0000, RZ, 0xc0, !PT ;  /* 0xffff0000952f7812 */ /* 0x000fe200078ec0ff */
[----:B------:R-:W-:Y:S01]  /*5730*/  IMAD.U32 R154, R154, 0x10000, RZ ;  /* 0x000100009a9a7824 */ /* 0x000fe200078e00ff */
[C---:B------:R-:W-:Y:S01]  /*5740*/  SHF.L.U32 R11, R12.reuse, 0x10, RZ ;  /* 0x000000100c0b7819 */ /* 0x040fe200000006ff */
[C---:B------:R-:W-:Y:S01]  /*5750*/  FMUL.FTZ R53, R13.reuse, R51 ;  /* 0x000000330d357220 */ /* 0x040fe20000410000 */
[----:B------:R-:W-:Y:S01]  /*5760*/  LOP3.LUT R12, R12, 0xffff0000, RZ, 0xc0, !PT ;  /* 0xffff00000c0c7812 */ /* 0x000fe200078ec0ff */
[-C--:B------:R-:W-:Y:S01]  /*5770*/  FMUL.FTZ R54, R13, R47.reuse ;  /* 0x0000002f0d367220 */ /* 0x080fe20000410000 */
[----:B------:R-:W-:Y:S01]  /*5780*/  FMUL.FTZ R13, R45, R52 ;  /* 0x000000342d0d7220 */ /* 0x000fe20000410000 */
[----:B------:R-:W-:Y:S01]  /*5790*/  LOP3.LUT R46, R15, 0xffff0000, RZ, 0xc0, !PT ;  /* 0xffff00000f2e7812 */ /* 0x000fe200078ec0ff */
[-C--:B------:R-:W-:Y:S01]  /*57a0*/  FMUL.FTZ R45, R45, R50.reuse ;  /* 0x000000322d2d7220 */ /* 0x080fe20000410000 */
[----:B------:R-:W-:Y:S01]  /*57b0*/  LOP3.LUT R156, R156, 0xffff0000, RZ, 0xc0, !PT ;  /* 0xffff00009c9c7812 */ /* 0x000fe200078ec0ff */
[----:B------:R-:W-:Y:S01]  /*57c0*/  IMAD.U32 R149, R149, 0x10000, RZ ;  /* 0x0001000095957824 */ /* 0x000fe200078e00ff */
[----:B------:R-:W-:Y:S01]  /*57d0*/  LOP3.LUT R150, R150, 0xffff0000, RZ, 0xc0, !PT ;  /* 0xffff000096967812 */ /* 0x000fe200078ec0ff */
[C---:B------:R-:W-:Y:S01]  /*57e0*/  FFMA.FTZ R53, R14.reuse, R47, -R53 ;  /* 0x0000002f0e357223 */ /* 0x040fe20000010835 */
[----:B------:R-:W-:Y:S01]  /*57f0*/  FFMA.FTZ R54, R14, R51, R54 ;  /* 0x000000330e367223 */ /* 0x000fe20000010036 */
[C---:B------:R-:W-:Y:S01]  /*5800*/  FFMA.FTZ R50, R44.reuse, R50, -R13 ;  /* 0x000000322c327223 */ /* 0x040fe2000001080d */
[----:B------:R-:W-:Y:S01]  /*5810*/  FFMA.FTZ R45, R44, R52, R45 ;  /* 0x000000342c2d7223 */ /* 0x000fe2000001002d */
[C---:B------:R-:W-:Y:S01]  /*5820*/  FMUL.FTZ R14, R12.reuse, R154 ;  /* 0x0000009a0c0e7220 */ /* 0x040fe20000410000 */
[----:B------:R-:W-:Y:S01]  /*5830*/  FMUL.FTZ R13, R12, R149 ;  /* 0x000000950c0d7220 */ /* 0x000fe20000410000 */
[----:B------:R-:W-:-:S02]  /*5840*/  IMAD.U32 R15, R15, 0x10000, RZ ;  /* 0x000100000f0f7824 */ /* 0x000fc400078e00ff */
[C---:B------:R-:W-:Y:S01]  /*5850*/  FMUL.FTZ R44, R46.reuse, R156 ;  /* 0x0000009c2e2c7220 */ /* 0x040fe20000410000 */
[----:B------:R-:W-:Y:S01]  /*5860*/  FMUL.FTZ R47, R46, R150 ;  /* 0x000000962e2f7220 */ /* 0x000fe20000410000 */
[C---:B------:R-:W-:Y:S01]  /*5870*/  FFMA.FTZ R14, R11.reuse, R149, -R14 ;  /* 0x000000950b0e7223 */ /* 0x040fe2000001080e */
[----:B------:R-:W-:Y:S01]  /*5880*/  FFMA.FTZ R13, R11, R154, R13 ;  /* 0x0000009a0b0d7223 */ /* 0x000fe2000001000d */
[C---:B------:R-:W-:Y:S01]  /*5890*/  FFMA.FTZ R44, R15.reuse, R150, -R44 ;  /* 0x000000960f2c7223 */ /* 0x040fe2000001082c */
[----:B------:R-:W-:Y:S01]  /*58a0*/  FFMA.FTZ R47, R15, R156, R47 ;  /* 0x0000009c0f2f7223 */ /* 0x000fe2000001002f */
[----:B------:R-:W-:Y:S02]  /*58b0*/  F2FP.BF16.F32.PACK_AB R53, R54, R53 ;  /* 0x000000353635723e */ /* 0x000fe400000010ff */
[----:B------:R-:W-:Y:S02]  /*58c0*/  F2FP.BF16.F32.PACK_AB R50, R45, R50 ;  /* 0x000000322d32723e */ /* 0x000fe400000010ff */
[----:B------:R-:W-:Y:S01]  /*58d0*/  F2FP.BF16.F32.PACK_AB R12, R13, R14 ;  /* 0x0000000e0d0c723e */ /* 0x000fe200000010ff */
[----:B------:R-:W-:Y:S01]  /*58e0*/  IMAD.MOV.U32 R13, RZ, RZ, R53 ;  /* 0x000000ffff0d7224 */ /* 0x000fe200078e0035 */
[----:B------:R-:W-:Y:S01]  /*58f0*/  F2FP.BF16.F32.PACK_AB R15, R47, R44 ;  /* 0x0000002c2f0f723e */ /* 0x000fe200000010ff */
[----:B------:R-:W-:-:S07]  /*5900*/  IMAD.MOV.U32 R14, RZ, RZ, R50 ;  /* 0x000000ffff0e7224 */ /* 0x000fce00078e0032 */
.L_x_505:
[----:B------:R-:W-:Y:S05]  /*5910*/  BSYNC B2 ;  /* 0x0000000000027941 */ /* 0x000fea0003800000 */
.L_x_504:
[----:B----4-:R0:W-:Y:S02]  /*5920*/  ST.E.128 desc[UR56][R48.64], R12 ;  /* 0x0000000c30007985 */ /* 0x0101e4000c101d38 */
.L_x_503:
[----:B------:R-:W-:Y:S05]  /*5930*/  BSYNC B1 ;  /* 0x0000000000017941 */ /* 0x000fea0003800000 */
.L_x_502:
        /* <DEDUP_REMOVED lines=9> */
[----:B------:R-:W-:Y:S01]  /*59d0*/  SHF.R.U64 R48, R40, 0x10, R41 ;  /* 0x0000001028307819 */ /* 0x000fe20000001229 */
[----:B----4-:R-:W-:Y:S01]  /*59e0*/  IMAD.U32 R40, R14, 0x10000, RZ ;  /* 0x000100000e287824 */ /* 0x010fe200078e00ff */
[--C-:B------:R-:W-:Y:S02]  /*59f0*/  SHF.R.U64 R46, R42, 0x10, R43.reuse ;  /* 0x000000102a2e7819 */ /* 0x100fe4000000122b */
[----:B------:R-:W-:Y:S02]  /*5a00*/  SHF.R.U32.HI R43, RZ, 0x10, R43 ;  /* 0x00000010ff2b7819 */ /* 0x000fe4000001162b */
[----:B---3--:R-:W-:Y:S02]  /*5a10*/  SHF.R.U32.HI R11, RZ, 0x10, R41 ;  /* 0x00000010ff0b7819 */ /* 0x008fe40000011629 */
        /* <DEDUP_REMOVED lines=12> */
[----:B------:R-:W-:Y:S01]  /*5ae0*/  SHF.L.U32 R48, R148, 0x10, RZ ;  /* 0x0000001094307819 */ /* 0x000fe200000006ff */
[C---:B------:R-:W-:Y:S01]  /*5af0*/  FMUL.FTZ R49, R13.reuse, R47 ;  /* 0x0000002f0d317220 */ /* 0x040fe20000410000 */
[----:B------:R-:W-:Y:S01]  /*5b00*/  LOP3.LUT R12, R12, 0xffff0000, RZ, 0xc0, !PT ;  /* 0xffff00000c0c7812 */ /* 0x000fe200078ec0ff */
[-C--:B------:R-:W-:Y:S01]  /*5b10*/  FMUL.FTZ R50, R13, R43.reuse ;  /* 0x0000002b0d327220 */ /* 0x080fe20000410000 */
[----:B------:R-:W-:Y:S01]  /*5b20*/  LOP3.LUT R42, R15, 0xffff0000, RZ, 0xc0, !PT ;  /* 0xffff00000f2a7812 */ /* 0x000fe200078ec0ff */
[C---:B------:R-:W-:Y:S01]  /*5b30*/  FMUL.FTZ R13, R41.reuse, R48 ;  /* 0x00000030290d7220 */ /* 0x040fe20000410000 */
[-C--:B------:R-:W-:Y:S01]  /*5b40*/  FMUL.FTZ R41, R41, R46.reuse ;  /* 0x0000002e29297220 */ /* 0x080fe20000410000 */
[----:B------:R-:W-:Y:S01]  /*5b50*/  LOP3.LUT R148, R148, 0xffff0000, RZ, 0xc0, !PT ;  /* 0xffff000094947812 */ /* 0x000fe200078ec0ff */
[----:B------:R-:W-:Y:S01]  /*5b60*/  IMAD.U32 R145, R145, 0x10000, RZ ;  /* 0x0001000091917824 */ /* 0x000fe200078e00ff */
[----:B------:R-:W-:Y:S01]  /*5b70*/  LOP3.LUT R146, R146, 0xffff0000, RZ, 0xc0, !PT ;  /* 0xffff000092927812 */ /* 0x000fe200078ec0ff */
[C---:B------:R-:W-:Y:S01]  /*5b80*/  FFMA.FTZ R49, R14.reuse, R43, -R49 ;  /* 0x0000002b0e317223 */ /* 0x040fe20000010831 */
[----:B------:R-:W-:Y:S01]  /*5b90*/  FFMA.FTZ R50, R14, R47, R50 ;  /* 0x0000002f0e327223 */ /* 0x000fe20000010032 */
[----:B------:R-:W-:Y:S01]  /*5ba0*/  FFMA.FTZ R13, R40, R46, -R13 ;  /* 0x0000002e280d7223 */ /* 0x000fe2000001080d */
[----:B------:R-:W-:Y:S01]  /*5bb0*/  FMUL.FTZ R14, R12, R147 ;  /* 0x000000930c0e7220 */ /* 0x000fe20000410000 */
[----:B------:R-:W-:Y:S01]  /*5bc0*/  FFMA.FTZ R40, R40, R48, R41 ;  /* 0x0000003028287223 */ /* 0x000fe20000010029 */
[----:B------:R-:W-:Y:S01]  /*5bd0*/  FMUL.FTZ R12, R12, R145 ;  /* 0x000000910c0c7220 */ /* 0x000fe20000410000 */
[----:B------:R-:W-:-:S02]  /*5be0*/  IMAD.U32 R15, R15, 0x10000, RZ ;  /* 0x000100000f0f7824 */ /* 0x000fc400078e00ff */
[C---:B------:R-:W-:Y:S01]  /*5bf0*/  FMUL.FTZ R46, R42.reuse, R148 ;  /* 0x000000942a2e7220 */ /* 0x040fe20000410000 */
[-C--:B------:R-:W-:Y:S01]  /*5c00*/  FMUL.FTZ R41, R42, R146.reuse ;  /* 0x000000922a297220 */ /* 0x080fe20000410000 */
        /* <DEDUP_REMOVED lines=10> */
.L_x_509:
[----:B------:R-:W-:Y:S05]  /*5cb0*/  BSYNC B2 ;  /* 0x0000000000027941 */ /* 0x000fea0003800000 */
.L_x_508:
[----:B----4-:R0:W-:Y:S02]  /*5cc0*/  ST.E.128 desc[UR56][R44.64], R12 ;  /* 0x0000000c2c007985 */ /* 0x0101e4000c101d38 */
.L_x_507:
[----:B------:R-:W-:Y:S05]  /*5cd0*/  BSYNC B1 ;  /* 0x0000000000017941 */ /* 0x000fea0003800000 */
.L_x_506:
        /* <DEDUP_REMOVED lines=11> */
[--C-:B---3--:R-:W-:Y:S02]  /*5d90*/  SHF.R.U64 R11, R38, 0x10, R39.reuse ;  /* 0x00000010260b7819 */ /* 0x108fe40000001227 */
        /* <DEDUP_REMOVED lines=16> */
[C---:B------:R-:W-:Y:S01]  /*5ea0*/  FMUL.FTZ R45, R13.reuse, R43 ;  /* 0x0000002b0d2d7220 */ /* 0x040fe20000410000 */
[----:B------:R-:W-:Y:S01]  /*5eb0*/  LOP3.LUT R12, R12, 0xffff0000, RZ, 0xc0, !PT ;  /* 0xffff00000c0c7812 */ /* 0x000fe200078ec0ff */
[-C--:B------:R-:W-:Y:S01]  /*5ec0*/  FMUL.FTZ R46, R13, R39.reuse ;  /* 0x000000270d2e7220 */ /* 0x080fe20000410000 */
[----:B------:R-:W-:Y:S01]  /*5ed0*/  FMUL.FTZ R13, R37, R44 ;  /* 0x0000002c250d7220 */ /* 0x000fe20000410000 */
        /* <DEDUP_REMOVED lines=23> */
.L_x_513:
[----:B------:R-:W-:Y:S05]  /*6050*/  BSYNC B2 ;  /* 0x0000000000027941 */ /* 0x000fea0003800000 */
.L_x_512:
[----:B----4-:R0:W-:Y:S02]  /*6060*/  ST.E.128 desc[UR56][R40.64], R12 ;  /* 0x0000000c28007985 */ /* 0x0101e4000c101d38 */
.L_x_511:
[----:B------:R-:W-:Y:S05]  /*6070*/  BSYNC B1 ;  /* 0x0000000000017941 */ /* 0x000fea0003800000 */
.L_x_510:
[----:B------:R-:W-:-:S13]  /*6080*/  ISETP.NE.AND P3, PT, R20, RZ, PT ;  /* 0x000000ff1400720c */ /* 0x000fda0003f65270 */
        /* <DEDUP_REMOVED lines=16> */
[----:B------:R-:W-:Y:S01]  /*6190*/  IMAD.U32 R14, R13, 0x10000, RZ ;  /* 0x000100000d0e7824 */ /* 0x000fe200078e00ff */
[----:B------:R-:W-:Y:S01]  /*61a0*/  PRMT R118, R118, 0x5410, R11 ;  /* 0x0000541076767816 */ /* 0x000fe2000000000b */
[----:B------:R-:W-:Y:S01]  /*61b0*/  IMAD.U32 R40, R131, 0x10000, RZ ;  /* 0x0001000083287824 */ /* 0x000fe200078e00ff */
[----:B------:R-:W-:Y:S01]  /*61c0*/  LOP3.LUT R13, R13, 0xffff0000, RZ, 0xc0, !PT ;  /* 0xffff00000d0d7812 */ /* 0x000fe200078ec0ff */
[----:B------:R-:W-:Y:S01]  /*61d0*/  IMAD.U32 R11, R12, 0x10000, RZ ;  /* 0x000100000c0b7824 */ /* 0x000fe200078e00ff */
[----:B------:R-:W-:Y:S01]  /*61e0*/  LOP3.LUT R39, R119, 0xffff0000, RZ, 0xc0, !PT ;  /* 0xffff000077277812 */ /* 0x000fe200078ec0ff */
[----:B------:R-:W-:Y:S01]  /*61f0*/  IMAD.U32 R38, R118, 0x10000, RZ ;  /* 0x0001000076267824 */ /* 0x000fe200078e00ff */
[C---:B------:R-:W-:Y:S01]  /*6200*/  LOP3.LUT R35, R83.reuse, 0xffff0000, RZ, 0xc0, !PT ;  /* 0xffff000053237812 */ /* 0x040fe200078ec0ff */
[----:B------:R-:W-:Y:S01]  /*6210*/  IMAD.U32 R83, R83, 0x10000, RZ ;  /* 0x0001000053537824 */ /* 0x000fe200078e00ff */
[----:B------:R-:W-:Y:S01]  /*6220*/  LOP3.LUT R12, R12, 0xffff0000, RZ, 0xc0, !PT ;  /* 0xffff00000c0c7812 */ /* 0x000fe200078ec0ff */
[----:B------:R-:W-:Y:S01]  /*6230*/  FMUL.FTZ R41, R13, R39 ;  /* 0x000000270d297220 */ /* 0x000fe20000410000 */
[----:B------:R-:W-:Y:S01]  /*6240*/  SHF.L.U32 R119, R119, 0x10, RZ ;  /* 0x0000001077777819 */ /* 0x000fe200000006ff */
[-C--:B------:R-:W-:Y:S01]  /*6250*/  FMUL.FTZ R42, R13, R35.reuse ;  /* 0x000000230d2a7220 */ /* 0x080fe20000410000 */
[----:B------:R-:W-:Y:S01]  /*6260*/  LOP3.LUT R34, R15, 0xffff0000, RZ, 0xc0, !PT ;  /* 0xffff00000f227812 */ /* 0x000fe200078ec0ff */
[----:B------:R-:W-:Y:S01]  /*6270*/  FMUL.FTZ R13, R33, R40 ;  /* 0x00000028210d7220 */ /* 0x000fe20000410000 */
[----:B------:R-:W-:Y:S01]  /*6280*/  LOP3.LUT R131, R131, 0xffff0000, RZ, 0xc0, !PT ;  /* 0xffff000083837812 */ /* 0x000fe200078ec0ff */
[-C--:B------:R-:W-:Y:S01]  /*6290*/  FMUL.FTZ R33, R33, R38.reuse ;  /* 0x0000002621217220 */ /* 0x080fe20000410000 */
[----:B------:R-:W-:Y:S01]  /*62a0*/  LOP3.LUT R118, R118, 0xffff0000, RZ, 0xc0, !PT ;  /* 0xffff000076767812 */ /* 0x000fe200078ec0ff */
[C---:B------:R-:W-:Y:S01]  /*62b0*/  FFMA.FTZ R41, R14.reuse, R35, -R41 ;  /* 0x000000230e297223 */ /* 0x040fe20000010829 */
[----:B------:R-:W-:Y:S01]  /*62c0*/  FFMA.FTZ R42, R14, R39, R42 ;  /* 0x000000270e2a7223 */ /* 0x000fe2000001002a */
[----:B------:R-:W-:Y:S01]  /*62d0*/  FFMA.FTZ R13, R32, R38, -R13 ;  /* 0x00000026200d7223 */ /* 0x000fe2000001080d */
[----:B------:R-:W-:Y:S01]  /*62e0*/  FMUL.FTZ R14, R12, R119 ;  /* 0x000000770c0e7220 */ /* 0x000fe20000410000 */
[----:B------:R-:W-:-:S02]  /*62f0*/  IMAD.U32 R15, R15, 0x10000, RZ ;  /* 0x000100000f0f7824 */ /* 0x000fc400078e00ff */
[----:B------:R-:W-:Y:S01]  /*6300*/  FFMA.FTZ R32, R32, R40, R33 ;  /* 0x0000002820207223 */ /* 0x000fe20000010021 */
[----:B------:R-:W-:Y:S01]  /*6310*/  FMUL.FTZ R38, R34, R131 ;  /* 0x0000008322267220 */ /* 0x000fe20000410000 */
[-C--:B------:R-:W-:Y:S01]  /*6320*/  FMUL.FTZ R12, R12, R83.reuse ;  /* 0x000000530c0c7220 */ /* 0x080fe20000410000 */
[-C--:B------:R-:W-:Y:S01]  /*6330*/  FMUL.FTZ R34, R34, R118.reuse ;  /* 0x0000007622227220 */ /* 0x080fe20000410000 */
[----:B------:R-:W-:Y:S01]  /*6340*/  FFMA.FTZ R14, R11, R83, -R14 ;  /* 0x000000530b0e7223 */ /* 0x000fe2000001080e */
[----:B------:R-:W-:Y:S01]  /*6350*/  FFMA.FTZ R38, R15, R118, -R38 ;  /* 0x000000760f267223 */ /* 0x000fe20000010826 */
        /* <DEDUP_REMOVED lines=8> */
.L_x_515:
[----:B------:R-:W-:Y:S05]  /*63e0*/  BSYNC B1 ;  /* 0x0000000000017941 */ /* 0x000fea0003800000 */
.L_x_514:
[----:B----4-:R0:W-:Y:S01]  /*63f0*/  ST.E.128 desc[UR56][R36.64], R12 ;  /* 0x0000000c24007985 */ /* 0x0101e2000c101d38 */
[----:B------:R-:W-:Y:S05]  /*6400*/  BRA `(.L_x_493) ;  /* 0x0000004000b07947 */ /* 0x000fea0003800000 */
.L_x_459:
        /* <DEDUP_REMOVED lines=19> */
[----:B------:R-:W-:Y:S02]  /*6540*/  CS2R R40, SRZ ;  /* 0x0000000000287805 */ /* 0x000fe4000001ff00 */
[----:B------:R-:W-:Y:S01]  /*6550*/  CS2R R54, SRZ ;  /* 0x0000000000367805 */ /* 0x000fe2000001ff00 */
[----:B------:R-:W-:Y:S01]  /*6560*/  IMAD.X R33, R11, 0x1, R102, P2 ;  /* 0x000000010b217824 */ /* 0x000fe200010e0666 */
[----:B------:R-:W-:Y:S02]  /*6570*/  LEA R56, P2, R32, UR4, 0x1 ;  /* 0x0000000420387c11 */ /* 0x000fe4000f8408ff */
[----:B------:R-:W-:-:S02]  /*6580*/  CS2R R52, SRZ ;  /* 0x0000000000347805 */ /* 0x000fc4000001ff00 */
        /* <DEDUP_REMOVED lines=8> */
[----:B------:R-:W-:Y:S02]  /*6610*/  CS2R R36, SRZ ;  /* 0x0000000000247805 */ /* 0x000fe4000001ff00 */
[----:B------:R-:W-:Y:S02]  /*6620*/  CS2R R50, SRZ ;  /* 0x0000000000327805 */ /* 0x000fe4000001ff00 */
[----:B------:R-:W-:-:S05]  /*6630*/  CS2R R48, SRZ ;  /* 0x0000000000307805 */ /* 0x000fca000001ff00 */
[----:B------:R0:W5:Y:S04]  /*6640*/  @!P2 LDG.E.128 R40, desc[UR56][R56.64] ;  /* 0x000000383828a981 */ /* 0x000168000c1e1d00 */
[----:B------:R0:W5:Y:S01]  /*6650*/  @!P2 LDG.E.128 R52, desc[UR56][R60.64] ;  /* 0x000000383c34a981 */ /* 0x000162000c1e1d00 */
[----:B------:R-:W-:Y:S02]  /*6660*/  ISETP.GE.AND P2, PT, R193, R121, PT ;  /* 0x00000079c100720c */ /* 0x000fe40003f46270 */
[----:B------:R-:W-:Y:S02]  /*6670*/  CS2R R34, SRZ ;  /* 0x0000000000227805 */ /* 0x000fe4000001ff00 */
[----:B------:R-:W-:Y:S02]  /*6680*/  CS2R R32, SRZ ;  /* 0x0000000000207805 */ /* 0x000fe4000001ff00 */
[----:B------:R-:W-:-:S02]  /*6690*/  CS2R R46, SRZ ;  /* 0x00000000002e7805 */ /* 0x000fc4000001ff00 */
[----:B------:R-:W-:-:S05]  /*66a0*/  CS2R R44, SRZ ;  /* 0x00000000002c7805 */ /* 0x000fca000001ff00 */
[----:B------:R0:W5:Y:S04]  /*66b0*/  @!P2 LDG.E.128 R36, desc[UR56][R56.64+0x40] ;  /* 0x000040383824a981 */ /* 0x000168000c1e1d00 */
[----:B------:R0:W5:Y:S01]  /*66c0*/  @!P2 LDG.E.128 R48, desc[UR56][R60.64+0x40] ;  /* 0x000040383c30a981 */ /* 0x000162000c1e1d00 */
[----:B------:R-:W-:-:S13]  /*66d0*/  ISETP.GE.AND P2, PT, R192, R121, PT ;  /* 0x00000079c000720c */ /* 0x000fda0003f46270 */
[----:B------:R0:W5:Y:S04]  /*66e0*/  @!P2 LDG.E.128 R32, desc[UR56][R56.64+0x80] ;  /* 0x000080383820a981 */ /* 0x000168000c1e1d00 */
[----:B------:R0:W5:Y:S02]  /*66f0*/  @!P2 LDG.E.128 R44, desc[UR56][R60.64+0x80] ;  /* 0x000080383c2ca981 */ /* 0x000164000c1e1d00 */
.L_x_517:
[----:B------:R-:W-:Y:S05]  /*6700*/  BSYNC B1 ;  /* 0x0000000000017941 */ /* 0x000fea0003800000 */
.L_x_516:
        /* <DEDUP_REMOVED lines=22> */
[----:B------:R-:W-:Y:S02]  /*6870*/  CS2R R78, SRZ ;  /* 0x00000000004e7805 */ /* 0x000fe4000001ff00 */
[----:B------:R-:W-:-:S02]  /*6880*/  IADD3 R11, P2, P5, R92, R12, R108 ;  /* 0x0000000c5c0b7210 */ /* 0x000fc40007d5e06c */
[----:B------:R-:W-:Y:S02]  /*6890*/  CS2R R76, SRZ ;  /* 0x00000000004c7805 */ /* 0x000fe4000001ff00 */
        /* <DEDUP_REMOVED lines=23> */
.L_x_519:
[----:B------:R-:W-:Y:S05]  /*6a10*/  BSYNC B1 ;  /* 0x0000000000017941 */ /* 0x000fea0003800000 */
.L_x_518:
[----:B0-----:R-:W-:Y:S01]  /*6a20*/  IMAD.MOV.U32 R12, RZ, RZ, R33 ;  /* 0x000000ffff0c7224 */ /* 0x001fe200078e0021 */
[----:B------:R-:W-:Y:S01]  /*6a30*/  UISETP.NE.AND UP0, UPT, UR59, 0x3, UPT ;  /* 0x000000033b00788c */ /* 0x000fe2000bf05270 */
[----:B------:R-:W-:Y:S02]  /*6a40*/  IMAD.MOV.U32 R11, RZ, RZ, R32 ;  /* 0x000000ffff0b7224 */ /* 0x000fe400078e0020 */
[----:B------:R-:W-:Y:S01]  /*6a50*/  IMAD.MOV.U32 R13, RZ, RZ, R36 ;  /* 0x000000ffff0d7224 */ /* 0x000fe200078e0024 */
[----:B------:R-:W-:Y:S01]  /*6a60*/  PRMT R160, R12, 0x5410, R82 ;  /* 0x000054100ca07816 */ /* 0x000fe20000000052 */
[----:B------:R-:W-:Y:S01]  /*6a70*/  IMAD.MOV.U32 R12, RZ, RZ, R39 ;  /* 0x000000ffff0c7224 */ /* 0x000fe200078e0027 */
        /* <DEDUP_REMOVED lines=17> */
[----:B------:R-:W-:-:S02]  /*6b90*/  MOV R14, R45 ;  /* 0x0000002d000e7202 */ /* 0x000fc40000000f00 */
[----:B------:R-:W-:Y:S02]  /*6ba0*/  PLOP3.LUT P2, PT, PT, PT, UP0, 0x80, 0x0 ;  /* 0x000000000000781c */ /* 0x000fe40003f4f008 */
[----:B------:R-:W-:Y:S01]  /*6bb0*/  PRMT R161, R11, 0x5410, R13 ;  /* 0x000054100ba17816 */ /* 0x000fe2000000000d */
[----:B------:R-:W-:Y:S01]  /*6bc0*/  IMAD.MOV.U32 R11, RZ, RZ, R50 ;  /* 0x000000ffff0b7224 */ /* 0x000fe200078e0032 */
[----:B------:R-:W-:Y:S01]  /*6bd0*/  PRMT R162, R12, 0x5410, R14 ;  /* 0x000054100ca27816 */ /* 0x000fe2000000000e */
[----:B------:R-:W-:Y:S02]  /*6be0*/  IMAD.MOV.U32 R12, RZ, RZ, R51 ;  /* 0x000000ffff0c7224 */ /* 0x000fe400078e0033 */
[----:B------:R-:W-:Y:S01]  /*6bf0*/  IMAD.MOV.U32 R13, RZ, RZ, R48 ;  /* 0x000000ffff0d7224 */ /* 0x000fe200078e0030 */
[----:B------:R-:W-:Y:S01]  /*6c00*/  PRMT R164, R164, 0x5410, R11 ;  /* 0x00005410a4a47816 */ /* 0x000fe2000000000b */
[----:B------:R-:W-:Y:S01]  /*6c10*/  IMAD.MOV.U32 R14, RZ, RZ, R49 ;  /* 0x000000ffff0e7224 */ /* 0x000fe200078e0031 */
[----:B------:R-:W-:Y:S01]  /*6c20*/  PRMT R165, R12, 0x7610, R165 ;  /* 0x000076100ca57816 */ /* 0x000fe200000000a5 */
[----:B------:R-:W-:-:S02]  /*6c30*/  IMAD.MOV.U32 R11, RZ, RZ, R54 ;  /* 0x000000ffff0b7224 */ /* 0x000fc400078e0036 */
        /* <DEDUP_REMOVED lines=9> */
[----:B------:R-:W-:Y:S01]  /*6cd0*/  PRMT R170, R170, 0x5410, R13 ;  /* 0x00005410aaaa7816 */ /* 0x000fe2000000000d */
[----:B------:R-:W-:Y:S01]  /*6ce0*/  IMAD.MOV.U32 R14, RZ, RZ, R57 ;  /* 0x000000ffff0e7224 */ /* 0x000fe200078e0039 */
[----:B------:R-:W-:-:S02]  /*6cf0*/  MOV R13, R56 ;  /* 0x00000038000d7202 */ /* 0x000fc40000000f00 */
[----:B------:R-:W-:Y:S01]  /*6d00*/  PRMT R139, R11, 0x5410, R12 ;  /* 0x000054100b8b7816 */ /* 0x000fe2000000000c */
[----:B------:R-:W-:Y:S01]  /*6d10*/  IMAD.MOV.U32 R12, RZ, RZ, R60 ;  /* 0x000000ffff0c7224 */ /* 0x000fe200078e003c */
[----:B------:R-:W-:Y:S01]  /*6d20*/  PRMT R140, R13, 0x5410, R14 ;  /* 0x000054100d8c7816 */ /* 0x000fe2000000000e */
[----:B------:R-:W-:Y:S02]  /*6d30*/  IMAD.MOV.U32 R14, RZ, RZ, R62 ;  /* 0x000000ffff0e7224 */ /* 0x000fe400078e003e */
[----:B------:R-:W-:Y:S02]  /*6d40*/  IMAD.MOV.U32 R13, RZ, RZ, R63 ;  /* 0x000000ffff0d7224 */ /* 0x000fe400078e003f */
[----:B------:R-:W-:-:S03]  /*6d50*/  IMAD.MOV.U32 R11, RZ, RZ, R61 ;  /* 0x000000ffff0b7224 */ /* 0x000fc600078e003d */
[----:B------:R-:W-:Y:S01]  /*6d60*/  PRMT R146, R14, 0x5410, R13 ;  /* 0x000054100e927816 */ /* 0x000fe2000000000d */
[----:B------:R-:W-:Y:S01]  /*6d70*/  IMAD.MOV.U32 R14, RZ, RZ, R66 ;  /* 0x000000ffff0e7224 */ /* 0x000fe200078e0042 */
[----:B------:R-:W-:Y:S01]  /*6d80*/  PRMT R147, R12, 0x5410, R11 ;  /* 0x000054100c937816 */ /* 0x000fe2000000000b */
[----:B------:R-:W-:Y:S02]  /*6d90*/  IMAD.MOV.U32 R13, RZ, RZ, R67 ;  /* 0x000000ffff0d7224 */ /* 0x000fe400078e0043 */
[----:B------:R-:W-:Y:S02]  /*6da0*/  IMAD.MOV.U32 R12, RZ, RZ, R64 ;  /* 0x000000ffff0c7224 */ /* 0x000fe400078e0040 */
        /* <DEDUP_REMOVED lines=9> */
[----:B------:R-:W-:Y:S01]  /*6e40*/  IMAD.MOV.U32 R13, RZ, RZ, R75 ;  /* 0x000000ffff0d7224 */ /* 0x000fe200078e004b */
[----:B------:R-:W-:Y:S01]  /*6e50*/  PRMT R145, R12, 0x5410, R11 ;  /* 0x000054100c917816 */ /* 0x000fe2000000000b */
[----:B------:R-:W-:Y:S02]  /*6e60*/  IMAD.MOV.U32 R12, RZ, RZ, R72 ;  /* 0x000000ffff0c7224 */ /* 0x000fe400078e0048 */
[----:B------:R-:W-:Y:S01]  /*6e70*/  IMAD.MOV.U32 R11, RZ, RZ, R73 ;  /* 0x000000ffff0b7224 */ /* 0x000fe200078e0049 */
[----:B------:R-:W-:Y:S01]  /*6e80*/  PRMT R148, R14, 0x5410, R13 ;  /* 0x000054100e947816 */ /* 0x000fe2000000000d */
[----:B------:R-:W-:-:S02]  /*6e90*/  IMAD.MOV.U32 R14, RZ, RZ, R78 ;  /* 0x000000ffff0e7224 */ /* 0x000fc400078e004e */
[----:B------:R-:W-:Y:S01]  /*6ea0*/  IMAD.MOV.U32 R13, RZ, RZ, R79 ;  /* 0x000000ffff0d7224 */ /* 0x000fe200078e004f */
[----:B------:R-:W-:Y:S01]  /*6eb0*/  PRMT R149, R12, 0x5410, R11 ;  /* 0x000054100c957816 */ /* 0x000fe2000000000b */
[----:B------:R-:W-:Y:S02]  /*6ec0*/  IMAD.MOV.U32 R12, RZ, RZ, R76 ;  /* 0x000000ffff0c7224 */ /* 0x000fe400078e004c */
[----:B------:R-:W-:Y:S01]  /*6ed0*/  IMAD.MOV.U32 R11, RZ, RZ, R77 ;  /* 0x000000ffff0b7224 */ /* 0x000fe200078e004d */
[----:B------:R-:W-:-:S04]  /*6ee0*/  PRMT R158, R14, 0x5410, R13 ;  /* 0x000054100e9e7816 */ /* 0x000fc8000000000d */
[----:B------:R-:W-:Y:S01]  /*6ef0*/  PRMT R159, R12, 0x5410, R11 ;  /* 0x000054100c9f7816 */ /* 0x000fe2000000000b */
[----:B------:R-:W-:Y:S06]  /*6f00*/  @!P2 BRA `(.L_x_520) ;  /* 0x000000000004a947 */ /* 0x000fec0003800000 */
[----:B------:R-:W-:Y:S01]  /*6f10*/  BPT.TRAP 0x1 ;  /* 0x000000040000795c */ /* 0x000fe20000300000 */
.L_x_520:
[----:B------:R-:W-:Y:S01]  /*6f20*/  LEA R87, R18, R2, 0x3 ;  /* 0x0000000212577211 */ /* 0x000fe200078e18ff */
[----:B------:R-:W0:Y:S01]  /*6f30*/  LDC R131, c[0x0][0x2f4] ;  /* 0x0000bd00ff837b82 */ /* 0x000e220000000800 */
[----:B------:R-:W-:Y:S01]  /*6f40*/  SHF.L.U32 R88, R202, 0x1f, RZ ;  /* 0x0000001fca587819 */ /* 0x000fe200000006ff */
[----:B------:R-:W-:Y:S03]  /*6f50*/  BSSY B1, `(.L_x_521) ;  /* 0x0000003000017945 */ /* 0x000fe60003800000 */
[----:B------:R-:W1:Y:S02]  /*6f60*/  SYNCS.PHASECHK.TRANS64.TRYWAIT P5, [R87+URZ+0x30890], R88 ;  /* 0x03089058570075a7 */ /* 0x000e6400080a017f */
[----:B-1----:R-:W-:Y:S05]  /*6f70*/  @!P5 BRA `(.L_x_522) ;  /* 0x0000019c00c0d947 */ /* 0x002fea0003800000 */
.L_x_797:
[----:B------:R-:W-:Y:S05]  /*6f80*/  BSYNC B1 ;  /* 0x0000000000017941 */ /* 0x000fea0003800000 */
.L_x_521:
[----:B------:R-:W-:Y:S01]  /*6f90*/  UMOV UR4, 0xffffffff ;  /* 0xffffffff00047882 */ /* 0x000fe20000000000 */
[----:B0-----:R-:W-:Y:S02]  /*6fa0*/  IMAD.IADD R135, R131, 0x1, -R122 ;  /* 0x0000000183877824 */ /* 0x001fe400078e0a7a */
[----:B------:R-:W-:Y:S05]  /*6fb0*/  BRA.DIV UR4, `(.L_x_523) ;  /* 0x0000019e04c47947 */ /* 0x000fea000b800000 */
[----:B------:R0:W2:Y:S04]  /*6fc0*/  SHFL.IDX PT, R119, R117, RZ, 0x1c1f ;  /* 0x001c1fff75777589 */ /* 0x0000a800000e0000 */
[----:B------:R0:W3:Y:S02]  /*6fd0*/  SHFL.IDX PT, R11, R120, RZ, 0x1c1f ;  /* 0x001c1fff780b7589 */ /* 0x0000e400000e0000 */
.L_x_801:
[----:B------:R-:W-:Y:S04]  /*6fe0*/  BSSY B1, `(.L_x_524) ;  /* 0x000017a000017945 */ /* 0x000fe80003800000 */
[----:B------:R-:W-:Y:S05]  /*6ff0*/  @P3 BRA `(.L_x_525) ;  /* 0x0000001400e03947 */ /* 0x000fea0003800000 */
[----:B------:R-:W-:Y:S01]  /*7000*/  ISETP.NE.AND P3, PT, R6, RZ, PT ;  /* 0x000000ff0600720c */ /* 0x000fe20003f65270 */
[----:B------:R-:W-:Y:S01]  /*7010*/  BSSY B2, `(.L_x_526) ;  /* 0x000007c000027945 */ /* 0x000fe20003800000 */
[----:B---3--:R-:W-:-:S11]  /*7020*/  IMAD.MOV.U32 R118, RZ, RZ, R11 ;  /* 0x000000ffff767224 */ /* 0x008fd600078e000b */
[----:B------:R-:W-:Y:S05]  /*7030*/  @!P3 BRA `(.L_x_527) ;  /* 0x0000000400e4b947 */ /* 0x000fea0003800000 */
[----:B------:R-:W-:Y:S01]  /*7040*/  SEL R12, R122, R135, !P0 ;  /* 0x000000877a0c7207 */ /* 0x000fe20004000000 */
[----:B------:R-:W-:Y:S01]  /*7050*/  BSSY B3, `(.L_x_528) ;  /* 0x0000071000037945 */ /* 0x000fe20003800000 */
[----:B------:R-:W-:Y:S02]  /*7060*/  ISETP.GE.AND P3, PT, R16, R121, PT ;  /* 0x000000791000720c */ /* 0x000fe40003f66270 */
[----:B------:R-:W-:-:S04]  /*7070*/  SHF.R.S32.HI R13, RZ, 0x1f, R12 ;  /* 0x0000001fff0d7819 */ /* 0x000fc8000001140c */
[----:B------:R-:W-:-:S04]  /*7080*/  LEA.HI R13, R13, R12, RZ, 0x4 ;  /* 0x0000000c0d0d7211 */ /* 0x000fc800078f20ff */
[----:B------:R-:W-:-:S04]  /*7090*/  LEA.HI.SX32 R150, R13, R115, 0x1c ;  /* 0x000000730d967211 */ /* 0x000fc800078fe2ff */
[----:B------:R-:W-:-:S04]  /*70a0*/  SHF.R.S32.HI R13, RZ, 0x1f, R150 ;  /* 0x0000001fff0d7819 */ /* 0x000fc80000011496 */
[----:B------:R-:W-:Y:S01]  /*70b0*/  LEA.HI R13, R13, R150, RZ, 0x3 ;  /* 0x000000960d0d7211 */ /* 0x000fe200078f18ff */
[----:B------:R-:W-:-:S03]  /*70c0*/  IMAD.SHL.U32 R150, R150, 0x8, RZ ;  /* 0x0000000896967824 */ /* 0x000fc600078e00ff */
[----:B------:R-:W-:Y:S02]  /*70d0*/  SHF.R.S32.HI R13, RZ, 0x3, R13 ;  /* 0x00000003ff0d7819 */ /* 0x000fe4000001140d */
[----:B------:R-:W-:-:S03]  /*70e0*/  LOP3.LUT R12, R216, 0x38, R150, 0xf8, !PT ;  /* 0x00000038d80c7812 */ /* 0x000fc600078ef896 */
[----:B------:R-:W-:Y:S01]  /*70f0*/  IMAD R13, R13, 0x1800, R218 ;  /* 0x000018000d0d7824 */ /* 0x000fe200078e02da */
[----:B------:R-:W-:-:S05]  /*7100*/  LOP3.LUT R12, R12, R217, RZ, 0x3c, !PT ;  /* 0x000000d90c0c7212 */ /* 0x000fca00078e3cff */
[----:B------:R-:W-:-:S04]  /*7110*/  IMAD.IADD R12, R13, 0x1, R12 ;  /* 0x000000010d0c7824 */ /* 0x000fc800078e020c */
[C---:B------:R-:W-:Y:S02]  /*7120*/  IMAD R80, R18.reuse, 0x4800, R12 ;  /* 0x0000480012507824 */ /* 0x040fe400078e020c */
[----:B------:R-:W-:Y:S02]  /*7130*/  IMAD R12, R18, 0x4800, R136 ;  /* 0x00004800120c7824 */ /* 0x000fe400078e0288 */
[--C-:B------:R-:W-:Y:S02]  /*7140*/  IMAD R80, R80, 0x2, R2.reuse ;  /* 0x0000000250507824 */ /* 0x100fe400078e0202 */
[----:B------:R-:W-:-:S04]  /*7150*/  IMAD R12, R12, 0x2, R2 ;  /* 0x000000020c0c7824 */ /* 0x000fc800078e0202 */
[----:B------:R-:W3:Y:S04]  /*7160*/  LDS.128 R80, [R80+0x1e400] ;  /* 0x01e4000050507984 */ /* 0x000ee80000000c00 */
[----:B------:R-:W4:Y:S01]  /*7170*/  LDS.128 R12, [R12+0x1e400] ;  /* 0x01e400000c0c7984 */ /* 0x000f220000000c00 */
[----:B------:R-:W-:Y:S05]  /*7180*/  @P3 BRA `(.L_x_529) ;  /* 0x0000000400743947 */ /* 0x000fea0003800000 */
[----:B------:R-:W-:Y:S02]  /*7190*/  SHF.R.U64 R42, R42, 0x10, R43 ;  /* 0x000000102a2a7819 */ /* 0x000fe4000000122b */
[----:B------:R-:W-:Y:S02]  /*71a0*/  SHF.R.U64 R152, R40, 0x10, R41 ;  /* 0x0000001028987819 */ /* 0x000fe40000001229 */
[----:B------:R-:W-:Y:S02]  /*71b0*/  SHF.R.U32.HI R151, RZ, 0x10, R53 ;  /* 0x00000010ff977819 */ /* 0x000fe40000011635 */
[----:B------:R-:W-:Y:S02]  /*71c0*/  SHF.R.U32.HI R41, RZ, 0x10, R41 ;  /* 0x00000010ff297819 */ /* 0x000fe40000011629 */
[----:B------:R-:W-:Y:S02]  /*71d0*/  SHF.R.U64 R40, R52, 0x10, R53 ;  /* 0x0000001034287819 */ /* 0x000fe40000001235 */
[----:B------:R-:W-:-:S02]  /*71e0*/  PRMT R52, R153, 0x5432, R42 ;  /* 0x0000543299347816 */ /* 0x000fc4000000002a */
[C---:B------:R-:W-:Y:S02]  /*71f0*/  PRMT R42, R154.reuse, 0x5410, R151 ;  /* 0x000054109a2a7816 */ /* 0x040fe40000000097 */
[----:B------:R-:W-:Y:S02]  /*7200*/  PRMT R41, R153, 0x5410, R41 ;  /* 0x0000541099297816 */ /* 0x000fe40000000029 */
[----:B------:R-:W-:Y:S01]  /*7210*/  PRMT R152, R154, 0x5432, R152 ;  /* 0x000054329a987816 */ /* 0x000fe20000000098 */
[C---:B---3--:R-:W-:Y:S01]  /*7220*/  IMAD.U32 R154, R81.reuse, 0x10000, RZ ;  /* 0x00010000519a7824 */ /* 0x048fe200078e00ff */
[--C-:B------:R-:W-:Y:S01]  /*7230*/  SHF.R.U64 R53, R54, 0x10, R55.reuse ;  /* 0x0000001036357819 */ /* 0x100fe20000001237 */
[----:B------:R-:W-:Y:S01]  /*7240*/  IMAD.U32 R153, R42, 0x10000, RZ ;  /* 0x000100002a997824 */ /* 0x000fe200078e00ff */
[----:B------:R-:W-:Y:S01]  /*7250*/  LOP3.LUT R81, R81, 0xffff0000, RZ, 0xc0, !PT ;  /* 0xffff000051517812 */ /* 0x000fe200078ec0ff */
[----:B------:R-:W-:Y:S01]  /*7260*/  IMAD.U32 R151, R41, 0x10000, RZ ;  /* 0x0001000029977824 */ /* 0x000fe200078e00ff */
[----:B------:R-:W-:Y:S01]  /*7270*/  SHF.R.U32.HI R55, RZ, 0x10, R55 ;  /* 0x00000010ff377819 */ /* 0x000fe20000011637 */
[----:B----4-:R-:W-:-:S02]  /*7280*/  IMAD.U32 R54, R13, 0x10000, RZ ;  /* 0x000100000d367824 */ /* 0x010fc400078e00ff */
[C---:B------:R-:W-:Y:S01]  /*7290*/  FMUL.FTZ R155, R154.reuse, R153 ;  /* 0x000000999a9b7220 */ /* 0x040fe20000410000 */
[-C--:B------:R-:W-:Y:S01]  /*72a0*/  FMUL.FTZ R154, R154, R151.reuse ;  /* 0x000000979a9a7220 */ /* 0x080fe20000410000 */
[----:B------:R-:W-:Y:S02]  /*72b0*/  SHF.R.U32.HI R43, RZ, 0x10, R43 ;  /* 0x00000010ff2b7819 */ /* 0x000fe4000001162b */
[C---:B------:R-:W-:Y:S01]  /*72c0*/  FFMA.FTZ R151, R54.reuse, R151, -R155 ;  /* 0x0000009736977223 */ /* 0x040fe2000001089b */
[----:B------:R-:W-:Y:S01]  /*72d0*/  FFMA.FTZ R54, R54, R153, R154 ;  /* 0x0000009936367223 */ /* 0x000fe2000001009a */
[----:B------:R-:W-:Y:S02]  /*72e0*/  LOP3.LUT R153, R42, 0xffff0000, RZ, 0xc0, !PT ;  /* 0xffff00002a997812 */ /* 0x000fe400078ec0ff */
[----:B------:R-:W-:Y:S02]  /*72f0*/  LOP3.LUT R154, R41, 0xffff0000, RZ, 0xc0, !PT ;  /* 0xffff0000299a7812 */ /* 0x000fe400078ec0ff */
[----:B------:R-:W-:Y:S01]  /*7300*/  LOP3.LUT R41, R13, 0xffff0000, RZ, 0xc0, !PT ;  /* 0xffff00000d297812 */ /* 0x000fe200078ec0ff */
[CC--:B------:R-:W-:Y:S01]  /*7310*/  FMUL.FTZ R42, R81.reuse, R153.reuse ;  /* 0x00000099512a7220 */ /* 0x0c0fe20000410000 */
[----:B------:R-:W-:Y:S01]  /*7320*/  PRMT R40, R170, 0x5432, R40 ;  /* 0x00005432aa287816 */ /* 0x000fe20000000028 */
[-C--:B------:R-:W-:Y:S01]  /*7330*/  FMUL.FTZ R13, R81, R154.reuse ;  /* 0x0000009a510d7220 */ /* 0x080fe20000410000 */
[----:B------:R-:W-:Y:S01]  /*7340*/  PRMT R81, R164, 0x5410, R43 ;  /* 0x00005410a4517816 */ /* 0x000fe2000000002b */
[----:B------:R-:W-:Y:S01]  /*7350*/  FFMA.FTZ R42, R41, R154, -R42 ;  /* 0x0000009a292a7223 */ /* 0x000fe2000001082a */
[----:B------:R-:W-:Y:S01]  /*7360*/  SHF.L.U32 R154, R83, 0x10, RZ ;  /* 0x00000010539a7819 */ /* 0x000fe200000006ff */
[----:B------:R-:W-:Y:S01]  /*7370*/  FFMA.FTZ R41, R41, R153, R13 ;  /* 0x0000009929297223 */ /* 0x000fe2000001000d */
[----:B------:R-:W-:Y:S01]  /*7380*/  PRMT R13, R168, 0x5410, R55 ;  /* 0x00005410a80d7816 */ /* 0x000fe20000000037 */
[----:B------:R-:W-:Y:S01]  /*7390*/  IMAD.U32 R55, R81, 0x10000, RZ ;  /* 0x0001000051377824 */ /* 0x000fe200078e00ff */
[----:B------:R-:W-:Y:S01]  /*73a0*/  PRMT R43, R167, 0x5410, R53 ;  /* 0x00005410a72b7816 */ /* 0x000fe20000000035 */
[----:B------:R-:W-:Y:S01]  /*73b0*/  IMAD.U32 R53, R15, 0x10000, RZ ;  /* 0x000100000f357824 */ /* 0x000fe200078e00ff */
[----:B------:R-:W-:Y:S01]  /*73c0*/  LOP3.LUT R83, R83, 0xffff0000, RZ, 0xc0, !PT ;  /* 0xffff000053537812 */ /* 0x000fe200078ec0ff */
[----:B------:R-:W-:Y:S01]  /*73d0*/  IMAD.U32 R153, R13, 0x10000, RZ ;  /* 0x000100000d997824 */ /* 0x000fe200078e00ff */
[----:B------:R-:W-:-:S02]  /*73e0*/  F2FP.BF16.F32.PACK_AB R42, R42, R151 ;  /* 0x000000972a2a723e */ /* 0x000fc400000010ff */
[----:B------:R-:W-:Y:S01]  /*73f0*/  F2FP.BF16.F32.PACK_AB R41, R41, R54 ;  /* 0x000000362929723e */ /* 0x000fe200000010ff */
[C---:B------:R-:W-:Y:S01]  /*7400*/  FMUL.FTZ R155, R154.reuse, R153 ;  /* 0x000000999a9b7220 */ /* 0x040fe20000410000 */
[----:B------:R-:W-:-:S03]  /*7410*/  FMUL.FTZ R154, R154, R55 ;  /* 0x000000379a9a7220 */ /* 0x000fc60000410000 */
[C---:B------:R-:W-:Y:S01]  /*7420*/  FFMA.FTZ R55, R53.reuse, R55, -R155 ;  /* 0x0000003735377223 */ /* 0x040fe2000001089b */
[----:B------:R-:W-:Y:S01]  /*7430*/  FFMA.FTZ R53, R53, R153, R154 ;  /* 0x0000009935357223 */ /* 0x000fe2000001009a */
[----:B------:R-:W-:Y:S01]  /*7440*/  LOP3.LUT R153, R81, 0xffff0000, RZ, 0xc0, !PT ;  /* 0xffff000051997812 */ /* 0x000fe200078ec0ff */
[C---:B------:R-:W-:Y:S01]  /*7450*/  IMAD.U32 R154, R152.reuse, 0x10000, RZ ;  /* 0x00010000989a7824 */ /* 0x040fe200078e00ff */
[----:B------:R-:W-:Y:S02]  /*7460*/  LOP3.LUT R81, R13, 0xffff0000, RZ, 0xc0, !PT ;  /* 0xffff00000d517812 */ /* 0x000fe400078ec0ff */
[----:B------:R-:W-:Y:S02]  /*7470*/  LOP3.LUT R13, R15, 0xffff0000, RZ, 0xc0, !PT ;  /* 0xffff00000f0d7812 */ /* 0x000fe400078ec0ff */
[----:B------:R-:W-:Y:S01]  /*7480*/  LOP3.LUT R152, R152, 0xffff0000, RZ, 0xc0, !PT ;  /* 0xffff000098987812 */ /* 0x000fe200078ec0ff */
[C---:B------:R-:W-:Y:S01]  /*7490*/  FMUL.FTZ R15, R83.reuse, R81 ;  /* 0x00000051530f7220 */ /* 0x040fe20000410000 */
[----:B------:R-:W-:-:S03]  /*74a0*/  FMUL.FTZ R83, R83, R153 ;  /* 0x0000009953537220 */ /* 0x000fc60000410000 */
[C---:B------:R-:W-:Y:S01]  /*74b0*/  FFMA.FTZ R15, R13.reuse, R153, -R15 ;  /* 0x000000990d0f7223 */ /* 0x040fe2000001080f */
[----:B------:R-:W-:Y:S01]  /*74c0*/  FFMA.FTZ R13, R13, R81, R83 ;  /* 0x000000510d0d7223 */ /* 0x000fe20000010053 */
[C---:B------:R-:W-:Y:S01]  /*74d0*/  IMAD.U32 R153, R80.reuse, 0x10000, RZ ;  /* 0x0001000050997824 */ /* 0x040fe200078e00ff */
[----:B------:R-:W-:Y:S01]  /*74e0*/  LOP3.LUT R80, R80, 0xffff0000, RZ, 0xc0, !PT ;  /* 0xffff000050507812 */ /* 0x000fe200078ec0ff */
[C---:B------:R-:W-:Y:S01]  /*74f0*/  IMAD.U32 R83, R40.reuse, 0x10000, RZ ;  /* 0x0001000028537824 */ /* 0x040fe200078e00ff */
[----:B------:R-:W-:Y:S01]  /*7500*/  LOP3.LUT R40, R40, 0xffff0000, RZ, 0xc0, !PT ;  /* 0xffff000028287812 */ /* 0x000fe200078ec0ff */
[----:B------:R-:W-:Y:S01]  /*7510*/  IMAD.U32 R81, R12, 0x10000, RZ ;  /* 0x000100000c517824 */ /* 0x000fe200078e00ff */
[----:B------:R-:W-:Y:S01]  /*7520*/  F2FP.BF16.F32.PACK_AB R53, R13, R53 ;  /* 0x000000350d35723e */ /* 0x000fe200000010ff */
[C---:B------:R-:W-:Y:S01]  /*7530*/  FMUL.FTZ R155, R153.reuse, R83 ;  /* 0x00000053999b7220 */ /* 0x040fe20000410000 */
[----:B------:R-:W-:Y:S01]  /*7540*/  FMUL.FTZ R153, R153, R154 ;  /* 0x0000009a99997220 */ /* 0x000fe20000410000 */
[----:B------:R-:W-:Y:S01]  /*7550*/  F2FP.BF16.F32.PACK_AB R15, R15, R55 ;  /* 0x000000370f0f723e */ /* 0x000fe200000010ff */
[----:B------:R-:W-:-:S02]  /*7560*/  IMAD.MOV.U32 R13, RZ, RZ, R42 ;  /* 0x000000ffff0d7224 */ /* 0x000fc400078e002a */
[C---:B------:R-:W-:Y:S01]  /*7570*/  FFMA.FTZ R155, R81.reuse, R154, -R155 ;  /* 0x0000009a519b7223 */ /* 0x040fe2000001089b */
[----:B------:R-:W-:Y:S01]  /*7580*/  FFMA.FTZ R153, R81, R83, R153 ;  /* 0x0000005351997223 */ /* 0x000fe20000010099 */
[----:B------:R-:W-:Y:S01]  /*7590*/  LOP3.LUT R81, R12, 0xffff0000, RZ, 0xc0, !PT ;  /* 0xffff00000c517812 */ /* 0x000fe200078ec0ff */
[C---:B------:R-:W-:Y:S01]  /*75a0*/  FMUL.FTZ R12, R80.reuse, R40 ;  /* 0x00000028500c7220 */ /* 0x040fe20000410000 */
[-C--:B------:R-:W-:Y:S01]  /*75b0*/  FMUL.FTZ R80, R80, R152.reuse ;  /* 0x0000009850507220 */ /* 0x080fe20000410000 */
[C---:B------:R-:W-:Y:S01]  /*75c0*/  IMAD.U32 R154, R82.reuse, 0x10000, RZ ;  /* 0x00010000529a7824 */ /* 0x040fe200078e00ff */
[----:B------:R-:W-:Y:S01]  /*75d0*/  LOP3.LUT R82, R82, 0xffff0000, RZ, 0xc0, !PT ;  /* 0xffff000052527812 */ /* 0x000fe200078ec0ff */
[C---:B------:R-:W-:Y:S01]  /*75e0*/  FFMA.FTZ R12, R81.reuse, R152, -R12 ;  /* 0x00000098510c7223 */ /* 0x040fe2000001080c */
[----:B------:R-:W-:Y:S01]  /*75f0*/  FFMA.FTZ R40, R81, R40, R80 ;  /* 0x0000002851287223 */ /* 0x000fe20000010050 */
[C---:B------:R-:W-:Y:S01]  /*7600*/  IMAD.U32 R81, R43.reuse, 0x10000, RZ ;  /* 0x000100002b517824 */ /* 0x040fe200078e00ff */
[----:B------:R-:W-:Y:S01]  /*7610*/  SHF.L.U32 R80, R14, 0x10, RZ ;  /* 0x000000100e507819 */ /* 0x000fe200000006ff */
[----:B------:R-:W-:Y:S01]  /*7620*/  IMAD.U32 R83, R52, 0x10000, RZ ;  /* 0x0001000034537824 */ /* 0x000fe200078e00ff */
[----:B------:R-:W-:Y:S01]  /*7630*/  LOP3.LUT R43, R43, 0xffff0000, RZ, 0xc0, !PT ;  /* 0xffff00002b2b7812 */ /* 0x000fe200078ec0ff */
[----:B------:R-:W-:Y:S01]  /*7640*/  FMUL.FTZ R152, R154, R81 ;  /* 0x000000519a987220 */ /* 0x000fe20000410000 */
[----:B------:R-:W-:Y:S01]  /*7650*/  LOP3.LUT R52, R52, 0xffff0000, RZ, 0xc0, !PT ;  /* 0xffff000034347812 */ /* 0x000fe200078ec0ff */
[-C--:B------:R-:W-:Y:S01]  /*7660*/  FMUL.FTZ R154, R154, R83.reuse ;  /* 0x000000539a9a7220 */ /* 0x080fe20000410000 */
[----:B------:R-:W-:Y:S01]  /*7670*/  LOP3.LUT R14, R14, 0xffff0000, RZ, 0xc0, !PT ;  /* 0xffff00000e0e7812 */ /* 0x000fe200078ec0ff */
[----:B------:R-:W-:Y:S01]  /*7680*/  FFMA.FTZ R152, R80, R83, -R152 ;  /* 0x0000005350987223 */ /* 0x000fe20000010898 */
[----:B------:R-:W-:Y:S01]  /*7690*/  F2FP.BF16.F32.PACK_AB R40, R40, R153 ;  /* 0x000000992828723e */ /* 0x000fe200000010ff */
[----:B------:R-:W-:Y:S01]  /*76a0*/  FFMA.FTZ R154, R80, R81, R154 ;  /* 0x00000051509a7223 */ /* 0x000fe2000001009a */
[C---:B------:R-:W-:Y:S01]  /*76b0*/  FMUL.FTZ R80, R82.reuse, R43 ;  /* 0x0000002b52507220 */ /* 0x040fe20000410000 */
[----:B------:R-:W-:Y:S01]  /*76c0*/  FMUL.FTZ R82, R82, R52 ;  /* 0x0000003452527220 */ /* 0x000fe20000410000 */
[----:B------:R-:W-:Y:S01]  /*76d0*/  F2FP.BF16.F32.PACK_AB R12, R12, R155 ;  /* 0x0000009b0c0c723e */ /* 0x000fe200000010ff */
[----:B------:R-:W-:-:S02]  /*76e0*/  IMAD.MOV.U32 R81, RZ, RZ, R41 ;  /* 0x000000ffff517224 */ /* 0x000fc400078e0029 */
[C---:B------:R-:W-:Y:S01]  /*76f0*/  FFMA.FTZ R80, R14.reuse, R52, -R80 ;  /* 0x000000340e507223 */ /* 0x040fe20000010850 */
[----:B------:R-:W-:Y:S01]  /*7700*/  FFMA.FTZ R82, R14, R43, R82 ;  /* 0x0000002b0e527223 */ /* 0x000fe20000010052 */
[----:B------:R-:W-:-:S03]  /*7710*/  IMAD.MOV.U32 R83, RZ, RZ, R53 ;  /* 0x000000ffff537224 */ /* 0x000fc600078e0035 */
[----:B------:R-:W-:Y:S01]  /*7720*/  F2FP.BF16.F32.PACK_AB R152, R80, R152 ;  /* 0x000000985098723e */ /* 0x000fe200000010ff */
[----:B------:R-:W-:Y:S01]  /*7730*/  IMAD.MOV.U32 R80, RZ, RZ, R40 ;  /* 0x000000ffff507224 */ /* 0x000fe200078e0028 */
[----:B------:R-:W-:-:S03]  /*7740*/  F2FP.BF16.F32.PACK_AB R82, R82, R154 ;  /* 0x0000009a5252723e */ /* 0x000fc600000010ff */
[----:B------:R-:W-:-:S07]  /*7750*/  IMAD.MOV.U32 R14, RZ, RZ, R152 ;  /* 0x000000ffff0e7224 */ /* 0x000fce00078e0098 */
.L_x_529:
[----:B------:R-:W-:Y:S05]  /*7760*/  BSYNC B3 ;  /* 0x0000000000037941 */ /* 0x000fea0003800000 */
.L_x_528:
[----:B------:R-:W-:-:S04]  /*7770*/  LEA R40, P3, R3, R11, 0x1 ;  /* 0x0000000b03287211 */ /* 0x000fc800078608ff */
[----:B--2---:R-:W-:Y:S02]  /*7780*/  LEA.HI.X R41, R3, R119, R111, 0x1, P3 ;  /* 0x0000007703297211 */ /* 0x004fe400018f0c6f */
[----:B------:R-:W-:-:S03]  /*7790*/  ISETP.GE.AND P3, PT, R150, R131, PT ;  /* 0x000000839600720c */ /* 0x000fc60003f66270 */
[----:B----4-:R2:W-:Y:S10]  /*77a0*/  ST.E.128 desc[UR56][R40.64], R12 ;  /* 0x0000000c28007985 */ /* 0x0105f4000c101d38 */
[----:B--2---:R-:W-:-:S05]  /*77b0*/  @!P3 IMAD.WIDE R12, R150, 0x2, R118 ;  /* 0x00000002960cb825 */ /* 0x004fca00078e0276 */
[----:B---3--:R3:W-:Y:S02]  /*77c0*/  @!P3 ST.E.128 desc[UR56][R12.64], R80 ;  /* 0x000000500c00b985 */ /* 0x0087e4000c101d38 */
.L_x_527:
[----:B------:R-:W-:Y:S05]  /*77d0*/  BSYNC B2 ;  /* 0x0000000000027941 */ /* 0x000fea0003800000 */
.L_x_526:
[----:B------:R-:W-:Y:S01]  /*77e0*/  ISETP.NE.AND P3, PT, R7, RZ, PT ;  /* 0x000000ff0700720c */ /* 0x000fe20003f65270 */
[----:B------:R-:W-:-:S12]  /*77f0*/  BSSY B2, `(.L_x_530) ;  /* 0x000007c000027945 */ /* 0x000fd80003800000 */
[----:B------:R-:W-:Y:S05]  /*7800*/  @!P3 BRA `(.L_x_531) ;  /* 0x0000000400e8b947 */ /* 0x000fea0003800000 */
[----:B---3--:R-:W-:Y:S01]  /*7810*/  SEL R12, R122, R135, !P1 ;  /* 0x000000877a0c7207 */ /* 0x008fe20004800000 */
[----:B------:R-:W-:Y:S01]  /*7820*/  BSSY B3, `(.L_x_532) ;  /* 0x0000074000037945 */ /* 0x000fe20003800000 */
[C---:B------:R-:W-:Y:S02]  /*7830*/  LEA R52, P3, R4.reuse, R11, 0x1 ;  /* 0x0000000b04347211 */ /* 0x040fe400078608ff */
[----:B------:R-:W-:Y:S02]  /*7840*/  SHF.R.S32.HI R13, RZ, 0x1f, R12 ;  /* 0x0000001fff0d7819 */ /* 0x000fe4000001140c */
[----:B--2---:R-:W-:Y:S02]  /*7850*/  LEA.HI.X R53, R4, R119, R110, 0x1, P3 ;  /* 0x0000007704357211 */ /* 0x004fe400018f0c6e */
[----:B------:R-:W-:Y:S02]  /*7860*/  LEA.HI R13, R13, R12, RZ, 0x4 ;  /* 0x0000000c0d0d7211 */ /* 0x000fe400078f20ff */
[----:B------:R-:W-:-:S02]  /*7870*/  ISETP.GE.AND P3, PT, R193, R121, PT ;  /* 0x00000079c100720c */ /* 0x000fc40003f66270 */
        /* <DEDUP_REMOVED lines=8> */
[----:B------:R-:W-:Y:S02]  /*7900*/  IMAD.IADD R13, R13, 0x1, R12 ;  /* 0x000000010d0d7824 */ /* 0x000fe400078e020c */
[C---:B------:R-:W-:Y:S02]  /*7910*/  IMAD R12, R18.reuse, 0x4800, R134 ;  /* 0x00004800120c7824 */ /* 0x040fe400078e0286 */
[----:B------:R-:W-:Y:S02]  /*7920*/  IMAD R40, R18, 0x4800, R13 ;  /* 0x0000480012287824 */ /* 0x000fe400078e020d */
[--C-:B------:R-:W-:Y:S02]  /*7930*/  IMAD R12, R12, 0x2, R2.reuse ;  /* 0x000000020c0c7824 */ /* 0x100fe400078e0202 */
[----:B------:R-:W-:-:S04]  /*7940*/  IMAD R40, R40, 0x2, R2 ;  /* 0x0000000228287824 */ /* 0x000fc800078e0202 */
[----:B------:R-:W2:Y:S04]  /*7950*/  LDS.128 R12, [R12+0x1e400] ;  /* 0x01e400000c0c7984 */ /* 0x000ea80000000c00 */
[----:B------:R-:W3:Y:S01]  /*7960*/  LDS.128 R40, [R40+0x1e400] ;  /* 0x01e4000028287984 */ /* 0x000ee20000000c00 */
[----:B------:R-:W-:Y:S05]  /*7970*/  @P3 BRA `(.L_x_533) ;  /* 0x0000000400783947 */ /* 0x000fea0003800000 */
[----:B------:R-:W-:Y:S01]  /*7980*/  SHF.R.U32.HI R55, RZ, 0x10, R49 ;  /* 0x00000010ff377819 */ /* 0x000fe20000011631 */
[----:B---3--:R-:W-:Y:S01]  /*7990*/  IMAD.U32 R150, R41, 0x10000, RZ ;  /* 0x0001000029967824 */ /* 0x008fe200078e00ff */
[----:B------:R-:W-:Y:S01]  /*79a0*/  SHF.R.U32.HI R80, RZ, 0x10, R37 ;  /* 0x00000010ff507819 */ /* 0x000fe20000011625 */
[----:B--2---:R-:W-:Y:S01]  /*79b0*/  IMAD.U32 R81, R13, 0x10000, RZ ;  /* 0x000100000d517824 */ /* 0x004fe200078e00ff */
[----:B------:R-:W-:Y:S02]  /*79c0*/  PRMT R55, R166, 0x5410, R55 ;  /* 0x00005410a6377816 */ /* 0x000fe40000000037 */
[----:B------:R-:W-:Y:S02]  /*79d0*/  PRMT R80, R169, 0x5432, R80 ;  /* 0x00005432a9507816 */ /* 0x000fe40000000050 */
[----:B------:R-:W-:Y:S02]  /*79e0*/  SHF.L.U32 R83, R55, 0x10, RZ ;  /* 0x0000001037537819 */ /* 0x000fe400000006ff */
[----:B------:R-:W-:Y:S01]  /*79f0*/  LOP3.LUT R41, R41, 0xffff0000, RZ, 0xc0, !PT ;  /* 0xffff000029297812 */ /* 0x000fe200078ec0ff */
[----:B------:R-:W-:Y:S01]  /*7a00*/  IMAD.U32 R82, R80, 0x10000, RZ ;  /* 0x0001000050527824 */ /* 0x000fe200078e00ff */
[----:B------:R-:W-:Y:S01]  /*7a10*/  LOP3.LUT R13, R13, 0xffff0000, RZ, 0xc0, !PT ;  /* 0xffff00000d0d7812 */ /* 0x000fe200078ec0ff */
[----:B------:R-:W-:Y:S01]  /*7a20*/  FMUL.FTZ R151, R150, R83 ;  /* 0x0000005396977220 */ /* 0x000fe20000410000 */
[----:B------:R-:W-:Y:S01]  /*7a30*/  SHF.R.U64 R36, R36, 0x10, R37 ;  /* 0x0000001024247819 */ /* 0x000fe20000001225 */
[-C--:B------:R-:W-:Y:S01]  /*7a40*/  FMUL.FTZ R150, R150, R82.reuse ;  /* 0x0000005296967220 */ /* 0x080fe20000410000 */
[----:B------:R-:W-:Y:S01]  /*7a50*/  SHF.R.U64 R48, R48, 0x10, R49 ;  /* 0x0000001030307819 */ /* 0x000fe20000001231 */
[----:B------:R-:W-:Y:S01]  /*7a60*/  FFMA.FTZ R82, R81, R82, -R151 ;  /* 0x0000005251527223 */ /* 0x000fe20000010897 */
[----:B------:R-:W-:-:S02]  /*7a70*/  IMAD.U32 R151, R43, 0x10000, RZ ;  /* 0x000100002b977824 */ /* 0x000fc400078e00ff */
[----:B------:R-:W-:Y:S01]  /*7a80*/  FFMA.FTZ R81, R81, R83, R150 ;  /* 0x0000005351517223 */ /* 0x000fe20000010096 */
[----:B------:R-:W-:Y:S02]  /*7a90*/  LOP3.LUT R83, R80, 0xffff0000, RZ, 0xc0, !PT ;  /* 0xffff000050537812 */ /* 0x000fe400078ec0ff */
[----:B------:R-:W-:Y:S02]  /*7aa0*/  LOP3.LUT R80, R55, 0xffff0000, RZ, 0xc0, !PT ;  /* 0xffff000037507812 */ /* 0x000fe400078ec0ff */
[----:B------:R-:W-:Y:S02]  /*7ab0*/  LOP3.LUT R43, R43, 0xffff0000, RZ, 0xc0, !PT ;  /* 0xffff00002b2b7812 */ /* 0x000fe400078ec0ff */
[----:B------:R-:W-:Y:S01]  /*7ac0*/  SHF.R.U64 R50, R50, 0x10, R51 ;  /* 0x0000001032327819 */ /* 0x000fe20000001233 */
[C---:B------:R-:W-:Y:S01]  /*7ad0*/  FMUL.FTZ R55, R41.reuse, R80 ;  /* 0x0000005029377220 */ /* 0x040fe20000410000 */
[----:B------:R-:W-:Y:S01]  /*7ae0*/  FMUL.FTZ R41, R41, R83 ;  /* 0x0000005329297220 */ /* 0x000fe20000410000 */
[----:B------:R-:W-:-:S02]  /*7af0*/  SHF.R.U64 R38, R38, 0x10, R39 ;  /* 0x0000001026267819 */ /* 0x000fc40000001227 */
[C---:B------:R-:W-:Y:S01]  /*7b00*/  FFMA.FTZ R55, R13.reuse, R83, -R55 ;  /* 0x000000530d377223 */ /* 0x040fe20000010837 */
[----:B------:R-:W-:Y:S01]  /*7b10*/  FFMA.FTZ R13, R13, R80, R41 ;  /* 0x000000500d0d7223 */ /* 0x000fe20000010029 */
[----:B------:R-:W-:Y:S01]  /*7b20*/  SHF.R.U32.HI R41, RZ, 0x10, R51 ;  /* 0x00000010ff297819 */ /* 0x000fe20000011633 */
[----:B------:R-:W-:Y:S01]  /*7b30*/  IMAD.U32 R83, R15, 0x10000, RZ ;  /* 0x000100000f537824 */ /* 0x000fe200078e00ff */
[----:B------:R-:W-:Y:S02]  /*7b40*/  SHF.R.U32.HI R80, RZ, 0x10, R39 ;  /* 0x00000010ff507819 */ /* 0x000fe40000011627 */
[----:B------:R-:W-:Y:S02]  /*7b50*/  PRMT R41, R165, 0x5410, R41 ;  /* 0x00005410a5297816 */ /* 0x000fe40000000029 */
[----:B------:R-:W-:Y:S02]  /*7b60*/  PRMT R80, R168, 0x5432, R80 ;  /* 0x00005432a8507816 */ /* 0x000fe40000000050 */
[----:B------:R-:W-:Y:S01]  /*7b70*/  LOP3.LUT R15, R15, 0xffff0000, RZ, 0xc0, !PT ;  /* 0xffff00000f0f7812 */ /* 0x000fe200078ec0ff */
[C---:B------:R-:W-:Y:S01]  /*7b80*/  IMAD.U32 R150, R41.reuse, 0x10000, RZ ;  /* 0x0001000029967824 */ /* 0x040fe200078e00ff */
[----:B------:R-:W-:Y:S01]  /*7b90*/  LOP3.LUT R41, R41, 0xffff0000, RZ, 0xc0, !PT ;  /* 0xffff000029297812 */ /* 0x000fe200078ec0ff */
[C---:B------:R-:W-:Y:S01]  /*7ba0*/  IMAD.U32 R152, R80.reuse, 0x10000, RZ ;  /* 0x0001000050987824 */ /* 0x040fe200078e00ff */
[----:B------:R-:W-:Y:S01]  /*7bb0*/  LOP3.LUT R37, R80, 0xffff0000, RZ, 0xc0, !PT ;  /* 0xffff000050257812 */ /* 0x000fe200078ec0ff */
[----:B------:R-:W-:Y:S01]  /*7bc0*/  FMUL.FTZ R153, R151, R150 ;  /* 0x0000009697997220 */ /* 0x000fe20000410000 */
[----:B------:R-:W-:Y:S01]  /*7bd0*/  LOP3.LUT R39, R12, 0xffff0000, RZ, 0xc0, !PT ;  /* 0xffff00000c277812 */ /* 0x000fe200078ec0ff */
[----:B------:R-:W-:Y:S01]  /*7be0*/  FMUL.FTZ R49, R43, R41 ;  /* 0x000000292b317220 */ /* 0x000fe20000410000 */
[-C--:B------:R-:W-:Y:S01]  /*7bf0*/  FMUL.FTZ R151, R151, R152.reuse ;  /* 0x0000009897977220 */ /* 0x080fe20000410000 */
[-C--:B------:R-:W-:Y:S01]  /*7c00*/  FMUL.FTZ R43, R43, R37.reuse ;  /* 0x000000252b2b7220 */ /* 0x080fe20000410000 */
[----:B------:R-:W-:Y:S01]  /*7c10*/  FFMA.FTZ R152, R83, R152, -R153 ;  /* 0x0000009853987223 */ /* 0x000fe20000010899 */
[----:B------:R-:W-:Y:S01]  /*7c20*/  FFMA.FTZ R37, R15, R37, -R49 ;  /* 0x000000250f257223 */ /* 0x000fe20000010831 */
[----:B------:R-:W-:Y:S01]  /*7c30*/  FFMA.FTZ R151, R83, R150, R151 ;  /* 0x0000009653977223 */ /* 0x000fe20000010097 */
[----:B------:R-:W-:Y:S01]  /*7c40*/  FFMA.FTZ R15, R15, R41, R43 ;  /* 0x000000290f0f7223 */ /* 0x000fe2000001002b */
[----:B------:R-:W-:Y:S01]  /*7c50*/  PRMT R41, R167, 0x5432, R36 ;  /* 0x00005432a7297816 */ /* 0x000fe20000000024 */
[----:B------:R-:W-:Y:S01]  /*7c60*/  IMAD.U32 R83, R40, 0x10000, RZ ;  /* 0x0001000028537824 */ /* 0x000fe200078e00ff */
[----:B------:R-:W-:Y:S01]  /*7c70*/  PRMT R36, R166, 0x5432, R48 ;  /* 0x00005432a6247816 */ /* 0x000fe20000000030 */
[----:B------:R-:W-:Y:S01]  /*7c80*/  IMAD.U32 R43, R12, 0x10000, RZ ;  /* 0x000100000c2b7824 */ /* 0x000fe200078e00ff */
[----:B------:R-:W-:Y:S01]  /*7c90*/  LOP3.LUT R40, R40, 0xffff0000, RZ, 0xc0, !PT ;  /* 0xffff000028287812 */ /* 0x000fe200078ec0ff */
[C---:B------:R-:W-:Y:S01]  /*7ca0*/  IMAD.U32 R49, R41.reuse, 0x10000, RZ ;  /* 0x0001000029317824 */ /* 0x040fe200078e00ff */
[----:B------:R-:W-:Y:S01]  /*7cb0*/  LOP3.LUT R41, R41, 0xffff0000, RZ, 0xc0, !PT ;  /* 0xffff000029297812 */ /* 0x000fe200078ec0ff */
[C---:B------:R-:W-:Y:S01]  /*7cc0*/  IMAD.U32 R48, R36.reuse, 0x10000, RZ ;  /* 0x0001000024307824 */ /* 0x040fe200078e00ff */
[----:B------:R-:W-:-:S02]  /*7cd0*/  LOP3.LUT R36, R36, 0xffff0000, RZ, 0xc0, !PT ;  /* 0xffff000024247812 */ /* 0x000fc400078ec0ff */
[----:B------:R-:W-:Y:S01]  /*7ce0*/  PRMT R50, R164, 0x5432, R50 ;  /* 0x00005432a4327816 */ /* 0x000fe20000000032 */
[C---:B------:R-:W-:Y:S01]  /*7cf0*/  FMUL.FTZ R80, R83.reuse, R48 ;  /* 0x0000003053507220 */ /* 0x040fe20000410000 */
[----:B------:R-:W-:Y:S01]  /*7d00*/  FMUL.FTZ R83, R83, R49 ;  /* 0x0000003153537220 */ /* 0x000fe20000410000 */
[C---:B------:R-:W-:Y:S01]  /*7d10*/  FMUL.FTZ R12, R40.reuse, R36 ;  /* 0x00000024280c7220 */ /* 0x040fe20000410000 */
[-C--:B------:R-:W-:Y:S01]  /*7d20*/  FMUL.FTZ R40, R40, R41.reuse ;  /* 0x0000002928287220 */ /* 0x080fe20000410000 */
[----:B------:R-:W-:Y:S01]  /*7d30*/  PRMT R38, R165, 0x5432, R38 ;  /* 0x00005432a5267816 */ /* 0x000fe20000000026 */
[----:B------:R-:W-:Y:S01]  /*7d40*/  FFMA.FTZ R83, R43, R48, R83 ;  /* 0x000000302b537223 */ /* 0x000fe20000010053 */
[----:B------:R-:W-:Y:S01]  /*7d50*/  SHF.L.U32 R48, R42, 0x10, RZ ;  /* 0x000000102a307819 */ /* 0x000fe200000006ff */
[C---:B------:R-:W-:Y:S01]  /*7d60*/  FFMA.FTZ R36, R39.reuse, R36, R40 ;  /* 0x0000002427247223 */ /* 0x040fe20000010028 */
[----:B------:R-:W-:Y:S01]  /*7d70*/  FFMA.FTZ R12, R39, R41, -R12 ;  /* 0x00000029270c7223 */ /* 0x000fe2000001080c */
[----:B------:R-:W-:-:S02]  /*7d80*/  IMAD.U32 R40, R50, 0x10000, RZ ;  /* 0x0001000032287824 */ /* 0x000fc400078e00ff */
[----:B------:R-:W-:Y:S01]  /*7d90*/  FFMA.FTZ R80, R43, R49, -R80 ;  /* 0x000000312b507223 */ /* 0x000fe20000010850 */
[----:B------:R-:W-:Y:S01]  /*7da0*/  IMAD.U32 R41, R38, 0x10000, RZ ;  /* 0x0001000026297824 */ /* 0x000fe200078e00ff */
[----:B------:R-:W-:Y:S01]  /*7db0*/  LOP3.LUT R42, R42, 0xffff0000, RZ, 0xc0, !PT ;  /* 0xffff00002a2a7812 */ /* 0x000fe200078ec0ff */
[-C--:B------:R-:W-:Y:S01]  /*7dc0*/  FMUL.FTZ R43, R48, R40.reuse ;  /* 0x00000028302b7220 */ /* 0x080fe20000410000 */
[----:B------:R-:W-:Y:S02]  /*7dd0*/  IMAD.U32 R39, R14, 0x10000, RZ ;  /* 0x000100000e277824 */ /* 0x000fe400078e00ff */
[-C--:B------:R-:W-:Y:S01]  /*7de0*/  FMUL.FTZ R48, R48, R41.reuse ;  /* 0x0000002930307220 */ /* 0x080fe20000410000 */
[----:B------:R-:W-:Y:S01]  /*7df0*/  LOP3.LUT R50, R50, 0xffff0000, RZ, 0xc0, !PT ;  /* 0xffff000032327812 */ /* 0x000fe200078ec0ff */
[C---:B------:R-:W-:Y:S02]  /*7e00*/  FFMA.FTZ R43, R39.reuse, R41, -R43 ;  /* 0x00000029272b7223 */ /* 0x040fe4000001082b */
[----:B------:R-:W-:Y:S01]  /*7e10*/  FFMA.FTZ R48, R39, R40, R48 ;  /* 0x0000002827307223 */ /* 0x000fe20000010030 */
[----:B------:R-:W-:Y:S01]  /*7e20*/  LOP3.LUT R38, R38, 0xffff0000, RZ, 0xc0, !PT ;  /* 0xffff000026267812 */ /* 0x000fe200078ec0ff */
[----:B------:R-:W-:Y:S01]  /*7e30*/  FMUL.FTZ R39, R42, R50 ;  /* 0x000000322a277220 */ /* 0x000fe20000410000 */
[----:B------:R-:W-:-:S02]  /*7e40*/  LOP3.LUT R14, R14, 0xffff0000, RZ, 0xc0, !PT ;  /* 0xffff00000e0e7812 */ /* 0x000fc400078ec0ff */
[----:B------:R-:W-:Y:S01]  /*7e50*/  F2FP.BF16.F32.PACK_AB R55, R55, R82 ;  /* 0x000000523737723e */ /* 0x000fe200000010ff */
[----:B------:R-:W-:Y:S01]  /*7e60*/  FMUL.FTZ R42, R42, R38 ;  /* 0x000000262a2a7220 */ /* 0x000fe20000410000 */
[----:B------:R-:W-:Y:S01]  /*7e70*/  F2FP.BF16.F32.PACK_AB R37, R37, R152 ;  /* 0x000000982525723e */ /* 0x000fe200000010ff */
[C---:B------:R-:W-:Y:S01]  /*7e80*/  FFMA.FTZ R39, R14.reuse, R38, -R39 ;  /* 0x000000260e277223 */ /* 0x040fe20000010827 */
[----:B------:R-:W-:Y:S01]  /*7e90*/  F2FP.BF16.F32.PACK_AB R81, R13, R81 ;  /* 0x000000510d51723e */ /* 0x000fe200000010ff */
[----:B------:R-:W-:Y:S01]  /*7ea0*/  FFMA.FTZ R42, R14, R50, R42 ;  /* 0x000000320e2a7223 */ /* 0x000fe2000001002a */
[----:B------:R-:W-:Y:S01]  /*7eb0*/  F2FP.BF16.F32.PACK_AB R151, R15, R151 ;  /* 0x000000970f97723e */ /* 0x000fe200000010ff */
[----:B------:R-:W-:Y:S01]  /*7ec0*/  IMAD.MOV.U32 R13, RZ, RZ, R55 ;  /* 0x000000ffff0d7224 */ /* 0x000fe200078e0037 */
[----:B------:R-:W-:Y:S01]  /*7ed0*/  F2FP.BF16.F32.PACK_AB R36, R36, R83 ;  /* 0x000000532424723e */ /* 0x000fe200000010ff */
[----:B------:R-:W-:Y:S01]  /*7ee0*/  IMAD.MOV.U32 R41, RZ, RZ, R81 ;  /* 0x000000ffff297224 */ /* 0x000fe200078e0051 */
[----:B------:R-:W-:Y:S01]  /*7ef0*/  F2FP.BF16.F32.PACK_AB R39, R39, R43 ;  /* 0x0000002b2727723e */ /* 0x000fe200000010ff */
[----:B------:R-:W-:Y:S01]  /*7f00*/  IMAD.MOV.U32 R15, RZ, RZ, R37 ;  /* 0x000000ffff0f7224 */ /* 0x000fe200078e0025 */
[----:B------:R-:W-:Y:S01]  /*7f10*/  F2FP.BF16.F32.PACK_AB R12, R12, R80 ;  /* 0x000000500c0c723e */ /* 0x000fe200000010ff */
[----:B------:R-:W-:Y:S01]  /*7f20*/  IMAD.MOV.U32 R40, RZ, RZ, R36 ;  /* 0x000000ffff287224 */ /* 0x000fe200078e0024 */
[----:B------:R-:W-:Y:S01]  /*7f30*/  F2FP.BF16.F32.PACK_AB R42, R42, R48 ;  /* 0x000000302a2a723e */ /* 0x000fe200000010ff */
[----:B------:R-:W-:-:S02]  /*7f40*/  IMAD.MOV.U32 R14, RZ, RZ, R39 ;  /* 0x000000ffff0e7224 */ /* 0x000fc400078e0027 */
[----:B------:R-:W-:-:S07]  /*7f50*/  IMAD.MOV.U32 R43, RZ, RZ, R151 ;  /* 0x000000ffff2b7224 */ /* 0x000fce00078e0097 */
.L_x_533:
[----:B------:R-:W-:Y:S05]  /*7f60*/  BSYNC B3 ;  /* 0x0000000000037941 */ /* 0x000fea0003800000 */
.L_x_532:
[----:B------:R-:W-:Y:S01]  /*7f70*/  ISETP.GE.AND P3, PT, R54, R131, PT ;  /* 0x000000833600720c */ /* 0x000fe20003f66270 */
[----:B--2---:R4:W-:-:S12]  /*7f80*/  ST.E.128 desc[UR56][R52.64], R12 ;  /* 0x0000000c34007985 */ /* 0x0049d8000c101d38 */
[----:B------:R-:W-:-:S05]  /*7f90*/  @!P3 IMAD.WIDE R36, R54, 0x2, R118 ;  /* 0x000000023624b825 */ /* 0x000fca00078e0276 */
[----:B---3--:R4:W-:Y:S02]  /*7fa0*/  @!P3 ST.E.128 desc[UR56][R36.64], R40 ;  /* 0x000000282400b985 */ /* 0x0089e4000c101d38 */
.L_x_531:
[----:B------:R-:W-:Y:S05]  /*7fb0*/  BSYNC B2 ;  /* 0x0000000000027941 */ /* 0x000fea0003800000 */
.L_x_530:
[----:B------:R-:W-:-:S13]  /*7fc0*/  ISETP.NE.AND P3, PT, R8, RZ, PT ;  /* 0x000000ff0800720c */ /* 0x000fda0003f65270 */
[----:B------:R-:W-:Y:S05]  /*7fd0*/  @!P3 BRA `(.L_x_525) ;  /* 0x0000000400e8b947 */ /* 0x000fea0003800000 */
[----:B---34-:R-:W3:Y:S01]  /*7fe0*/  LDL R12, [R1] ;  /* 0x00000000010c7983 */ /* 0x018ee20000100800 */
[C---:B------:R-:W-:Y:S01]  /*7ff0*/  LEA R40, P3, R5.reuse, R11, 0x1 ;  /* 0x0000000b05287211 */ /* 0x040fe200078608ff */
[----:B------:R-:W-:Y:S03]  /*8000*/  BSSY B2, `(.L_x_534) ;  /* 0x0000073000027945 */ /* 0x000fe60003800000 */
[----:B--2---:R-:W-:Y:S02]  /*8010*/  LEA.HI.X R41, R5, R119, R109, 0x1, P3 ;  /* 0x0000007705297211 */ /* 0x004fe400018f0c6d */
[----:B------:R-:W-:Y:S02]  /*8020*/  ISETP.GE.AND P3, PT, R192, R121, PT ;  /* 0x00000079c000720c */ /* 0x000fe40003f66270 */
[----:B---3--:R-:W-:-:S04]  /*8030*/  LOP3.LUT P5, RZ, R12, 0x1, RZ, 0xc0, !PT ;  /* 0x000000010cff7812 */ /* 0x008fc800078ac0ff */
[----:B------:R-:W-:-:S04]  /*8040*/  SEL R11, R122, R135, !P5 ;  /* 0x000000877a0b7207 */ /* 0x000fc80006800000 */
        /* <DEDUP_REMOVED lines=9> */
[----:B------:R-:W-:-:S04]  /*80e0*/  LOP3.LUT R12, R12, R217, RZ, 0x3c, !PT ;  /* 0x000000d90c0c7212 */ /* 0x000fc800078e3cff */
[----:B------:R-:W-:Y:S01]  /*80f0*/  IADD3 R15, R13, R12, RZ ;  /* 0x0000000c0d0f7210 */ /* 0x000fe20007ffe0ff */
[----:B------:R-:W-:-:S04]  /*8100*/  IMAD R13, R18, 0x4800, R132 ;  /* 0x00004800120d7824 */ /* 0x000fc800078e0284 */
[----:B------:R-:W-:Y:S02]  /*8110*/  IMAD R15, R18, 0x4800, R15 ;  /* 0x00004800120f7824 */ /* 0x000fe400078e020f */
[--C-:B------:R-:W-:Y:S02]  /*8120*/  IMAD R13, R13, 0x2, R2.reuse ;  /* 0x000000020d0d7824 */ /* 0x100fe400078e0202 */
[----:B------:R-:W-:-:S04]  /*8130*/  IMAD R36, R15, 0x2, R2 ;  /* 0x000000020f247824 */ /* 0x000fc800078e0202 */
[----:B------:R-:W2:Y:S04]  /*8140*/  LDS.128 R12, [R13+0x1e400] ;  /* 0x01e400000d0c7984 */ /* 0x000ea80000000c00 */
[----:B------:R-:W3:Y:S01]  /*8150*/  LDS.128 R36, [R36+0x1e400] ;  /* 0x01e4000024247984 */ /* 0x000ee20000000c00 */
[----:B------:R-:W-:Y:S05]  /*8160*/  @P3 BRA `(.L_x_535) ;  /* 0x0000000400703947 */ /* 0x000fea0003800000 */
[--C-:B------:R-:W-:Y:S01]  /*8170*/  SHF.R.U64 R34, R34, 0x10, R35.reuse ;  /* 0x0000001022227819 */ /* 0x100fe20000001223 */
[----:B---3--:R-:W-:Y:S01]  /*8180*/  IMAD.U32 R48, R37, 0x10000, RZ ;  /* 0x0001000025307824 */ /* 0x008fe200078e00ff */
[----:B------:R-:W-:Y:S01]  /*8190*/  SHF.R.U32.HI R42, RZ, 0x10, R35 ;  /* 0x00000010ff2a7819 */ /* 0x000fe20000011623 */
[----:B------:R-:W-:Y:S01]  /*81a0*/  IMAD.U32 R52, R39, 0x10000, RZ ;  /* 0x0001000027347824 */ /* 0x000fe200078e00ff */
[--C-:B------:R-:W-:Y:S01]  /*81b0*/  SHF.R.U64 R35, R44, 0x10, R45.reuse ;  /* 0x000000102c237819 */ /* 0x100fe2000000122d */
[----:B--2---:R-:W-:Y:S01]  /*81c0*/  IMAD.U32 R51, R15, 0x10000, RZ ;  /* 0x000100000f337824 */ /* 0x004fe200078e00ff */
[----:B------:R-:W-:Y:S01]  /*81d0*/  SHF.R.U32.HI R44, RZ, 0x10, R45 ;  /* 0x00000010ff2c7819 */ /* 0x000fe2000001162d */
[----:B------:R-:W-:Y:S01]  /*81e0*/  IMAD.U32 R45, R13, 0x10000, RZ ;  /* 0x000100000d2d7824 */ /* 0x000fe200078e00ff */
[--C-:B------:R-:W-:Y:S01]  /*81f0*/  SHF.R.U64 R32, R32, 0x10, R33.reuse ;  /* 0x0000001020207819 */ /* 0x100fe20000001221 */
[----:B------:R-:W-:Y:S01]  /*8200*/  IMAD.U32 R53, R38, 0x10000, RZ ;  /* 0x0001000026357824 */ /* 0x000fe200078e00ff */
[----:B------:R-:W-:Y:S01]  /*8210*/  SHF.R.U32.HI R33, RZ, 0x10, R33 ;  /* 0x00000010ff217819 */ /* 0x000fe20000011621 */
[----:B------:R-:W-:Y:S01]  /*8220*/  IMAD.U32 R50, R14, 0x10000, RZ ;  /* 0x000100000e327824 */ /* 0x000fe200078e00ff */
[----:B------:R-:W-:-:S02]  /*8230*/  PRMT R44, R162, 0x5432, R44 ;  /* 0x00005432a22c7816 */ /* 0x000fc4000000002c */
[----:B------:R-:W-:Y:S02]  /*8240*/  SHF.R.U64 R43, R46, 0x10, R47 ;  /* 0x000000102e2b7819 */ /* 0x000fe4000000122f */
[----:B------:R-:W-:Y:S02]  /*8250*/  PRMT R33, R160, 0x5410, R33 ;  /* 0x00005410a0217816 */ /* 0x000fe40000000021 */
[----:B------:R-:W-:Y:S02]  /*8260*/  SHF.L.U32 R54, R44, 0x10, RZ ;  /* 0x000000102c367819 */ /* 0x000fe400000006ff */
[----:B------:R-:W-:Y:S01]  /*8270*/  SHF.R.U32.HI R46, RZ, 0x10, R47 ;  /* 0x00000010ff2e7819 */ /* 0x000fe2000001162f */
[----:B------:R-:W-:Y:S01]  /*8280*/  IMAD.U32 R55, R33, 0x10000, RZ ;  /* 0x0001000021377824 */ /* 0x000fe200078e00ff */
[----:B------:R-:W-:Y:S02]  /*8290*/  PRMT R35, R161, 0x5432, R35 ;  /* 0x00005432a1237816 */ /* 0x000fe40000000023 */
[----:B------:R-:W-:Y:S01]  /*82a0*/  LOP3.LUT R49, R37, 0xffff0000, RZ, 0xc0, !PT ;  /* 0xffff000025317812 */ /* 0x000fe200078ec0ff */
[----:B------:R-:W-:Y:S01]  /*82b0*/  IMAD.U32 R37, R36, 0x10000, RZ ;  /* 0x0001000024257824 */ /* 0x000fe200078e00ff */
[----:B------:R-:W-:Y:S01]  /*82c0*/  PRMT R161, R161, 0x5410, R43 ;  /* 0x00005410a1a17816 */ /* 0x000fe2000000002b */
[----:B------:R-:W-:Y:S01]  /*82d0*/  FMUL.FTZ R43, R48, R54 ;  /* 0x00000036302b7220 */ /* 0x000fe20000410000 */
[----:B------:R-:W-:Y:S01]  /*82e0*/  LOP3.LUT R44, R44, 0xffff0000, RZ, 0xc0, !PT ;  /* 0xffff00002c2c7812 */ /* 0x000fe200078ec0ff */
[-C--:B------:R-:W-:Y:S01]  /*82f0*/  FMUL.FTZ R48, R48, R55.reuse ;  /* 0x0000003730307220 */ /* 0x080fe20000410000 */
[----:B------:R-:W-:Y:S01]  /*8300*/  PRMT R46, R162, 0x5410, R46 ;  /* 0x00005410a22e7816 */ /* 0x000fe2000000002e */
[----:B------:R-:W-:Y:S01]  /*8310*/  FFMA.FTZ R43, R45, R55, -R43 ;  /* 0x000000372d2b7223 */ /* 0x000fe2000001082b */
[----:B------:R-:W-:Y:S01]  /*8320*/  LOP3.LUT R33, R33, 0xffff0000, RZ, 0xc0, !PT ;  /* 0xffff000021217812 */ /* 0x000fe200078ec0ff */
[----:B------:R-:W-:Y:S01]  /*8330*/  FMUL.FTZ R80, R49, R44 ;  /* 0x0000002c31507220 */ /* 0x000fe20000410000 */
[----:B------:R-:W-:Y:S01]  /*8340*/  LOP3.LUT R47, R13, 0xffff0000, RZ, 0xc0, !PT ;  /* 0xffff00000d2f7812 */ /* 0x000fe200078ec0ff */
[----:B------:R-:W-:Y:S01]  /*8350*/  IMAD.U32 R55, R46, 0x10000, RZ ;  /* 0x000100002e377824 */ /* 0x000fe200078e00ff */
[----:B------:R-:W-:Y:S01]  /*8360*/  PRMT R42, R160, 0x5432, R42 ;  /* 0x00005432a02a7816 */ /* 0x000fe2000000002a */
[-C--:B------:R-:W-:Y:S01]  /*8370*/  FMUL.FTZ R49, R49, R33.reuse ;  /* 0x0000002131317220 */ /* 0x080fe20000410000 */
[----:B------:R-:W-:Y:S01]  /*8380*/  LOP3.LUT R39, R39, 0xffff0000, RZ, 0xc0, !PT ;  /* 0xffff000027277812 */ /* 0x000fe200078ec0ff */
[----:B------:R-:W-:Y:S01]  /*8390*/  FFMA.FTZ R48, R45, R54, R48 ;  /* 0x000000362d307223 */ /* 0x000fe20000010030 */
[----:B------:R-:W-:Y:S01]  /*83a0*/  LOP3.LUT R46, R46, 0xffff0000, RZ, 0xc0, !PT ;  /* 0xffff00002e2e7812 */ /* 0x000fe200078ec0ff */
[----:B------:R-:W-:Y:S01]  /*83b0*/  FFMA.FTZ R80, R47, R33, -R80 ;  /* 0x000000212f507223 */ /* 0x000fe20000010850 */
[----:B------:R-:W-:-:S02]  /*83c0*/  IMAD.U32 R45, R42, 0x10000, RZ ;  /* 0x000100002a2d7824 */ /* 0x000fc400078e00ff */
[----:B------:R-:W-:Y:S01]  /*83d0*/  FMUL.FTZ R33, R52, R55 ;  /* 0x0000003734217220 */ /* 0x000fe20000410000 */
[----:B------:R-:W-:Y:S01]  /*83e0*/  PRMT R32, R163, 0x5410, R32 ;  /* 0x00005410a3207816 */ /* 0x000fe20000000020 */
[----:B------:R-:W-:Y:S01]  /*83f0*/  FFMA.FTZ R49, R47, R44, R49 ;  /* 0x0000002c2f317223 */ /* 0x000fe20000010031 */
[----:B------:R-:W-:Y:S01]  /*8400*/  LOP3.LUT R15, R15, 0xffff0000, RZ, 0xc0, !PT ;  /* 0xffff00000f0f7812 */ /* 0x000fe200078ec0ff */
[----:B------:R-:W-:Y:S01]  /*8410*/  FMUL.FTZ R47, R39, R46 ;  /* 0x0000002e272f7220 */ /* 0x000fe20000410000 */
[----:B------:R-:W-:Y:S01]  /*8420*/  LOP3.LUT R42, R42, 0xffff0000, RZ, 0xc0, !PT ;  /* 0xffff00002a2a7812 */ /* 0x000fe200078ec0ff */
[-C--:B------:R-:W-:Y:S01]  /*8430*/  FMUL.FTZ R52, R52, R45.reuse ;  /* 0x0000002d34347220 */ /* 0x080fe20000410000 */
[----:B------:R-:W-:Y:S01]  /*8440*/  FFMA.FTZ R33, R51, R45, -R33 ;  /* 0x0000002d33217223 */ /* 0x000fe20000010821 */
[----:B------:R-:W-:Y:S01]  /*8450*/  IMAD.U32 R45, R35, 0x10000, RZ ;  /* 0x00010000232d7824 */ /* 0x000fe200078e00ff */
[----:B------:R-:W-:Y:S01]  /*8460*/  LOP3.LUT R36, R36, 0xffff0000, RZ, 0xc0, !PT ;  /* 0xffff000024247812 */ /* 0x000fe200078ec0ff */
[----:B------:R-:W-:-:S02]  /*8470*/  IMAD.U32 R44, R32, 0x10000, RZ ;  /* 0x00010000202c7824 */ /* 0x000fc400078e00ff */
[-C--:B------:R-:W-:Y:S01]  /*8480*/  FMUL.FTZ R39, R39, R42.reuse ;  /* 0x0000002a27277220 */ /* 0x080fe20000410000 */
[----:B------:R-:W-:Y:S01]  /*8490*/  FFMA.FTZ R47, R15, R42, -R47 ;  /* 0x0000002a0f2f7223 */ /* 0x000fe2000001082f */
[----:B------:R-:W-:Y:S01]  /*84a0*/  LOP3.LUT R42, R32, 0xffff0000, RZ, 0xc0, !PT ;  /* 0xffff0000202a7812 */ /* 0x000fe200078ec0ff */
[----:B------:R-:W-:Y:S01]  /*84b0*/  FMUL.FTZ R32, R37, R45 ;  /* 0x0000002d25207220 */ /* 0x000fe20000410000 */
[----:B------:R-:W-:Y:S01]  /*84c0*/  LOP3.LUT R35, R35, 0xffff0000, RZ, 0xc0, !PT ;  /* 0xffff000023237812 */ /* 0x000fe200078ec0ff */
[C---:B------:R-:W-:Y:S02]  /*84d0*/  IMAD.U32 R13, R12.reuse, 0x10000, RZ ;  /* 0x000100000c0d7824 */ /* 0x040fe400078e00ff */
[----:B------:R-:W-:Y:S01]  /*84e0*/  FMUL.FTZ R37, R37, R44 ;  /* 0x0000002c25257220 */ /* 0x000fe20000410000 */
[----:B------:R-:W-:Y:S01]  /*84f0*/  LOP3.LUT R12, R12, 0xffff0000, RZ, 0xc0, !PT ;  /* 0xffff00000c0c7812 */ /* 0x000fe200078ec0ff */
[----:B------:R-:W-:Y:S01]  /*8500*/  FFMA.FTZ R39, R15, R46, R39 ;  /* 0x0000002e0f277223 */ /* 0x000fe20000010027 */
[----:B------:R-:W-:Y:S01]  /*8510*/  PRMT R34, R163, 0x5432, R34 ;  /* 0x00005432a3227816 */ /* 0x000fe20000000022 */
[C---:B------:R-:W-:Y:S01]  /*8520*/  FMUL.FTZ R15, R36.reuse, R35 ;  /* 0x00000023240f7220 */ /* 0x040fe20000410000 */
[C---:B------:R-:W-:Y:S01]  /*8530*/  FFMA.FTZ R32, R13.reuse, R44, -R32 ;  /* 0x0000002c0d207223 */ /* 0x040fe20000010820 */
[----:B------:R-:W-:Y:S01]  /*8540*/  FFMA.FTZ R37, R13, R45, R37 ;  /* 0x0000002d0d257223 */ /* 0x000fe20000010025 */
[-C--:B------:R-:W-:Y:S01]  /*8550*/  FMUL.FTZ R13, R36, R42.reuse ;  /* 0x0000002a240d7220 */ /* 0x080fe20000410000 */
[C---:B------:R-:W-:Y:S01]  /*8560*/  IMAD.U32 R36, R161.reuse, 0x10000, RZ ;  /* 0x00010000a1247824 */ /* 0x040fe200078e00ff */
[----:B------:R-:W-:Y:S01]  /*8570*/  LOP3.LUT R38, R38, 0xffff0000, RZ, 0xc0, !PT ;  /* 0xffff000026267812 */ /* 0x000fe200078ec0ff */
[----:B------:R-:W-:Y:S01]  /*8580*/  FFMA.FTZ R15, R12, R42, -R15 ;  /* 0x0000002a0c0f7223 */ /* 0x000fe2000001080f */
[----:B------:R-:W-:Y:S01]  /*8590*/  LOP3.LUT R161, R161, 0xffff0000, RZ, 0xc0, !PT ;  /* 0xffff0000a1a17812 */ /* 0x000fe200078ec0ff */
[C---:B------:R-:W-:Y:S01]  /*85a0*/  IMAD.U32 R42, R34.reuse, 0x10000, RZ ;  /* 0x00010000222a7824 */ /* 0x040fe200078e00ff */
[----:B------:R-:W-:Y:S01]  /*85b0*/  LOP3.LUT R45, R34, 0xffff0000, RZ, 0xc0, !PT ;  /* 0xffff0000222d7812 */ /* 0x000fe200078ec0ff */
[----:B------:R-:W-:Y:S01]  /*85c0*/  FFMA.FTZ R12, R12, R35, R13 ;  /* 0x000000230c0c7223 */ /* 0x000fe2000001000d */
[----:B------:R-:W-:Y:S01]  /*85d0*/  LOP3.LUT R14, R14, 0xffff0000, RZ, 0xc0, !PT ;  /* 0xffff00000e0e7812 */ /* 0x000fe200078ec0ff */
[C---:B------:R-:W-:Y:S01]  /*85e0*/  FMUL.FTZ R13, R53.reuse, R36 ;  /* 0x00000024350d7220 */ /* 0x040fe20000410000 */
[C---:B------:R-:W-:Y:S01]  /*85f0*/  FMUL.FTZ R35, R38.reuse, R161 ;  /* 0x000000a126237220 */ /* 0x040fe20000410000 */
[-C--:B------:R-:W-:Y:S01]  /*8600*/  FMUL.FTZ R53, R53, R42.reuse ;  /* 0x0000002a35357220 */ /* 0x080fe20000410000 */
[-C--:B------:R-:W-:Y:S01]  /*8610*/  FMUL.FTZ R38, R38, R45.reuse ;  /* 0x0000002d26267220 */ /* 0x080fe20000410000 */
[----:B------:R-:W-:Y:S01]  /*8620*/  FFMA.FTZ R13, R50, R42, -R13 ;  /* 0x0000002a320d7223 */ /* 0x000fe2000001080d */
[----:B------:R-:W-:Y:S01]  /*8630*/  FFMA.FTZ R34, R14, R45, -R35 ;  /* 0x0000002d0e227223 */ /* 0x000fe20000010823 */
[----:B------:R-:W-:Y:S01]  /*8640*/  FFMA.FTZ R52, R51, R55, R52 ;  /* 0x0000003733347223 */ /* 0x000fe20000010034 */
[----:B------:R-:W-:Y:S01]  /*8650*/  FFMA.FTZ R53, R50, R36, R53 ;  /* 0x0000002432357223 */ /* 0x000fe20000010035 */
[----:B------:R-:W-:Y:S01]  /*8660*/  FFMA.FTZ R38, R14, R161, R38 ;  /* 0x000000a10e267223 */ /* 0x000fe20000010026 */
[----:B------:R-:W-:-:S02]  /*8670*/  F2FP.BF16.F32.PACK_AB R43, R80, R43 ;  /* 0x0000002b502b723e */ /* 0x000fc400000010ff */
[----:B------:R-:W-:Y:S02]  /*8680*/  F2FP.BF16.F32.PACK_AB R48, R49, R48 ;  /* 0x000000303130723e */ /* 0x000fe400000010ff */
[----:B------:R-:W-:Y:S02]  /*8690*/  F2FP.BF16.F32.PACK_AB R42, R15, R32 ;  /* 0x000000200f2a723e */ /* 0x000fe400000010ff */
[----:B------:R-:W-:Y:S02]  /*86a0*/  F2FP.BF16.F32.PACK_AB R33, R47, R33 ;  /* 0x000000212f21723e */ /* 0x000fe400000010ff */
[----:B------:R-:W-:Y:S01]  /*86b0*/  F2FP.BF16.F32.PACK_AB R36, R12, R37 ;  /* 0x000000250c24723e */ /* 0x000fe200000010ff */
[----:B------:R-:W-:Y:S01]  /*86c0*/  IMAD.MOV.U32 R12, RZ, RZ, R42 ;  /* 0x000000ffff0c7224 */ /* 0x000fe200078e002a */
[----:B------:R-:W-:Y:S01]  /*86d0*/  F2FP.BF16.F32.PACK_AB R14, R34, R13 ;  /* 0x0000000d220e723e */ /* 0x000fe200000010ff */
[----:B------:R-:W-:Y:S01]  /*86e0*/  IMAD.MOV.U32 R13, RZ, RZ, R43 ;  /* 0x000000ffff0d7224 */ /* 0x000fe200078e002b */
[----:B------:R-:W-:Y:S01]  /*86f0*/  F2FP.BF16.F32.PACK_AB R39, R39, R52 ;  /* 0x000000342727723e */ /* 0x000fe200000010ff */
[----:B------:R-:W-:Y:S01]  /*8700*/  IMAD.MOV.U32 R37, RZ, RZ, R48 ;  /* 0x000000ffff257224 */ /* 0x000fe200078e0030 */
[----:B------:R-:W-:-:S02]  /*8710*/  F2FP.BF16.F32.PACK_AB R38, R38, R53 ;  /* 0x000000352626723e */ /* 0x000fc400000010ff */
[----:B------:R-:W-:-:S07]  /*8720*/  MOV R15, R33 ;  /* 0x00000021000f7202 */ /* 0x000fce0000000f00 */
.L_x_535:
[----:B------:R-:W-:Y:S05]  /*8730*/  BSYNC B2 ;  /* 0x0000000000027941 */ /* 0x000fea0003800000 */
.L_x_534:
[----:B------:R-:W-:Y:S01]  /*8740*/  ISETP.GE.AND P3, PT, R11, R131, PT ;  /* 0x000000830b00720c */ /* 0x000fe20003f66270 */
[----:B--2---:R2:W-:-:S12]  /*8750*/  ST.E.128 desc[UR56][R40.64], R12 ;  /* 0x0000000c28007985 */ /* 0x0045d8000c101d38 */
[----:B------:R-:W-:-:S05]  /*8760*/  @!P3 IMAD.WIDE R118, R11, 0x2, R118 ;  /* 0x000000020b76b825 */ /* 0x000fca00078e0276 */
[----:B---3--:R2:W-:Y:S02]  /*8770*/  @!P3 ST.E.128 desc[UR56][R118.64], R36 ;  /* 0x000000247600b985 */ /* 0x0085e4000c101d38 */
.L_x_525:
[----:B------:R-:W-:Y:S05]  /*8780*/  BSYNC B1 ;  /* 0x0000000000017941 */ /* 0x000fea0003800000 */
.L_x_524:
[----:B------:R-:W-:-:S03]  /*8790*/  UMOV UR4, 0xffffffff ;  /* 0xffffffff00047882 */ /* 0x000fc60000000000 */
[----:B------:R-:W-:Y:S05]  /*87a0*/  BRA.DIV UR4, `(.L_x_536) ;  /* 0x0000018a04147947 */ /* 0x000fea000b800000 */
[----:B0-----:R-:W0:Y:S04]  /*87b0*/  SHFL.IDX PT, R117, R117, 0x1, 0x1c1f ;  /* 0x003c1f0075757f89 */ /* 0x001e2800000e0000 */
[----:B--2-4-:R2:W4:Y:S02]  /*87c0*/  SHFL.IDX PT, R36, R120, 0x1, 0x1c1f ;  /* 0x003c1f0078247f89 */ /* 0x01452400000e0000 */
.L_x_805:
[----:B------:R-:W-:Y:S05]  /*87d0*/  @P4 BRA `(.L_x_493) ;  /* 0x0000001c00bc4947 */ /* 0x000fea0003800000 */
[----:B------:R-:W-:Y:S01]  /*87e0*/  ISETP.NE.AND P3, PT, R6, RZ, PT ;  /* 0x000000ff0600720c */ /* 0x000fe20003f65270 */
[----:B------:R-:W-:Y:S01]  /*87f0*/  BSSY B1, `(.L_x_537) ;  /* 0x000007d000017945 */ /* 0x000fe20003800000 */
[----:B0-----:R-:W-:-:S11]  /*8800*/  IMAD.MOV.U32 R37, RZ, RZ, R117 ;  /* 0x000000ffff257224 */ /* 0x001fd600078e0075 */
[----:B------:R-:W-:Y:S05]  /*8810*/  @!P3 BRA `(.L_x_538) ;  /* 0x0000000400e8b947 */ /* 0x000fea0003800000 */
[----:B---3--:R-:W-:Y:S01]  /*8820*/  SEL R11, R122, R135, !P0 ;  /* 0x000000877a0b7207 */ /* 0x008fe20004000000 */
[----:B------:R-:W-:Y:S01]  /*8830*/  BSSY B2, `(.L_x_539) ;  /* 0x0000076000027945 */ /* 0x000fe20003800000 */
[----:B------:R-:W-:Y:S02]  /*8840*/  SHF.R.U32.HI R13, RZ, 0x3, R203 ;  /* 0x00000003ff0d7819 */ /* 0x000fe400000116cb */
[----:B------:R-:W-:Y:S02]  /*8850*/  SHF.R.S32.HI R12, RZ, 0x1f, R11 ;  /* 0x0000001fff0c7819 */ /* 0x000fe4000001140b */
[----:B----4-:R-:W-:Y:S02]  /*8860*/  LEA R38, P3, R3, R36, 0x1 ;  /* 0x0000002403267211 */ /* 0x010fe400078608ff */
[----:B------:R-:W-:Y:S02]  /*8870*/  LEA.HI R12, R12, R11, RZ, 0x4 ;  /* 0x0000000b0c0c7211 */ /* 0x000fe400078f20ff */
[----:B------:R-:W-:-:S02]  /*8880*/  ISETP.GE.AND P4, PT, R16, R121, PT ;  /* 0x000000791000720c */ /* 0x000fc40003f86270 */
[----:B------:R-:W-:Y:S02]  /*8890*/  LEA.HI.SX32 R12, R12, R115, 0x1c ;  /* 0x000000730c0c7211 */ /* 0x000fe400078fe2ff */
[----:B------:R-:W-:Y:S02]  /*88a0*/  LEA.HI.X R39, R3, R117, R111, 0x1, P3 ;  /* 0x0000007503277211 */ /* 0x000fe400018f0c6f */
[----:B------:R-:W-:Y:S01]  /*88b0*/  SHF.R.S32.HI R11, RZ, 0x1f, R12 ;  /* 0x0000001fff0b7819 */ /* 0x000fe2000001140c */
[----:B------:R-:W-:-:S03]  /*88c0*/  IMAD.SHL.U32 R40, R12, 0x8, RZ ;  /* 0x000000080c287824 */ /* 0x000fc600078e00ff */
[----:B------:R-:W-:Y:S02]  /*88d0*/  LEA.HI R11, R11, R12, RZ, 0x3 ;  /* 0x0000000c0b0b7211 */ /* 0x000fe400078f18ff */
[----:B------:R-:W-:Y:S02]  /*88e0*/  ISETP.GE.AND P3, PT, R40, R131, PT ;  /* 0x000000832800720c */ /* 0x000fe40003f66270 */
        /* <DEDUP_REMOVED lines=8> */
[----:B------:R-:W-:Y:S02]  /*8970*/  IMAD R32, R13, 0x2, R2 ;  /* 0x000000020d207824 */ /* 0x000fe400078e0202 */
[----:B------:R-:W-:Y:S01]  /*8980*/  @!P3 IMAD.WIDE R40, R40, 0x2, R36 ;  /* 0x000000022828b825 */ /* 0x000fe200078e0224 */
[----:B------:R0:W3:Y:S04]  /*8990*/  LDS.128 R12, [R11+0x1e400] ;  /* 0x01e400000b0c7984 */ /* 0x0000e80000000c00 */
[----:B------:R-:W4:Y:S01]  /*89a0*/  LDS.128 R32, [R32+0x1e400] ;  /* 0x01e4000020207984 */ /* 0x000f220000000c00 */
[----:B------:R-:W-:Y:S05]  /*89b0*/  @P4 BRA `(.L_x_540) ;  /* 0x0000000400744947 */ /* 0x000fea0003800000 */
[----:B------:R-:W-:Y:S01]  /*89c0*/  SHF.R.U64 R42, R64, 0x10, R65 ;  /* 0x00000010402a7819 */ /* 0x000fe20000001241 */
[----:B----4-:R-:W-:Y:S01]  /*89d0*/  IMAD.U32 R47, R33, 0x10000, RZ ;  /* 0x00010000212f7824 */ /* 0x010fe200078e00ff */
[----:B------:R-:W-:Y:S01]  /*89e0*/  SHF.R.U64 R44, R76, 0x10, R77 ;  /* 0x000000104c2c7819 */ /* 0x000fe2000000124d */
[----:B------:R-:W-:Y:S01]  /*89f0*/  IMAD.U32 R52, R35, 0x10000, RZ ;  /* 0x0001000023347824 */ /* 0x000fe200078e00ff */
[----:B------:R-:W-:Y:S01]  /*8a00*/  SHF.R.U32.HI R64, RZ, 0x10, R65 ;  /* 0x00000010ff407819 */ /* 0x000fe20000011641 */
[----:B---3--:R-:W-:Y:S01]  /*8a10*/  IMAD.U32 R45, R13, 0x10000, RZ ;  /* 0x000100000d2d7824 */ /* 0x008fe200078e00ff */
[----:B------:R-:W-:Y:S01]  /*8a20*/  SHF.R.U32.HI R76, RZ, 0x10, R77 ;  /* 0x00000010ff4c7819 */ /* 0x000fe2000001164d */
[----:B------:R-:W-:Y:S01]  /*8a30*/  IMAD.U32 R50, R15, 0x10000, RZ ;  /* 0x000100000f327824 */ /* 0x000fe200078e00ff */
[----:B------:R-:W-:Y:S02]  /*8a40*/  PRMT R64, R157, 0x5432, R64 ;  /* 0x000054329d407816 */ /* 0x000fe40000000040 */
[----:B------:R-:W-:-:S02]  /*8a50*/  PRMT R76, R159, 0x5432, R76 ;  /* 0x000054329f4c7816 */ /* 0x000fc4000000004c */
[----:B------:R-:W-:Y:S02]  /*8a60*/  SHF.R.U64 R43, R78, 0x10, R79 ;  /* 0x000000104e2b7819 */ /* 0x000fe4000000124f */
[----:B0-----:R-:W-:Y:S01]  /*8a70*/  SHF.R.U64 R11, R66, 0x10, R67 ;  /* 0x00000010420b7819 */ /* 0x001fe20000001243 */
[----:B------:R-:W-:Y:S01]  /*8a80*/  IMAD.U32 R54, R76, 0x10000, RZ ;  /* 0x000100004c367824 */ /* 0x000fe200078e00ff */
[----:B------:R-:W-:Y:S02]  /*8a90*/  SHF.R.U32.HI R79, RZ, 0x10, R79 ;  /* 0x00000010ff4f7819 */ /* 0x000fe4000001164f */
[----:B------:R-:W-:Y:S01]  /*8aa0*/  PRMT R159, R159, 0x5410, R44 ;  /* 0x000054109f9f7816 */ /* 0x000fe2000000002c */
[----:B------:R-:W-:Y:S01]  /*8ab0*/  IMAD.U32 R44, R64, 0x10000, RZ ;  /* 0x00010000402c7824 */ /* 0x000fe200078e00ff */
[----:B------:R-:W-:Y:S01]  /*8ac0*/  SHF.R.U32.HI R67, RZ, 0x10, R67 ;  /* 0x00000010ff437819 */ /* 0x000fe20000011643 */
[----:B------:R-:W-:Y:S01]  /*8ad0*/  FMUL.FTZ R66, R47, R54 ;  /* 0x000000362f427220 */ /* 0x000fe20000410000 */
[----:B------:R-:W-:Y:S01]  /*8ae0*/  LOP3.LUT R48, R33, 0xffff0000, RZ, 0xc0, !PT ;  /* 0xffff000021307812 */ /* 0x000fe200078ec0ff */
[----:B------:R-:W-:Y:S01]  /*8af0*/  IMAD.U32 R33, R32, 0x10000, RZ ;  /* 0x0001000020217824 */ /* 0x000fe200078e00ff */
[----:B------:R-:W-:Y:S01]  /*8b00*/  LOP3.LUT R53, R76, 0xffff0000, RZ, 0xc0, !PT ;  /* 0xffff00004c357812 */ /* 0x000fe200078ec0ff */
[-C--:B------:R-:W-:Y:S01]  /*8b10*/  FMUL.FTZ R76, R47, R44.reuse ;  /* 0x0000002c2f4c7220 */ /* 0x080fe20000410000 */
[----:B------:R-:W-:Y:S01]  /*8b20*/  PRMT R79, R158, 0x5432, R79 ;  /* 0x000054329e4f7816 */ /* 0x000fe2000000004f */
[----:B------:R-:W-:Y:S01]  /*8b30*/  FFMA.FTZ R44, R45, R44, -R66 ;  /* 0x0000002c2d2c7223 */ /* 0x000fe20000010842 */
[----:B------:R-:W-:Y:S01]  /*8b40*/  PRMT R67, R156, 0x5432, R67 ;  /* 0x000054329c437816 */ /* 0x000fe20000000043 */
[----:B------:R-:W-:Y:S01]  /*8b50*/  FMUL.FTZ R77, R48, R53 ;  /* 0x00000035304d7220 */ /* 0x000fe20000410000 */
[----:B------:R-:W-:Y:S01]  /*8b60*/  LOP3.LUT R47, R64, 0xffff0000, RZ, 0xc0, !PT ;  /* 0xffff0000402f7812 */ /* 0x000fe200078ec0ff */
[----:B------:R-:W-:Y:S01]  /*8b70*/  IMAD.U32 R55, R79, 0x10000, RZ ;  /* 0x000100004f377824 */ /* 0x000fe200078e00ff */
[----:B------:R-:W-:Y:S01]  /*8b80*/  LOP3.LUT R46, R13, 0xffff0000, RZ, 0xc0, !PT ;  /* 0xffff00000d2e7812 */ /* 0x000fe200078ec0ff */
[----:B------:R-:W-:Y:S01]  /*8b90*/  IMAD.U32 R65, R67, 0x10000, RZ ;  /* 0x0001000043417824 */ /* 0x000fe200078e00ff */
[----:B------:R-:W-:Y:S01]  /*8ba0*/  PRMT R42, R157, 0x5410, R42 ;  /* 0x000054109d2a7816 */ /* 0x000fe2000000002a */
[----:B------:R-:W-:Y:S01]  /*8bb0*/  FMUL.FTZ R81, R48, R47 ;  /* 0x0000002f30517220 */ /* 0x000fe20000410000 */
[----:B------:R-:W-:-:S02]  /*8bc0*/  IMAD.U32 R66, R159, 0x10000, RZ ;  /* 0x000100009f427824 */ /* 0x000fc400078e00ff */
[----:B------:R-:W-:Y:S01]  /*8bd0*/  FFMA.FTZ R47, R46, R47, -R77 ;  /* 0x0000002f2e2f7223 */ /* 0x000fe2000001084d */
[C---:B------:R-:W-:Y:S01]  /*8be0*/  FMUL.FTZ R77, R52.reuse, R55 ;  /* 0x00000037344d7220 */ /* 0x040fe20000410000 */
[----:B------:R-:W-:Y:S01]  /*8bf0*/  FMUL.FTZ R52, R52, R65 ;  /* 0x0000004134347220 */ /* 0x000fe20000410000 */
[----:B------:R-:W-:Y:S01]  /*8c00*/  FFMA.FTZ R46, R46, R53, R81 ;  /* 0x000000352e2e7223 */ /* 0x000fe20000010051 */
[----:B------:R-:W-:Y:S01]  /*8c10*/  FFMA.FTZ R45, R45, R54, R76 ;  /* 0x000000362d2d7223 */ /* 0x000fe2000001004c */
[C---:B------:R-:W-:Y:S01]  /*8c20*/  FFMA.FTZ R48, R50.reuse, R65, -R77 ;  /* 0x0000004132307223 */ /* 0x040fe2000001084d */
[----:B------:R-:W-:Y:S01]  /*8c30*/  FFMA.FTZ R50, R50, R55, R52 ;  /* 0x0000003732327223 */ /* 0x000fe20000010034 */
[C---:B------:R-:W-:Y:S01]  /*8c40*/  IMAD.U32 R52, R42.reuse, 0x10000, RZ ;  /* 0x000100002a347824 */ /* 0x040fe200078e00ff */
[----:B------:R-:W-:Y:S01]  /*8c50*/  LOP3.LUT R53, R42, 0xffff0000, RZ, 0xc0, !PT ;  /* 0xffff00002a357812 */ /* 0x000fe200078ec0ff */
[----:B------:R-:W-:Y:S01]  /*8c60*/  IMAD.U32 R13, R12, 0x10000, RZ ;  /* 0x000100000c0d7824 */ /* 0x000fe200078e00ff */
[----:B------:R-:W-:Y:S01]  /*8c70*/  LOP3.LUT R35, R35, 0xffff0000, RZ, 0xc0, !PT ;  /* 0xffff000023237812 */ /* 0x000fe200078ec0ff */
[----:B------:R-:W-:Y:S01]  /*8c80*/  FMUL.FTZ R42, R33, R66 ;  /* 0x00000042212a7220 */ /* 0x000fe20000410000 */
[----:B------:R-:W-:Y:S01]  /*8c90*/  LOP3.LUT R54, R79, 0xffff0000, RZ, 0xc0, !PT ;  /* 0xffff00004f367812 */ /* 0x000fe200078ec0ff */
[-C--:B------:R-:W-:Y:S01]  /*8ca0*/  FMUL.FTZ R55, R33, R52.reuse ;  /* 0x0000003421377220 */ /* 0x080fe20000410000 */
[----:B------:R-:W-:Y:S01]  /*8cb0*/  LOP3.LUT R32, R32, 0xffff0000, RZ, 0xc0, !PT ;  /* 0xffff000020207812 */ /* 0x000fe200078ec0ff */
[----:B------:R-:W-:Y:S01]  /*8cc0*/  FFMA.FTZ R33, R13, R52, -R42 ;  /* 0x000000340d217223 */ /* 0x000fe2000001082a */
[----:B------:R-:W-:Y:S01]  /*8cd0*/  PRMT R43, R158, 0x5410, R43 ;  /* 0x000054109e2b7816 */ /* 0x000fe2000000002b */
[----:B------:R-:W-:Y:S01]  /*8ce0*/  FMUL.FTZ R76, R35, R54 ;  /* 0x00000036234c7220 */ /* 0x000fe20000410000 */
[----:B------:R-:W-:Y:S01]  /*8cf0*/  LOP3.LUT R64, R67, 0xffff0000, RZ, 0xc0, !PT ;  /* 0xffff000043407812 */ /* 0x000fe200078ec0ff */
[----:B------:R-:W-:Y:S01]  /*8d00*/  FFMA.FTZ R13, R13, R66, R55 ;  /* 0x000000420d0d7223 */ /* 0x000fe20000010037 */
[----:B------:R-:W-:Y:S01]  /*8d10*/  LOP3.LUT R159, R159, 0xffff0000, RZ, 0xc0, !PT ;  /* 0xffff00009f9f7812 */ /* 0x000fe200078ec0ff */
[----:B------:R-:W-:Y:S01]  /*8d20*/  FMUL.FTZ R55, R32, R53 ;  /* 0x0000003520377220 */ /* 0x000fe20000410000 */
[----:B------:R-:W-:Y:S01]  /*8d30*/  PRMT R11, R156, 0x5410, R11 ;  /* 0x000054109c0b7816 */ /* 0x000fe2000000000b */
[-C--:B------:R-:W-:Y:S01]  /*8d40*/  FMUL.FTZ R78, R35, R64.reuse ;  /* 0x00000040234e7220 */ /* 0x080fe20000410000 */
[----:B------:R-:W-:Y:S01]  /*8d50*/  LOP3.LUT R15, R15, 0xffff0000, RZ, 0xc0, !PT ;  /* 0xffff00000f0f7812 */ /* 0x000fe200078ec0ff */
[----:B------:R-:W-:Y:S01]  /*8d60*/  FMUL.FTZ R65, R32, R159 ;  /* 0x0000009f20417220 */ /* 0x000fe20000410000 */
[----:B------:R-:W-:Y:S01]  /*8d70*/  LOP3.LUT R12, R12, 0xffff0000, RZ, 0xc0, !PT ;  /* 0xffff00000c0c7812 */ /* 0x000fe200078ec0ff */
[----:B------:R-:W-:Y:S01]  /*8d80*/  IMAD.U32 R42, R43, 0x10000, RZ ;  /* 0x000100002b2a7824 */ /* 0x000fe200078e00ff */
[C---:B------:R-:W-:Y:S01]  /*8d90*/  SHF.L.U32 R49, R14.reuse, 0x10, RZ ;  /* 0x000000100e317819 */ /* 0x040fe200000006ff */
[----:B------:R-:W-:Y:S01]  /*8da0*/  IMAD.U32 R32, R11, 0x10000, RZ ;  /* 0x000100000b207824 */ /* 0x000fe200078e00ff */
[----:B------:R-:W-:Y:S01]  /*8db0*/  LOP3.LUT R51, R14, 0xffff0000, RZ, 0xc0, !PT ;  /* 0xffff00000e337812 */ /* 0x000fe200078ec0ff */
[C---:B------:R-:W-:Y:S01]  /*8dc0*/  IMAD.U32 R14, R34.reuse, 0x10000, RZ ;  /* 0x00010000220e7824 */ /* 0x040fe200078e00ff */
[----:B------:R-:W-:Y:S01]  /*8dd0*/  LOP3.LUT R34, R34, 0xffff0000, RZ, 0xc0, !PT ;  /* 0xffff000022227812 */ /* 0x000fe200078ec0ff */
[----:B------:R-:W-:Y:S01]  /*8de0*/  FFMA.FTZ R35, R15, R64, -R76 ;  /* 0x000000400f237223 */ /* 0x000fe2000001084c */
[----:B------:R-:W-:Y:S01]  /*8df0*/  LOP3.LUT R43, R43, 0xffff0000, RZ, 0xc0, !PT ;  /* 0xffff00002b2b7812 */ /* 0x000fe200078ec0ff */
[----:B------:R-:W-:Y:S01]  /*8e00*/  FFMA.FTZ R15, R15, R54, R78 ;  /* 0x000000360f0f7223 */ /* 0x000fe2000001004e */
[----:B------:R-:W-:Y:S01]  /*8e10*/  LOP3.LUT R11, R11, 0xffff0000, RZ, 0xc0, !PT ;  /* 0xffff00000b0b7812 */ /* 0x000fe200078ec0ff */
[----:B------:R-:W-:Y:S01]  /*8e20*/  FFMA.FTZ R52, R12, R53, -R65 ;  /* 0x000000350c347223 */ /* 0x000fe20000010841 */
[C---:B------:R-:W-:Y:S01]  /*8e30*/  FMUL.FTZ R54, R14.reuse, R42 ;  /* 0x0000002a0e367220 */ /* 0x040fe20000410000 */
[----:B------:R-:W-:Y:S01]  /*8e40*/  FMUL.FTZ R53, R14, R32 ;  /* 0x000000200e357220 */ /* 0x000fe20000410000 */
[C---:B------:R-:W-:Y:S01]  /*8e50*/  FMUL.FTZ R14, R34.reuse, R43 ;  /* 0x0000002b220e7220 */ /* 0x040fe20000410000 */
[----:B------:R-:W-:Y:S01]  /*8e60*/  FMUL.FTZ R34, R34, R11 ;  /* 0x0000000b22227220 */ /* 0x000fe20000410000 */
[----:B------:R-:W-:Y:S01]  /*8e70*/  FFMA.FTZ R12, R12, R159, R55 ;  /* 0x0000009f0c0c7223 */ /* 0x000fe20000010037 */
[----:B------:R-:W-:Y:S01]  /*8e80*/  F2FP.BF16.F32.PACK_AB R35, R35, R48 ;  /* 0x000000302323723e */ /* 0x000fe200000010ff */
[C---:B------:R-:W-:Y:S01]  /*8e90*/  FFMA.FTZ R54, R49.reuse, R32, -R54 ;  /* 0x0000002031367223 */ /* 0x040fe20000010836 */
[----:B------:R-:W-:Y:S01]  /*8ea0*/  FFMA.FTZ R53, R49, R42, R53 ;  /* 0x0000002a31357223 */ /* 0x000fe20000010035 */
[C---:B------:R-:W-:Y:S01]  /*8eb0*/  FFMA.FTZ R11, R51.reuse, R11, -R14 ;  /* 0x0000000b330b7223 */ /* 0x040fe2000001080e */
[----:B------:R-:W-:Y:S01]  /*8ec0*/  FFMA.FTZ R34, R51, R43, R34 ;  /* 0x0000002b33227223 */ /* 0x000fe20000010022 */
[----:B------:R-:W-:-:S02]  /*8ed0*/  F2FP.BF16.F32.PACK_AB R44, R47, R44 ;  /* 0x0000002c2f2c723e */ /* 0x000fc400000010ff */
[----:B------:R-:W-:Y:S02]  /*8ee0*/  F2FP.BF16.F32.PACK_AB R45, R46, R45 ;  /* 0x0000002d2e2d723e */ /* 0x000fe400000010ff */
[----:B------:R-:W-:Y:S01]  /*8ef0*/  F2FP.BF16.F32.PACK_AB R50, R15, R50 ;  /* 0x000000320f32723e */ /* 0x000fe200000010ff */
[----:B------:R-:W-:Y:S01]  /*8f00*/  IMAD.MOV.U32 R15, RZ, RZ, R35 ;  /* 0x000000ffff0f7224 */ /* 0x000fe200078e0023 */
[----:B------:R-:W-:Y:S02]  /*8f10*/  F2FP.BF16.F32.PACK_AB R33, R52, R33 ;  /* 0x000000213421723e */ /* 0x000fe400000010ff */
[----:B------:R-:W-:Y:S01]  /*8f20*/  F2FP.BF16.F32.PACK_AB R32, R12, R13 ;  /* 0x0000000d0c20723e */ /* 0x000fe200000010ff */
[----:B------:R-:W-:Y:S01]  /*8f30*/  IMAD.MOV.U32 R13, RZ, RZ, R44 ;  /* 0x000000ffff0d7224 */ /* 0x000fe200078e002c */
[----:B------:R-:W-:Y:S01]  /*8f40*/  MOV R12, R33 ;  /* 0x00000021000c7202 */ /* 0x000fe20000000f00 */
[----:B------:R-:W-:Y:S01]  /*8f50*/  IMAD.MOV.U32 R33, RZ, RZ, R45 ;  /* 0x000000ffff217224 */ /* 0x000fe200078e002d */
[----:B------:R-:W-:Y:S01]  /*8f60*/  F2FP.BF16.F32.PACK_AB R14, R11, R54 ;  /* 0x000000360b0e723e */ /* 0x000fe200000010ff */
[----:B------:R-:W-:Y:S01]  /*8f70*/  IMAD.MOV.U32 R35, RZ, RZ, R50 ;  /* 0x000000ffff237224 */ /* 0x000fe200078e0032 */
[----:B------:R-:W-:-:S07]  /*8f80*/  F2FP.BF16.F32.PACK_AB R34, R34, R53 ;  /* 0x000000352222723e */ /* 0x000fce00000010ff */
.L_x_540:
[----:B------:R-:W-:Y:S05]  /*8f90*/  BSYNC B2 ;  /* 0x0000000000027941 */ /* 0x000fea0003800000 */
.L_x_539:
[----:B---3--:R3:W-:Y:S04]  /*8fa0*/  ST.E.128 desc[UR56][R38.64], R12 ;  /* 0x0000000c26007985 */ /* 0x0087e8000c101d38 */
[----:B----4-:R3:W-:Y:S02]  /*8fb0*/  @!P3 ST.E.128 desc[UR56][R40.64], R32 ;  /* 0x000000202800b985 */ /* 0x0107e4000c101d38 */
.L_x_538:
[----:B------:R-:W-:Y:S05]  /*8fc0*/  BSYNC B1 ;  /* 0x0000000000017941 */ /* 0x000fea0003800000 */
.L_x_537:
[----:B------:R-:W-:Y:S01]  /*8fd0*/  ISETP.NE.AND P3, PT, R7, RZ, PT ;  /* 0x000000ff0700720c */ /* 0x000fe20003f65270 */
[----:B------:R-:W-:-:S12]  /*8fe0*/  BSSY B1, `(.L_x_541) ;  /* 0x000007a000017945 */ /* 0x000fd80003800000 */
[----:B------:R-:W-:Y:S05]  /*8ff0*/  @!P3 BRA `(.L_x_542) ;  /* 0x0000000400e0b947 */ /* 0x000fea0003800000 */
[----:B0--3--:R-:W-:Y:S01]  /*9000*/  SEL R11, R122, R135, !P1 ;  /* 0x000000877a0b7207 */ /* 0x009fe20004800000 */
        /* <DEDUP_REMOVED lines=11> */
[----:B------:R-:W-:Y:S02]  /*90c0*/  LOP3.LUT R11, R203, 0x38, R40, 0xf8, !PT ;  /* 0x00000038cb0b7812 */ /* 0x000fe400078ef828 */
[----:B------:R-:W-:Y:S02]  /*90d0*/  SHF.R.S32.HI R12, RZ, 0x3, R12 ;  /* 0x00000003ff0c7819 */ /* 0x000fe4000001140c */
[----:B------:R-:W-:Y:S02]  /*90e0*/  LOP3.LUT R11, R11, R13, RZ, 0x3c, !PT ;  /* 0x0000000d0b0b7212 */ /* 0x000fe400078e3cff */
[----:B------:R-:W-:Y:S01]  /*90f0*/  ISETP.GE.AND P3, PT, R40, R131, PT ;  /* 0x000000832800720c */ /* 0x000fe20003f66270 */
[----:B------:R-:W-:-:S04]  /*9100*/  IMAD R12, R12, 0x1800, R219 ;  /* 0x000018000c0c7824 */ /* 0x000fc800078e02db */
        /* <DEDUP_REMOVED lines=11> */
[--C-:B------:R-:W-:Y:S01]  /*91c0*/  SHF.R.U64 R52, R72, 0x10, R73.reuse ;  /* 0x0000001048347819 */ /* 0x100fe20000001249 */
[----:B---3--:R-:W-:Y:S01]  /*91d0*/  IMAD.U32 R46, R13, 0x10000, RZ ;  /* 0x000100000d2e7824 */ /* 0x008fe200078e00ff */
[----:B------:R-:W-:Y:S01]  /*91e0*/  SHF.R.U32.HI R72, RZ, 0x10, R73 ;  /* 0x00000010ff487819 */ /* 0x000fe20000011649 */
[----:B------:R-:W-:Y:S01]  /*91f0*/  IMAD.U32 R49, R15, 0x10000, RZ ;  /* 0x000100000f317824 */ /* 0x000fe200078e00ff */
[--C-:B------:R-:W-:Y:S01]  /*9200*/  SHF.R.U64 R50, R60, 0x10, R61.reuse ;  /* 0x000000103c327819 */ /* 0x100fe2000000123d */
[----:B0-----:R-:W-:Y:S01]  /*9210*/  IMAD.U32 R11, R12, 0x10000, RZ ;  /* 0x000100000c0b7824 */ /* 0x001fe200078e00ff */
[----:B------:R-:W-:Y:S02]  /*9220*/  SHF.R.U32.HI R60, RZ, 0x10, R61 ;  /* 0x00000010ff3c7819 */ /* 0x000fe4000001163d */
[----:B------:R-:W-:-:S02]  /*9230*/  LOP3.LUT R47, R35, 0xffff0000, RZ, 0xc0, !PT ;  /* 0xffff0000232f7812 */ /* 0x000fc400078ec0ff */
[----:B------:R-:W-:Y:S02]  /*9240*/  PRMT R35, R146, 0x5410, R53 ;  /* 0x0000541092237816 */ /* 0x000fe40000000035 */
[----:B------:R-:W-:Y:S02]  /*9250*/  PRMT R53, R149, 0x5432, R72 ;  /* 0x0000543295357816 */ /* 0x000fe40000000048 */
[C---:B------:R-:W-:Y:S02]  /*9260*/  PRMT R50, R147.reuse, 0x5410, R50 ;  /* 0x0000541093327816 */ /* 0x040fe40000000032 */
[----:B------:R-:W-:Y:S01]  /*9270*/  PRMT R147, R147, 0x5432, R60 ;  /* 0x0000543293937816 */ /* 0x000fe2000000003c */
[----:B------:R-:W-:Y:S01]  /*9280*/  IMAD.U32 R54, R53, 0x10000, RZ ;  /* 0x0001000035367824 */ /* 0x000fe200078e00ff */
[--C-:B------:R-:W-:Y:S02]  /*9290*/  SHF.R.U64 R43, R74, 0x10, R75.reuse ;  /* 0x000000104a2b7819 */ /* 0x100fe4000000124b */
[----:B------:R-:W-:-:S02]  /*92a0*/  SHF.R.U32.HI R75, RZ, 0x10, R75 ;  /* 0x00000010ff4b7819 */ /* 0x000fc4000001164b */
[----:B------:R-:W-:Y:S02]  /*92b0*/  SHF.L.U32 R45, R33, 0x10, RZ ;  /* 0x00000010212d7819 */ /* 0x000fe400000006ff */
[----:B------:R-:W-:Y:S02]  /*92c0*/  SHF.R.U32.HI R63, RZ, 0x10, R63 ;  /* 0x00000010ff3f7819 */ /* 0x000fe4000001163f */
[----:B------:R-:W-:Y:S01]  /*92d0*/  PRMT R149, R149, 0x5410, R52 ;  /* 0x0000541095957816 */ /* 0x000fe20000000034 */
[----:B------:R-:W-:Y:S01]  /*92e0*/  IMAD.U32 R52, R147, 0x10000, RZ ;  /* 0x0001000093347824 */ /* 0x000fe200078e00ff */
[C---:B------:R-:W-:Y:S01]  /*92f0*/  PRMT R43, R148.reuse, 0x5410, R43 ;  /* 0x00005410942b7816 */ /* 0x040fe2000000002b */
[C---:B------:R-:W-:Y:S01]  /*9300*/  FMUL.FTZ R55, R45.reuse, R54 ;  /* 0x000000362d377220 */ /* 0x040fe20000410000 */
[----:B------:R-:W-:Y:S01]  /*9310*/  PRMT R148, R148, 0x5432, R75 ;  /* 0x0000543294947816 */ /* 0x000fe2000000004b */
[-C--:B------:R-:W-:Y:S01]  /*9320*/  FMUL.FTZ R61, R45, R52.reuse ;  /* 0x000000342d3d7220 */ /* 0x080fe20000410000 */
[----:B------:R-:W-:Y:S01]  /*9330*/  LOP3.LUT R48, R33, 0xffff0000, RZ, 0xc0, !PT ;  /* 0xffff000021307812 */ /* 0x000fe200078ec0ff */
[----:B------:R-:W-:Y:S01]  /*9340*/  FFMA.FTZ R45, R46, R52, -R55 ;  /* 0x000000342e2d7223 */ /* 0x000fe20000010837 */
[----:B------:R-:W-:Y:S01]  /*9350*/  LOP3.LUT R53, R53, 0xffff0000, RZ, 0xc0, !PT ;  /* 0xffff000035357812 */ /* 0x000fe200078ec0ff */
[----:B------:R-:W-:Y:S01]  /*9360*/  IMAD.U32 R60, R148, 0x10000, RZ ;  /* 0x00010000943c7824 */ /* 0x000fe200078e00ff */
[----:B------:R-:W-:Y:S01]  /*9370*/  PRMT R146, R146, 0x5432, R63 ;  /* 0x0000543292927816 */ /* 0x000fe2000000003f */
[----:B------:R-:W-:Y:S01]  /*9380*/  FFMA.FTZ R46, R46, R54, R61 ;  /* 0x000000362e2e7223 */ /* 0x000fe2000001003d */
[----:B------:R-:W-:Y:S01]  /*9390*/  LOP3.LUT R147, R147, 0xffff0000, RZ, 0xc0, !PT ;  /* 0xffff000093937812 */ /* 0x000fe200078ec0ff */
[----:B------:R-:W-:Y:S01]  /*93a0*/  FMUL.FTZ R55, R48, R53 ;  /* 0x0000003530377220 */ /* 0x000fe20000410000 */
[----:B------:R-:W-:Y:S01]  /*93b0*/  LOP3.LUT R44, R13, 0xffff0000, RZ, 0xc0, !PT ;  /* 0xffff00000d2c7812 */ /* 0x000fe200078ec0ff */
[----:B------:R-:W-:-:S02]  /*93c0*/  IMAD.U32 R52, R146, 0x10000, RZ ;  /* 0x0001000092347824 */ /* 0x000fc400078e00ff */
[C---:B------:R-:W-:Y:S01]  /*93d0*/  FMUL.FTZ R54, R51.reuse, R60 ;  /* 0x0000003c33367220 */ /* 0x040fe20000410000 */
[-C--:B------:R-:W-:Y:S01]  /*93e0*/  FMUL.FTZ R61, R48, R147.reuse ;  /* 0x00000093303d7220 */ /* 0x080fe20000410000 */
[----:B------:R-:W-:Y:S01]  /*93f0*/  LOP3.LUT R148, R148, 0xffff0000, RZ, 0xc0, !PT ;  /* 0xffff000094947812 */ /* 0x000fe200078ec0ff */
[C---:B------:R-:W-:Y:S01]  /*9400*/  FFMA.FTZ R48, R44.reuse, R147, -R55 ;  /* 0x000000932c307223 */ /* 0x040fe20000010837 */
[-C--:B------:R-:W-:Y:S01]  /*9410*/  FMUL.FTZ R55, R51, R52.reuse ;  /* 0x0000003433377220 */ /* 0x080fe20000410000 */
[----:B------:R-:W-:Y:S01]  /*9420*/  FFMA.FTZ R51, R44, R53, R61 ;  /* 0x000000352c337223 */ /* 0x000fe2000001003d */
[----:B------:R-:W-:Y:S01]  /*9430*/  LOP3.LUT R146, R146, 0xffff0000, RZ, 0xc0, !PT ;  /* 0xffff000092927812 */ /* 0x000fe200078ec0ff */
[----:B------:R-:W-:Y:S01]  /*9440*/  FFMA.FTZ R44, R49, R52, -R54 ;  /* 0x00000034312c7223 */ /* 0x000fe20000010836 */
[----:B------:R-:W-:Y:S01]  /*9450*/  SHF.L.U32 R54, R149, 0x10, RZ ;  /* 0x0000001095367819 */ /* 0x000fe200000006ff */
[----:B------:R-:W-:Y:S02]  /*9460*/  IMAD.U32 R33, R32, 0x10000, RZ ;  /* 0x0001000020217824 */ /* 0x000fe400078e00ff */
[----:B------:R-:W-:Y:S01]  /*9470*/  FFMA.FTZ R55, R49, R60, R55 ;  /* 0x0000003c31377223 */ /* 0x000fe20000010037 */
[----:B------:R-:W-:Y:S01]  /*9480*/  IMAD.U32 R52, R50, 0x10000, RZ ;  /* 0x0001000032347824 */ /* 0x000fe200078e00ff */
[----:B------:R-:W-:Y:S01]  /*9490*/  LOP3.LUT R42, R15, 0xffff0000, RZ, 0xc0, !PT ;  /* 0xffff00000f2a7812 */ /* 0x000fe200078ec0ff */
[C---:B------:R-:W-:Y:S01]  /*94a0*/  FMUL.FTZ R49, R47.reuse, R148 ;  /* 0x000000942f317220 */ /* 0x040fe20000410000 */
[-C--:B------:R-:W-:Y:S01]  /*94b0*/  FMUL.FTZ R53, R47, R146.reuse ;  /* 0x000000922f357220 */ /* 0x080fe20000410000 */
[----:B------:R-:W-:Y:S01]  /*94c0*/  LOP3.LUT R32, R32, 0xffff0000, RZ, 0xc0, !PT ;  /* 0xffff000020207812 */ /* 0x000fe200078ec0ff */
[----:B------:R-:W-:Y:S01]  /*94d0*/  IMAD.U32 R13, R14, 0x10000, RZ ;  /* 0x000100000e0d7824 */ /* 0x000fe200078e00ff */
[----:B------:R-:W-:Y:S01]  /*94e0*/  LOP3.LUT R149, R149, 0xffff0000, RZ, 0xc0, !PT ;  /* 0xffff000095957812 */ /* 0x000fe200078ec0ff */
[----:B------:R-:W-:Y:S01]  /*94f0*/  FFMA.FTZ R61, R42, R146, -R49 ;  /* 0x000000922a3d7223 */ /* 0x000fe20000010831 */
[----:B------:R-:W-:Y:S01]  /*9500*/  LOP3.LUT R47, R50, 0xffff0000, RZ, 0xc0, !PT ;  /* 0xffff0000322f7812 */ /* 0x000fe200078ec0ff */
[C---:B------:R-:W-:Y:S01]  /*9510*/  FMUL.FTZ R50, R33.reuse, R54 ;  /* 0x0000003621327220 */ /* 0x040fe20000410000 */
[----:B------:R-:W-:Y:S01]  /*9520*/  FMUL.FTZ R33, R33, R52 ;  /* 0x0000003421217220 */ /* 0x000fe20000410000 */
[----:B------:R-:W-:Y:S01]  /*9530*/  FFMA.FTZ R148, R42, R148, R53 ;  /* 0x000000942a947223 */ /* 0x000fe20000010035 */
[----:B------:R-:W-:Y:S01]  /*9540*/  LOP3.LUT R12, R12, 0xffff0000, RZ, 0xc0, !PT ;  /* 0xffff00000c0c7812 */ /* 0x000fe200078ec0ff */
[----:B------:R-:W-:Y:S01]  /*9550*/  FMUL.FTZ R49, R32, R149 ;  /* 0x0000009520317220 */ /* 0x000fe20000410000 */
[----:B------:R-:W-:Y:S01]  /*9560*/  LOP3.LUT R15, R14, 0xffff0000, RZ, 0xc0, !PT ;  /* 0xffff00000e0f7812 */ /* 0x000fe200078ec0ff */
[----:B------:R-:W-:Y:S01]  /*9570*/  FMUL.FTZ R53, R32, R47 ;  /* 0x0000002f20357220 */ /* 0x000fe20000410000 */
[----:B------:R-:W-:-:S02]  /*9580*/  IMAD.U32 R14, R34, 0x10000, RZ ;  /* 0x00010000220e7824 */ /* 0x000fc400078e00ff */
[C---:B------:R-:W-:Y:S01]  /*9590*/  FFMA.FTZ R50, R11.reuse, R52, -R50 ;  /* 0x000000340b327223 */ /* 0x040fe20000010832 */
[----:B------:R-:W-:Y:S01]  /*95a0*/  FFMA.FTZ R33, R11, R54, R33 ;  /* 0x000000360b217223 */ /* 0x000fe20000010021 */
[----:B------:R-:W-:Y:S01]  /*95b0*/  IMAD.U32 R32, R43, 0x10000, RZ ;  /* 0x000100002b207824 */ /* 0x000fe200078e00ff */
[----:B------:R-:W-:Y:S01]  /*95c0*/  LOP3.LUT R34, R34, 0xffff0000, RZ, 0xc0, !PT ;  /* 0xffff000022227812 */ /* 0x000fe200078ec0ff */
[----:B------:R-:W-:Y:S01]  /*95d0*/  IMAD.U32 R11, R35, 0x10000, RZ ;  /* 0x00010000230b7824 */ /* 0x000fe200078e00ff */
[----:B------:R-:W-:Y:S01]  /*95e0*/  LOP3.LUT R43, R43, 0xffff0000, RZ, 0xc0, !PT ;  /* 0xffff00002b2b7812 */ /* 0x000fe200078ec0ff */
[----:B------:R-:W-:Y:S01]  /*95f0*/  FFMA.FTZ R49, R12, R47, -R49 ;  /* 0x0000002f0c317223 */ /* 0x000fe20000010831 */
[----:B------:R-:W-:Y:S01]  /*9600*/  LOP3.LUT R35, R35, 0xffff0000, RZ, 0xc0, !PT ;  /* 0xffff000023237812 */ /* 0x000fe200078ec0ff */
[CC--:B------:R-:W-:Y:S01]  /*9610*/  FMUL.FTZ R42, R14.reuse, R32.reuse ;  /* 0x000000200e2a7220 */ /* 0x0c0fe20000410000 */
[----:B------:R-:W-:Y:S01]  /*9620*/  FMUL.FTZ R47, R14, R11 ;  /* 0x0000000b0e2f7220 */ /* 0x000fe20000410000 */
[----:B------:R-:W-:Y:S01]  /*9630*/  FMUL.FTZ R14, R34, R43 ;  /* 0x0000002b220e7220 */ /* 0x000fe20000410000 */
[----:B------:R-:W-:Y:S01]  /*9640*/  FFMA.FTZ R12, R12, R149, R53 ;  /* 0x000000950c0c7223 */ /* 0x000fe20000010035 */
[----:B------:R-:W-:Y:S01]  /*9650*/  FMUL.FTZ R34, R34, R35 ;  /* 0x0000002322227220 */ /* 0x000fe20000410000 */
[----:B------:R-:W-:Y:S01]  /*9660*/  FFMA.FTZ R42, R13, R11, -R42 ;  /* 0x0000000b0d2a7223 */ /* 0x000fe2000001082a */
[----:B------:R-:W-:Y:S01]  /*9670*/  FFMA.FTZ R35, R15, R35, -R14 ;  /* 0x000000230f237223 */ /* 0x000fe2000001080e */
[----:B------:R-:W-:Y:S01]  /*9680*/  FFMA.FTZ R47, R13, R32, R47 ;  /* 0x000000200d2f7223 */ /* 0x000fe2000001002f */
[----:B------:R-:W-:Y:S01]  /*9690*/  FFMA.FTZ R34, R15, R43, R34 ;  /* 0x0000002b0f227223 */ /* 0x000fe20000010022 */
[----:B------:R-:W-:-:S02]  /*96a0*/  F2FP.BF16.F32.PACK_AB R46, R51, R46 ;  /* 0x0000002e332e723e */ /* 0x000fc400000010ff */
        /* <DEDUP_REMOVED lines=9> */
[----:B------:R-:W-:-:S07]  /*9740*/  F2FP.BF16.F32.PACK_AB R34, R34, R47 ;  /* 0x0000002f2222723e */ /* 0x000fce00000010ff */
.L_x_544:
[----:B------:R-:W-:Y:S05]  /*9750*/  BSYNC B2 ;  /* 0x0000000000027941 */ /* 0x000fea0003800000 */
.L_x_543:
[----:B---3--:R3:W-:Y:S04]  /*9760*/  ST.E.128 desc[UR56][R38.64], R12 ;  /* 0x0000000c26007985 */ /* 0x0087e8000c101d38 */
[----:B----4-:R3:W-:Y:S02]  /*9770*/  @!P3 ST.E.128 desc[UR56][R40.64], R32 ;  /* 0x000000202800b985 */ /* 0x0107e4000c101d38 */
.L_x_542:
[----:B------:R-:W-:Y:S05]  /*9780*/  BSYNC B1 ;  /* 0x0000000000017941 */ /* 0x000fea0003800000 */
.L_x_541:
[----:B------:R-:W-:-:S13]  /*9790*/  ISETP.NE.AND P3, PT, R8, RZ, PT ;  /* 0x000000ff0800720c */ /* 0x000fda0003f65270 */
[----:B------:R-:W-:Y:S05]  /*97a0*/  @!P3 BRA `(.L_x_493) ;  /* 0x0000000c00c8b947 */ /* 0x000fea0003800000 */
[----:B0--3--:R-:W3:Y:S01]  /*97b0*/  LDL R11, [R1] ;  /* 0x00000000010b7983 */ /* 0x009ee20000100800 */
[----:B------:R-:W-:Y:S01]  /*97c0*/  SHF.R.U32.HI R13, RZ, 0x3, R203 ;  /* 0x00000003ff0d7819 */ /* 0x000fe200000116cb */
[----:B------:R-:W-:Y:S01]  /*97d0*/  BSSY B1, `(.L_x_545) ;  /* 0x0000074000017945 */ /* 0x000fe20003800000 */
[----:B----4-:R-:W-:-:S04]  /*97e0*/  LEA R38, P3, R5, R36, 0x1 ;  /* 0x0000002405267211 */ /* 0x010fc800078608ff */
[----:B------:R-:W-:Y:S02]  /*97f0*/  LEA.HI.X R39, R5, R117, R109, 0x1, P3 ;  /* 0x0000007505277211 */ /* 0x000fe400018f0c6d */
[----:B------:R-:W-:Y:S02]  /*9800*/  ISETP.GE.AND P3, PT, R192, R121, PT ;  /* 0x00000079c000720c */ /* 0x000fe40003f66270 */
[----:B---3--:R-:W-:-:S04]  /*9810*/  LOP3.LUT P4, RZ, R11, 0x1, RZ, 0xc0, !PT ;  /* 0x000000010bff7812 */ /* 0x008fc8000788c0ff */
[----:B------:R-:W-:-:S04]  /*9820*/  SEL R135, R122, R135, !P4 ;  /* 0x000000877a877207 */ /* 0x000fc80006000000 */
[----:B------:R-:W-:-:S04]  /*9830*/  SHF.R.S32.HI R12, RZ, 0x1f, R135 ;  /* 0x0000001fff0c7819 */ /* 0x000fc80000011487 */
[----:B------:R-:W-:-:S04]  /*9840*/  LEA.HI R12, R12, R135, RZ, 0x4 ;  /* 0x000000870c0c7211 */ /* 0x000fc800078f20ff */
[----:B------:R-:W-:-:S04]  /*9850*/  LEA.HI.SX32 R12, R12, R113, 0x1c ;  /* 0x000000710c0c7211 */ /* 0x000fc800078fe2ff */
[----:B------:R-:W-:Y:S01]  /*9860*/  SHF.R.S32.HI R11, RZ, 0x1f, R12 ;  /* 0x0000001fff0b7819 */ /* 0x000fe2000001140c */
[----:B------:R-:W-:-:S03]  /*9870*/  IMAD.SHL.U32 R40, R12, 0x8, RZ ;  /* 0x000000080c287824 */ /* 0x000fc600078e00ff */
[----:B------:R-:W-:-:S04]  /*9880*/  LEA.HI R11, R11, R12, RZ, 0x3 ;  /* 0x0000000c0b0b7211 */ /* 0x000fc800078f18ff */
        /* <DEDUP_REMOVED lines=8> */
[----:B------:R-:W-:-:S03]  /*9910*/  IMAD R32, R13, 0x2, R2 ;  /* 0x000000020d207824 */ /* 0x000fc600078e0202 */
[----:B------:R0:W3:Y:S04]  /*9920*/  LDS.128 R12, [R11+0x1e400] ;  /* 0x01e400000b0c7984 */ /* 0x0000e80000000c00 */
[----:B------:R-:W4:Y:S01]  /*9930*/  LDS.128 R32, [R32+0x1e400] ;  /* 0x01e4000020207984 */ /* 0x000f220000000c00 */
[----:B------:R-:W-:Y:S05]  /*9940*/  @P3 BRA `(.L_x_546) ;  /* 0x0000000400703947 */ /* 0x000fea0003800000 */
[----:B------:R-:W-:Y:S01]  /*9950*/  SHF.R.U64 R54, R68, 0x10, R69 ;  /* 0x0000001044367819 */ /* 0x000fe20000001245 */
[----:B----4-:R-:W-:Y:S01]  /*9960*/  IMAD.U32 R45, R33, 0x10000, RZ ;  /* 0x00010000212d7824 */ /* 0x010fe200078e00ff */
[----:B------:R-:W-:Y:S01]  /*9970*/  SHF.R.U64 R49, R56, 0x10, R57 ;  /* 0x0000001038317819 */ /* 0x000fe20000001239 */
[----:B---3--:R-:W-:Y:S01]  /*9980*/  IMAD.U32 R42, R13, 0x10000, RZ ;  /* 0x000100000d2a7824 */ /* 0x008fe200078e00ff */
[----:B------:R-:W-:Y:S01]  /*9990*/  SHF.R.U32.HI R68, RZ, 0x10, R69 ;  /* 0x00000010ff447819 */ /* 0x000fe20000011645 */
[----:B------:R-:W-:Y:S01]  /*99a0*/  IMAD.U32 R47, R35, 0x10000, RZ ;  /* 0x00010000232f7824 */ /* 0x000fe200078e00ff */
[----:B------:R-:W-:Y:S01]  /*99b0*/  SHF.R.U32.HI R57, RZ, 0x10, R57 ;  /* 0x00000010ff397819 */ /* 0x000fe20000011639 */
[----:B------:R-:W-:Y:S01]  /*99c0*/  IMAD.U32 R44, R32, 0x10000, RZ ;  /* 0x00010000202c7824 */ /* 0x000fe200078e00ff */
[----:B------:R-:W-:Y:S01]  /*99d0*/  PRMT R48, R140, 0x5410, R49 ;  /* 0x000054108c307816 */ /* 0x000fe20000000031 */
[----:B0-----:R-:W-:Y:S01]  /*99e0*/  IMAD.U32 R11, R14, 0x10000, RZ ;  /* 0x000100000e0b7824 */ /* 0x001fe200078e00ff */
[----:B------:R-:W-:-:S02]  /*99f0*/  PRMT R51, R145, 0x5432, R68 ;  /* 0x0000543291337816 */ /* 0x000fc40000000044 */
[----:B------:R-:W-:Y:S02]  /*9a00*/  SHF.R.U64 R53, R70, 0x10, R71 ;  /* 0x0000001046357819 */ /* 0x000fe40000001247 */
[----:B------:R-:W-:Y:S01]  /*9a10*/  PRMT R140, R140, 0x5432, R57 ;  /* 0x000054328c8c7816 */ /* 0x000fe20000000039 */
[----:B------:R-:W-:Y:S01]  /*9a20*/  IMAD.U32 R52, R51, 0x10000, RZ ;  /* 0x0001000033347824 */ /* 0x000fe200078e00ff */
[----:B------:R-:W-:Y:S02]  /*9a30*/  SHF.R.U32.HI R71, RZ, 0x10, R71 ;  /* 0x00000010ff477819 */ /* 0x000fe40000011647 */
[----:B------:R-:W-:Y:S01]  /*9a40*/  SHF.R.U64 R50, R58, 0x10, R59 ;  /* 0x000000103a327819 */ /* 0x000fe2000000123b */
[----:B------:R-:W-:Y:S01]  /*9a50*/  IMAD.U32 R49, R140, 0x10000, RZ ;  /* 0x000100008c317824 */ /* 0x000fe200078e00ff */
[C---:B------:R-:W-:Y:S01]  /*9a60*/  PRMT R53, R144.reuse, 0x5410, R53 ;  /* 0x0000541090357816 */ /* 0x040fe20000000035 */
[CC--:B------:R-:W-:Y:S01]  /*9a70*/  FMUL.FTZ R55, R45.reuse, R52.reuse ;  /* 0x000000342d377220 */ /* 0x0c0fe20000410000 */
[----:B------:R-:W-:Y:S01]  /*9a80*/  SHF.R.U32.HI R58, RZ, 0x10, R59 ;  /* 0x00000010ff3a7819 */ /* 0x000fe2000001163b */
[-C--:B------:R-:W-:Y:S01]  /*9a90*/  FMUL.FTZ R45, R45, R49.reuse ;  /* 0x000000312d2d7220 */ /* 0x080fe20000410000 */
[----:B------:R-:W-:Y:S01]  /*9aa0*/  PRMT R144, R144, 0x5432, R71 ;  /* 0x0000543290907816 */ /* 0x000fe20000000047 */
[C---:B------:R-:W-:Y:S01]  /*9ab0*/  FFMA.FTZ R55, R42.reuse, R49, -R55 ;  /* 0x000000312a377223 */ /* 0x040fe20000010837 */
[C---:B------:R-:W-:Y:S01]  /*9ac0*/  PRMT R50, R139.reuse, 0x5410, R50 ;  /* 0x000054108b327816 */ /* 0x040fe20000000032 */
[----:B------:R-:W-:Y:S01]  /*9ad0*/  FFMA.FTZ R45, R42, R52, R45 ;  /* 0x000000342a2d7223 */ /* 0x000fe2000001002d */
[----:B------:R-:W-:-:S02]  /*9ae0*/  PRMT R139, R139, 0x5432, R58 ;  /* 0x000054328b8b7816 */ /* 0x000fc4000000003a */
[----:B------:R-:W-:Y:S01]  /*9af0*/  PRMT R145, R145, 0x5410, R54 ;  /* 0x0000541091917816 */ /* 0x000fe20000000036 */
[----:B------:R-:W-:Y:S01]  /*9b00*/  IMAD.U32 R54, R144, 0x10000, RZ ;  /* 0x0001000090367824 */ /* 0x000fe200078e00ff */
[----:B------:R-:W-:Y:S01]  /*9b10*/  LOP3.LUT R46, R33, 0xffff0000, RZ, 0xc0, !PT ;  /* 0xffff0000212e7812 */ /* 0x000fe200078ec0ff */
[----:B------:R-:W-:Y:S01]  /*9b20*/  IMAD.U32 R33, R15, 0x10000, RZ ;  /* 0x000100000f217824 */ /* 0x000fe200078e00ff */
[----:B------:R-:W-:Y:S01]  /*9b30*/  LOP3.LUT R51, R51, 0xffff0000, RZ, 0xc0, !PT ;  /* 0xffff000033337812 */ /* 0x000fe200078ec0ff */
[----:B------:R-:W-:Y:S01]  /*9b40*/  IMAD.U32 R42, R139, 0x10000, RZ ;  /* 0x000100008b2a7824 */ /* 0x000fe200078e00ff */
[----:B------:R-:W-:Y:S01]  /*9b50*/  LOP3.LUT R140, R140, 0xffff0000, RZ, 0xc0, !PT ;  /* 0xffff00008c8c7812 */ /* 0x000fe200078ec0ff */
[----:B------:R-:W-:Y:S01]  /*9b60*/  FMUL.FTZ R58, R47, R54 ;  /* 0x000000362f3a7220 */ /* 0x000fe20000410000 */
[----:B------:R-:W-:Y:S01]  /*9b70*/  LOP3.LUT R43, R13, 0xffff0000, RZ, 0xc0, !PT ;  /* 0xffff00000d2b7812 */ /* 0x000fe200078ec0ff */
[CC--:B------:R-:W-:Y:S01]  /*9b80*/  FMUL.FTZ R56, R46.reuse, R51.reuse ;  /* 0x000000332e387220 */ /* 0x0c0fe20000410000 */
[----:B------:R-:W-:Y:S01]  /*9b90*/  LOP3.LUT R35, R35, 0xffff0000, RZ, 0xc0, !PT ;  /* 0xffff000023237812 */ /* 0x000fe200078ec0ff */
[----:B------:R-:W-:Y:S01]  /*9ba0*/  FMUL.FTZ R46, R46, R140 ;  /* 0x0000008c2e2e7220 */ /* 0x000fe20000410000 */
[----:B------:R-:W-:Y:S01]  /*9bb0*/  LOP3.LUT R144, R144, 0xffff0000, RZ, 0xc0, !PT ;  /* 0xffff000090907812 */ /* 0x000fe200078ec0ff */
[-C--:B------:R-:W-:Y:S01]  /*9bc0*/  FMUL.FTZ R47, R47, R42.reuse ;  /* 0x0000002a2f2f7220 */ /* 0x080fe20000410000 */
[----:B------:R-:W-:Y:S01]  /*9bd0*/  FFMA.FTZ R58, R33, R42, -R58 ;  /* 0x0000002a213a7223 */ /* 0x000fe2000001083a */
[----:B------:R-:W-:Y:S01]  /*9be0*/  LOP3.LUT R42, R139, 0xffff0000, RZ, 0xc0, !PT ;  /* 0xffff00008b2a7812 */ /* 0x000fe200078ec0ff */
[----:B------:R-:W-:Y:S01]  /*9bf0*/  FFMA.FTZ R52, R43, R51, R46 ;  /* 0x000000332b347223 */ /* 0x000fe2000001002e */
[----:B------:R-:W-:Y:S01]  /*9c00*/  LOP3.LUT R15, R15, 0xffff0000, RZ, 0xc0, !PT ;  /* 0xffff00000f0f7812 */ /* 0x000fe200078ec0ff */
[----:B------:R-:W-:Y:S01]  /*9c10*/  FFMA.FTZ R56, R43, R140, -R56 ;  /* 0x0000008c2b387223 */ /* 0x000fe20000010838 */
[----:B------:R-:W-:Y:S01]  /*9c20*/  FFMA.FTZ R47, R33, R54, R47 ;  /* 0x00000036212f7223 */ /* 0x000fe2000001002f */
[----:B------:R-:W-:Y:S01]  /*9c30*/  FMUL.FTZ R46, R35, R144 ;  /* 0x00000090232e7220 */ /* 0x000fe20000410000 */
[----:B------:R-:W-:Y:S01]  /*9c40*/  SHF.L.U32 R33, R48, 0x10, RZ ;  /* 0x0000001030217819 */ /* 0x000fe200000006ff */
[----:B------:R-:W-:Y:S01]  /*9c50*/  IMAD.U32 R43, R145, 0x10000, RZ ;  /* 0x00010000912b7824 */ /* 0x000fe200078e00ff */
[----:B------:R-:W-:Y:S01]  /*9c60*/  LOP3.LUT R32, R32, 0xffff0000, RZ, 0xc0, !PT ;  /* 0xffff000020207812 */ /* 0x000fe200078ec0ff */
[-C--:B------:R-:W-:Y:S01]  /*9c70*/  FMUL.FTZ R54, R35, R42.reuse ;  /* 0x0000002a23367220 */ /* 0x080fe20000410000 */
[----:B------:R-:W-:Y:S01]  /*9c80*/  LOP3.LUT R145, R145, 0xffff0000, RZ, 0xc0, !PT ;  /* 0xffff000091917812 */ /* 0x000fe200078ec0ff */
[C---:B------:R-:W-:Y:S01]  /*9c90*/  FFMA.FTZ R49, R15.reuse, R42, -R46 ;  /* 0x0000002a0f317223 */ /* 0x040fe2000001082e */
[----:B------:R-:W-:Y:S01]  /*9ca0*/  SHF.L.U32 R41, R12, 0x10, RZ ;  /* 0x000000100c297819 */ /* 0x000fe200000006ff */
[----:B------:R-:W-:Y:S01]  /*9cb0*/  FMUL.FTZ R42, R44, R43 ;  /* 0x0000002b2c2a7220 */ /* 0x000fe20000410000 */
[----:B------:R-:W-:Y:S01]  /*9cc0*/  LOP3.LUT R12, R12, 0xffff0000, RZ, 0xc0, !PT ;  /* 0xffff00000c0c7812 */ /* 0x000fe200078ec0ff */
[----:B------:R-:W-:Y:S01]  /*9cd0*/  FMUL.FTZ R44, R44, R33 ;  /* 0x000000212c2c7220 */ /* 0x000fe20000410000 */
[----:B------:R-:W-:Y:S01]  /*9ce0*/  LOP3.LUT R35, R48, 0xffff0000, RZ, 0xc0, !PT ;  /* 0xffff000030237812 */ /* 0x000fe200078ec0ff */
[----:B------:R-:W-:Y:S01]  /*9cf0*/  FFMA.FTZ R54, R15, R144, R54 ;  /* 0x000000900f367223 */ /* 0x000fe20000010036 */
[----:B------:R-:W-:Y:S01]  /*9d00*/  FMUL.FTZ R15, R32, R145 ;  /* 0x00000091200f7220 */ /* 0x000fe20000410000 */
[----:B------:R-:W-:Y:S01]  /*9d10*/  FFMA.FTZ R33, R41, R33, -R42 ;  /* 0x0000002129217223 */ /* 0x000fe2000001082a */
[----:B------:R-:W-:-:S02]  /*9d20*/  IMAD.U32 R13, R34, 0x10000, RZ ;  /* 0x00010000220d7824 */ /* 0x000fc400078e00ff */
[----:B------:R-:W-:Y:S01]  /*9d30*/  FFMA.FTZ R44, R41, R43, R44 ;  /* 0x0000002b292c7223 */ /* 0x000fe2000001002c */
[C---:B------:R-:W-:Y:S01]  /*9d40*/  IMAD.U32 R42, R53.reuse, 0x10000, RZ ;  /* 0x00010000352a7824 */ /* 0x040fe200078e00ff */
[----:B------:R-:W-:Y:S01]  /*9d50*/  LOP3.LUT R34, R34, 0xffff0000, RZ, 0xc0, !PT ;  /* 0xffff000022227812 */ /* 0x000fe200078ec0ff */
[-C--:B------:R-:W-:Y:S01]  /*9d60*/  FMUL.FTZ R41, R32, R35.reuse ;  /* 0x0000002320297220 */ /* 0x080fe20000410000 */
        /* <DEDUP_REMOVED lines=24> */
[----:B------:R-:W-:Y:S01]  /*9ef0*/  F2FP.BF16.F32.PACK_AB R32, R41, R44 ;  /* 0x0000002c2920723e */ /* 0x000fe200000010ff */
[----:B------:R-:W-:-:S07]  /*9f00*/  IMAD.MOV.U32 R35, RZ, RZ, R47 ;  /* 0x000000ffff237224 */ /* 0x000fce00078e002f */
.L_x_546:
[----:B------:R-:W-:Y:S05]  /*9f10*/  BSYNC B1 ;  /* 0x0000000000017941 */ /* 0x000fea0003800000 */
.L_x_545:
[----:B---3--:R3:W-:Y:S01]  /*9f20*/  ST.E.128 desc[UR56][R38.64], R12 ;  /* 0x0000000c26007985 */ /* 0x0087e2000c101d38 */
[----:B------:R-:W-:-:S13]  /*9f30*/  ISETP.GE.AND P3, PT, R40, R131, PT ;  /* 0x000000832800720c */ /* 0x000fda0003f66270 */
[----:B------:R-:W-:Y:S05]  /*9f40*/  @P3 BRA `(.L_x_493) ;  /* 0x0000000400e03947 */ /* 0x000fea0003800000 */
[----:B------:R-:W-:-:S05]  /*9f50*/  IMAD.WIDE R36, R40, 0x2, R36 ;  /* 0x0000000228247825 */ /* 0x000fca00078e0224 */
[----:B----4-:R4:W-:Y:S01]  /*9f60*/  ST.E.128 desc[UR56][R36.64], R32 ;  /* 0x0000002024007985 */ /* 0x0109e2000c101d38 */
[----:B------:R-:W-:Y:S05]  /*9f70*/  BRA `(.L_x_493) ;  /* 0x0000000400d47947 */ /* 0x000fea0003800000 */
.L_x_458:
[----:B------:R-:W-:-:S06]  /*9f80*/  UISETP.NE.AND UP0, UPT, UR59, 0x3, UPT ;  /* 0x000000033b00788c */ /* 0x000fcc000bf05270 */
[----:B------:R-:W-:-:S13]  /*9f90*/  PLOP3.LUT P2, PT, PT, PT, UP0, 0x80, 0x0 ;  /* 0x000000000000781c */ /* 0x000fda0003f4f008 */
[----:B------:R-:W-:Y:S05]  /*9fa0*/  @!P2 BRA `(.L_x_547) ;  /* 0x000000000004a947 */ /* 0x000fea0003800000 */
[----:B------:R-:W-:Y:S01]  /*9fb0*/  BPT.TRAP 0x1 ;  /* 0x000000040000795c */ /* 0x000fe20000300000 */
.L_x_547:
[----:B------:R-:W-:Y:S01]  /*9fc0*/  IMAD R87, R18, 0x8, R2 ;  /* 0x0000000812577824 */ /* 0x000fe200078e0202 */
[----:B------:R-:W-:Y:S01]  /*9fd0*/  SHF.L.U32 R88, R202, 0x1f, RZ ;  /* 0x0000001fca587819 */ /* 0x000fe200000006ff */
[----:B------:R-:W-:Y:S01]  /*9fe0*/  BSSY B1, `(.L_x_548) ;  /* 0x0000004000017945 */ /* 0x000fe20003800000 */
[----:B------:R-:W-:Y:S02]  /*9ff0*/  SHF.R.S32.HI R84, RZ, 0x1f, R27 ;  /* 0x0000001fff547819 */ /* 0x000fe4000001141b */
[----:B------:R-:W0:Y:S02]  /*a000*/  SYNCS.PHASECHK.TRANS64.TRYWAIT P3, [R87+URZ+0x30890], R88 ;  /* 0x03089058570075a7 */ /* 0x000e24000806017f */
[----:B0-----:R-:W-:Y:S05]  /*a010*/  @!P3 BRA `(.L_x_549) ;  /* 0x000001700044b947 */ /* 0x001fea0003800000 */
.L_x_806:
[----:B------:R-:W-:Y:S05]  /*a020*/  BSYNC B1 ;  /* 0x0000000000017941 */ /* 0x000fea0003800000 */
.L_x_548:
[----:B------:R-:W-:Y:S01]  /*a030*/  ULDC.64 UR4, c[0x0][0x300] ;  /* 0x0000c00000047ab9 */ /* 0x000fe20000000a00 */
[----:B-----5:R-:W-:Y:S01]  /*a040*/  SHF.R.S32.HI R85, RZ, 0x1f, R21 ;  /* 0x0000001fff557819 */ /* 0x020fe20000011415 */
[----:B------:R-:W-:Y:S02]  /*a050*/  IMAD R14, R84, UR4, RZ ;  /* 0x00000004540e7c24 */ /* 0x000fe4000f8e02ff */
[----:B------:R-:W-:-:S04]  /*a060*/  IMAD.WIDE.U32 R12, R27, UR4, RZ ;  /* 0x000000041b0c7c25 */ /* 0x000fc8000f8e00ff */
[----:B------:R-:W-:Y:S01]  /*a070*/  IMAD R11, R27, UR5, R14 ;  /* 0x000000051b0b7c24 */ /* 0x000fe2000f8e020e */
[----:B------:R-:W-:Y:S01]  /*a080*/  ULDC.64 UR4, c[0x0][0x310] ;  /* 0x0000c40000047ab9 */ /* 0x000fe20000000a00 */
[----:B------:R-:W-:Y:S02]  /*a090*/  IMAD R86, R24, -0x60, R25 ;  /* 0xffffffa018567824 */ /* 0x000fe400078e0219 */
[----:B------:R-:W-:Y:S02]  /*a0a0*/  IMAD R14, R85, UR4, RZ ;  /* 0x00000004550e7c24 */ /* 0x000fe4000f8e02ff */
[----:B------:R-:W-:Y:S01]  /*a0b0*/  IMAD.IADD R13, R13, 0x1, R11 ;  /* 0x000000010d0d7824 */ /* 0x000fe200078e020b */
[----:B------:R-:W-:Y:S01]  /*a0c0*/  VIMNMX R86, R86, 0x60, PT ;  /* 0x0000006056567848 */ /* 0x000fe20003fe0100 */
[C---:B------:R-:W-:Y:S02]  /*a0d0*/  IMAD R11, R21.reuse, UR5, R14 ;  /* 0x00000005150b7c24 */ /* 0x040fe4000f8e020e */
[----:B------:R-:W-:Y:S01]  /*a0e0*/  IMAD.WIDE.U32 R12, R21, UR4, R12 ;  /* 0x00000004150c7c25 */ /* 0x000fe2000f8e000c */
[----:B------:R-:W-:-:S03]  /*a0f0*/  ULDC.64 UR4, c[0x0][0x308] ;  /* 0x0000c20000047ab9 */ /* 0x000fc60000000a00 */
[----:B------:R-:W-:Y:S02]  /*a100*/  IMAD R15, R0, UR4, RZ ;  /* 0x00000004000f7c24 */ /* 0x000fe4000f8e02ff */
[----:B------:R-:W-:Y:S02]  /*a110*/  IMAD.IADD R13, R13, 0x1, R11 ;  /* 0x000000010d0d7824 */ /* 0x000fe400078e020b */
[C---:B------:R-:W-:Y:S02]  /*a120*/  IMAD R15, R30.reuse, UR5, R15 ;  /* 0x000000051e0f7c24 */ /* 0x040fe4000f8e020f */
[----:B------:R-:W-:Y:S01]  /*a130*/  IMAD.WIDE.U32 R12, R30, UR4, R12 ;  /* 0x000000041e0c7c25 */ /* 0x000fe2000f8e000c */
[----:B------:R-:W-:-:S03]  /*a140*/  ULDC.64 UR4, c[0x0][0x2e8] ;  /* 0x0000ba0000047ab9 */ /* 0x000fc60000000a00 */
[----:B------:R-:W-:Y:S01]  /*a150*/  IMAD.IADD R42, R86, 0x1, -R201 ;  /* 0x00000001562a7824 */ /* 0x000fe200078e0ac9 */
[----:B------:R-:W-:Y:S02]  /*a160*/  IADD3 R15, R13, R15, RZ ;  /* 0x0000000f0d0f7210 */ /* 0x000fe40007ffe0ff */
[----:B------:R-:W-:Y:S01]  /*a170*/  LEA R40, P3, R12, UR4, 0x1 ;  /* 0x000000040c287c11 */ /* 0x000fe2000f8608ff */
[----:B------:R-:W-:-:S03]  /*a180*/  UMOV UR4, 0xffffffff ;  /* 0xffffffff00047882 */ /* 0x000fc60000000000 */
[----:B------:R-:W-:Y:S02]  /*a190*/  LEA.HI.X R41, R12, UR5, R15, 0x1, P3 ;  /* 0x000000050c297c11 */ /* 0x000fe400098f0c0f */
[----:B------:R-:W-:Y:S01]  /*a1a0*/  ISETP.GE.AND P3, PT, R42, 0x1, PT ;  /* 0x000000012a00780c */ /* 0x000fe20003f66270 */
[----:B------:R-:W-:-:S12]  /*a1b0*/  BRA.DIV UR4, `(.L_x_550) ;  /* 0x0000016e04f07947 */ /* 0x000fd8000b800000 */
[----:B------:R1:W2:Y:S04]  /*a1c0*/  SHFL.IDX PT, R39, R41, RZ, 0x1c1f ;  /* 0x001c1fff29277589 */ /* 0x0002a800000e0000 */
[----:B------:R1:W3:Y:S02]  /*a1d0*/  SHFL.IDX PT, R38, R40, RZ, 0x1c1f ;  /* 0x001c1fff28267589 */ /* 0x0002e400000e0000 */
.L_x_810:
[----:B------:R-:W-:Y:S04]  /*a1e0*/  BSSY B1, `(.L_x_551) ;  /* 0x0000025000017945 */ /* 0x000fe80003800000 */
[----:B------:R-:W-:Y:S05]  /*a1f0*/  @!P3 BRA `(.L_x_552) ;  /* 0x00000000008cb947 */ /* 0x000fea0003800000 */
[----:B------:R-:W-:Y:S02]  /*a200*/  ULDC UR4, c[0x0][0x2f4] ;  /* 0x0000bd0000047ab9 */ /* 0x000fe40000000800 */
[----:B------:R-:W-:Y:S02]  /*a210*/  ISETP.GE.AND P5, PT, R16, UR4, PT ;  /* 0x0000000410007c0c */ /* 0x000fe4000bfa6270 */
[----:B------:R-:W-:-:S11]  /*a220*/  ISETP.GE.AND P4, PT, R22, UR4, PT ;  /* 0x0000000416007c0c */ /* 0x000fd6000bf86270 */
[----:B------:R-:W4:Y:S01]  /*a230*/  @!P5 LDS.128 R12, [R28+0x1e000] ;  /* 0x01e000001c0cd984 */ /* 0x000f220000000c00 */
[----:B---3--:R-:W-:-:S04]  /*a240*/  @!P5 LEA R36, P3, R16, R38, 0x1 ;  /* 0x000000261024d211 */ /* 0x008fc800078608ff */
[----:B--2---:R-:W-:Y:S02]  /*a250*/  @!P5 LEA.HI.X R37, R16, R39, R17, 0x1, P3 ;  /* 0x000000271025d211 */ /* 0x004fe400018f0c11 */
[----:B------:R-:W-:-:S04]  /*a260*/  @!P4 LEA R34, P3, R22, R38, 0x1 ;  /* 0x000000261622c211 */ /* 0x000fc800078608ff */
[----:B------:R-:W-:Y:S02]  /*a270*/  @!P4 LEA.HI.X R35, R22, R39, R200, 0x1, P3 ;  /* 0x000000271623c211 */ /* 0x000fe400018f0cc8 */
[----:B------:R-:W-:-:S13]  /*a280*/  ISETP.GE.AND P3, PT, R19, UR4, PT ;  /* 0x0000000413007c0c */ /* 0x000fda000bf66270 */
[----:B------:R-:W-:-:S04]  /*a290*/  @!P3 LEA R32, P6, R19, R38, 0x1 ;  /* 0x000000261320b211 */ /* 0x000fc800078c08ff */
[----:B------:R-:W-:Y:S01]  /*a2a0*/  @!P3 LEA.HI.X R33, R19, R39, R199, 0x1, P6 ;  /* 0x000000271321b211 */ /* 0x000fe200030f0cc7 */
[----:B----4-:R2:W-:Y:S01]  /*a2b0*/  @!P5 ST.E.128 desc[UR56][R36.64], R12 ;  /* 0x0000000c2400d985 */ /* 0x0105e2000c101d38 */
[----:B------:R-:W-:-:S13]  /*a2c0*/  ISETP.GE.AND P5, PT, R193, UR4, PT ;  /* 0x00000004c1007c0c */ /* 0x000fda000bfa6270 */
[----:B------:R-:W3:Y:S01]  /*a2d0*/  @!P5 LDS.128 R12, [R31+0x1e000] ;  /* 0x01e000001f0cd984 */ /* 0x000ee20000000c00 */
[----:B------:R-:W-:Y:S02]  /*a2e0*/  @!P5 IMAD.SHL.U32 R11, R196, 0x8, RZ ;  /* 0x00000008c40bd824 */ /* 0x000fe400078e00ff */
[----:B--2---:R-:W-:Y:S02]  /*a2f0*/  @!P5 IMAD.MOV.U32 R36, RZ, RZ, R38 ;  /* 0x000000ffff24d224 */ /* 0x004fe400078e0026 */
[----:B------:R-:W-:Y:S02]  /*a300*/  @!P5 IMAD.MOV.U32 R37, RZ, RZ, R39 ;  /* 0x000000ffff25d224 */ /* 0x000fe400078e0027 */
[----:B------:R-:W-:-:S05]  /*a310*/  @!P5 IMAD.WIDE R36, R11, 0x2, R36 ;  /* 0x000000020b24d825 */ /* 0x000fca00078e0224 */
[----:B---3--:R2:W-:Y:S01]  /*a320*/  @!P5 ST.E.128 desc[UR56][R36.64], R12 ;  /* 0x0000000c2400d985 */ /* 0x0085e2000c101d38 */
[----:B------:R-:W-:-:S13]  /*a330*/  ISETP.GE.AND P5, PT, R192, UR4, PT ;  /* 0x00000004c0007c0c */ /* 0x000fda000bfa6270 */
[----:B------:R-:W3:Y:S01]  /*a340*/  @!P5 LDS.128 R12, [R28+0x21000] ;  /* 0x021000001c0cd984 */ /* 0x000ee20000000c00 */
[----:B------:R-:W-:Y:S02]  /*a350*/  @!P5 IMAD.SHL.U32 R11, R197, 0x8, RZ ;  /* 0x00000008c50bd824 */ /* 0x000fe400078e00ff */
[----:B--2---:R-:W-:Y:S02]  /*a360*/  @!P5 IMAD.MOV.U32 R36, RZ, RZ, R38 ;  /* 0x000000ffff24d224 */ /* 0x004fe400078e0026 */
[----:B------:R-:W-:Y:S02]  /*a370*/  @!P5 IMAD.MOV.U32 R37, RZ, RZ, R39 ;  /* 0x000000ffff25d224 */ /* 0x000fe400078e0027 */
[----:B------:R-:W-:-:S05]  /*a380*/  @!P5 IMAD.WIDE R36, R11, 0x2, R36 ;  /* 0x000000020b24d825 */ /* 0x000fca00078e0224 */
[----:B---3--:R2:W-:Y:S01]  /*a390*/  @!P5 ST.E.128 desc[UR56][R36.64], R12 ;  /* 0x0000000c2400d985 */ /* 0x0085e2000c101d38 */
[----:B------:R-:W-:-:S03]  /*a3a0*/  ISETP.GE.AND P5, PT, R23, UR4, PT ;  /* 0x0000000417007c0c */ /* 0x000fc6000bfa6270 */
[----:B------:R-:W3:Y:S10]  /*a3b0*/  @!P4 LDS.128 R12, [R31+0x21000] ;  /* 0x021000001f0cc984 */ /* 0x000ef40000000c00 */
[----:B--2---:R-:W-:-:S04]  /*a3c0*/  @!P5 LEA R36, P6, R23, R38, 0x1 ;  /* 0x000000261724d211 */ /* 0x004fc800078c08ff */
[----:B------:R-:W-:Y:S01]  /*a3d0*/  @!P5 LEA.HI.X R37, R23, R39, R198, 0x1, P6 ;  /* 0x000000271725d211 */ /* 0x000fe200030f0cc6 */
[----:B---3--:R-:W-:Y:S04]  /*a3e0*/  @!P4 ST.E.128 desc[UR56][R34.64], R12 ;  /* 0x0000000c2200c985 */ /* 0x008fe8000c101d38 */
[----:B------:R-:W2:Y:S04]  /*a3f0*/  @!P3 LDS.128 R12, [R28+0x24000] ;  /* 0x024000001c0cb984 */ /* 0x000ea80000000c00 */
[----:B--2---:R-:W-:Y:S04]  /*a400*/  @!P3 ST.E.128 desc[UR56][R32.64], R12 ;  /* 0x0000000c2000b985 */ /* 0x004fe8000c101d38 */
[----:B------:R-:W2:Y:S04]  /*a410*/  @!P5 LDS.128 R12, [R31+0x24000] ;  /* 0x024000001f0cd984 */ /* 0x000ea80000000c00 */
[----:B--2---:R4:W-:Y:S02]  /*a420*/  @!P5 ST.E.128 desc[UR56][R36.64], R12 ;  /* 0x0000000c2400d985 */ /* 0x0049e4000c101d38 */
.L_x_552:
[----:B------:R-:W-:Y:S05]  /*a430*/  BSYNC B1 ;  /* 0x0000000000017941 */ /* 0x000fea0003800000 */
.L_x_551:
[----:B------:R-:W-:-:S03]  /*a440*/  UMOV UR4, 0xffffffff ;  /* 0xffffffff00047882 */ /* 0x000fc60000000000 */
[----:B------:R-:W-:Y:S05]  /*a450*/  BRA.DIV UR4, `(.L_x_553) ;  /* 0x0000016e04947947 */ /* 0x000fea000b800000 */
[----:B--2---:R2:W0:Y:S04]  /*a460*/  SHFL.IDX PT, R39, R41, 0x1, 0x1c1f ;  /* 0x003c1f0029277f89 */ /* 0x00442800000e0000 */
[----:B---3--:R2:W3:Y:S02]  /*a470*/  SHFL.IDX PT, R38, R40, 0x1, 0x1c1f ;  /* 0x003c1f0028267f89 */ /* 0x0084e400000e0000 */
.L_x_814:
[----:B------:R-:W-:-:S13]  /*a480*/  ISETP.GE.AND P3, PT, R42, 0x41, PT ;  /* 0x000000412a00780c */ /* 0x000fda0003f66270 */
[----:B------:R-:W-:Y:S05]  /*a490*/  @!P3 BRA `(.L_x_493) ;  /* 0x00000000008cb947 */ /* 0x000fea0003800000 */
[----:B------:R-:W-:Y:S02]  /*a4a0*/  ULDC UR4, c[0x0][0x2f4] ;  /* 0x0000bd0000047ab9 */ /* 0x000fe40000000800 */
[----:B------:R-:W-:Y:S02]  /*a4b0*/  ISETP.GE.AND P5, PT, R16, UR4, PT ;  /* 0x0000000410007c0c */ /* 0x000fe4000bfa6270 */
[----:B------:R-:W-:-:S11]  /*a4c0*/  ISETP.GE.AND P4, PT, R22, UR4, PT ;  /* 0x0000000416007c0c */ /* 0x000fd6000bf86270 */
[----:B----4-:R-:W4:Y:S01]  /*a4d0*/  @!P5 LDS.128 R12, [R28+0x20000] ;  /* 0x020000001c0cd984 */ /* 0x010f220000000c00 */
[----:B---3--:R-:W-:-:S04]  /*a4e0*/  @!P5 LEA R36, P3, R16, R38, 0x1 ;  /* 0x000000261024d211 */ /* 0x008fc800078608ff */
[----:B0-----:R-:W-:Y:S02]  /*a4f0*/  @!P5 LEA.HI.X R37, R16, R39, R17, 0x1, P3 ;  /* 0x000000271025d211 */ /* 0x001fe400018f0c11 */
        /* <DEDUP_REMOVED lines=9> */
[----:B0-----:R-:W-:Y:S02]  /*a590*/  @!P5 IMAD.MOV.U32 R36, RZ, RZ, R38 ;  /* 0x000000ffff24d224 */ /* 0x001fe400078e0026 */
[----:B------:R-:W-:Y:S02]  /*a5a0*/  @!P5 IMAD.MOV.U32 R37, RZ, RZ, R39 ;  /* 0x000000ffff25d224 */ /* 0x000fe400078e0027 */
[----:B------:R-:W-:-:S05]  /*a5b0*/  @!P5 IMAD.WIDE R36, R11, 0x2, R36 ;  /* 0x000000020b24d825 */ /* 0x000fca00078e0224 */
[----:B---3--:R0:W-:Y:S01]  /*a5c0*/  @!P5 ST.E.128 desc[UR56][R36.64], R12 ;  /* 0x0000000c2400d985 */ /* 0x0081e2000c101d38 */
[----:B------:R-:W-:-:S13]  /*a5d0*/  ISETP.GE.AND P5, PT, R192, UR4, PT ;  /* 0x00000004c0007c0c */ /* 0x000fda000bfa6270 */
[----:B------:R-:W3:Y:S01]  /*a5e0*/  @!P5 LDS.128 R12, [R28+0x23000] ;  /* 0x023000001c0cd984 */ /* 0x000ee20000000c00 */
[----:B------:R-:W-:Y:S01]  /*a5f0*/  @!P5 SHF.L.U32 R11, R197, 0x3, RZ ;  /* 0x00000003c50bd819 */ /* 0x000fe200000006ff */
[----:B0-----:R-:W-:Y:S02]  /*a600*/  @!P5 IMAD.MOV.U32 R36, RZ, RZ, R38 ;  /* 0x000000ffff24d224 */ /* 0x001fe400078e0026 */
[----:B------:R-:W-:Y:S02]  /*a610*/  @!P5 IMAD.MOV.U32 R37, RZ, RZ, R39 ;  /* 0x000000ffff25d224 */ /* 0x000fe400078e0027 */
[----:B------:R-:W-:-:S05]  /*a620*/  @!P5 IMAD.WIDE R36, R11, 0x2, R36 ;  /* 0x000000020b24d825 */ /* 0x000fca00078e0224 */
[----:B---3--:R0:W-:Y:S01]  /*a630*/  @!P5 ST.E.128 desc[UR56][R36.64], R12 ;  /* 0x0000000c2400d985 */ /* 0x0081e2000c101d38 */
[----:B------:R-:W-:-:S03]  /*a640*/  ISETP.GE.AND P5, PT, R23, UR4, PT ;  /* 0x0000000417007c0c */ /* 0x000fc6000bfa6270 */
[----:B------:R-:W3:Y:S10]  /*a650*/  @!P4 LDS.128 R12, [R31+0x23000] ;  /* 0x023000001f0cc984 */ /* 0x000ef40000000c00 */
[----:B0-----:R-:W-:-:S04]  /*a660*/  @!P5 LEA R36, P6, R23, R38, 0x1 ;  /* 0x000000261724d211 */ /* 0x001fc800078c08ff */
[----:B------:R-:W-:Y:S01]  /*a670*/  @!P5 LEA.HI.X R37, R23, R39, R198, 0x1, P6 ;  /* 0x000000271725d211 */ /* 0x000fe200030f0cc6 */
[----:B---3--:R-:W-:Y:S04]  /*a680*/  @!P4 ST.E.128 desc[UR56][R34.64], R12 ;  /* 0x0000000c2200c985 */ /* 0x008fe8000c101d38 */
[----:B------:R-:W0:Y:S04]  /*a690*/  @!P3 LDS.128 R12, [R28+0x26000] ;  /* 0x026000001c0cb984 */ /* 0x000e280000000c00 */
[----:B0-----:R-:W-:Y:S04]  /*a6a0*/  @!P3 ST.E.128 desc[UR56][R32.64], R12 ;  /* 0x0000000c2000b985 */ /* 0x001fe8000c101d38 */
[----:B------:R-:W0:Y:S04]  /*a6b0*/  @!P5 LDS.128 R12, [R31+0x26000] ;  /* 0x026000001f0cd984 */ /* 0x000e280000000c00 */
[----:B0-----:R0:W-:Y:S02]  /*a6c0*/  @!P5 ST.E.128 desc[UR56][R36.64], R12 ;  /* 0x0000000c2400d985 */ /* 0x0011e4000c101d38 */
.L_x_493:
[----:B------:R-:W-:Y:S05]  /*a6d0*/  BSYNC B0 ;  /* 0x0000000000007941 */ /* 0x000fea0003800000 */
.L_x_457:
[----:B0--3--:R-:W0:Y:S01]  /*a6e0*/  S2R R11, SR_TID.X ;  /* 0x00000000000b7919 */ /* 0x009e220000002100 */
[----:B------:R-:W-:Y:S01]  /*a6f0*/  @!PT LDS RZ, [RZ] ;  /* 0x00000000fffff984 */ /* 0x000fe20000000800 */
[----:B------:R-:W-:Y:S01]  /*a700*/  @!PT LDS RZ, [RZ] ;  /* 0x00000000fffff984 */ /* 0x000fe20000000800 */
[----:B------:R-:W-:Y:S01]  /*a710*/  @!PT LDS RZ, [RZ] ;  /* 0x00000000fffff984 */ /* 0x000fe20000000800 */
[----:B------:R-:W-:Y:S01]  /*a720*/  @!PT LDS RZ, [RZ] ;  /* 0x00000000fffff984 */ /* 0x000fe20000000800 */
[----:B------:R3:W-:Y:S06]  /*a730*/  MEMBAR.ALL.CTA ;  /* 0x0000000000007992 */ /* 0x0007ec0000008000 */
[----:B---3--:R-:W3:Y:S01]  /*a740*/  FENCE.VIEW.ASYNC.S ;  /* 0x00000000000073c6 */ /* 0x008ee20000000000 */
[----:B------:R-:W-:Y:S05]  /*a750*/  WARPSYNC.ALL ;  /* 0x0000000000007948 */ /* 0x000fea0003800000 */
[----:B------:R-:W-:Y:S01]  /*a760*/  BSSY B0, `(.L_x_554) ;  /* 0x0000009000007945 */ /* 0x000fe20003800000 */
[----:B0-----:R-:W-:Y:S01]  /*a770*/  LOP3.LUT R11, R11, 0x7f, RZ, 0xc0, !PT ;  /* 0x0000007f0b0b7812 */ /* 0x001fe200078ec0ff */
[----:B---3--:R0:W-:Y:S03]  /*a780*/  BAR.SYNC.DEFER_BLOCKING R138, 0x80 ;  /* 0x0002008a0000751d */ /* 0x0081e60000010000 */
[----:B------:R-:W-:-:S13]  /*a790*/  ISETP.NE.AND P3, PT, R11, RZ, PT ;  /* 0x000000ff0b00720c */ /* 0x000fda0003f65270 */
[----:B------:R-:W-:-:S05]  /*a7a0*/  @!P3 VIADD R11, R87, 0x308a0 ;  /* 0x000308a0570bb836 */ /* 0x000fca0000000000 */
[----:B------:R-:W-:-:S04]  /*a7b0*/  @!P3 PRMT R11, RZ, 0x654, R11 ;  /* 0x00000654ff0bb816 */ /* 0x000fc8000000000b */
[----:B------:R0:W-:Y:S01]  /*a7c0*/  @!P3 SYNCS.ARRIVE.TRANS64.RED.A1T0 RZ, [R11+URZ], RZ ;  /* 0x000000ff0bffb9a7 */ /* 0x0001e2000810043f */
[----:B------:R-:W-:Y:S05]  /*a7d0*/  @!P2 BRA `(.L_x_555) ;  /* 0x000000000004a947 */ /* 0x000fea0003800000 */
[----:B------:R-:W-:Y:S01]  /*a7e0*/  BPT.TRAP 0x1 ;  /* 0x000000040000795c */ /* 0x000fe20000300000 */
.L_x_555:
[----:B------:R-:W-:Y:S05]  /*a7f0*/  BSYNC B0 ;  /* 0x0000000000007941 */ /* 0x000fea0003800000 */
.L_x_554:
[----:B------:R-:W3:Y:S01]  /*a800*/  SYNCS.PHASECHK.TRANS64.TRYWAIT P2, [R87+URZ+0x308b0], R88 ;  /* 0x0308b058570075a7 */ /* 0x000ee2000804017f */
[----:B------:R-:W-:Y:S01]  /*a810*/  ULDC UR58, c[0x0][0x2f4] ;  /* 0x0000bd00003a7ab9 */ /* 0x000fe20000000800 */
[----:B------:R-:W-:Y:S04]  /*a820*/  BSSY B0, `(.L_x_556) ;  /* 0x0000002000007945 */ /* 0x000fe80003800000 */
[----:B---3--:R-:W-:Y:S05]  /*a830*/  @!P2 BRA `(.L_x_557) ;  /* 0x0000016800e8a947 */ /* 0x008fea0003800000 */
.L_x_815:
[----:B------:R-:W-:Y:S05]  /*a840*/  BSYNC B0 ;  /* 0x0000000000007941 */ /* 0x000fea0003800000 */
.L_x_556:
[----:B------:R-:W-:Y:S01]  /*a850*/  ULDC.64 UR4, c[0x0][0x328] ;  /* 0x0000ca0000047ab9 */ /* 0x000fe20000000a00 */
[----:B------:R-:W-:Y:S01]  /*a860*/  IMAD.IADD R86, R86, 0x1, -R201 ;  /* 0x0000000156567824 */ /* 0x000fe200078e0ac9 */
[----:B------:R-:W-:Y:S01]  /*a870*/  BSSY B0, `(.L_x_558) ;  /* 0x0000036000007945 */ /* 0x000fe20003800000 */
[----:B------:R-:W-:Y:S02]  /*a880*/  IMAD R84, R84, UR4, RZ ;  /* 0x0000000454547c24 */ /* 0x000fe4000f8e02ff */
[----:B----4-:R-:W-:-:S04]  /*a890*/  IMAD.WIDE.U32 R12, R27, UR4, RZ ;  /* 0x000000041b0c7c25 */ /* 0x010fc8000f8e00ff */
[----:B------:R-:W-:Y:S01]  /*a8a0*/  IMAD R27, R27, UR5, R84 ;  /* 0x000000051b1b7c24 */ /* 0x000fe2000f8e0254 */
[----:B------:R-:W-:Y:S02]  /*a8b0*/  ULDC.64 UR4, c[0x0][0x338] ;  /* 0x0000ce0000047ab9 */ /* 0x000fe40000000a00 */
[----:B------:R-:W-:Y:S02]  /*a8c0*/  IMAD R14, R85, UR4, RZ ;  /* 0x00000004550e7c24 */ /* 0x000fe4000f8e02ff */
[----:B------:R-:W-:Y:S02]  /*a8d0*/  IMAD.IADD R13, R13, 0x1, R27 ;  /* 0x000000010d0d7824 */ /* 0x000fe400078e021b */
[C---:B0-----:R-:W-:Y:S02]  /*a8e0*/  IMAD R11, R21.reuse, UR5, R14 ;  /* 0x00000005150b7c24 */ /* 0x041fe4000f8e020e */
[----:B------:R-:W-:Y:S01]  /*a8f0*/  IMAD.WIDE.U32 R12, R21, UR4, R12 ;  /* 0x00000004150c7c25 */ /* 0x000fe2000f8e000c */
[----:B------:R-:W-:-:S03]  /*a900*/  ULDC.64 UR4, c[0x0][0x330] ;  /* 0x0000cc0000047ab9 */ /* 0x000fc60000000a00 */
[----:B------:R-:W-:Y:S02]  /*a910*/  IMAD R15, R0, UR4, RZ ;  /* 0x00000004000f7c24 */ /* 0x000fe4000f8e02ff */
[----:B------:R-:W-:Y:S02]  /*a920*/  IMAD.IADD R13, R13, 0x1, R11 ;  /* 0x000000010d0d7824 */ /* 0x000fe400078e020b */
[C---:B------:R-:W-:Y:S02]  /*a930*/  IMAD R11, R30.reuse, UR5, R15 ;  /* 0x000000051e0b7c24 */ /* 0x040fe4000f8e020f */
[----:B------:R-:W-:Y:S01]  /*a940*/  IMAD.WIDE.U32 R12, R30, UR4, R12 ;  /* 0x000000041e0c7c25 */ /* 0x000fe2000f8e000c */
[----:B------:R-:W-:-:S03]  /*a950*/  ULDC.64 UR4, c[0x0][0x318] ;  /* 0x0000c60000047ab9 */ /* 0x000fc60000000a00 */
[----:B------:R-:W-:Y:S01]  /*a960*/  IMAD.IADD R11, R13, 0x1, R11 ;  /* 0x000000010d0b7824 */ /* 0x000fe200078e020b */
[----:B------:R-:W-:-:S04]  /*a970*/  LEA R21, P2, R12, UR4, 0x1 ;  /* 0x000000040c157c11 */ /* 0x000fc8000f8408ff */
[----:B------:R-:W-:Y:S01]  /*a980*/  LEA.HI.X R11, R12, UR5, R11, 0x1, P2 ;  /* 0x000000050c0b7c11 */ /* 0x000fe200090f0c0b */
[----:B------:R0:W4:Y:S01]  /*a990*/  SHFL.IDX PT, R36, R21, RZ, 0x1c1f ;  /* 0x001c1fff15247589 */ /* 0x00012200000e0000 */
[----:B------:R-:W-:-:S03]  /*a9a0*/  ISETP.GE.AND P2, PT, R86, 0x1, PT ;  /* 0x000000015600780c */ /* 0x000fc60003f46270 */
[----:B------:R0:W0:Y:S10]  /*a9b0*/  SHFL.IDX PT, R37, R11, RZ, 0x1c1f ;  /* 0x001c1fff0b257589 */ /* 0x00003400000e0000 */
[----:B------:R-:W-:Y:S05]  /*a9c0*/  @!P2 BRA `(.L_x_559) ;  /* 0x000000000080a947 */ /* 0x000fea0003800000 */
[----:B------:R-:W-:Y:S02]  /*a9d0*/  ISETP.GE.AND P5, PT, R16, UR58, PT ;  /* 0x0000003a10007c0c */ /* 0x000fe4000bfa6270 */
[----:B------:R-:W-:-:S11]  /*a9e0*/  ISETP.GE.AND P4, PT, R22, UR58, PT ;  /* 0x0000003a16007c0c */ /* 0x000fd6000bf86270 */
[----:B------:R-:W5:Y:S01]  /*a9f0*/  @!P5 LDS.128 R12, [R28] ;  /* 0x000000001c0cd984 */ /* 0x000f620000000c00 */
[----:B----4-:R-:W-:-:S04]  /*aa00*/  @!P5 LEA R38, P2, R16, R36, 0x1 ;  /* 0x000000241026d211 */ /* 0x010fc800078408ff */
[----:B0-----:R-:W-:Y:S02]  /*aa10*/  @!P5 LEA.HI.X R39, R16, R37, R17, 0x1, P2 ;  /* 0x000000251027d211 */ /* 0x001fe400010f0c11 */
[----:B------:R-:W-:-:S04]  /*aa20*/  @!P4 LEA R34, P2, R22, R36, 0x1 ;  /* 0x000000241622c211 */ /* 0x000fc800078408ff */
[----:B------:R-:W-:Y:S02]  /*aa30*/  @!P4 LEA.HI.X R35, R22, R37, R200, 0x1, P2 ;  /* 0x000000251623c211 */ /* 0x000fe400010f0cc8 */
[----:B------:R-:W-:-:S13]  /*aa40*/  ISETP.GE.AND P2, PT, R19, UR58, PT ;  /* 0x0000003a13007c0c */ /* 0x000fda000bf46270 */
[----:B------:R-:W-:-:S04]  /*aa50*/  @!P2 LEA R32, P6, R19, R36, 0x1 ;  /* 0x000000241320a211 */ /* 0x000fc800078c08ff */
[----:B------:R-:W-:Y:S01]  /*aa60*/  @!P2 LEA.HI.X R33, R19, R37, R199, 0x1, P6 ;  /* 0x000000251321a211 */ /* 0x000fe200030f0cc7 */
[----:B-----5:R0:W-:Y:S01]  /*aa70*/  @!P5 ST.E.128 desc[UR56][R38.64], R12 ;  /* 0x0000000c2600d985 */ /* 0x0201e2000c101d38 */
[----:B------:R-:W-:-:S13]  /*aa80*/  ISETP.GE.AND P5, PT, R193, UR58, PT ;  /* 0x0000003ac1007c0c */ /* 0x000fda000bfa6270 */
[----:B------:R-:W4:Y:S01]  /*aa90*/  @!P5 LDS.128 R12, [R31] ;  /* 0x000000001f0cd984 */ /* 0x000f220000000c00 */
[----:B------:R-:W-:-:S04]  /*aaa0*/  @!P5 IMAD.SHL.U32 R27, R196, 0x8, RZ ;  /* 0x00000008c41bd824 */ /* 0x000fc800078e00ff */
[----:B0-----:R-:W-:-:S05]  /*aab0*/  @!P5 IMAD.WIDE R38, R27, 0x2, R36 ;  /* 0x000000021b26d825 */ /* 0x001fca00078e0224 */
[----:B----4-:R0:W-:Y:S01]  /*aac0*/  @!P5 ST.E.128 desc[UR56][R38.64], R12 ;  /* 0x0000000c2600d985 */ /* 0x0101e2000c101d38 */
[----:B------:R-:W-:-:S13]  /*aad0*/  ISETP.GE.AND P5, PT, R192, UR58, PT ;  /* 0x0000003ac0007c0c */ /* 0x000fda000bfa6270 */
[----:B------:R-:W4:Y:S01]  /*aae0*/  @!P5 LDS.128 R12, [R28+0x3000] ;  /* 0x003000001c0cd984 */ /* 0x000f220000000c00 */
[----:B------:R-:W-:Y:S01]  /*aaf0*/  @!P5 IMAD.SHL.U32 R27, R197, 0x8, RZ ;  /* 0x00000008c51bd824 */ /* 0x000fe200078e00ff */
[----:B0-----:R-:W-:Y:S01]  /*ab00*/  @!P5 MOV R39, R37 ;  /* 0x000000250027d202 */ /* 0x001fe20000000f00 */
[----:B------:R-:W-:-:S04]  /*ab10*/  @!P5 IMAD.MOV.U32 R38, RZ, RZ, R36 ;  /* 0x000000ffff26d224 */ /* 0x000fc800078e0024 */
[----:B------:R-:W-:-:S05]  /*ab20*/  @!P5 IMAD.WIDE R38, R27, 0x2, R38 ;  /* 0x000000021b26d825 */ /* 0x000fca00078e0226 */
[----:B----4-:R-:W-:Y:S01]  /*ab30*/  @!P5 ST.E.128 desc[UR56][R38.64], R12 ;  /* 0x0000000c2600d985 */ /* 0x010fe2000c101d38 */
[----:B------:R-:W-:-:S03]  /*ab40*/  ISETP.GE.AND P5, PT, R23, UR58, PT ;  /* 0x0000003a17007c0c */ /* 0x000fc6000bfa6270 */
[----:B------:R-:W0:Y:S10]  /*ab50*/  @!P4 LDS.128 R12, [R31+0x3000] ;  /* 0x003000001f0cc984 */ /* 0x000e340000000c00 */
[----:B------:R-:W-:-:S04]  /*ab60*/  @!P5 LEA R36, P6, R23, R36, 0x1 ;  /* 0x000000241724d211 */ /* 0x000fc800078c08ff */
[----:B------:R-:W-:Y:S01]  /*ab70*/  @!P5 LEA.HI.X R37, R23, R37, R198, 0x1, P6 ;  /* 0x000000251725d211 */ /* 0x000fe200030f0cc6 */
[----:B0-----:R-:W-:Y:S04]  /*ab80*/  @!P4 ST.E.128 desc[UR56][R34.64], R12 ;  /* 0x0000000c2200c985 */ /* 0x001fe8000c101d38 */
[----:B------:R-:W0:Y:S04]  /*ab90*/  @!P2 LDS.128 R12, [R28+0x6000] ;  /* 0x006000001c0ca984 */ /* 0x000e280000000c00 */
[----:B0-----:R-:W-:Y:S04]  /*aba0*/  @!P2 ST.E.128 desc[UR56][R32.64], R12 ;  /* 0x0000000c2000a985 */ /* 0x001fe8000c101d38 */
[----:B------:R-:W0:Y:S04]  /*abb0*/  @!P5 LDS.128 R12, [R31+0x6000] ;  /* 0x006000001f0cd984 */ /* 0x000e280000000c00 */
[----:B0-----:R0:W-:Y:S02]  /*abc0*/  @!P5 ST.E.128 desc[UR56][R36.64], R12 ;  /* 0x0000000c2400d985 */ /* 0x0011e4000c101d38 */
.L_x_559:
[----:B------:R-:W-:Y:S05]  /*abd0*/  BSYNC B0 ;  /* 0x0000000000007941 */ /* 0x000fea0003800000 */
.L_x_558:
[----:B------:R-:W-:Y:S01]  /*abe0*/  ISETP.GE.AND P2, PT, R86, 0x41, PT ;  /* 0x000000415600780c */ /* 0x000fe20003f46270 */
[----:B0-----:R0:W0:Y:S01]  /*abf0*/  SHFL.IDX PT, R37, R11, 0x1, 0x1c1f ;  /* 0x003c1f000b257f89 */ /* 0x00102200000e0000 */
[----:B------:R-:W-:Y:S03]  /*ac00*/  BSSY B0, `(.L_x_560) ;  /* 0x0000023000007945 */ /* 0x000fe60003800000 */
[----:B----4-:R4:W0:Y:S08]  /*ac10*/  SHFL.IDX PT, R36, R21, 0x1, 0x1c1f ;  /* 0x003c1f0015247f89 */ /* 0x01083000000e0000 */
[----:B----4-:R-:W-:Y:S05]  /*ac20*/  @!P2 BRA `(.L_x_561) ;  /* 0x000000000080a947 */ /* 0x010fea0003800000 */
[----:B------:R-:W-:Y:S02]  /*ac30*/  ISETP.GE.AND P5, PT, R16, UR58, PT ;  /* 0x0000003a10007c0c */ /* 0x000fe4000bfa6270 */
[----:B------:R-:W-:-:S11]  /*ac40*/  ISETP.GE.AND P4, PT, R22, UR58, PT ;  /* 0x0000003a16007c0c */ /* 0x000fd6000bf86270 */
[----:B------:R-:W4:Y:S01]  /*ac50*/  @!P5 LDS.128 R12, [R28+0x2000] ;  /* 0x002000001c0cd984 */ /* 0x000f220000000c00 */
[----:B0-----:R-:W-:-:S04]  /*ac60*/  @!P5 LEA R38, P2, R16, R36, 0x1 ;  /* 0x000000241026d211 */ /* 0x001fc800078408ff */
[----:B------:R-:W-:Y:S02]  /*ac70*/  @!P5 LEA.HI.X R39, R16, R37, R17, 0x1, P2 ;  /* 0x000000251027d211 */ /* 0x000fe400010f0c11 */
[----:B------:R-:W-:-:S04]  /*ac80*/  @!P4 LEA R34, P2, R22, R36, 0x1 ;  /* 0x000000241622c211 */ /* 0x000fc800078408ff */
[----:B------:R-:W-:Y:S02]  /*ac90*/  @!P4 LEA.HI.X R35, R22, R37, R200, 0x1, P2 ;  /* 0x000000251623c211 */ /* 0x000fe400010f0cc8 */
[----:B------:R-:W-:-:S13]  /*aca0*/  ISETP.GE.AND P2, PT, R19, UR58, PT ;  /* 0x0000003a13007c0c */ /* 0x000fda000bf46270 */
[----:B------:R-:W-:-:S04]  /*acb0*/  @!P2 LEA R32, P6, R19, R36, 0x1 ;  /* 0x000000241320a211 */ /* 0x000fc800078c08ff */
[----:B------:R-:W-:Y:S01]  /*acc0*/  @!P2 LEA.HI.X R33, R19, R37, R199, 0x1, P6 ;  /* 0x000000251321a211 */ /* 0x000fe200030f0cc7 */
[----:B----4-:R0:W-:Y:S01]  /*acd0*/  @!P5 ST.E.128 desc[UR56][R38.64], R12 ;  /* 0x0000000c2600d985 */ /* 0x0101e2000c101d38 */
[----:B------:R-:W-:-:S13]  /*ace0*/  ISETP.GE.AND P5, PT, R193, UR58, PT ;  /* 0x0000003ac1007c0c */ /* 0x000fda000bfa6270 */
[----:B------:R-:W4:Y:S01]  /*acf0*/  @!P5 LDS.128 R12, [R31+0x2000] ;  /* 0x002000001f0cd984 */ /* 0x000f220000000c00 */
[----:B------:R-:W-:-:S04]  /*ad00*/  @!P5 IMAD.SHL.U32 R11, R196, 0x8, RZ ;  /* 0x00000008c40bd824 */ /* 0x000fc800078e00ff */
[----:B0-----:R-:W-:-:S05]  /*ad10*/  @!P5 IMAD.WIDE R38, R11, 0x2, R36 ;  /* 0x000000020b26d825 */ /* 0x001fca00078e0224 */
[----:B----4-:R0:W-:Y:S01]  /*ad20*/  @!P5 ST.E.128 desc[UR56][R38.64], R12 ;  /* 0x0000000c2600d985 */ /* 0x0101e2000c101d38 */
[----:B------:R-:W-:-:S13]  /*ad30*/  ISETP.GE.AND P5, PT, R192, UR58, PT ;  /* 0x0000003ac0007c0c */ /* 0x000fda000bfa6270 */
[----:B------:R-:W4:Y:S01]  /*ad40*/  @!P5 LDS.128 R12, [R28+0x5000] ;  /* 0x005000001c0cd984 */ /* 0x000f220000000c00 */
[----:B------:R-:W-:Y:S02]  /*ad50*/  @!P5 IMAD.SHL.U32 R11, R197, 0x8, RZ ;  /* 0x00000008c50bd824 */ /* 0x000fe400078e00ff */
[----:B0-----:R-:W-:Y:S02]  /*ad60*/  @!P5 IMAD.MOV.U32 R38, RZ, RZ, R36 ;  /* 0x000000ffff26d224 */ /* 0x001fe400078e0024 */
[----:B------:R-:W-:Y:S02]  /*ad70*/  @!P5 IMAD.MOV.U32 R39, RZ, RZ, R37 ;  /* 0x000000ffff27d224 */ /* 0x000fe400078e0025 */
        /* <DEDUP_REMOVED lines=11> */
.L_x_561:
[----:B------:R-:W-:Y:S05]  /*ae30*/  BSYNC B0 ;  /* 0x0000000000007941 */ /* 0x000fea0003800000 */
.L_x_560:
[----:B0-----:R-:W5:Y:S01]  /*ae40*/  LDL R11, [R1] ;  /* 0x00000000010b7983 */ /* 0x001f620000100800 */
[----:B-1-3--:R-:W-:Y:S01]  /*ae50*/  @!P3 VIADD R87, R87, 0x308c0 ;  /* 0x000308c05757b836 */ /* 0x00afe20000000000 */
[----:B------:R-:W-:Y:S01]  /*ae60*/  PLOP3.LUT P2, PT, PT, PT, PT, 0x8, 0x0 ;  /* 0x000000000000781c */ /* 0x000fe20003f4e170 */
[----:B------:R-:W-:Y:S01]  /*ae70*/  VIADD R18, R18, 0x1 ;  /* 0x0000000112127836 */ /* 0x000fe20000000000 */
[----:B------:R-:W-:Y:S01]  /*ae80*/  @!PT LDS RZ, [RZ] ;  /* 0x00000000fffff984 */ /* 0x000fe20000000800 */
[----:B------:R-:W-:Y:S01]  /*ae90*/  @!PT LDS RZ, [RZ] ;  /* 0x00000000fffff984 */ /* 0x000fe20000000800 */
[----:B------:R-:W-:Y:S01]  /*aea0*/  @!PT LDS RZ, [RZ] ;  /* 0x00000000fffff984 */ /* 0x000fe20000000800 */
[----:B------:R-:W-:Y:S01]  /*aeb0*/  @!PT LDS RZ, [RZ] ;  /* 0x00000000fffff984 */ /* 0x000fe20000000800 */
[----:B------:R0:W-:Y:S06]  /*aec0*/  MEMBAR.ALL.CTA ;  /* 0x0000000000007992 */ /* 0x0001ec0000008000 */
[----:B0-----:R-:W0:Y:S01]  /*aed0*/  FENCE.VIEW.ASYNC.S ;  /* 0x00000000000073c6 */ /* 0x001e220000000000 */
[----:B------:R-:W-:Y:S01]  /*aee0*/  @!P3 PRMT R87, RZ, 0x654, R87 ;  /* 0x00000654ff57b816 */ /* 0x000fe20000000057 */
[----:B0-----:R0:W-:Y:S06]  /*aef0*/  BAR.SYNC.DEFER_BLOCKING R138, 0x80 ;  /* 0x0002008a0000751d */ /* 0x0011ec0000010000 */
[----:B------:R0:W-:Y:S01]  /*af00*/  @!P3 SYNCS.ARRIVE.TRANS64.RED.A1T0 RZ, [R87+URZ], RZ ;  /* 0x000000ff57ffb9a7 */ /* 0x0001e2000810043f */
[----:B------:R-:W-:-:S04]  /*af10*/  ISETP.NE.AND P3, PT, R18, 0x2, PT ;  /* 0x000000021200780c */ /* 0x000fc80003f65270 */
[----:B------:R-:W-:Y:S02]  /*af20*/  SEL R18, R18, RZ, P3 ;  /* 0x000000ff12127207 */ /* 0x000fe40001800000 */
[----:B-----5:R-:W-:Y:S02]  /*af30*/  LOP3.LUT P4, RZ, R11, 0x2, RZ, 0xc0, !PT ;  /* 0x000000020bff7812 */ /* 0x020fe4000788c0ff */
[----:B------:R-:W-:-:S04]  /*af40*/  SEL R11, RZ, 0x1, P3 ;  /* 0x00000001ff0b7807 */ /* 0x000fc80001800000 */
[----:B------:R-:W-:-:S07]  /*af50*/  LOP3.LUT R202, R202, R11, RZ, 0x3c, !PT ;  /* 0x0000000bcaca7212 */ /* 0x000fce00078e3cff */
[----:B0-----:R-:W-:Y:S05]  /*af60*/  @P4 BRA `(.L_x_562) ;  /* 0xffffff7400904947 */ /* 0x001fea000383ffff */
.L_x_452:
[----:B------:R-:W-:Y:S01]  /*af70*/  BSSY B0, `(.L_x_563) ;  /* 0x000003b000007945 */ /* 0x000fe20003800000 */
[----:B------:R-:W-:Y:S02]  /*af80*/  ISETP.GE.AND P1, PT, R142, 0x1, PT ;  /* 0x000000018e00780c */ /* 0x000fe40003f26270 */
[----:B------:R-:W-:Y:S02]  /*af90*/  CS2R R6, SRZ ;  /* 0x0000000000067805 */ /* 0x000fe4000001ff00 */
[----:B------:R-:W-:Y:S01]  /*afa0*/  PLOP3.LUT P0, PT, PT, PT, PT, 0x80, 0x0 ;  /* 0x000000000000781c */ /* 0x000fe20003f0f070 */
[----:B------:R-:W-:Y:S01]  /*afb0*/  IMAD.MOV.U32 R3, RZ, RZ, RZ ;  /* 0x000000ffff037224 */ /* 0x000fe200078e00ff */
[----:B------:R-:W-:Y:S02]  /*afc0*/  CS2R R118, SRZ ;  /* 0x0000000000767805 */ /* 0x000fe4000001ff00 */
[----:B------:R-:W-:Y:S02]  /*afd0*/  CS2R R116, SRZ ;  /* 0x0000000000747805 */ /* 0x000fe4000001ff00 */
[----:B------:R-:W-:-:S02]  /*afe0*/  CS2R R114, SRZ ;  /* 0x0000000000727805 */ /* 0x000fc4000001ff00 */
[----:B------:R-:W-:Y:S02]  /*aff0*/  CS2R R112, SRZ ;  /* 0x0000000000707805 */ /* 0x000fe4000001ff00 */
[----:B------:R-:W-:Y:S01]  /*b000*/  CS2R R106, SRZ ;  /* 0x00000000006a7805 */ /* 0x000fe2000001ff00 */
[----:B------:R-:W-:Y:S01]  /*b010*/  IMAD.MOV.U32 R110, RZ, RZ, RZ ;  /* 0x000000ffff6e7224 */ /* 0x000fe200078e00ff */
[----:B------:R-:W-:Y:S02]  /*b020*/  CS2R R108, SRZ ;  /* 0x00000000006c7805 */ /* 0x000fe4000001ff00 */
[----:B------:R-:W-:Y:S02]  /*b030*/  CS2R R62, SRZ ;  /* 0x00000000003e7805 */ /* 0x000fe4000001ff00 */
[----:B------:R-:W-:Y:S01]  /*b040*/  CS2R R104, SRZ ;  /* 0x0000000000687805 */ /* 0x000fe2000001ff00 */
[----:B------:R-:W-:Y:S01]  /*b050*/  IMAD.MOV.U32 R103, RZ, RZ, RZ ;  /* 0x000000ffff677224 */ /* 0x000fe200078e00ff */
[----:B------:R-:W-:-:S02]  /*b060*/  CS2R R98, SRZ ;  /* 0x0000000000627805 */ /* 0x000fc4000001ff00 */
[----:B------:R-:W-:Y:S02]  /*b070*/  CS2R R100, SRZ ;  /* 0x0000000000647805 */ /* 0x000fe4000001ff00 */
[----:B------:R-:W-:Y:S01]  /*b080*/  CS2R R96, SRZ ;  /* 0x0000000000607805 */ /* 0x000fe2000001ff00 */
[----:B------:R-:W-:Y:S01]  /*b090*/  IMAD.MOV.U32 R95, RZ, RZ, RZ ;  /* 0x000000ffff5f7224 */ /* 0x000fe200078e00ff */
[----:B------:R-:W-:Y:S02]  /*b0a0*/  CS2R R90, SRZ ;  /* 0x00000000005a7805 */ /* 0x000fe4000001ff00 */
[----:B------:R-:W-:Y:S02]  /*b0b0*/  CS2R R92, SRZ ;  /* 0x00000000005c7805 */ /* 0x000fe4000001ff00 */
[----:B------:R-:W-:Y:S02]  /*b0c0*/  CS2R R70, SRZ ;  /* 0x0000000000467805 */ /* 0x000fe4000001ff00 */
[----:B------:R-:W-:-:S02]  /*b0d0*/  CS2R R88, SRZ ;  /* 0x0000000000587805 */ /* 0x000fc4000001ff00 */
[----:B------:R-:W-:Y:S02]  /*b0e0*/  MOV R87, RZ ;  /* 0x000000ff00577202 */ /* 0x000fe40000000f00 */
[----:B--2---:R-:W-:Y:S02]  /*b0f0*/  CS2R R82, SRZ ;  /* 0x0000000000527805 */ /* 0x004fe4000001ff00 */
[----:B------:R-:W-:Y:S02]  /*b100*/  CS2R R84, SRZ ;  /* 0x0000000000547805 */ /* 0x000fe4000001ff00 */
[----:B------:R-:W-:Y:S01]  /*b110*/  CS2R R80, SRZ ;  /* 0x0000000000507805 */ /* 0x000fe2000001ff00 */
[----:B------:R-:W-:Y:S01]  /*b120*/  IMAD.MOV.U32 R79, RZ, RZ, RZ ;  /* 0x000000ffff4f7224 */ /* 0x000fe200078e00ff */
        /* <DEDUP_REMOVED lines=19> */
[----:B------:R-:W-:Y:S01]  /*b260*/  CS2R R40, SRZ ;  /* 0x0000000000287805 */ /* 0x000fe2000001ff00 */
[----:B------:R-:W-:Y:S01]  /*b270*/  IMAD.MOV.U32 R136, RZ, RZ, RZ ;  /* 0x000000ffff887224 */ /* 0x000fe200078e00ff */
[----:B----4-:R-:W-:-:S02]  /*b280*/  CS2R R36, SRZ ;  /* 0x0000000000247805 */ /* 0x010fc4000001ff00 */
[----:B------:R-:W-:Y:S02]  /*b290*/  CS2R R138, SRZ ;  /* 0x00000000008a7805 */ /* 0x000fe4000001ff00 */
[----:B------:R-:W-:Y:S02]  /*b2a0*/  CS2R R124, SRZ ;  /* 0x00000000007c7805 */ /* 0x000fe4000001ff00 */
[----:B------:R-:W-:Y:S01]  /*b2b0*/  CS2R R32, SRZ ;  /* 0x0000000000207805 */ /* 0x000fe2000001ff00 */
[----:B------:R-:W-:Y:S02]  /*b2c0*/  IMAD.MOV.U32 R4, RZ, RZ, RZ ;  /* 0x000000ffff047224 */ /* 0x000fe400078e00ff */
[----:B------:R-:W-:Y:S02]  /*b2d0*/  IMAD.MOV.U32 R0, RZ, RZ, RZ ;  /* 0x000000ffff007224 */ /* 0x000fe400078e00ff */
[----:B------:R-:W-:Y:S01]  /*b2e0*/  IMAD.MOV.U32 R140, RZ, RZ, RZ ;  /* 0x000000ffff8c7224 */ /* 0x000fe200078e00ff */
[----:B------:R-:W-:Y:S06]  /*b2f0*/  @P2 BRA `(.L_x_564) ;  /* 0x0000000000082947 */ /* 0x000fec0003800000 */
[----:B------:R-:W0:Y:S02]  /*b300*/  FENCE.VIEW.ASYNC.G ;  /* 0x00000000000073c6 */ /* 0x000e240000000100 */
[----:B0-----:R-:W-:Y:S06]  /*b310*/  BAR.ARV 0xc, 0x180 ;  /* 0x0306000000007b1d */ /* 0x001fec0000002000 */
.L_x_564:
[----:B------:R-:W-:Y:S05]  /*b320*/  BSYNC B0 ;  /* 0x0000000000007941 */ /* 0x000fea0003800000 */
.L_x_563:
[----:B------:R-:W-:Y:S01]  /*b330*/  CS2R R24, SRZ ;  /* 0x0000000000187805 */ /* 0x000fe2000001ff00 */
[----:B------:R-:W-:Y:S06]  /*b340*/  @!P1 BRA `(.L_x_565) ;  /* 0x000000c400749947 */ /* 0x000fec0003800000 */
[----:B------:R-:W0:Y:S01]  /*b350*/  S2R R8, SR_TID.X ;  /* 0x0000000000087919 */ /* 0x000e220000002100 */
[----:B------:R-:W-:-:S06]  /*b360*/  ULOP3.LUT UP0, URZ, UR60, 0x1bf, URZ, 0xc0, !UPT ;  /* 0x000001bf3c3f7892 */ /* 0x000fcc000f80c03f */
[----:B------:R-:W-:Y:S01]  /*b370*/  PLOP3.LUT P0, PT, PT, PT, UP0, 0x80, 0x0 ;  /* 0x000000000000781c */ /* 0x000fe20003f0f008 */
[----:B0-----:R-:W-:-:S05]  /*b380*/  VIADD R8, R8, 0xffffff80 ;  /* 0xffffff8008087836 */ /* 0x001fca0000000000 */
[----:B------:R-:W-:-:S04]  /*b390*/  SHF.R.S32.HI R5, RZ, 0x1f, R8 ;  /* 0x0000001fff057819 */ /* 0x000fc80000011408 */
[----:B------:R-:W-:-:S04]  /*b3a0*/  LEA.HI R5, R5, R8, RZ, 0x7 ;  /* 0x0000000805057211 */ /* 0x000fc800078f38ff */
[----:B------:R-:W-:-:S05]  /*b3b0*/  SHF.R.S32.HI R5, RZ, 0x7, R5 ;  /* 0x00000007ff057819 */ /* 0x000fca0000011405 */
[----:B------:R-:W0:Y:S02]  /*b3c0*/  SHFL.IDX PT, R0, R5, RZ, 0x1f ;  /* 0x00001fff05007589 */ /* 0x000e2400000e0000 */
[----:B0-----:R-:W-:-:S04]  /*b3d0*/  LEA.HI R3, R0, R0, RZ, 0x1 ;  /* 0x0000000000037211 */ /* 0x001fc800078f08ff */
[----:B------:R-:W-:-:S05]  /*b3e0*/  LOP3.LUT R3, R3, 0x1e, RZ, 0xc0, !PT ;  /* 0x0000001e03037812 */ /* 0x000fca00078ec0ff */
[----:B------:R-:W-:-:S05]  /*b3f0*/  IMAD.IADD R3, R0, 0x1, -R3 ;  /* 0x0000000100037824 */ /* 0x000fca00078e0a03 */
[----:B------:R-:W-:-:S04]  /*b400*/  LEA R3, R3, UR60, 0xd ;  /* 0x0000003c03037c11 */ /* 0x000fc8000f8e68ff */
[----:B------:R-:W-:-:S04]  /*b410*/  SHF.R.U32.HI R3, RZ, 0x4, R3 ;  /* 0x00000004ff037819 */ /* 0x000fc80000011603 */
[----:B------:R-:W-:Y:S01]  /*b420*/  LOP3.LUT R36, R3, 0x3fff, RZ, 0xc0, !PT ;  /* 0x00003fff03247812 */ /* 0x000fe200078ec0ff */
[----:B------:R-:W-:Y:S06]  /*b430*/  @!P0 BRA `(.L_x_566) ;  /* 0x0000000000408947 */ /* 0x000fec0003800000 */
        /* <DEDUP_REMOVED lines=16> */
.L_x_566:
[----:B------:R-:W-:Y:S02]  /*b540*/  ULDC UR4, c[0x0][0x3f4] ;  /* 0x0000fd0000047ab9 */ /* 0x000fe40000000800 */
[----:B------:R-:W-:-:S13]  /*b550*/  ISETP.LT.AND P0, PT, RZ, UR4, PT ;  /* 0x00000004ff007c0c */ /* 0x000fda000bf01270 */
[----:B------:R-:W-:Y:S05]  /*b560*/  @P0 BRA `(.L_x_567) ;  /* 0x0000000000400947 */ /* 0x000fea0003800000 */
[----:B------:R-:W2:Y:S02]  /*b570*/  LDL R20, [R1+0x40] ;  /* 0x0000400001147983 */ /* 0x000ea40000100800 */
[----:B--2---:R-:W-:-:S04]  /*b580*/  LEA.HI R0, R20, R20, RZ, 0x1 ;  /* 0x0000001414007211 */ /* 0x004fc800078f08ff */
[----:B------:R-:W-:-:S05]  /*b590*/  LOP3.LUT R0, R0, 0xfffffffe, RZ, 0xc0, !PT ;  /* 0xfffffffe00007812 */ /* 0x000fca00078ec0ff */
[----:B------:R-:W-:-:S05]  /*b5a0*/  IMAD.IADD R0, R20, 0x1, -R0 ;  /* 0x0000000114007824 */ /* 0x000fca00078e0a00 */
[----:B------:R-:W-:-:S04]  /*b5b0*/  SHF.L.U32 R3, R0, 0x1f, RZ ;  /* 0x0000001f00037819 */ /* 0x000fc800000006ff */
[----:B------:R0:W1:Y:S03]  /*b5c0*/  SYNCS.PHASECHK.TRANS64.TRYWAIT P0, [R2+URZ+0x30800], R3 ;  /* 0x03080003020075a7 */ /* 0x000066000800017f */
[----:B-1----:R-:W-:Y:S05]  /*b5d0*/  @!P0 NANOSLEEP.SYNCS 0x989680 ;  /* 0x009896800000895d */ /* 0x002fea0003900000 */
[----:B------:R-:W1:Y:S01]  /*b5e0*/  @!P0 SYNCS.PHASECHK.TRANS64 P0, [R2+URZ+0x30800], R3 ;  /* 0x03080003020085a7 */ /* 0x000e62000800007f */
[----:B------:R-:W-:Y:S04]  /*b5f0*/  BSSY B0, `(.L_x_568) ;  /* 0x0000006000007945 */ /* 0x000fe80003800000 */
[----:B-1----:R-:W-:Y:S05]  /*b600*/  @P0 BRA `(.L_x_569) ;  /* 0x0000000000100947 */ /* 0x002fea0003800000 */
.L_x_570:
[----:B-1----:R1:W2:Y:S02]  /*b610*/  SYNCS.PHASECHK.TRANS64.TRYWAIT P0, [R2+URZ+0x30800], R3 ;  /* 0x03080003020075a7 */ /* 0x0022a4000800017f */
[----:B--2---:R-:W-:Y:S05]  /*b620*/  @!P0 NANOSLEEP.SYNCS 0x989680 ;  /* 0x009896800000895d */ /* 0x004fea0003900000 */
[----:B------:R-:W2:Y:S02]  /*b630*/  @!P0 SYNCS.PHASECHK.TRANS64 P0, [R2+URZ+0x30800], R3 ;  /* 0x03080003020085a7 */ /* 0x000ea4000800007f */
[----:B--2---:R-:W-:Y:S05]  /*b640*/  @!P0 BRA `(.L_x_570) ;  /* 0xfffffffc00f08947 */ /* 0x004fea000383ffff */
.L_x_569:
[----:B------:R-:W-:Y:S05]  /*b650*/  BSYNC B0 ;  /* 0x0000000000007941 */ /* 0x000fea0003800000 */
.L_x_568:
[----:B------:R-:W-:Y:S05]  /*b660*/  BRA `(.L_x_571) ;  /* 0x0000005800ac7947 */ /* 0x000fea0003800000 */
.L_x_567:
[----:B-----5:R-:W-:Y:S01]  /*b670*/  SHF.R.S32.HI R0, RZ, 0x1f, R137 ;  /* 0x0000001fff007819 */ /* 0x020fe20000011489 */
[----:B------:R-:W-:Y:S01]  /*b680*/  ULOP3.LUT UP0, URZ, UR60, 0x3ff, URZ, 0xc0, !UPT ;  /* 0x000003ff3c3f7892 */ /* 0x000fe2000f80c03f */
[----:B------:R-:W-:Y:S01]  /*b690*/  ULDC.64 UR4, c[0x0][0x3f8] ;  /* 0x0000fe0000047ab9 */ /* 0x000fe20000000a00 */
[----:B------:R-:W-:Y:S02]  /*b6a0*/  ULDC.64 UR6, c[0x0][0x408] ;  /* 0x0001020000067ab9 */ /* 0x000fe40000000a00 */
[C---:B------:R-:W-:Y:S02]  /*b6b0*/  IMAD R6, R0.reuse, UR4, RZ ;  /* 0x0000000400067c24 */ /* 0x040fe4000f8e02ff */
[----:B------:R-:W-:Y:S01]  /*b6c0*/  IMAD R0, R0, UR6, RZ ;  /* 0x0000000600007c24 */ /* 0x000fe2000f8e02ff */
[----:B------:R-:W-:Y:S01]  /*b6d0*/  PLOP3.LUT P2, PT, PT, PT, UP0, 0x80, 0x0 ;  /* 0x000000000000781c */ /* 0x000fe20003f4f008 */
[C---:B------:R-:W-:Y:S02]  /*b6e0*/  IMAD R25, R137.reuse, UR5, R6 ;  /* 0x0000000589197c24 */ /* 0x040fe4000f8e0206 */
[----:B------:R-:W-:Y:S01]  /*b6f0*/  IMAD.WIDE.U32 R4, R137, UR4, RZ ;  /* 0x0000000489047c25 */ /* 0x000fe2000f8e00ff */
[----:B------:R-:W-:-:S03]  /*b700*/  ULDC.64 UR4, c[0x0][0x3e8] ;  /* 0x0000fa0000047ab9 */ /* 0x000fc60000000a00 */
[C---:B------:R-:W-:Y:S01]  /*b710*/  IMAD R27, R137.reuse, UR7, R0 ;  /* 0x00000007891b7c24 */ /* 0x040fe2000f8e0200 */
[----:B------:R-:W-:Y:S01]  /*b720*/  LEA R24, P0, R4, UR4, 0x1 ;  /* 0x0000000404187c11 */ /* 0x000fe2000f8008ff */
[----:B------:R-:W-:Y:S01]  /*b730*/  IMAD.WIDE.U32 R6, R137, UR6, RZ ;  /* 0x0000000689067c25 */ /* 0x000fe2000f8e00ff */
[----:B------:R-:W-:-:S03]  /*b740*/  ULDC.64 UR6, c[0x0][0x400] ;  /* 0x0001000000067ab9 */ /* 0x000fc60000000a00 */
[----:B------:R-:W-:Y:S01]  /*b750*/  IMAD.IADD R25, R25, 0x1, R5 ;  /* 0x0000000119197824 */ /* 0x000fe200078e0205 */
[----:B------:R-:W-:Y:S01]  /*b760*/  LEA R26, P1, R6, UR6, 0x1 ;  /* 0x00000006061a7c11 */ /* 0x000fe2000f8208ff */
[----:B------:R-:W-:-:S03]  /*b770*/  IMAD.IADD R27, R27, 0x1, R7 ;  /* 0x000000011b1b7824 */ /* 0x000fc600078e0207 */
[----:B------:R-:W-:Y:S02]  /*b780*/  LEA.HI.X R25, R4, UR5, R25, 0x1, P0 ;  /* 0x0000000504197c11 */ /* 0x000fe400080f0c19 */
[----:B------:R-:W-:Y:S01]  /*b790*/  LEA.HI.X R27, R6, UR7, R27, 0x1, P1 ;  /* 0x00000007061b7c11 */ /* 0x000fe200088f0c1b */
        /* <DEDUP_REMOVED lines=8> */
[----:B------:R-:W-:Y:S01]  /*b820*/  MOV R6, UR6 ;  /* 0x0000000600067c02 */ /* 0x000fe20008000f00 */
[----:B------:R-:W-:Y:S02]  /*b830*/  IMAD.U32 R7, RZ, RZ, UR7 ;  /* 0x00000007ff077e24 */ /* 0x000fe4000f8e00ff */
[----:B------:R-:W-:-:S02]  /*b840*/  IMAD.U32 R10, RZ, RZ, UR4 ;  /* 0x00000004ff0a7e24 */ /* 0x000fc4000f8e00ff */
[----:B------:R-:W-:Y:S02]  /*b850*/  IMAD.U32 R11, RZ, RZ, UR5 ;  /* 0x00000005ff0b7e24 */ /* 0x000fe4000f8e00ff */
[----:B------:R-:W-:Y:S02]  /*b860*/  IMAD.MOV.U32 R8, RZ, RZ, 0x70 ;  /* 0x00000070ff087424 */ /* 0x000fe400078e00ff */
[----:B------:R-:W-:Y:S02]  /*b870*/  IMAD.MOV.U32 R12, RZ, RZ, 0x1 ;  /* 0x00000001ff0c7424 */ /* 0x000fe400078e00ff */
[----:B0-----:R-:W-:-:S07]  /*b880*/  IMAD.MOV.U32 R13, RZ, RZ, RZ ;  /* 0x000000ffff0d7224 */ /* 0x001fce00078e00ff */
[----:B------:R-:W-:-:S07]  /*b890*/  LEPC R20, `(.L_x_572) ;  /* 0x000000001014794e */ /* 0x000fce0000000000 */
[----:B-1----:R-:W-:Y:S05]  /*b8a0*/  CALL.ABS.NOINC R14 ;  /* 0x000000000e007343 */ /* 0x002fea0003c00000 */
.L_x_572:
[----:B------:R-:W-:Y:S01]  /*b8b0*/  ULDC.U8 UR4, c[0x0][0x410] ;  /* 0x0001040000047ab9 */ /* 0x000fe20000000000 */
[----:B------:R-:W-:Y:S01]  /*b8c0*/  BSSY B0, `(.L_x_573) ;  /* 0x000057d000007945 */ /* 0x000fe20003800000 */
[----:B------:R-:W-:Y:S01]  /*b8d0*/  ISETP.NE.AND P0, PT, RZ, UR4, PT ;  /* 0x00000004ff007c0c */ /* 0x000fe2000bf05270 */
[----:B------:R-:W-:-:S12]  /*b8e0*/  IMAD R6, R29, 0x80, R201 ;  /* 0x000000801d067824 */ /* 0x000fd800078e02c9 */
[----:B------:R-:W-:Y:S05]  /*b8f0*/  @!P0 BRA `(.L_x_574) ;  /* 0x0000002800cc8947 */ /* 0x000fea0003800000 */
[----:B------:R-:W-:-:S03]  /*b900*/  UMOV UR4, 0xffffffff ;  /* 0xffffffff00047882 */ /* 0x000fc60000000000 */
[----:B------:R-:W-:Y:S05]  /*b910*/  BRA.DIV UR4, `(.L_x_575) ;  /* 0x0000015a04c47947 */ /* 0x000fea000b800000 */
[----:B------:R0:W1:Y:S04]  /*b920*/  SHFL.IDX PT, R3, R25, RZ, 0x1c1f ;  /* 0x001c1fff19037589 */ /* 0x00006800000e0000 */
[----:B------:R0:W2:Y:S04]  /*b930*/  SHFL.IDX PT, R0, R24, RZ, 0x1c1f ;  /* 0x001c1fff18007589 */ /* 0x0000a800000e0000 */
[----:B------:R0:W3:Y:S04]  /*b940*/  SHFL.IDX PT, R5, R27, RZ, 0x1c1f ;  /* 0x001c1fff1b057589 */ /* 0x0000e800000e0000 */
[----:B------:R0:W4:Y:S02]  /*b950*/  SHFL.IDX PT, R14, R26, RZ, 0x1c1f ;  /* 0x001c1fff1a0e7589 */ /* 0x00012400000e0000 */
.L_x_821:
[----:B------:R-:W-:Y:S01]  /*b960*/  ULDC UR4, c[0x0][0x448] ;  /* 0x0001120000047ab9 */ /* 0x000fe20000000800 */
[----:B------:R-:W-:Y:S01]  /*b970*/  LOP3.LUT R4, R216, 0x18, R16, 0xf8, !PT ;  /* 0x00000018d8047812 */ /* 0x000fe200078ef810 */
[----:B------:R-:W-:Y:S01]  /*b980*/  IMAD R37, R141, UR4, RZ ;  /* 0x000000048d257c24 */ /* 0x000fe2000f8e02ff */
[----:B------:R-:W-:Y:S01]  /*b990*/  BSSY B1, `(.L_x_576) ;  /* 0x0000058000017945 */ /* 0x000fe20003800000 */
[----:B------:R-:W-:Y:S02]  /*b9a0*/  LOP3.LUT P0, RZ, R224, 0x4, RZ, 0xc0, !PT ;  /* 0x00000004e0ff7812 */ /* 0x000fe4000780c0ff */
[----:B------:R-:W-:Y:S02]  /*b9b0*/  CS2R R30, SRZ ;  /* 0x00000000001e7805 */ /* 0x000fe4000001ff00 */
[----:B------:R-:W-:Y:S02]  /*b9c0*/  LOP3.LUT R7, R4, R217, RZ, 0x3c, !PT ;  /* 0x000000d904077212 */ /* 0x000fe400078e3cff */
[----:B------:R-:W-:-:S02]  /*b9d0*/  CS2R R32, SRZ ;  /* 0x0000000000207805 */ /* 0x000fc4000001ff00 */
[----:B------:R-:W-:Y:S01]  /*b9e0*/  ISETP.GE.AND P1, PT, R6, R37, PT ;  /* 0x000000250600720c */ /* 0x000fe20003f26270 */
[----:B------:R-:W-:Y:S01]  /*b9f0*/  IMAD R37, R29, -0x80, R37 ;  /* 0xffffff801d257824 */ /* 0x000fe200078e0225 */
[----:B------:R-:W-:Y:S01]  /*ba00*/  CS2R R28, SRZ ;  /* 0x00000000001c7805 */ /* 0x000fe2000001ff00 */
[----:B------:R-:W-:Y:S01]  /*ba10*/  IMAD.IADD R7, R218, 0x1, R7 ;  /* 0x00000001da077824 */ /* 0x000fe200078e0207 */
[----:B------:R-:W-:Y:S02]  /*ba20*/  CS2R R34, SRZ ;  /* 0x0000000000227805 */ /* 0x000fe4000001ff00 */
[----:B------:R-:W-:Y:S02]  /*ba30*/  CS2R R38, SRZ ;  /* 0x0000000000267805 */ /* 0x000fe4000001ff00 */
[----:B------:R-:W-:Y:S01]  /*ba40*/  CS2R R40, SRZ ;  /* 0x0000000000287805 */ /* 0x000fe2000001ff00 */
[----:B------:R-:W-:Y:S01]  /*ba50*/  IMAD R9, R7, 0x2, R2 ;  /* 0x0000000207097824 */ /* 0x000fe200078e0202 */
[----:B------:R-:W-:-:S02]  /*ba60*/  CS2R R20, SRZ ;  /* 0x0000000000147805 */ /* 0x000fc4000001ff00 */
[----:B0-----:R-:W-:Y:S02]  /*ba70*/  CS2R R24, SRZ ;  /* 0x0000000000187805 */ /* 0x001fe4000001ff00 */
[----:B------:R-:W-:Y:S02]  /*ba80*/  CS2R R12, SRZ ;  /* 0x00000000000c7805 */ /* 0x000fe4000001ff00 */
[----:B------:R-:W-:Y:S02]  /*ba90*/  CS2R R10, SRZ ;  /* 0x00000000000a7805 */ /* 0x000fe4000001ff00 */
[----:B------:R-:W-:Y:S01]  /*baa0*/  CS2R R6, SRZ ;  /* 0x0000000000067805 */ /* 0x000fe2000001ff00 */
[C---:B------:R-:W-:Y:S01]  /*bab0*/  VIADD R52, R9.reuse, 0x12400 ;  /* 0x0001240009347836 */ /* 0x040fe20000000000 */
[----:B------:R-:W-:Y:S02]  /*bac0*/  IADD3 R8, R9, 0x12440, RZ ;  /* 0x0001244009087810 */ /* 0x000fe40007ffe0ff */
[----:B------:R-:W-:Y:S01]  /*bad0*/  CS2R R26, SRZ ;  /* 0x00000000001a7805 */ /* 0x000fe2000001ff00 */
[----:B------:R-:W-:Y:S06]  /*bae0*/  @P1 BRA `(.L_x_577) ;  /* 0x0000000400081947 */ /* 0x000fec0003800000 */
[----:B------:R-:W1:Y:S01]  /*baf0*/  LDL R43, [R1+0x4c] ;  /* 0x00004c00012b7983 */ /* 0x000e620000100800 */
[----:B------:R-:W-:-:S03]  /*bb00*/  ULDC UR4, c[0x0][0x3f4] ;  /* 0x0000fd0000047ab9 */ /* 0x000fc60000000800 */
[----:B------:R-:W3:Y:S04]  /*bb10*/  LDL R42, [R1+0x50] ;  /* 0x00005000012a7983 */ /* 0x000ee80000100800 */
[----:B------:R-:W3:Y:S01]  /*bb20*/  LDL R15, [R1+0x54] ;  /* 0x00005400010f7983 */ /* 0x000ee20000100800 */
[C---:B------:R-:W-:Y:S01]  /*bb30*/  ISETP.GE.AND P4, PT, R206.reuse, UR4, PT ;  /* 0x00000004ce007c0c */ /* 0x040fe2000bf86270 */
[----:B------:R-:W-:Y:S01]  /*bb40*/  IMAD.SHL.U32 R21, R206, 0x2, RZ ;  /* 0x00000002ce157824 */ /* 0x000fe200078e00ff */
[C---:B------:R-:W-:Y:S01]  /*bb50*/  ISETP.GE.AND P2, PT, R204.reuse, UR4, PT ;  /* 0x00000004cc007c0c */ /* 0x040fe2000bf46270 */
[----:B------:R-:W3:Y:S01]  /*bb60*/  LDL R54, [R1+0x58] ;  /* 0x0000580001367983 */ /* 0x000ee20000100800 */
[----:B------:R-:W-:Y:S02]  /*bb70*/  CS2R R38, SRZ ;  /* 0x0000000000267805 */ /* 0x000fe4000001ff00 */
[----:B------:R-:W-:Y:S01]  /*bb80*/  CS2R R6, SRZ ;  /* 0x0000000000067805 */ /* 0x000fe2000001ff00 */
[----:B------:R-:W-:Y:S01]  /*bb90*/  IMAD.SHL.U32 R27, R204, 0x2, RZ ;  /* 0x00000002cc1b7824 */ /* 0x000fe200078e00ff */
[----:B------:R-:W3:Y:S05]  /*bba0*/  LDL R53, [R1+0x5c] ;  /* 0x00005c0001357983 */ /* 0x000eea0000100800 */
[----:B--2---:R-:W-:-:S02]  /*bbb0*/  @!P4 IADD3 R12, P1, R0, R21, RZ ;  /* 0x00000015000cc210 */ /* 0x004fc40007f3e0ff */
[----:B----4-:R-:W-:Y:S02]  /*bbc0*/  @!P4 IADD3 R20, P3, R14, R21, RZ ;  /* 0x000000150e14c210 */ /* 0x010fe40007f7e0ff */
[----:B------:R-:W-:Y:S02]  /*bbd0*/  CS2R R34, SRZ ;  /* 0x0000000000227805 */ /* 0x000fe4000001ff00 */
[----:B------:R-:W-:Y:S02]  /*bbe0*/  CS2R R10, SRZ ;  /* 0x00000000000a7805 */ /* 0x000fe4000001ff00 */
[----:B------:R-:W-:Y:S01]  /*bbf0*/  CS2R R32, SRZ ;  /* 0x0000000000207805 */ /* 0x000fe2000001ff00 */
[----:B------:R-:W-:Y:S01]  /*bc00*/  IMAD.SHL.U32 R49, R207, 0x2, RZ ;  /* 0x00000002cf317824 */ /* 0x000fe200078e00ff */
[----:B------:R-:W-:Y:S02]  /*bc10*/  CS2R R28, SRZ ;  /* 0x00000000001c7805 */ /* 0x000fe4000001ff00 */
[----:B------:R-:W-:Y:S01]  /*bc20*/  CS2R R40, SRZ ;  /* 0x0000000000287805 */ /* 0x000fe2000001ff00 */
[--C-:B-1----:R-:W-:Y:S01]  /*bc30*/  @!P4 IMAD.X R13, R3, 0x1, R43.reuse, P1 ;  /* 0x00000001030dc824 */ /* 0x102fe200008e062b */
[----:B------:R-:W-:Y:S01]  /*bc40*/  ISETP.GE.AND P1, PT, R205, UR4, PT ;  /* 0x00000004cd007c0c */ /* 0x000fe2000bf26270 */
[----:B---3--:R-:W-:Y:S01]  /*bc50*/  @!P4 IMAD.X R21, R5, 0x1, R43, P3 ;  /* 0x000000010515c824 */ /* 0x008fe200018e062b */
[----:B------:R-:W-:-:S02]  /*bc60*/  @!P2 IADD3 R24, P3, R0, R27, RZ ;  /* 0x0000001b0018a210 */ /* 0x000fc40007f7e0ff */
[----:B------:R0:W5:Y:S01]  /*bc70*/  @!P4 LD.E.64 R38, desc[UR56][R12.64] ;  /* 0x000000380c26c980 */ /* 0x000162000c101b00 */
[----:B------:R-:W-:-:S03]  /*bc80*/  IMAD.SHL.U32 R43, R205, 0x2, RZ ;  /* 0x00000002cd2b7824 */ /* 0x000fc600078e00ff */
[----:B------:R1:W5:Y:S01]  /*bc90*/  @!P4 LD.E.64 R6, desc[UR56][R20.64] ;  /* 0x000000381406c980 */ /* 0x000362000c101b00 */
[----:B------:R-:W-:Y:S01]  /*bca0*/  @!P2 IADD3 R26, P4, R14, R27, RZ ;  /* 0x0000001b0e1aa210 */ /* 0x000fe20007f9e0ff */
[----:B------:R-:W-:-:S03]  /*bcb0*/  @!P2 IMAD.X R25, R3, 0x1, R42, P3 ;  /* 0x000000010319a824 */ /* 0x000fc600018e062a */
[-C--:B------:R-:W-:Y:S01]  /*bcc0*/  @!P1 IADD3 R30, P3, R0, R43.reuse, RZ ;  /* 0x0000002b001e9210 */ /* 0x080fe20007f7e0ff */
[----:B------:R-:W-:Y:S01]  /*bcd0*/  @!P2 IMAD.X R27, R5, 0x1, R42, P4 ;  /* 0x00000001051ba824 */ /* 0x000fe200020e062a */
[----:B------:R-:W-:Y:S01]  /*bce0*/  @!P1 IADD3 R42, P4, R14, R43, RZ ;  /* 0x0000002b0e2a9210 */ /* 0x000fe20007f9e0ff */
[----:B------:R-:W5:Y:S01]  /*bcf0*/  @!P2 LD.E.64 R34, desc[UR56][R24.64] ;  /* 0x000000381822a980 */ /* 0x000f62000c101b00 */
[----:B0-----:R-:W-:Y:S01]  /*bd00*/  CS2R R12, SRZ ;  /* 0x00000000000c7805 */ /* 0x001fe2000001ff00 */
[--C-:B------:R-:W-:Y:S02]  /*bd10*/  @!P1 IMAD.X R31, R3, 0x1, R15.reuse, P3 ;  /* 0x00000001031f9824 */ /* 0x100fe400018e060f */
[----:B------:R-:W5:Y:S01]  /*bd20*/  @!P2 LD.E.64 R10, desc[UR56][R26.64] ;  /* 0x000000381a0aa980 */ /* 0x000f62000c101b00 */
[----:B------:R-:W-:Y:S01]  /*bd30*/  ISETP.GE.AND P2, PT, R207, UR4, PT ;  /* 0x00000004cf007c0c */ /* 0x000fe2000bf46270 */
[----:B------:R-:W-:Y:S01]  /*bd40*/  @!P1 IMAD.X R43, R5, 0x1, R15, P4 ;  /* 0x00000001052b9824 */ /* 0x000fe200020e060f */
[----:B------:R-:W-:Y:S01]  /*bd50*/  ISETP.GE.AND P3, PT, R194, UR4, PT ;  /* 0x00000004c2007c0c */ /* 0x000fe2000bf66270 */
[----:B------:R-:W5:Y:S04]  /*bd60*/  @!P1 LD.E.64 R32, desc[UR56][R30.64] ;  /* 0x000000381e209980 */ /* 0x000f68000c101b00 */
[----:B------:R0:W5:Y:S01]  /*bd70*/  @!P1 LD.E.64 R12, desc[UR56][R42.64] ;  /* 0x000000382a0c9980 */ /* 0x000162000c101b00 */
[----:B------:R-:W-:-:S02]  /*bd80*/  ISETP.GE.AND P1, PT, R208, UR4, PT ;  /* 0x00000004d0007c0c */ /* 0x000fc4000bf26270 */
[----:B------:R-:W-:-:S03]  /*bd90*/  SHF.L.U32 R15, R208, 0x1, RZ ;  /* 0x00000001d00f7819 */ /* 0x000fc600000006ff */
[-C--:B------:R-:W-:Y:S02]  /*bda0*/  @!P2 IADD3 R46, P5, R0, R49.reuse, RZ ;  /* 0x00000031002ea210 */ /* 0x080fe40007fbe0ff */
[C---:B------:R-:W-:Y:S01]  /*bdb0*/  @!P2 IADD3 R48, P4, R14.reuse, R49, RZ ;  /* 0x000000310e30a210 */ /* 0x040fe20007f9e0ff */
[----:B-1----:R-:W-:Y:S02]  /*bdc0*/  @!P3 IMAD.MOV.U32 R20, RZ, RZ, R0 ;  /* 0x000000ffff14b224 */ /* 0x002fe400078e0000 */
[----:B------:R-:W-:Y:S02]  /*bdd0*/  @!P3 IMAD.MOV.U32 R21, RZ, RZ, R3 ;  /* 0x000000ffff15b224 */ /* 0x000fe400078e0003 */
[----:B------:R-:W-:Y:S01]  /*bde0*/  @!P3 IMAD.MOV.U32 R4, RZ, RZ, R14 ;  /* 0x000000ffff04b224 */ /* 0x000fe200078e000e */
[-C--:B------:R-:W-:Y:S01]  /*bdf0*/  @!P1 IADD3 R14, P6, R14, R15.reuse, RZ ;  /* 0x0000000f0e0e9210 */ /* 0x080fe20007fde0ff */
[----:B------:R-:W-:Y:S01]  /*be00*/  @!P2 IMAD.X R47, R3, 0x1, R54, P5 ;  /* 0x00000001032fa824 */ /* 0x000fe200028e0636 */
[----:B------:R-:W-:Y:S01]  /*be10*/  @!P1 IADD3 R50, P5, R0, R15, RZ ;  /* 0x0000000f00329210 */ /* 0x000fe20007fbe0ff */
[----:B0-----:R-:W-:Y:S01]  /*be20*/  @!P3 IMAD.WIDE R42, R194, 0x2, R20 ;  /* 0x00000002c22ab825 */ /* 0x001fe200078e0214 */
[----:B------:R-:W-:-:S02]  /*be30*/  CS2R R26, SRZ ;  /* 0x00000000001a7805 */ /* 0x000fc4000001ff00 */
[----:B------:R-:W-:Y:S02]  /*be40*/  CS2R R24, SRZ ;  /* 0x0000000000187805 */ /* 0x000fe4000001ff00 */
[----:B------:R-:W-:Y:S02]  /*be50*/  CS2R R30, SRZ ;  /* 0x00000000001e7805 */ /* 0x000fe4000001ff00 */
[----:B------:R-:W-:Y:S01]  /*be60*/  CS2R R20, SRZ ;  /* 0x0000000000147805 */ /* 0x000fe2000001ff00 */
[----:B------:R-:W-:Y:S01]  /*be70*/  @!P3 IMAD.WIDE R44, R194, 0x2, R4 ;  /* 0x00000002c22cb825 */ /* 0x000fe200078e0204 */
[----:B------:R0:W5:Y:S03]  /*be80*/  @!P3 LD.E.64 R40, desc[UR56][R42.64] ;  /* 0x000000382a28b980 */ /* 0x000166000c101b00 */
[----:B------:R-:W-:Y:S01]  /*be90*/  @!P2 IMAD.X R49, R5, 0x1, R54, P4 ;  /* 0x000000010531a824 */ /* 0x000fe200020e0636 */
[----:B------:R0:W5:Y:S01]  /*bea0*/  @!P3 LD.E.64 R26, desc[UR56][R44.64] ;  /* 0x000000382c1ab980 */ /* 0x000162000c101b00 */
[----:B------:R-:W-:-:S02]  /*beb0*/  @!P1 IMAD.X R51, R3, 0x1, R53, P5 ;  /* 0x0000000103339824 */ /* 0x000fc400028e0635 */
[----:B------:R-:W-:Y:S01]  /*bec0*/  @!P1 IMAD.X R15, R5, 0x1, R53, P6 ;  /* 0x00000001050f9824 */ /* 0x000fe200030e0635 */
[----:B------:R0:W5:Y:S04]  /*bed0*/  @!P2 LD.E.64 R28, desc[UR56][R46.64] ;  /* 0x000000382e1ca980 */ /* 0x000168000c101b00 */
[----:B------:R0:W5:Y:S04]  /*bee0*/  @!P2 LD.E.64 R24, desc[UR56][R48.64] ;  /* 0x000000383018a980 */ /* 0x000168000c101b00 */
[----:B------:R0:W5:Y:S04]  /*bef0*/  @!P1 LD.E.64 R30, desc[UR56][R50.64] ;  /* 0x00000038321e9980 */ /* 0x000168000c101b00 */
[----:B------:R0:W5:Y:S02]  /*bf00*/  @!P1 LD.E.64 R20, desc[UR56][R14.64] ;  /* 0x000000380e149980 */ /* 0x000164000c101b00 */
.L_x_577:
[----:B------:R-:W-:Y:S05]  /*bf10*/  BSYNC B1 ;  /* 0x0000000000017941 */ /* 0x000fea0003800000 */
.L_x_576:
[----:B0-----:R-:W2:Y:S01]  /*bf20*/  LDL R45, [R1+0x40] ;  /* 0x00004000012d7983 */ /* 0x001ea20000100800 */
[----:B------:R-:W-:Y:S01]  /*bf30*/  @P0 VIADD R8, R52, 0xffffffc0 ;  /* 0xffffffc034080836 */ /* 0x000fe20000000000 */
[----:B-----5:R-:W-:Y:S01]  /*bf40*/  SHF.R.U64 R70, R40, 0x10, R41 ;  /* 0x0000001028467819 */ /* 0x020fe20000001229 */
[----:B------:R-:W-:Y:S01]  /*bf50*/  IMAD.MOV.U32 R43, RZ, RZ, R40 ;  /* 0x000000ffff2b7224 */ /* 0x000fe200078e0028 */
[--C-:B------:R-:W-:Y:S01]  /*bf60*/  SHF.R.U32.HI R69, RZ, 0x10, R35.reuse ;  /* 0x00000010ff457819 */ /* 0x100fe20000011623 */
[----:B------:R-:W-:Y:S01]  /*bf70*/  IMAD.MOV.U32 R40, RZ, RZ, R35 ;  /* 0x000000ffff287224 */ /* 0x000fe200078e0023 */
[--C-:B------:R-:W-:Y:S01]  /*bf80*/  SHF.R.U32.HI R73, RZ, 0x10, R41.reuse ;  /* 0x00000010ff497819 */ /* 0x100fe20000011629 */
[----:B------:R-:W-:Y:S01]  /*bf90*/  IMAD.MOV.U32 R44, RZ, RZ, R41 ;  /* 0x000000ffff2c7224 */ /* 0x000fe200078e0029 */
[----:B------:R-:W-:Y:S01]  /*bfa0*/  MOV R41, R38 ;  /* 0x0000002600297202 */ /* 0x000fe20000000f00 */
[--C-:B------:R-:W-:Y:S01]  /*bfb0*/  IMAD.MOV.U32 R42, RZ, RZ, R39.reuse ;  /* 0x000000ffff2a7224 */ /* 0x100fe200078e0027 */
[--C-:B------:R-:W-:Y:S01]  /*bfc0*/  SHF.R.U64 R68, R38, 0x10, R39.reuse ;  /* 0x0000001026447819 */ /* 0x100fe20000001227 */
[----:B------:R-:W-:Y:S01]  /*bfd0*/  IMAD.MOV.U32 R15, RZ, RZ, R32 ;  /* 0x000000ffff0f7224 */ /* 0x000fe200078e0020 */
[----:B------:R-:W-:Y:S01]  /*bfe0*/  SHF.R.U32.HI R71, RZ, 0x10, R39 ;  /* 0x00000010ff477819 */ /* 0x000fe20000011627 */
[--C-:B------:R-:W-:Y:S01]  /*bff0*/  IMAD.MOV.U32 R38, RZ, RZ, R33.reuse ;  /* 0x000000ffff267224 */ /* 0x100fe200078e0021 */
[--C-:B------:R-:W-:Y:S01]  /*c000*/  SHF.R.U64 R64, R32, 0x10, R33.reuse ;  /* 0x0000001020407819 */ /* 0x100fe20000001221 */
[----:B------:R-:W-:Y:S01]  /*c010*/  IMAD.MOV.U32 R4, RZ, RZ, R28 ;  /* 0x000000ffff047224 */ /* 0x000fe200078e001c */
[----:B------:R-:W-:Y:S01]  /*c020*/  SHF.R.U32.HI R67, RZ, 0x10, R33 ;  /* 0x00000010ff437819 */ /* 0x000fe20000011621 */
[--C-:B----4-:R-:W-:Y:S01]  /*c030*/  IMAD.MOV.U32 R14, RZ, RZ, R29.reuse ;  /* 0x000000ffff0e7224 */ /* 0x110fe200078e001d */
[----:B------:R-:W-:Y:S01]  /*c040*/  SHF.R.U64 R65, R28, 0x10, R29 ;  /* 0x000000101c417819 */ /* 0x000fe2000000121d */
[----:B------:R-:W-:Y:S01]  /*c050*/  IMAD.MOV.U32 R48, RZ, RZ, R27 ;  /* 0x000000ffff307224 */ /* 0x000fe200078e001b */
[----:B------:R-:W-:Y:S01]  /*c060*/  SHF.R.U32.HI R63, RZ, 0x10, R29 ;  /* 0x00000010ff3f7819 */ /* 0x000fe2000001161d */
[----:B------:R-:W-:Y:S01]  /*c070*/  IMAD.MOV.U32 R39, RZ, RZ, R34 ;  /* 0x000000ffff277224 */ /* 0x000fe200078e0022 */
[----:B------:R-:W-:Y:S01]  /*c080*/  SHF.R.U64 R60, R26, 0x10, R27 ;  /* 0x000000101a3c7819 */ /* 0x000fe2000000121b */
[----:B-1----:R-:W-:Y:S01]  /*c090*/  IMAD.MOV.U32 R3, RZ, RZ, R31 ;  /* 0x000000ffff037224 */ /* 0x002fe200078e001f */
[----:B------:R-:W-:Y:S01]  /*c0a0*/  SHF.R.U32.HI R59, RZ, 0x10, R27 ;  /* 0x00000010ff3b7819 */ /* 0x000fe2000001161b */
[----:B------:R-:W-:Y:S01]  /*c0b0*/  IMAD.MOV.U32 R32, RZ, RZ, R6 ;  /* 0x000000ffff207224 */ /* 0x000fe200078e0006 */
[----:B------:R-:W-:Y:S01]  /*c0c0*/  PRMT R27, R40, 0x5410, R69 ;  /* 0x00005410281b7816 */ /* 0x000fe20000000045 */
[----:B------:R-:W-:Y:S01]  /*c0d0*/  IMAD.MOV.U32 R33, RZ, RZ, R7 ;  /* 0x000000ffff217224 */ /* 0x000fe200078e0007 */
[----:B------:R-:W-:Y:S01]  /*c0e0*/  SHF.R.U64 R66, R34, 0x10, R35 ;  /* 0x0000001022427819 */ /* 0x000fe20000001223 */
[----:B------:R-:W-:Y:S01]  /*c0f0*/  IMAD.MOV.U32 R28, RZ, RZ, R10 ;  /* 0x000000ffff1c7224 */ /* 0x000fe200078e000a */
[----:B------:R-:W-:Y:S01]  /*c100*/  SHF.R.U64 R61, R30, 0x10, R31 ;  /* 0x000000101e3d7819 */ /* 0x000fe2000000121f */
[----:B------:R-:W-:Y:S01]  /*c110*/  IMAD.MOV.U32 R29, RZ, RZ, R11 ;  /* 0x000000ffff1d7224 */ /* 0x000fe200078e000b */
[----:B------:R-:W-:Y:S01]  /*c120*/  SHF.R.U32.HI R62, RZ, 0x10, R31 ;  /* 0x00000010ff3e7819 */ /* 0x000fe2000001161f */
[----:B------:R-:W-:Y:S01]  /*c130*/  IMAD.MOV.U32 R46, RZ, RZ, R13 ;  /* 0x000000ffff2e7224 */ /* 0x000fe200078e000d */
[----:B------:R-:W-:Y:S01]  /*c140*/  MOV R47, R26 ;  /* 0x0000001a002f7202 */ /* 0x000fe20000000f00 */
[----:B------:R-:W-:Y:S01]  /*c150*/  BSSY B1, `(.L_x_578) ;  /* 0x000002c000017945 */ /* 0x000fe20003800000 */
[--C-:B------:R-:W-:Y:S01]  /*c160*/  SHF.R.U64 R57, R6, 0x10, R7.reuse ;  /* 0x0000001006397819 */ /* 0x100fe20000001207 */
[----:B------:R-:W-:Y:S01]  /*c170*/  IMAD.MOV.U32 R6, RZ, RZ, R24 ;  /* 0x000000ffff067224 */ /* 0x000fe200078e0018 */
[----:B------:R-:W-:Y:S01]  /*c180*/  SHF.R.U32.HI R58, RZ, 0x10, R7 ;  /* 0x00000010ff3a7819 */ /* 0x000fe20000011607 */
[----:B------:R-:W-:Y:S01]  /*c190*/  IMAD.MOV.U32 R7, RZ, RZ, R25 ;  /* 0x000000ffff077224 */ /* 0x000fe200078e0019 */
[--C-:B------:R-:W-:Y:S01]  /*c1a0*/  SHF.R.U64 R55, R10, 0x10, R11.reuse ;  /* 0x000000100a377819 */ /* 0x100fe2000000120b */
[----:B------:R-:W-:Y:S01]  /*c1b0*/  IMAD.MOV.U32 R10, RZ, RZ, R20 ;  /* 0x000000ffff0a7224 */ /* 0x000fe200078e0014 */
[----:B------:R-:W-:-:S02]  /*c1c0*/  SHF.R.U32.HI R56, RZ, 0x10, R11 ;  /* 0x00000010ff387819 */ /* 0x000fc4000001160b */
[--C-:B------:R-:W-:Y:S02]  /*c1d0*/  SHF.R.U64 R54, R12, 0x10, R13.reuse ;  /* 0x000000100c367819 */ /* 0x100fe4000000120d */
[----:B------:R-:W-:Y:S02]  /*c1e0*/  SHF.R.U32.HI R53, RZ, 0x10, R13 ;  /* 0x00000010ff357819 */ /* 0x000fe4000001160d */
[----:B------:R-:W-:Y:S02]  /*c1f0*/  VIMNMX R40, R37, 0x80, PT ;  /* 0x0000008025287848 */ /* 0x000fe40003fe0100 */
[--C-:B------:R-:W-:Y:S02]  /*c200*/  SHF.R.U64 R49, R20, 0x10, R21.reuse ;  /* 0x0000001014317819 */ /* 0x100fe40000001215 */
[----:B------:R-:W-:Y:S02]  /*c210*/  MOV R11, R21 ;  /* 0x00000015000b7202 */ /* 0x000fe40000000f00 */
[----:B------:R-:W-:-:S02]  /*c220*/  SHF.R.U32.HI R50, RZ, 0x10, R21 ;  /* 0x00000010ff327819 */ /* 0x000fc40000011615 */
[--C-:B------:R-:W-:Y:S02]  /*c230*/  SHF.R.U64 R51, R24, 0x10, R25.reuse ;  /* 0x0000001018337819 */ /* 0x100fe40000001219 */
[----:B------:R-:W-:Y:S02]  /*c240*/  SHF.R.U32.HI R52, RZ, 0x10, R25 ;  /* 0x00000010ff347819 */ /* 0x000fe40000011619 */
[----:B------:R-:W-:Y:S02]  /*c250*/  PRMT R21, R38, 0x5410, R67 ;  /* 0x0000541026157816 */ /* 0x000fe40000000043 */
[----:B------:R-:W-:Y:S02]  /*c260*/  PRMT R34, R43, 0x5410, R70 ;  /* 0x000054102b227816 */ /* 0x000fe40000000046 */
[----:B------:R-:W-:Y:S02]  /*c270*/  PRMT R35, R44, 0x5410, R73 ;  /* 0x000054102c237816 */ /* 0x000fe40000000049 */
[----:B------:R-:W-:-:S02]  /*c280*/  PRMT R31, R42, 0x5410, R71 ;  /* 0x000054102a1f7816 */ /* 0x000fc40000000047 */
[----:B------:R-:W-:Y:S02]  /*c290*/  PRMT R26, R39, 0x5410, R66 ;  /* 0x00005410271a7816 */ /* 0x000fe40000000042 */
[----:B------:R-:W-:Y:S02]  /*c2a0*/  PRMT R20, R15, 0x5410, R64 ;  /* 0x000054100f147816 */ /* 0x000fe40000000040 */
[----:B------:R-:W-:Y:S02]  /*c2b0*/  PRMT R13, R14, 0x5410, R63 ;  /* 0x000054100e0d7816 */ /* 0x000fe4000000003f */
[----:B------:R-:W-:Y:S02]  /*c2c0*/  PRMT R3, R3, 0x5410, R62 ;  /* 0x0000541003037816 */ /* 0x000fe4000000003e */
[----:B------:R-:W-:Y:S02]  /*c2d0*/  PRMT R37, R47, 0x5410, R60 ;  /* 0x000054102f257816 */ /* 0x000fe4000000003c */
[----:B------:R-:W-:-:S02]  /*c2e0*/  ISETP.GE.AND P1, PT, R201, R40, PT ;  /* 0x00000028c900720c */ /* 0x000fc40003f26270 */
[----:B------:R-:W-:Y:S02]  /*c2f0*/  PRMT R38, R48, 0x5410, R59 ;  /* 0x0000541030267816 */ /* 0x000fe4000000003b */
[----:B------:R-:W-:Y:S02]  /*c300*/  PRMT R32, R32, 0x5410, R57 ;  /* 0x0000541020207816 */ /* 0x000fe40000000039 */
[----:B------:R-:W-:Y:S02]  /*c310*/  PRMT R33, R33, 0x5410, R58 ;  /* 0x0000541021217816 */ /* 0x000fe4000000003a */
[----:B------:R-:W-:Y:S02]  /*c320*/  PRMT R28, R28, 0x5410, R55 ;  /* 0x000054101c1c7816 */ /* 0x000fe40000000037 */
[----:B------:R-:W-:Y:S02]  /*c330*/  PRMT R29, R29, 0x5410, R56 ;  /* 0x000054101d1d7816 */ /* 0x000fe40000000038 */
[----:B------:R-:W-:-:S02]  /*c340*/  PRMT R25, R46, 0x5410, R53 ;  /* 0x000054102e197816 */ /* 0x000fc40000000035 */
[----:B--2---:R-:W-:-:S04]  /*c350*/  LEA.HI R0, R45, R45, RZ, 0x1 ;  /* 0x0000002d2d007211 */ /* 0x004fc800078f08ff */
[----:B---3--:R-:W-:Y:S01]  /*c360*/  LOP3.LUT R5, R0, 0xfffffffe, RZ, 0xc0, !PT ;  /* 0xfffffffe00057812 */ /* 0x008fe200078ec0ff */
[----:B------:R-:W-:Y:S01]  /*c370*/  IMAD.MOV.U32 R0, RZ, RZ, R30 ;  /* 0x000000ffff007224 */ /* 0x000fe200078e001e */
[----:B------:R-:W-:-:S03]  /*c380*/  PRMT R30, R41, 0x5410, R68 ;  /* 0x00005410291e7816 */ /* 0x000fc60000000044 */
[----:B------:R-:W-:Y:S01]  /*c390*/  IMAD.IADD R5, R45, 0x1, -R5 ;  /* 0x000000012d057824 */ /* 0x000fe200078e0a05 */
[----:B------:R-:W-:Y:S01]  /*c3a0*/  PRMT R0, R0, 0x5410, R61 ;  /* 0x0000541000007816 */ /* 0x000fe2000000003d */
[----:B------:R-:W-:Y:S01]  /*c3b0*/  IMAD.MOV.U32 R45, RZ, RZ, R12 ;  /* 0x000000ffff2d7224 */ /* 0x000fe200078e000c */
[----:B------:R-:W-:Y:S02]  /*c3c0*/  PRMT R12, R4, 0x5410, R65 ;  /* 0x00005410040c7816 */ /* 0x000fe40000000041 */
[----:B------:R-:W-:Y:S02]  /*c3d0*/  SHF.L.U32 R5, R5, 0x1f, RZ ;  /* 0x0000001f05057819 */ /* 0x000fe400000006ff */
[----:B------:R-:W-:Y:S02]  /*c3e0*/  PRMT R24, R45, 0x5410, R54 ;  /* 0x000054102d187816 */ /* 0x000fe40000000036 */
[----:B------:R-:W0:Y:S02]  /*c3f0*/  SYNCS.PHASECHK.TRANS64.TRYWAIT P0, [R2+URZ+0x30800], R5 ;  /* 0x03080005020075a7 */ /* 0x000e24000800017f */
[----:B0-----:R-:W-:Y:S05]  /*c400*/  @!P0 BRA `(.L_x_579) ;  /* 0x0000015000788947 */ /* 0x001fea0003800000 */
.L_x_822:
[----:B------:R-:W-:Y:S05]  /*c410*/  BSYNC B1 ;  /* 0x0000000000017941 */ /* 0x000fea0003800000 */
.L_x_578:
[----:B------:R-:W-:Y:S01]  /*c420*/  BSSY B1, `(.L_x_580) ;  /* 0x0000101000017945 */ /* 0x000fe20003800000 */
[----:B------:R-:W-:Y:S02]  /*c430*/  PRMT R14, R6, 0x5410, R51 ;  /* 0x00005410060e7816 */ /* 0x000fe40000000033 */
[----:B------:R-:W-:Y:S02]  /*c440*/  PRMT R15, R7, 0x5410, R52 ;  /* 0x00005410070f7816 */ /* 0x000fe40000000034 */
[----:B------:R-:W-:Y:S02]  /*c450*/  PRMT R10, R10, 0x5410, R49 ;  /* 0x000054100a0a7816 */ /* 0x000fe40000000031 */
[----:B------:R-:W-:Y:S01]  /*c460*/  PRMT R11, R11, 0x5410, R50 ;  /* 0x000054100b0b7816 */ /* 0x000fe20000000032 */
[----:B------:R-:W-:Y:S06]  /*c470*/  @P1 BRA `(.L_x_581) ;  /* 0x0000000c00ec1947 */ /* 0x000fec0003800000 */
[----:B0-----:R-:W0:Y:S01]  /*c480*/  LDC R5, c[0x0][0x3f4] ;  /* 0x0000fd00ff057b82 */ /* 0x001e220000000800 */
[----:B------:R-:W-:Y:S01]  /*c490*/  BSSY B2, `(.L_x_582) ;  /* 0x000002e000027945 */ /* 0x000fe20003800000 */
[-C--:B0-----:R-:W-:Y:S02]  /*c4a0*/  ISETP.GE.AND P0, PT, R194, R5.reuse, PT ;  /* 0x00000005c200720c */ /* 0x081fe40003f06270 */
[-C--:B------:R-:W-:Y:S02]  /*c4b0*/  ISETP.GE.AND P1, PT, R206, R5.reuse, PT ;  /* 0x00000005ce00720c */ /* 0x080fe40003f26270 */
[-C--:B------:R-:W-:Y:S02]  /*c4c0*/  ISETP.GE.AND P2, PT, R204, R5.reuse, PT ;  /* 0x00000005cc00720c */ /* 0x080fe40003f46270 */
[-C--:B------:R-:W-:Y:S02]  /*c4d0*/  ISETP.GE.AND P3, PT, R205, R5.reuse, PT ;  /* 0x00000005cd00720c */ /* 0x080fe40003f66270 */
[----:B------:R-:W-:-:S02]  /*c4e0*/  ISETP.GE.AND P4, PT, R207, R5, PT ;  /* 0x00000005cf00720c */ /* 0x000fc40003f86270 */
[----:B------:R-:W-:-:S03]  /*c4f0*/  ISETP.GE.AND P5, PT, R208, R5, PT ;  /* 0x00000005d000720c */ /* 0x000fc60003fa6270 */
[----:B------:R-:W-:Y:S10]  /*c500*/  @P0 BRA `(.L_x_583) ;  /* 0x0000000000980947 */ /* 0x000ff40003800000 */
[----:B------:R-:W0:Y:S01]  /*c510*/  LDS.128 R4, [R9+0x12400] ;  /* 0x0124000009047984 */ /* 0x000e220000000c00 */
[C---:B------:R-:W-:Y:S01]  /*c520*/  IMAD.U32 R45, R37.reuse, 0x10000, RZ ;  /* 0x00010000252d7824 */ /* 0x040fe200078e00ff */
[----:B------:R-:W-:Y:S01]  /*c530*/  LOP3.LUT R48, R37, 0xffff0000, RZ, 0xc0, !PT ;  /* 0xffff000025307812 */ /* 0x000fe200078ec0ff */
[C---:B------:R-:W-:Y:S01]  /*c540*/  IMAD.U32 R44, R34.reuse, 0x10000, RZ ;  /* 0x00010000222c7824 */ /* 0x040fe200078e00ff */
[----:B------:R-:W-:Y:S01]  /*c550*/  LOP3.LUT R46, R34, 0xffff0000, RZ, 0xc0, !PT ;  /* 0xffff0000222e7812 */ /* 0x000fe200078ec0ff */
[C---:B0-----:R-:W-:Y:S01]  /*c560*/  IMAD.U32 R39, R4.reuse, 0x10000, RZ ;  /* 0x0001000004277824 */ /* 0x041fe200078e00ff */
[----:B------:R-:W-:Y:S01]  /*c570*/  LOP3.LUT R4, R4, 0xffff0000, RZ, 0xc0, !PT ;  /* 0xffff000004047812 */ /* 0x000fe200078ec0ff */
[C---:B------:R-:W-:Y:S01]  /*c580*/  IMAD.U32 R41, R5.reuse, 0x10000, RZ ;  /* 0x0001000005297824 */ /* 0x040fe200078e00ff */
[----:B------:R-:W-:Y:S01]  /*c590*/  LOP3.LUT R5, R5, 0xffff0000, RZ, 0xc0, !PT ;  /* 0xffff000005057812 */ /* 0x000fe200078ec0ff */
[C---:B------:R-:W-:Y:S01]  /*c5a0*/  IMAD.U32 R42, R6.reuse, 0x10000, RZ ;  /* 0x00010000062a7824 */ /* 0x040fe200078e00ff */
[----:B------:R-:W-:Y:S01]  /*c5b0*/  LOP3.LUT R6, R6, 0xffff0000, RZ, 0xc0, !PT ;  /* 0xffff000006067812 */ /* 0x000fe200078ec0ff */
[C---:B------:R-:W-:Y:S01]  /*c5c0*/  FMUL.FTZ R50, R4.reuse, R45 ;  /* 0x0000002d04327220 */ /* 0x040fe20000410000 */
[----:B------:R-:W-:Y:S01]  /*c5d0*/  FMUL.FTZ R4, R4, R44 ;  /* 0x0000002c04047220 */ /* 0x000fe20000410000 */
[----:B------:R-:W-:-:S02]  /*c5e0*/  IMAD.U32 R43, R7, 0x10000, RZ ;  /* 0x00010000072b7824 */ /* 0x000fc400078e00ff */
[----:B------:R-:W-:Y:S01]  /*c5f0*/  FMUL.FTZ R52, R5, R48 ;  /* 0x0000003005347220 */ /* 0x000fe20000410000 */
[C---:B------:R-:W-:Y:S01]  /*c600*/  FFMA.FTZ R50, R39.reuse, R44, -R50 ;  /* 0x0000002c27327223 */ /* 0x040fe20000010832 */
[----:B------:R-:W-:Y:S01]  /*c610*/  FFMA.FTZ R45, R39, R45, R4 ;  /* 0x0000002d272d7223 */ /* 0x000fe20000010004 */
[----:B------:R-:W-:Y:S01]  /*c620*/  LOP3.LUT R7, R7, 0xffff0000, RZ, 0xc0, !PT ;  /* 0xffff000007077812 */ /* 0x000fe200078ec0ff */
[-C--:B------:R-:W-:Y:S01]  /*c630*/  FMUL.FTZ R54, R5, R46.reuse ;  /* 0x0000002e05367220 */ /* 0x080fe20000410000 */
[C---:B------:R-:W-:Y:S01]  /*c640*/  LOP3.LUT R44, R38.reuse, 0xffff0000, RZ, 0xc0, !PT ;  /* 0xffff0000262c7812 */ /* 0x040fe200078ec0ff */
[----:B------:R-:W-:Y:S01]  /*c650*/  IMAD.U32 R39, R38, 0x10000, RZ ;  /* 0x0001000026277824 */ /* 0x000fe200078e00ff */
[C---:B------:R-:W-:Y:S01]  /*c660*/  LOP3.LUT R4, R35.reuse, 0xffff0000, RZ, 0xc0, !PT ;  /* 0xffff000023047812 */ /* 0x040fe200078ec0ff */
[----:B------:R-:W-:Y:S02]  /*c670*/  IMAD.U32 R5, R35, 0x10000, RZ ;  /* 0x0001000023057824 */ /* 0x000fe400078e00ff */
[C---:B------:R-:W-:Y:S01]  /*c680*/  FFMA.FTZ R52, R41.reuse, R46, -R52 ;  /* 0x0000002e29347223 */ /* 0x040fe20000010834 */
[----:B------:R-:W-:Y:S01]  /*c690*/  FFMA.FTZ R41, R41, R48, R54 ;  /* 0x0000003029297223 */ /* 0x000fe20000010036 */
        /* <DEDUP_REMOVED lines=11> */
[----:B------:R-:W-:-:S05]  /*c750*/  F2FP.BF16.F32.PACK_AB R7, R44, R7 ;  /* 0x000000072c07723e */ /* 0x000fca00000010ff */
[----:B------:R0:W-:Y:S02]  /*c760*/  STS.128 [R9+0x12400], R4 ;  /* 0x0124000409007388 */ /* 0x0001e40000000c00 */
.L_x_583:
[----:B------:R-:W-:Y:S05]  /*c770*/  BSYNC B2 ;  /* 0x0000000000027941 */ /* 0x000fea0003800000 */
.L_x_582:
[----:B------:R-:W-:Y:S04]  /*c780*/  BSSY B2, `(.L_x_584) ;  /* 0x0000028000027945 */ /* 0x000fe80003800000 */
[----:B------:R-:W-:Y:S05]  /*c790*/  @P1 BRA `(.L_x_585) ;  /* 0x0000000000981947 */ /* 0x000fea0003800000 */
[----:B0-----:R-:W0:Y:S01]  /*c7a0*/  LDS.128 R4, [R8] ;  /* 0x0000000008047984 */ /* 0x001e220000000c00 */
[----:B------:R-:W-:Y:S01]  /*c7b0*/  SHF.L.U32 R44, R30, 0x10, RZ ;  /* 0x000000101e2c7819 */ /* 0x000fe200000006ff */
[C---:B------:R-:W-:Y:S01]  /*c7c0*/  IMAD.U32 R45, R32.reuse, 0x10000, RZ ;  /* 0x00010000202d7824 */ /* 0x040fe200078e00ff */
[----:B------:R-:W-:Y:S02]  /*c7d0*/  LOP3.LUT R48, R32, 0xffff0000, RZ, 0xc0, !PT ;  /* 0xffff000020307812 */ /* 0x000fe400078ec0ff */
        /* <DEDUP_REMOVED lines=33> */
[----:B------:R1:W-:Y:S02]  /*c9f0*/  STS.128 [R8], R4 ;  /* 0x0000000408007388 */ /* 0x0003e40000000c00 */
.L_x_585:
[----:B------:R-:W-:Y:S05]  /*ca00*/  BSYNC B2 ;  /* 0x0000000000027941 */ /* 0x000fea0003800000 */
.L_x_584:
[----:B------:R-:W-:Y:S04]  /*ca10*/  BSSY B2, `(.L_x_586) ;  /* 0x0000028000027945 */ /* 0x000fe80003800000 */
[----:B------:R-:W-:Y:S05]  /*ca20*/  @P2 BRA `(.L_x_587) ;  /* 0x0000000000982947 */ /* 0x000fea0003800000 */
[----:B01----:R-:W0:Y:S01]  /*ca30*/  LDS.128 R4, [R9+0x16400] ;  /* 0x0164000009047984 */ /* 0x003e220000000c00 */
        /* <DEDUP_REMOVED lines=8> */
[----:B------:R-:W-:Y:S01]  /*cac0*/  IMAD.U32 R42, R6, 0x10000, RZ ;  /* 0x00010000062a7824 */ /* 0x000fe200078e00ff */
[----:B------:R-:W-:Y:S01]  /*cad0*/  SHF.L.U32 R43, R7, 0x10, RZ ;  /* 0x00000010072b7819 */ /* 0x000fe200000006ff */
[CC--:B------:R-:W-:Y:S01]  /*cae0*/  FMUL.FTZ R50, R4.reuse, R45.reuse ;  /* 0x0000002d04327220 */ /* 0x0c0fe20000410000 */
[----:B------:R-:W-:Y:S01]  /*caf0*/  FMUL.FTZ R4, R4, R44 ;  /* 0x0000002c04047220 */ /* 0x000fe20000410000 */
[----:B------:R-:W-:Y:S01]  /*cb00*/  FMUL.FTZ R52, R5, R48 ;  /* 0x0000003005347220 */ /* 0x000fe20000410000 */
[----:B------:R-:W-:Y:S01]  /*cb10*/  LOP3.LUT R6, R6, 0xffff0000, RZ, 0xc0, !PT ;  /* 0xffff000006067812 */ /* 0x000fe200078ec0ff */
[C---:B------:R-:W-:Y:S01]  /*cb20*/  FFMA.FTZ R50, R39.reuse, R44, -R50 ;  /* 0x0000002c27327223 */ /* 0x040fe20000010832 */
[----:B------:R-:W-:Y:S01]  /*cb30*/  FFMA.FTZ R45, R39, R45, R4 ;  /* 0x0000002d272d7223 */ /* 0x000fe20000010004 */
[----:B------:R-:W-:Y:S01]  /*cb40*/  LOP3.LUT R7, R7, 0xffff0000, RZ, 0xc0, !PT ;  /* 0xffff000007077812 */ /* 0x000fe200078ec0ff */
[----:B------:R-:W-:Y:S01]  /*cb50*/  FMUL.FTZ R54, R5, R46 ;  /* 0x0000002e05367220 */ /* 0x000fe20000410000 */
[C---:B------:R-:W-:Y:S01]  /*cb60*/  LOP3.LUT R44, R29.reuse, 0xffff0000, RZ, 0xc0, !PT ;  /* 0xffff00001d2c7812 */ /* 0x040fe200078ec0ff */
[----:B------:R-:W-:Y:S01]  /*cb70*/  IMAD.U32 R39, R29, 0x10000, RZ ;  /* 0x000100001d277824 */ /* 0x000fe200078e00ff */
[C---:B------:R-:W-:Y:S01]  /*cb80*/  LOP3.LUT R4, R27.reuse, 0xffff0000, RZ, 0xc0, !PT ;  /* 0xffff00001b047812 */ /* 0x040fe200078ec0ff */
[----:B------:R-:W-:-:S02]  /*cb90*/  IMAD.U32 R5, R27, 0x10000, RZ ;  /* 0x000100001b057824 */ /* 0x000fc400078e00ff */
        /* <DEDUP_REMOVED lines=15> */
.L_x_587:
[----:B------:R-:W-:Y:S05]  /*cc90*/  BSYNC B2 ;  /* 0x0000000000027941 */ /* 0x000fea0003800000 */
.L_x_586:
[----:B------:R-:W-:Y:S04]  /*cca0*/  BSSY B2, `(.L_x_588) ;  /* 0x0000028000027945 */ /* 0x000fe80003800000 */
[----:B------:R-:W-:Y:S05]  /*ccb0*/  @P3 BRA `(.L_x_589) ;  /* 0x0000000000983947 */ /* 0x000fea0003800000 */
[----:B012---:R-:W0:Y:S01]  /*ccc0*/  LDS.128 R4, [R8+0x4000] ;  /* 0x0040000008047984 */ /* 0x007e220000000c00 */
        /* <DEDUP_REMOVED lines=37> */
.L_x_589:
[----:B------:R-:W-:Y:S05]  /*cf20*/  BSYNC B2 ;  /* 0x0000000000027941 */ /* 0x000fea0003800000 */
.L_x_588:
[----:B------:R-:W-:Y:S04]  /*cf30*/  BSSY B2, `(.L_x_590) ;  /* 0x0000028000027945 */ /* 0x000fe80003800000 */
[----:B------:R-:W-:Y:S05]  /*cf40*/  @P4 BRA `(.L_x_591) ;  /* 0x0000000000984947 */ /* 0x000fea0003800000 */
[----:B0123--:R-:W0:Y:S01]  /*cf50*/  LDS.128 R4, [R9+0x1a400] ;  /* 0x01a4000009047984 */ /* 0x00fe220000000c00 */
[C---:B------:R-:W-:Y:S01]  /*cf60*/  IMAD.U32 R45, R14.reuse, 0x10000, RZ ;  /* 0x000100000e2d7824 */ /* 0x040fe200078e00ff */
[----:B------:R-:W-:Y:S01]  /*cf70*/  LOP3.LUT R48, R14, 0xffff0000, RZ, 0xc0, !PT ;  /* 0xffff00000e307812 */ /* 0x000fe200078ec0ff */
[C---:B------:R-:W-:Y:S01]  /*cf80*/  IMAD.U32 R44, R12.reuse, 0x10000, RZ ;  /* 0x000100000c2c7824 */ /* 0x040fe200078e00ff */
[----:B------:R-:W-:Y:S02]  /*cf90*/  LOP3.LUT R46, R12, 0xffff0000, RZ, 0xc0, !PT ;  /* 0xffff00000c2e7812 */ /* 0x000fe400078ec0ff */
[C---:B0-----:R-:W-:Y:S01]  /*cfa0*/  SHF.L.U32 R39, R4.reuse, 0x10, RZ ;  /* 0x0000001004277819 */ /* 0x041fe200000006ff */
[C---:B------:R-:W-:Y:S01]  /*cfb0*/  IMAD.U32 R41, R5.reuse, 0x10000, RZ ;  /* 0x0001000005297824 */ /* 0x040fe200078e00ff */
[----:B------:R-:W-:Y:S01]  /*cfc0*/  LOP3.LUT R4, R4, 0xffff0000, RZ, 0xc0, !PT ;  /* 0xffff000004047812 */ /* 0x000fe200078ec0ff */
[C---:B------:R-:W-:Y:S01]  /*cfd0*/  IMAD.U32 R42, R6.reuse, 0x10000, RZ ;  /* 0x00010000062a7824 */ /* 0x040fe200078e00ff */
[----:B------:R-:W-:Y:S01]  /*cfe0*/  LOP3.LUT R5, R5, 0xffff0000, RZ, 0xc0, !PT ;  /* 0xffff000005057812 */ /* 0x000fe200078ec0ff */
[----:B------:R-:W-:Y:S01]  /*cff0*/  IMAD.U32 R43, R7, 0x10000, RZ ;  /* 0x00010000072b7824 */ /* 0x000fe200078e00ff */
[----:B------:R-:W-:Y:S01]  /*d000*/  LOP3.LUT R6, R6, 0xffff0000, RZ, 0xc0, !PT ;  /* 0xffff000006067812 */ /* 0x000fe200078ec0ff */
[CC--:B------:R-:W-:Y:S01]  /*d010*/  FMUL.FTZ R50, R4.reuse, R45.reuse ;  /* 0x0000002d04327220 */ /* 0x0c0fe20000410000 */
[----:B------:R-:W-:Y:S01]  /*d020*/  FMUL.FTZ R4, R4, R44 ;  /* 0x0000002c04047220 */ /* 0x000fe20000410000 */
[----:B------:R-:W-:Y:S01]  /*d030*/  FMUL.FTZ R52, R5, R48 ;  /* 0x0000003005347220 */ /* 0x000fe20000410000 */
[----:B------:R-:W-:Y:S01]  /*d040*/  LOP3.LUT R7, R7, 0xffff0000, RZ, 0xc0, !PT ;  /* 0xffff000007077812 */ /* 0x000fe200078ec0ff */
[C---:B------:R-:W-:Y:S01]  /*d050*/  FFMA.FTZ R50, R39.reuse, R44, -R50 ;  /* 0x0000002c27327223 */ /* 0x040fe20000010832 */
[----:B------:R-:W-:Y:S01]  /*d060*/  FFMA.FTZ R45, R39, R45, R4 ;  /* 0x0000002d272d7223 */ /* 0x000fe20000010004 */
        /* <DEDUP_REMOVED lines=20> */
.L_x_591:
[----:B------:R-:W-:Y:S05]  /*d1b0*/  BSYNC B2 ;  /* 0x0000000000027941 */ /* 0x000fea0003800000 */
.L_x_590:
[----:B------:R-:W-:Y:S05]  /*d1c0*/  @P5 BRA `(.L_x_581) ;  /* 0x0000000000985947 */ /* 0x000fea0003800000 */
[----:B01234-:R-:W0:Y:S01]  /*d1d0*/  LDS.128 R4, [R8+0x8000] ;  /* 0x0080000008047984 */ /* 0x01fe220000000c00 */
[----:B------:R-:W-:Y:S01]  /*d1e0*/  SHF.L.U32 R45, R10, 0x10, RZ ;  /* 0x000000100a2d7819 */ /* 0x000fe200000006ff */
[----:B------:R-:W-:Y:S01]  /*d1f0*/  IMAD.U32 R44, R0, 0x10000, RZ ;  /* 0x00010000002c7824 */ /* 0x000fe200078e00ff */
        /* <DEDUP_REMOVED lines=35> */
.L_x_581:
[----:B------:R-:W-:Y:S05]  /*d430*/  BSYNC B1 ;  /* 0x0000000000017941 */ /* 0x000fea0003800000 */
.L_x_580:
[----:B01234-:R-:W-:-:S05]  /*d440*/  VIADD R4, R201, 0x40 ;  /* 0x00000040c9047836 */ /* 0x01ffca0000000000 */
[----:B------:R-:W-:-:S13]  /*d450*/  ISETP.GE.AND P0, PT, R4, R40, PT ;  /* 0x000000280400720c */ /* 0x000fda0003f06270 */
[----:B------:R-:W-:Y:S05]  /*d460*/  @P0 BRA `(.L_x_592) ;  /* 0x0000003c00080947 */ /* 0x000fea0003800000 */
[----:B------:R-:W0:Y:S01]  /*d470*/  LDC R5, c[0x0][0x3f4] ;  /* 0x0000fd00ff057b82 */ /* 0x000e220000000800 */
        /* <DEDUP_REMOVED lines=12> */
[----:B------:R-:W-:Y:S02]  /*d540*/  LOP3.LUT R46, R34, 0xffff0000, RZ, 0xc0, !PT ;  /* 0xffff0000222e7812 */ /* 0x000fe400078ec0ff */
[----:B------:R-:W-:Y:S01]  /*d550*/  LOP3.LUT R47, R38, 0xffff0000, RZ, 0xc0, !PT ;  /* 0xffff0000262f7812 */ /* 0x000fe200078ec0ff */
[C---:B0-----:R-:W-:Y:S01]  /*d560*/  IMAD.U32 R39, R4.reuse, 0x10000, RZ ;  /* 0x0001000004277824 */ /* 0x041fe200078e00ff */
[----:B------:R-:W-:Y:S01]  /*d570*/  LOP3.LUT R4, R4, 0xffff0000, RZ, 0xc0, !PT ;  /* 0xffff000004047812 */ /* 0x000fe200078ec0ff */
[C---:B------:R-:W-:Y:S01]  /*d580*/  IMAD.U32 R40, R5.reuse, 0x10000, RZ ;  /* 0x0001000005287824 */ /* 0x040fe200078e00ff */
[----:B------:R-:W-:Y:S01]  /*d590*/  LOP3.LUT R5, R5, 0xffff0000, RZ, 0xc0, !PT ;  /* 0xffff000005057812 */ /* 0x000fe200078ec0ff */
[----:B------:R-:W-:Y:S01]  /*d5a0*/  IMAD.U32 R34, R6, 0x10000, RZ ;  /* 0x0001000006227824 */ /* 0x000fe200078e00ff */
[----:B------:R-:W-:Y:S01]  /*d5b0*/  SHF.L.U32 R37, R7, 0x10, RZ ;  /* 0x0000001007257819 */ /* 0x000fe200000006ff */
[-C--:B------:R-:W-:Y:S01]  /*d5c0*/  FMUL.FTZ R42, R45, R4.reuse ;  /* 0x000000042d2a7220 */ /* 0x080fe20000410000 */
[C---:B------:R-:W-:Y:S01]  /*d5d0*/  FMUL.FTZ R44, R43.reuse, R4 ;  /* 0x000000042b2c7220 */ /* 0x040fe20000410000 */
[----:B------:R-:W-:Y:S01]  /*d5e0*/  FMUL.FTZ R41, R48, R5 ;  /* 0x0000000530297220 */ /* 0x000fe20000410000 */
[----:B------:R-:W-:Y:S01]  /*d5f0*/  LOP3.LUT R6, R6, 0xffff0000, RZ, 0xc0, !PT ;  /* 0xffff000006067812 */ /* 0x000fe200078ec0ff */
[-C--:B------:R-:W-:Y:S01]  /*d600*/  FFMA.FTZ R4, R43, R39.reuse, -R42 ;  /* 0x000000272b047223 */ /* 0x080fe2000001082a */
[----:B------:R-:W-:Y:S01]  /*d610*/  FFMA.FTZ R39, R45, R39, R44 ;  /* 0x000000272d277223 */ /* 0x000fe2000001002c */
[C---:B------:R-:W-:Y:S01]  /*d620*/  FMUL.FTZ R43, R46.reuse, R5 ;  /* 0x000000052e2b7220 */ /* 0x040fe20000410000 */
[----:B------:R-:W-:Y:S01]  /*d630*/  LOP3.LUT R7, R7, 0xffff0000, RZ, 0xc0, !PT ;  /* 0xffff000007077812 */ /* 0x000fe200078ec0ff */
[----:B------:R-:W-:Y:S01]  /*d640*/  FFMA.FTZ R5, R46, R40, -R41 ;  /* 0x000000282e057223 */ /* 0x000fe20000010829 */
[----:B------:R-:W-:Y:S01]  /*d650*/  LOP3.LUT R45, R35, 0xffff0000, RZ, 0xc0, !PT ;  /* 0xffff0000232d7812 */ /* 0x000fe200078ec0ff */
[----:B------:R-:W-:-:S02]  /*d660*/  IMAD.U32 R46, R38, 0x10000, RZ ;  /* 0x00010000262e7824 */ /* 0x000fc400078e00ff */
[----:B------:R-:W-:Y:S01]  /*d670*/  FFMA.FTZ R40, R48, R40, R43 ;  /* 0x0000002830287223 */ /* 0x000fe2000001002b */
[----:B------:R-:W-:Y:S02]  /*d680*/  IMAD.U32 R44, R35, 0x10000, RZ ;  /* 0x00010000232c7824 */ /* 0x000fe400078e00ff */
[-C--:B------:R-:W-:Y:S01]  /*d690*/  FMUL.FTZ R38, R47, R7.reuse ;  /* 0x000000072f267220 */ /* 0x080fe20000410000 */
[-C--:B------:R-:W-:Y:S01]  /*d6a0*/  FMUL.FTZ R35, R46, R6.reuse ;  /* 0x000000062e237220 */ /* 0x080fe20000410000 */
[C---:B------:R-:W-:Y:S01]  /*d6b0*/  FMUL.FTZ R42, R45.reuse, R7 ;  /* 0x000000072d2a7220 */ /* 0x040fe20000410000 */
[C---:B------:R-:W-:Y:S01]  /*d6c0*/  FMUL.FTZ R41, R44.reuse, R6 ;  /* 0x000000062c297220 */ /* 0x040fe20000410000 */
[-C--:B------:R-:W-:Y:S01]  /*d6d0*/  FFMA.FTZ R7, R45, R37.reuse, -R38 ;  /* 0x000000252d077223 */ /* 0x080fe20000010826 */
[-C--:B------:R-:W-:Y:S01]  /*d6e0*/  FFMA.FTZ R6, R44, R34.reuse, -R35 ;  /* 0x000000222c067223 */ /* 0x080fe20000010823 */
[----:B------:R-:W-:Y:S01]  /*d6f0*/  FFMA.FTZ R42, R47, R37, R42 ;  /* 0x000000252f2a7223 */ /* 0x000fe2000001002a */
[----:B------:R-:W-:Y:S01]  /*d700*/  FFMA.FTZ R41, R46, R34, R41 ;  /* 0x000000222e297223 */ /* 0x000fe20000010029 */
[----:B------:R-:W-:-:S02]  /*d710*/  F2FP.BF16.F32.PACK_AB R4, R39, R4 ;  /* 0x000000042704723e */ /* 0x000fc400000010ff */
[----:B------:R-:W-:Y:S02]  /*d720*/  F2FP.BF16.F32.PACK_AB R5, R40, R5 ;  /* 0x000000052805723e */ /* 0x000fe400000010ff */
[----:B------:R-:W-:Y:S02]  /*d730*/  F2FP.BF16.F32.PACK_AB R6, R41, R6 ;  /* 0x000000062906723e */ /* 0x000fe400000010ff */
[----:B------:R-:W-:-:S05]  /*d740*/  F2FP.BF16.F32.PACK_AB R7, R42, R7 ;  /* 0x000000072a07723e */ /* 0x000fca00000010ff */
[----:B------:R0:W-:Y:S02]  /*d750*/  STS.128 [R9+0x14400], R4 ;  /* 0x0144000409007388 */ /* 0x0001e40000000c00 */
.L_x_594:
[----:B------:R-:W-:Y:S05]  /*d760*/  BSYNC B1 ;  /* 0x0000000000017941 */ /* 0x000fea0003800000 */
.L_x_593:
[----:B------:R-:W-:Y:S04]  /*d770*/  BSSY B1, `(.L_x_595) ;  /* 0x0000028000017945 */ /* 0x000fe80003800000 */
[----:B------:R-:W-:Y:S05]  /*d780*/  @P1 BRA `(.L_x_596) ;  /* 0x0000000000981947 */ /* 0x000fea0003800000 */
[----:B0-----:R-:W0:Y:S01]  /*d790*/  LDS.128 R4, [R8+0x2000] ;  /* 0x0020000008047984 */ /* 0x001e220000000c00 */
[----:B------:R-:W-:Y:S01]  /*d7a0*/  IMAD.U32 R40, R30, 0x10000, RZ ;  /* 0x000100001e287824 */ /* 0x000fe200078e00ff */
[C---:B------:R-:W-:Y:S01]  /*d7b0*/  LOP3.LUT R43, R32.reuse, 0xffff0000, RZ, 0xc0, !PT ;  /* 0xffff0000202b7812 */ /* 0x040fe200078ec0ff */
        /* <DEDUP_REMOVED lines=9> */
[-C--:B------:R-:W-:Y:S01]  /*d850*/  FMUL.FTZ R37, R42, R4.reuse ;  /* 0x000000042a257220 */ /* 0x080fe20000410000 */
[----:B------:R-:W-:Y:S01]  /*d860*/  FMUL.FTZ R39, R40, R4 ;  /* 0x0000000428277220 */ /* 0x000fe20000410000 */
[----:B------:R-:W-:Y:S01]  /*d870*/  FMUL.FTZ R38, R43, R5 ;  /* 0x000000052b267220 */ /* 0x000fe20000410000 */
[----:B------:R-:W-:-:S02]  /*d880*/  IMAD.U32 R30, R6, 0x10000, RZ ;  /* 0x00010000061e7824 */ /* 0x000fc400078e00ff */
[-C--:B------:R-:W-:Y:S01]  /*d890*/  FFMA.FTZ R4, R40, R34.reuse, -R37 ;  /* 0x0000002228047223 */ /* 0x080fe20000010825 */
[----:B------:R-:W-:Y:S01]  /*d8a0*/  FFMA.FTZ R39, R42, R34, R39 ;  /* 0x000000222a277223 */ /* 0x000fe20000010027 */
[C---:B------:R-:W-:Y:S01]  /*d8b0*/  FMUL.FTZ R34, R41.reuse, R5 ;  /* 0x0000000529227220 */ /* 0x040fe20000410000 */
[----:B------:R-:W-:Y:S01]  /*d8c0*/  LOP3.LUT R6, R6, 0xffff0000, RZ, 0xc0, !PT ;  /* 0xffff000006067812 */ /* 0x000fe200078ec0ff */
[-C--:B------:R-:W-:Y:S01]  /*d8d0*/  FFMA.FTZ R5, R41, R35.reuse, -R38 ;  /* 0x0000002329057223 */ /* 0x080fe20000010826 */
[----:B------:R-:W-:Y:S01]  /*d8e0*/  LOP3.LUT R40, R31, 0xffff0000, RZ, 0xc0, !PT ;  /* 0xffff00001f287812 */ /* 0x000fe200078ec0ff */
[----:B------:R-:W-:Y:S02]  /*d8f0*/  IMAD.U32 R42, R33, 0x10000, RZ ;  /* 0x00010000212a7824 */ /* 0x000fe400078e00ff */
[----:B------:R-:W-:Y:S01]  /*d900*/  FFMA.FTZ R34, R43, R35, R34 ;  /* 0x000000232b227223 */ /* 0x000fe20000010022 */
[----:B------:R-:W-:Y:S02]  /*d910*/  IMAD.U32 R38, R31, 0x10000, RZ ;  /* 0x000100001f267824 */ /* 0x000fe400078e00ff */
[-C--:B------:R-:W-:Y:S01]  /*d920*/  FMUL.FTZ R35, R44, R7.reuse ;  /* 0x000000072c237220 */ /* 0x080fe20000410000 */
[-C--:B------:R-:W-:Y:S01]  /*d930*/  FMUL.FTZ R31, R42, R6.reuse ;  /* 0x000000062a1f7220 */ /* 0x080fe20000410000 */
[----:B------:R-:W-:Y:S01]  /*d940*/  FMUL.FTZ R37, R40, R7 ;  /* 0x0000000728257220 */ /* 0x000fe20000410000 */
        /* <DEDUP_REMOVED lines=8> */
[----:B------:R-:W-:-:S05]  /*d9d0*/  F2FP.BF16.F32.PACK_AB R7, R32, R7 ;  /* 0x000000072007723e */ /* 0x000fca00000010ff */
[----:B------:R1:W-:Y:S02]  /*d9e0*/  STS.128 [R8+0x2000], R4 ;  /* 0x0020000408007388 */ /* 0x0003e40000000c00 */
.L_x_596:
[----:B------:R-:W-:Y:S05]  /*d9f0*/  BSYNC B1 ;  /* 0x0000000000017941 */ /* 0x000fea0003800000 */
.L_x_595:
[----:B------:R-:W-:Y:S04]  /*da00*/  BSSY B1, `(.L_x_597) ;  /* 0x0000028000017945 */ /* 0x000fe80003800000 */
[----:B------:R-:W-:Y:S05]  /*da10*/  @P2 BRA `(.L_x_598) ;  /* 0x0000000000982947 */ /* 0x000fea0003800000 */
[----:B01----:R-:W0:Y:S01]  /*da20*/  LDS.128 R4, [R9+0x18400] ;  /* 0x0184000009047984 */ /* 0x003e220000000c00 */
[----:B------:R-:W-:Y:S01]  /*da30*/  IMAD.U32 R34, R26, 0x10000, RZ ;  /* 0x000100001a227824 */ /* 0x000fe200078e00ff */
[C---:B------:R-:W-:Y:S01]  /*da40*/  LOP3.LUT R39, R28.reuse, 0xffff0000, RZ, 0xc0, !PT ;  /* 0xffff00001c277812 */ /* 0x040fe200078ec0ff */
[----:B------:R-:W-:Y:S01]  /*da50*/  IMAD.U32 R38, R28, 0x10000, RZ ;  /* 0x000100001c267824 */ /* 0x000fe200078e00ff */
[----:B------:R-:W-:Y:S02]  /*da60*/  LOP3.LUT R37, R26, 0xffff0000, RZ, 0xc0, !PT ;  /* 0xffff00001a257812 */ /* 0x000fe400078ec0ff */
[----:B------:R-:W-:Y:S02]  /*da70*/  LOP3.LUT R40, R29, 0xffff0000, RZ, 0xc0, !PT ;  /* 0xffff00001d287812 */ /* 0x000fe400078ec0ff */
[C---:B0-----:R-:W-:Y:S01]  /*da80*/  SHF.L.U32 R30, R4.reuse, 0x10, RZ ;  /* 0x00000010041e7819 */ /* 0x041fe200000006ff */
[----:B------:R-:W-:Y:S01]  /*da90*/  IMAD.U32 R31, R5, 0x10000, RZ ;  /* 0x00010000051f7824 */ /* 0x000fe200078e00ff */
[----:B------:R-:W-:Y:S01]  /*daa0*/  LOP3.LUT R4, R4, 0xffff0000, RZ, 0xc0, !PT ;  /* 0xffff000004047812 */ /* 0x000fe200078ec0ff */
[----:B------:R-:W-:Y:S01]  /*dab0*/  IMAD.U32 R28, R7, 0x10000, RZ ;  /* 0x00010000071c7824 */ /* 0x000fe200078e00ff */
[----:B------:R-:W-:Y:S01]  /*dac0*/  LOP3.LUT R5, R5, 0xffff0000, RZ, 0xc0, !PT ;  /* 0xffff000005057812 */ /* 0x000fe200078ec0ff */
[----:B------:R-:W-:Y:S01]  /*dad0*/  IMAD.U32 R26, R6, 0x10000, RZ ;  /* 0x00010000061a7824 */ /* 0x000fe200078e00ff */
[----:B------:R-:W-:Y:S01]  /*dae0*/  LOP3.LUT R7, R7, 0xffff0000, RZ, 0xc0, !PT ;  /* 0xffff000007077812 */ /* 0x000fe200078ec0ff */
[-C--:B------:R-:W-:Y:S01]  /*daf0*/  FMUL.FTZ R33, R38, R4.reuse ;  /* 0x0000000426217220 */ /* 0x080fe20000410000 */
[----:B------:R-:W-:Y:S01]  /*db00*/  FMUL.FTZ R35, R34, R4 ;  /* 0x0000000422237220 */ /* 0x000fe20000410000 */
[-C--:B------:R-:W-:Y:S01]  /*db10*/  FMUL.FTZ R32, R39, R5.reuse ;  /* 0x0000000527207220 */ /* 0x080fe20000410000 */
[----:B------:R-:W-:Y:S01]  /*db20*/  LOP3.LUT R6, R6, 0xffff0000, RZ, 0xc0, !PT ;  /* 0xffff000006067812 */ /* 0x000fe200078ec0ff */
[-C--:B------:R-:W-:Y:S01]  /*db30*/  FFMA.FTZ R4, R34, R30.reuse, -R33 ;  /* 0x0000001e22047223 */ /* 0x080fe20000010821 */
[----:B------:R-:W-:Y:S01]  /*db40*/  FFMA.FTZ R35, R38, R30, R35 ;  /* 0x0000001e26237223 */ /* 0x000fe20000010023 */
[C---:B------:R-:W-:Y:S01]  /*db50*/  FMUL.FTZ R30, R37.reuse, R5 ;  /* 0x00000005251e7220 */ /* 0x040fe20000410000 */
[----:B------:R-:W-:Y:S01]  /*db60*/  FFMA.FTZ R5, R37, R31, -R32 ;  /* 0x0000001f25057223 */ /* 0x000fe20000010820 */
[----:B------:R-:W-:Y:S01]  /*db70*/  LOP3.LUT R34, R27, 0xffff0000, RZ, 0xc0, !PT ;  /* 0xffff00001b227812 */ /* 0x000fe200078ec0ff */
[----:B------:R-:W-:-:S02]  /*db80*/  IMAD.U32 R38, R29, 0x10000, RZ ;  /* 0x000100001d267824 */ /* 0x000fc400078e00ff */
        /* <DEDUP_REMOVED lines=15> */
.L_x_598:
[----:B------:R-:W-:Y:S05]  /*dc80*/  BSYNC B1 ;  /* 0x0000000000017941 */ /* 0x000fea0003800000 */
.L_x_597:
[----:B------:R-:W-:Y:S04]  /*dc90*/  BSSY B1, `(.L_x_599) ;  /* 0x0000028000017945 */ /* 0x000fe80003800000 */
[----:B------:R-:W-:Y:S05]  /*dca0*/  @P3 BRA `(.L_x_600) ;  /* 0x0000000000983947 */ /* 0x000fea0003800000 */
[----:B012---:R-:W0:Y:S01]  /*dcb0*/  LDS.128 R4, [R8+0x6000] ;  /* 0x0060000008047984 */ /* 0x007e220000000c00 */
[----:B------:R-:W-:Y:S01]  /*dcc0*/  SHF.L.U32 R32, R24, 0x10, RZ ;  /* 0x0000001018207819 */ /* 0x000fe200000006ff */
[----:B------:R-:W-:Y:S01]  /*dcd0*/  IMAD.U32 R30, R20, 0x10000, RZ ;  /* 0x00010000141e7824 */ /* 0x000fe200078e00ff */
[----:B------:R-:W-:Y:S02]  /*dce0*/  LOP3.LUT R35, R24, 0xffff0000, RZ, 0xc0, !PT ;  /* 0xffff000018237812 */ /* 0x000fe400078ec0ff */
        /* <DEDUP_REMOVED lines=34> */
.L_x_600:
[----:B------:R-:W-:Y:S05]  /*df10*/  BSYNC B1 ;  /* 0x0000000000017941 */ /* 0x000fea0003800000 */
.L_x_599:
[----:B------:R-:W-:Y:S04]  /*df20*/  BSSY B1, `(.L_x_601) ;  /* 0x0000028000017945 */ /* 0x000fe80003800000 */
[----:B------:R-:W-:Y:S05]  /*df30*/  @P4 BRA `(.L_x_602) ;  /* 0x0000000000984947 */ /* 0x000fea0003800000 */
[----:B0123--:R-:W0:Y:S01]  /*df40*/  LDS.128 R4, [R9+0x1c400] ;  /* 0x01c4000009047984 */ /* 0x00fe220000000c00 */
        /* <DEDUP_REMOVED lines=20> */
[----:B------:R-:W-:Y:S01]  /*e090*/  SHF.L.U32 R28, R15, 0x10, RZ ;  /* 0x000000100f1c7819 */ /* 0x000fe200000006ff */
[C---:B------:R-:W-:Y:S01]  /*e0a0*/  IMAD.U32 R24, R13.reuse, 0x10000, RZ ;  /* 0x000100000d187824 */ /* 0x040fe200078e00ff */
[----:B------:R-:W-:Y:S01]  /*e0b0*/  LOP3.LUT R26, R13, 0xffff0000, RZ, 0xc0, !PT ;  /* 0xffff00000d1a7812 */ /* 0x000fe200078ec0ff */
[----:B------:R-:W-:Y:S01]  /*e0c0*/  FFMA.FTZ R20, R31, R21, R20 ;  /* 0x000000151f147223 */ /* 0x000fe20000010014 */
[-C--:B------:R-:W-:Y:S01]  /*e0d0*/  FMUL.FTZ R21, R30, R7.reuse ;  /* 0x000000071e157220 */ /* 0x080fe20000410000 */
[-C--:B------:R-:W-:Y:S01]  /*e0e0*/  FMUL.FTZ R13, R28, R6.reuse ;  /* 0x000000061c0d7220 */ /* 0x080fe20000410000 */
[----:B------:R-:W-:Y:S01]  /*e0f0*/  FMUL.FTZ R15, R24, R6 ;  /* 0x00000006180f7220 */ /* 0x000fe20000410000 */
[C---:B------:R-:W-:Y:S01]  /*e100*/  FMUL.FTZ R25, R26.reuse, R7 ;  /* 0x000000071a197220 */ /* 0x040fe20000410000 */
[----:B------:R-:W-:Y:S01]  /*e110*/  FFMA.FTZ R7, R26, R14, -R21 ;  /* 0x0000000e1a077223 */ /* 0x000fe20000010815 */
        /* <DEDUP_REMOVED lines=8> */
.L_x_602:
[----:B------:R-:W-:Y:S05]  /*e1a0*/  BSYNC B1 ;  /* 0x0000000000017941 */ /* 0x000fea0003800000 */
.L_x_601:
[----:B------:R-:W-:Y:S05]  /*e1b0*/  @P5 BRA `(.L_x_592) ;  /* 0x0000002c00b45947 */ /* 0x000fea0003800000 */
[----:B01234-:R-:W0:Y:S01]  /*e1c0*/  LDS.128 R4, [R8+0xa000] ;  /* 0x00a0000008047984 */ /* 0x01fe220000000c00 */
        /* <DEDUP_REMOVED lines=17> */
[----:B------:R-:W-:Y:S01]  /*e2e0*/  FMUL.FTZ R15, R24, R5 ;  /* 0x00000005180f7220 */ /* 0x000fe20000410000 */
        /* <DEDUP_REMOVED lines=18> */
[----:B------:R0:W-:Y:S01]  /*e410*/  STS.128 [R8+0xa000], R4 ;  /* 0x00a0000408007388 */ /* 0x0001e20000000c00 */
[----:B------:R-:W-:Y:S05]  /*e420*/  BRA `(.L_x_592) ;  /* 0x0000002c00187947 */ /* 0x000fea0003800000 */
.L_x_574:
[----:B------:R-:W-:-:S03]  /*e430*/  UMOV UR4, 0xffffffff ;  /* 0xffffffff00047882 */ /* 0x000fc60000000000 */
[----:B------:R-:W-:Y:S05]  /*e440*/  BRA.DIV UR4, `(.L_x_603) ;  /* 0x00000132047c7947 */ /* 0x000fea000b800000 */
[----:B------:R0:W1:Y:S04]  /*e450*/  SHFL.IDX PT, R3, R25, RZ, 0x1c1f ;  /* 0x001c1fff19037589 */ /* 0x00006800000e0000 */
[----:B------:R0:W2:Y:S04]  /*e460*/  SHFL.IDX PT, R0, R24, RZ, 0x1c1f ;  /* 0x001c1fff18007589 */ /* 0x0000a800000e0000 */
[----:B------:R0:W3:Y:S04]  /*e470*/  SHFL.IDX PT, R21, R27, RZ, 0x1c1f ;  /* 0x001c1fff1b157589 */ /* 0x0000e800000e0000 */
[----:B------:R0:W4:Y:S02]  /*e480*/  SHFL.IDX PT, R20, R26, RZ, 0x1c1f ;  /* 0x001c1fff1a147589 */ /* 0x00012400000e0000 */
.L_x_828:
[----:B------:R-:W-:Y:S01]  /*e490*/  ULDC UR4, c[0x0][0x448] ;  /* 0x0001120000047ab9 */ /* 0x000fe20000000800 */
[----:B------:R-:W-:Y:S01]  /*e4a0*/  BSSY B1, `(.L_x_604) ;  /* 0x0000035000017945 */ /* 0x000fe20003800000 */
[----:B------:R-:W-:Y:S01]  /*e4b0*/  IMAD R37, R141, UR4, RZ ;  /* 0x000000048d257c24 */ /* 0x000fe2000f8e02ff */
[----:B------:R-:W-:Y:S02]  /*e4c0*/  CS2R R4, SRZ ;  /* 0x0000000000047805 */ /* 0x000fe4000001ff00 */
[----:B------:R-:W-:Y:S02]  /*e4d0*/  CS2R R8, SRZ ;  /* 0x0000000000087805 */ /* 0x000fe4000001ff00 */
[----:B------:R-:W-:Y:S02]  /*e4e0*/  CS2R R10, SRZ ;  /* 0x00000000000a7805 */ /* 0x000fe4000001ff00 */
[----:B------:R-:W-:Y:S02]  /*e4f0*/  CS2R R12, SRZ ;  /* 0x00000000000c7805 */ /* 0x000fe4000001ff00 */
[----:B------:R-:W-:Y:S01]  /*e500*/  ISETP.GE.AND P0, PT, R6, R37, PT ;  /* 0x000000250600720c */ /* 0x000fe20003f06270 */
[----:B------:R-:W-:Y:S01]  /*e510*/  IMAD R37, R29, -0x80, R37 ;  /* 0xffffff801d257824 */ /* 0x000fe200078e0225 */
[----:B------:R-:W-:-:S02]  /*e520*/  CS2R R6, SRZ ;  /* 0x0000000000067805 */ /* 0x000fc4000001ff00 */
[----:B------:R-:W-:Y:S02]  /*e530*/  CS2R R14, SRZ ;  /* 0x00000000000e7805 */ /* 0x000fe4000001ff00 */
[----:B0-----:R-:W-:Y:S02]  /*e540*/  CS2R R24, SRZ ;  /* 0x0000000000187805 */ /* 0x001fe4000001ff00 */
[----:B------:R-:W-:Y:S02]  /*e550*/  CS2R R26, SRZ ;  /* 0x00000000001a7805 */ /* 0x000fe4000001ff00 */
[----:B------:R-:W-:Y:S02]  /*e560*/  CS2R R28, SRZ ;  /* 0x00000000001c7805 */ /* 0x000fe4000001ff00 */
[----:B------:R-:W-:Y:S02]  /*e570*/  CS2R R30, SRZ ;  /* 0x00000000001e7805 */ /* 0x000fe4000001ff00 */
[----:B------:R-:W-:-:S02]  /*e580*/  CS2R R32, SRZ ;  /* 0x0000000000207805 */ /* 0x000fc4000001ff00 */
[----:B------:R-:W-:Y:S01]  /*e590*/  CS2R R34, SRZ ;  /* 0x0000000000227805 */ /* 0x000fe2000001ff00 */
[----:B------:R-:W-:Y:S06]  /*e5a0*/  @P0 BRA `(.L_x_605) ;  /* 0x0000000000900947 */ /* 0x000fec0003800000 */
[----:B------:R-:W-:Y:S01]  /*e5b0*/  ULDC UR4, c[0x0][0x3f4] ;  /* 0x0000fd0000047ab9 */ /* 0x000fe20000000800 */
[----:B--2---:R-:W-:Y:S01]  /*e5c0*/  MOV R4, R0 ;  /* 0x0000000000047202 */ /* 0x004fe20000000f00 */
[----:B-1----:R-:W-:Y:S01]  /*e5d0*/  IMAD.MOV.U32 R5, RZ, RZ, R3 ;  /* 0x000000ffff057224 */ /* 0x002fe200078e0003 */
[----:B------:R-:W-:Y:S02]  /*e5e0*/  ISETP.GE.AND P2, PT, R16, UR4, PT ;  /* 0x0000000410007c0c */ /* 0x000fe4000bf46270 */
[----:B------:R-:W-:Y:S02]  /*e5f0*/  CS2R R28, SRZ ;  /* 0x00000000001c7805 */ /* 0x000fe4000001ff00 */
[----:B------:R-:W-:Y:S02]  /*e600*/  ISETP.GE.AND P3, PT, R193, UR4, PT ;  /* 0x00000004c1007c0c */ /* 0x000fe4000bf66270 */
[----:B------:R-:W-:Y:S02]  /*e610*/  CS2R R30, SRZ ;  /* 0x00000000001e7805 */ /* 0x000fe4000001ff00 */
[----:B------:R-:W-:-:S02]  /*e620*/  ISETP.GE.AND P4, PT, R192, UR4, PT ;  /* 0x00000004c0007c0c */ /* 0x000fc4000bf86270 */
[----:B------:R-:W-:Y:S02]  /*e630*/  CS2R R8, SRZ ;  /* 0x0000000000087805 */ /* 0x000fe4000001ff00 */
[----:B------:R-:W-:Y:S02]  /*e640*/  CS2R R10, SRZ ;  /* 0x00000000000a7805 */ /* 0x000fe4000001ff00 */
[----:B------:R-:W-:Y:S02]  /*e650*/  CS2R R32, SRZ ;  /* 0x0000000000207805 */ /* 0x000fe4000001ff00 */
[----:B------:R-:W-:Y:S01]  /*e660*/  CS2R R34, SRZ ;  /* 0x0000000000227805 */ /* 0x000fe2000001ff00 */
[----:B------:R-:W-:Y:S02]  /*e670*/  @!P2 IMAD.SHL.U32 R49, R16, 0x2, RZ ;  /* 0x000000021031a824 */ /* 0x000fe400078e00ff */
[----:B------:R-:W-:Y:S02]  /*e680*/  @!P3 IMAD.SHL.U32 R41, R196, 0x8, RZ ;  /* 0x00000008c429b824 */ /* 0x000fe400078e00ff */
[----:B------:R-:W-:Y:S01]  /*e690*/  @!P4 IMAD.SHL.U32 R45, R197, 0x8, RZ ;  /* 0x00000008c52dc824 */ /* 0x000fe200078e00ff */
[-C--:B------:R-:W-:Y:S01]  /*e6a0*/  @!P2 IADD3 R46, P0, R0, R49.reuse, RZ ;  /* 0x00000031002ea210 */ /* 0x080fe20007f1e0ff */
[----:B------:R-:W-:Y:S01]  /*e6b0*/  @!P3 IMAD.WIDE R38, R41, 0x2, R4 ;  /* 0x000000022926b825 */ /* 0x000fe200078e0204 */
[----:B----4-:R-:W-:-:S02]  /*e6c0*/  @!P2 IADD3 R48, P1, R20, R49, RZ ;  /* 0x000000311430a210 */ /* 0x010fc40007f3e0ff */
[----:B------:R-:W-:Y:S01]  /*e6d0*/  @!P2 SHF.L.U64.HI R0, R16, 0x1, R17 ;  /* 0x000000011000a819 */ /* 0x000fe20000010211 */
[----:B------:R-:W-:Y:S01]  /*e6e0*/  @!P4 IMAD.WIDE R42, R45, 0x2, R4 ;  /* 0x000000022d2ac825 */ /* 0x000fe200078e0204 */
[----:B------:R-:W-:Y:S02]  /*e6f0*/  CS2R R12, SRZ ;  /* 0x00000000000c7805 */ /* 0x000fe4000001ff00 */
[----:B------:R-:W-:Y:S02]  /*e700*/  CS2R R14, SRZ ;  /* 0x00000000000e7805 */ /* 0x000fe4000001ff00 */
[----:B------:R-:W-:Y:S02]  /*e710*/  CS2R R24, SRZ ;  /* 0x0000000000187805 */ /* 0x000fe4000001ff00 */
[----:B------:R-:W-:Y:S02]  /*e720*/  CS2R R26, SRZ ;  /* 0x00000000001a7805 */ /* 0x000fe4000001ff00 */
[----:B------:R-:W-:-:S02]  /*e730*/  CS2R R4, SRZ ;  /* 0x0000000000047805 */ /* 0x000fc4000001ff00 */
[----:B------:R-:W-:Y:S01]  /*e740*/  CS2R R6, SRZ ;  /* 0x0000000000067805 */ /* 0x000fe2000001ff00 */
[--C-:B---3--:R-:W-:Y:S01]  /*e750*/  @!P3 IMAD.WIDE R40, R41, 0x2, R20.reuse ;  /* 0x000000022928b825 */ /* 0x108fe200078e0214 */
[----:B------:R0:W5:Y:S03]  /*e760*/  @!P3 LD.E.128 R28, desc[UR56][R38.64] ;  /* 0x00000038261cb980 */ /* 0x000166000c101d00 */
[----:B------:R-:W-:Y:S01]  /*e770*/  @!P4 IMAD.WIDE R44, R45, 0x2, R20 ;  /* 0x000000022d2cc825 */ /* 0x000fe200078e0214 */
[----:B------:R0:W5:Y:S03]  /*e780*/  @!P3 LD.E.128 R8, desc[UR56][R40.64] ;  /* 0x000000382808b980 */ /* 0x000166000c101d00 */
[--C-:B------:R-:W-:Y:S01]  /*e790*/  @!P2 IMAD.X R47, R3, 0x1, R0.reuse, P0 ;  /* 0x00000001032fa824 */ /* 0x100fe200000e0600 */
[----:B------:R0:W5:Y:S01]  /*e7a0*/  @!P4 LD.E.128 R32, desc[UR56][R42.64] ;  /* 0x000000382a20c980 */ /* 0x000162000c101d00 */
[----:B------:R-:W-:-:S03]  /*e7b0*/  @!P2 IMAD.X R49, R21, 0x1, R0, P1 ;  /* 0x000000011531a824 */ /* 0x000fc600008e0600 */
[----:B------:R0:W5:Y:S04]  /*e7c0*/  @!P4 LD.E.128 R12, desc[UR56][R44.64] ;  /* 0x000000382c0cc980 */ /* 0x000168000c101d00 */
[----:B------:R0:W5:Y:S04]  /*e7d0*/  @!P2 LD.E.128 R24, desc[UR56][R46.64] ;  /* 0x000000382e18a980 */ /* 0x000168000c101d00 */
[----:B------:R0:W5:Y:S02]  /*e7e0*/  @!P2 LD.E.128 R4, desc[UR56][R48.64] ;  /* 0x000000383004a980 */ /* 0x000164000c101d00 */
.L_x_605:
[----:B------:R-:W-:Y:S05]  /*e7f0*/  BSYNC B1 ;  /* 0x0000000000017941 */ /* 0x000fea0003800000 */
.L_x_604:
[----:B---3--:R-:W4:Y:S01]  /*e800*/  LDL R21, [R1+0x40] ;  /* 0x0000400001157983 */ /* 0x008f220000100800 */
[--C-:B-----5:R-:W-:Y:S01]  /*e810*/  SHF.R.U64 R55, R4, 0x10, R5.reuse ;  /* 0x0000001004377819 */ /* 0x120fe20000001205 */
[--C-:B0-----:R-:W-:Y:S01]  /*e820*/  IMAD.MOV.U32 R38, RZ, RZ, R5.reuse ;  /* 0x000000ffff267224 */ /* 0x101fe200078e0005 */
[----:B------:R-:W-:Y:S01]  /*e830*/  SHF.R.U32.HI R53, RZ, 0x10, R5 ;  /* 0x00000010ff357819 */ /* 0x000fe20000011605 */
[--C-:B-1----:R-:W-:Y:S01]  /*e840*/  IMAD.MOV.U32 R3, RZ, RZ, R25.reuse ;  /* 0x000000ffff037224 */ /* 0x102fe200078e0019 */
[----:B------:R-:W-:Y:S01]  /*e850*/  SHF.R.U64 R67, R24, 0x10, R25 ;  /* 0x0000001018437819 */ /* 0x000fe20000001219 */
[----:B------:R-:W-:Y:S01]  /*e860*/  IMAD.MOV.U32 R42, RZ, RZ, R31 ;  /* 0x000000ffff2a7224 */ /* 0x000fe200078e001f */
[----:B------:R-:W-:Y:S01]  /*e870*/  SHF.R.U32.HI R64, RZ, 0x10, R25 ;  /* 0x00000010ff407819 */ /* 0x000fe20000011619 */
[--C-:B------:R-:W-:Y:S01]  /*e880*/  IMAD.MOV.U32 R25, RZ, RZ, R27.reuse ;  /* 0x000000ffff197224 */ /* 0x100fe200078e001b */
[--C-:B------:R-:W-:Y:S01]  /*e890*/  SHF.R.U64 R65, R26, 0x10, R27.reuse ;  /* 0x000000101a417819 */ /* 0x100fe2000000121b */
[----:B--2---:R-:W-:Y:S01]  /*e8a0*/  IMAD.MOV.U32 R0, RZ, RZ, R24 ;  /* 0x000000ffff007224 */ /* 0x004fe200078e0018 */
[----:B------:R-:W-:Y:S01]  /*e8b0*/  SHF.R.U32.HI R62, RZ, 0x10, R27 ;  /* 0x00000010ff3e7819 */ /* 0x000fe2000001161b */
[----:B------:R-:W-:Y:S01]  /*e8c0*/  IMAD.MOV.U32 R46, RZ, RZ, R35 ;  /* 0x000000ffff2e7224 */ /* 0x000fe200078e0023 */
[----:B------:R-:W-:Y:S01]  /*e8d0*/  MOV R27, R29 ;  /* 0x0000001d001b7202 */ /* 0x000fe20000000f00 */
[----:B------:R-:W-:Y:S01]  /*e8e0*/  IMAD.MOV.U32 R24, RZ, RZ, R26 ;  /* 0x000000ffff187224 */ /* 0x000fe200078e001a */
[----:B------:R-:W-:Y:S01]  /*e8f0*/  SHF.R.U32.HI R60, RZ, 0x10, R29 ;  /* 0x00000010ff3c7819 */ /* 0x000fe2000001161d */
[----:B------:R-:W-:Y:S01]  /*e900*/  IMAD.MOV.U32 R26, RZ, RZ, R28 ;  /* 0x000000ffff1a7224 */ /* 0x000fe200078e001c */
[----:B------:R-:W-:Y:S01]  /*e910*/  SHF.R.U32.HI R61, RZ, 0x10, R31 ;  /* 0x00000010ff3d7819 */ /* 0x000fe2000001161f */
[----:B------:R-:W-:Y:S01]  /*e920*/  IMAD.MOV.U32 R41, RZ, RZ, R30 ;  /* 0x000000ffff297224 */ /* 0x000fe200078e001e */
[--C-:B------:R-:W-:Y:S01]  /*e930*/  SHF.R.U64 R54, R34, 0x10, R35.reuse ;  /* 0x0000001022367819 */ /* 0x100fe20000001223 */
[----:B------:R-:W-:Y:S01]  /*e940*/  IMAD.MOV.U32 R43, RZ, RZ, R32 ;  /* 0x000000ffff2b7224 */ /* 0x000fe200078e0020 */
        /* <DEDUP_REMOVED lines=8> */
[----:B------:R-:W-:Y:S01]  /*e9d0*/  PRMT R25, R27, 0x5410, R60 ;  /* 0x000054101b197816 */ /* 0x000fe2000000003c */
[----:B------:R-:W-:Y:S01]  /*e9e0*/  IMAD.MOV.U32 R29, RZ, RZ, R9 ;  /* 0x000000ffff1d7224 */ /* 0x000fe200078e0009 */
[----:B------:R-:W-:Y:S01]  /*e9f0*/  PRMT R27, R42, 0x5410, R61 ;  /* 0x000054102a1b7816 */ /* 0x000fe2000000003d */
[----:B------:R-:W-:Y:S01]  /*ea00*/  IMAD.MOV.U32 R30, RZ, RZ, R10 ;  /* 0x000000ffff1e7224 */ /* 0x000fe200078e000a */
[----:B------:R-:W-:Y:S01]  /*ea10*/  SHF.R.U64 R56, R32, 0x10, R33 ;  /* 0x0000001020387819 */ /* 0x000fe20000001221 */
[----:B------:R-:W-:Y:S01]  /*ea20*/  IMAD.MOV.U32 R31, RZ, RZ, R11 ;  /* 0x000000ffff1f7224 */ /* 0x000fe200078e000b */
[----:B------:R-:W-:Y:S01]  /*ea30*/  SHF.R.U32.HI R59, RZ, 0x10, R33 ;  /* 0x00000010ff3b7819 */ /* 0x000fe20000011621 */
[----:B------:R-:W-:Y:S01]  /*ea40*/  BSSY B1, `(.L_x_606) ;  /* 0x000002a000017945 */ /* 0x000fe20003800000 */
[----:B------:R-:W-:Y:S01]  /*ea50*/  SHF.R.U64 R52, R6, 0x10, R7 ;  /* 0x0000001006347819 */ /* 0x000fe20000001207 */
[----:B------:R-:W-:Y:S01]  /*ea60*/  IMAD.MOV.U32 R6, RZ, RZ, R13 ;  /* 0x000000ffff067224 */ /* 0x000fe200078e000d */
[----:B------:R-:W-:-:S02]  /*ea70*/  MOV R40, R7 ;  /* 0x0000000700287202 */ /* 0x000fc40000000f00 */
[----:B------:R-:W-:Y:S01]  /*ea80*/  SHF.R.U32.HI R51, RZ, 0x10, R7 ;  /* 0x00000010ff337819 */ /* 0x000fe20000011607 */
[----:B------:R-:W-:Y:S01]  /*ea90*/  IMAD.MOV.U32 R7, RZ, RZ, R14 ;  /* 0x000000ffff077224 */ /* 0x000fe200078e000e */
[--C-:B------:R-:W-:Y:S02]  /*eaa0*/  SHF.R.U64 R49, R8, 0x10, R9.reuse ;  /* 0x0000001008317819 */ /* 0x100fe40000001209 */
[----:B------:R-:W-:Y:S02]  /*eab0*/  SHF.R.U32.HI R50, RZ, 0x10, R9 ;  /* 0x00000010ff327819 */ /* 0x000fe40000011609 */
[--C-:B------:R-:W-:Y:S02]  /*eac0*/  SHF.R.U64 R47, R10, 0x10, R11.reuse ;  /* 0x000000100a2f7819 */ /* 0x100fe4000000120b */
[----:B------:R-:W-:Y:S02]  /*ead0*/  SHF.R.U32.HI R48, RZ, 0x10, R11 ;  /* 0x00000010ff307819 */ /* 0x000fe4000001160b */
[----:B------:R-:W-:-:S02]  /*eae0*/  VIMNMX R42, R37, 0x80, PT ;  /* 0x00000080252a7848 */ /* 0x000fc40003fe0100 */
[----:B------:R-:W-:Y:S02]  /*eaf0*/  PRMT R34, R24, 0x5410, R65 ;  /* 0x0000541018227816 */ /* 0x000fe40000000041 */
[--C-:B------:R-:W-:Y:S02]  /*eb00*/  SHF.R.U64 R11, R12, 0x10, R13.reuse ;  /* 0x000000100c0b7819 */ /* 0x100fe4000000120d */
[----:B------:R-:W-:Y:S02]  /*eb10*/  SHF.R.U32.HI R9, RZ, 0x10, R13 ;  /* 0x00000010ff097819 */ /* 0x000fe4000001160d */
[----:B------:R-:W-:Y:S02]  /*eb20*/  PRMT R32, R0, 0x5410, R67 ;  /* 0x0000541000207816 */ /* 0x000fe40000000043 */
[----:B------:R-:W-:Y:S02]  /*eb30*/  PRMT R33, R3, 0x5410, R64 ;  /* 0x0000541003217816 */ /* 0x000fe40000000040 */
[----:B------:R-:W-:-:S02]  /*eb40*/  PRMT R24, R26, 0x5410, R63 ;  /* 0x000054101a187816 */ /* 0x000fc4000000003f */
[--C-:B------:R-:W-:Y:S02]  /*eb50*/  SHF.R.U64 R10, R14, 0x10, R15.reuse ;  /* 0x000000100e0a7819 */ /* 0x100fe4000000120f */
[----:B------:R-:W-:Y:S02]  /*eb60*/  SHF.R.U32.HI R8, RZ, 0x10, R15 ;  /* 0x00000010ff087819 */ /* 0x000fe4000001160f */
[----:B------:R-:W-:Y:S02]  /*eb70*/  PRMT R26, R41, 0x5410, R58 ;  /* 0x00005410291a7816 */ /* 0x000fe4000000003a */
[----:B------:R-:W-:Y:S02]  /*eb80*/  PRMT R0, R43, 0x5410, R56 ;  /* 0x000054102b007816 */ /* 0x000fe40000000038 */
[----:B------:R-:W-:Y:S02]  /*eb90*/  PRMT R3, R44, 0x5410, R59 ;  /* 0x000054102c037816 */ /* 0x000fe4000000003b */
[----:B------:R-:W-:-:S02]  /*eba0*/  PRMT R13, R46, 0x5410, R57 ;  /* 0x000054102e0d7816 */ /* 0x000fc40000000039 */
[----:B------:R-:W-:Y:S02]  /*ebb0*/  ISETP.GE.AND P1, PT, R201, R42, PT ;  /* 0x0000002ac900720c */ /* 0x000fe40003f26270 */
[----:B------:R-:W-:Y:S02]  /*ebc0*/  PRMT R38, R38, 0x5410, R53 ;  /* 0x0000541026267816 */ /* 0x000fe40000000035 */
[----:B------:R-:W-:Y:S02]  /*ebd0*/  PRMT R39, R39, 0x5410, R52 ;  /* 0x0000541027277816 */ /* 0x000fe40000000034 */
[----:B------:R-:W-:Y:S02]  /*ebe0*/  PRMT R40, R40, 0x5410, R51 ;  /* 0x0000541028287816 */ /* 0x000fe40000000033 */
[----:B------:R-:W-:Y:S02]  /*ebf0*/  PRMT R28, R28, 0x5410, R49 ;  /* 0x000054101c1c7816 */ /* 0x000fe40000000031 */
[----:B------:R-:W-:-:S02]  /*ec00*/  PRMT R29, R29, 0x5410, R50 ;  /* 0x000054101d1d7816 */ /* 0x000fc40000000032 */
[----:B------:R-:W-:Y:S02]  /*ec10*/  PRMT R30, R30, 0x5410, R47 ;  /* 0x000054101e1e7816 */ /* 0x000fe4000000002f */
[----:B------:R-:W-:Y:S02]  /*ec20*/  PRMT R31, R31, 0x5410, R48 ;  /* 0x000054101f1f7816 */ /* 0x000fe40000000030 */
[----:B----4-:R-:W-:-:S04]  /*ec30*/  LEA.HI R20, R21, R21, RZ, 0x1 ;  /* 0x0000001515147211 */ /* 0x010fc800078f08ff */
[----:B------:R-:W-:-:S05]  /*ec40*/  LOP3.LUT R20, R20, 0xfffffffe, RZ, 0xc0, !PT ;  /* 0xfffffffe14147812 */ /* 0x000fca00078ec0ff */
[----:B------:R-:W-:Y:S02]  /*ec50*/  IMAD.IADD R21, R21, 0x1, -R20 ;  /* 0x0000000115157824 */ /* 0x000fe400078e0a14 */
[----:B------:R-:W-:Y:S02]  /*ec60*/  IMAD.MOV.U32 R20, RZ, RZ, R4 ;  /* 0x000000ffff147224 */ /* 0x000fe400078e0004 */
[----:B------:R-:W-:Y:S01]  /*ec70*/  IMAD.MOV.U32 R4, RZ, RZ, R12 ;  /* 0x000000ffff047224 */ /* 0x000fe200078e000c */
[----:B------:R-:W-:Y:S01]  /*ec80*/  SHF.L.U32 R5, R21, 0x1f, RZ ;  /* 0x0000001f15057819 */ /* 0x000fe200000006ff */
[----:B------:R-:W-:Y:S01]  /*ec90*/  IMAD.MOV.U32 R21, RZ, RZ, R15 ;  /* 0x000000ffff157224 */ /* 0x000fe200078e000f */
[----:B------:R-:W-:Y:S02]  /*eca0*/  PRMT R12, R45, 0x5410, R54 ;  /* 0x000054102d0c7816 */ /* 0x000fe40000000036 */
[----:B------:R-:W0:Y:S01]  /*ecb0*/  SYNCS.PHASECHK.TRANS64.TRYWAIT P0, [R2+URZ+0x30800], R5 ;  /* 0x03080005020075a7 */ /* 0x000e22000800017f */
[----:B------:R-:W-:Y:S01]  /*ecc0*/  PRMT R37, R20, 0x5410, R55 ;  /* 0x0000541014257816 */ /* 0x000fe20000000037 */
[----:B0-----:R-:W-:Y:S06]  /*ecd0*/  @!P0 BRA `(.L_x_607) ;  /* 0x0000012800cc8947 */ /* 0x001fec0003800000 */
.L_x_829:
[----:B------:R-:W-:Y:S05]  /*ece0*/  BSYNC B1 ;  /* 0x0000000000017941 */ /* 0x000fea0003800000 */
.L_x_606:
[----:B------:R-:W-:Y:S01]  /*ecf0*/  BSSY B1, `(.L_x_608) ;  /* 0x000011f000017945 */ /* 0x000fe20003800000 */
[----:B------:R-:W-:Y:S02]  /*ed00*/  PRMT R14, R4, 0x5410, R11 ;  /* 0x00005410040e7816 */ /* 0x000fe4000000000b */
[----:B------:R-:W-:Y:S02]  /*ed10*/  PRMT R15, R6, 0x5410, R9 ;  /* 0x00005410060f7816 */ /* 0x000fe40000000009 */
[----:B------:R-:W-:Y:S02]  /*ed20*/  PRMT R20, R7, 0x5410, R10 ;  /* 0x0000541007147816 */ /* 0x000fe4000000000a */
[----:B------:R-:W-:Y:S01]  /*ed30*/  PRMT R21, R21, 0x5410, R8 ;  /* 0x0000541015157816 */ /* 0x000fe20000000008 */
[----:B------:R-:W-:Y:S06]  /*ed40*/  @P1 BRA `(.L_x_609) ;  /* 0x0000001000641947 */ /* 0x000fec0003800000 */
[----:B------:R-:W1:Y:S01]  /*ed50*/  LDC R41, c[0x0][0x3f4] ;  /* 0x0000fd00ff297b82 */ /* 0x000e620000000800 */
[----:B------:R-:W-:Y:S01]  /*ed60*/  BSSY B2, `(.L_x_610) ;  /* 0x0000065000027945 */ /* 0x000fe20003800000 */
[-C--:B-1----:R-:W-:Y:S02]  /*ed70*/  ISETP.GE.AND P0, PT, R16, R41.reuse, PT ;  /* 0x000000291000720c */ /* 0x082fe40003f06270 */
[-C--:B------:R-:W-:Y:S02]  /*ed80*/  ISETP.GE.AND P1, PT, R193, R41.reuse, PT ;  /* 0x00000029c100720c */ /* 0x080fe40003f26270 */
[----:B------:R-:W-:-:S09]  /*ed90*/  ISETP.GE.AND P2, PT, R192, R41, PT ;  /* 0x00000029c000720c */ /* 0x000fd20003f46270 */
[----:B------:R-:W-:Y:S05]  /*eda0*/  @P0 BRA `(.L_x_611) ;  /* 0x0000000400800947 */ /* 0x000fea0003800000 */
[----:B------:R-:W1:Y:S01]  /*edb0*/  S2R R44, SR_TID.X ;  /* 0x00000000002c7919 */ /* 0x000e620000002100 */
[----:B------:R-:W-:Y:S01]  /*edc0*/  LOP3.LUT R4, R216, 0x38, R16, 0xf8, !PT ;  /* 0x00000038d8047812 */ /* 0x000fe200078ef810 */
[----:B------:R-:W-:Y:S01]  /*edd0*/  IMAD.U32 R52, R32, 0x10000, RZ ;  /* 0x0001000020347824 */ /* 0x000fe200078e00ff */
[C---:B------:R-:W-:Y:S01]  /*ede0*/  SHF.L.U32 R54, R37.reuse, 0x10, RZ ;  /* 0x0000001025367819 */ /* 0x040fe200000006ff */
[----:B------:R-:W-:Y:S01]  /*edf0*/  IMAD.U32 R53, R38, 0x10000, RZ ;  /* 0x0001000026357824 */ /* 0x000fe200078e00ff */
[----:B0-----:R-:W-:Y:S02]  /*ee00*/  LOP3.LUT R5, R4, R217, RZ, 0x3c, !PT ;  /* 0x000000d904057212 */ /* 0x001fe400078e3cff */
[----:B------:R-:W-:-:S03]  /*ee10*/  LOP3.LUT R51, R37, 0xffff0000, RZ, 0xc0, !PT ;  /* 0xffff000025337812 */ /* 0x000fc600078ec0ff */
[----:B------:R-:W-:-:S04]  /*ee20*/  IMAD.IADD R5, R218, 0x1, R5 ;  /* 0x00000001da057824 */ /* 0x000fc800078e0205 */
[----:B------:R-:W-:Y:S02]  /*ee30*/  IMAD R61, R5, 0x2, R2 ;  /* 0x00000002053d7824 */ /* 0x000fe400078e0202 */
[----:B-1----:R-:W-:-:S05]  /*ee40*/  VIADD R44, R44, 0xffffff80 ;  /* 0xffffff802c2c7836 */ /* 0x002fca0000000000 */
[----:B------:R-:W-:-:S04]  /*ee50*/  SHF.R.S32.HI R43, RZ, 0x1f, R44 ;  /* 0x0000001fff2b7819 */ /* 0x000fc8000001142c */
[----:B------:R-:W-:-:S04]  /*ee60*/  LEA.HI R43, R43, R44, RZ, 0x2 ;  /* 0x0000002c2b2b7211 */ /* 0x000fc800078f10ff */
[----:B------:R-:W-:-:S05]  /*ee70*/  LOP3.LUT R43, R43, 0xfffffffc, RZ, 0xc0, !PT ;  /* 0xfffffffc2b2b7812 */ /* 0x000fca00078ec0ff */
[----:B------:R-:W-:-:S05]  /*ee80*/  IMAD.IADD R43, R44, 0x1, -R43 ;  /* 0x000000012c2b7824 */ /* 0x000fca00078e0a2b */
[----:B------:R-:W-:-:S04]  /*ee90*/  LEA.HI R6, R41, R43, RZ, 0x1d ;  /* 0x0000002b29067211 */ /* 0x000fc800078fe8ff */
[----:B------:R-:W-:Y:S02]  /*eea0*/  SHF.R.S32.HI R9, RZ, 0x1f, R6 ;  /* 0x0000001fff097819 */ /* 0x000fe40000011406 */
[----:B------:R-:W-:Y:S02]  /*eeb0*/  SHF.L.U32 R7, R6, 0x3, RZ ;  /* 0x0000000306077819 */ /* 0x000fe400000006ff */
[----:B------:R-:W-:Y:S02]  /*eec0*/  LEA.HI R9, R9, R6, RZ, 0x3 ;  /* 0x0000000609097211 */ /* 0x000fe400078f18ff */
[----:B------:R-:W-:-:S03]  /*eed0*/  LOP3.LUT R4, R216, 0x38, R7, 0xf8, !PT ;  /* 0x00000038d8047812 */ /* 0x000fc600078ef807 */
[----:B------:R-:W-:Y:S01]  /*eee0*/  IMAD.SHL.U32 R9, R9, 0x400, RZ ;  /* 0x0000040009097824 */ /* 0x000fe200078e00ff */
[----:B------:R-:W-:-:S04]  /*eef0*/  LOP3.LUT R4, R4, R217, RZ, 0x3c, !PT ;  /* 0x000000d904047212 */ /* 0x000fc800078e3cff */
[----:B------:R-:W-:-:S04]  /*ef00*/  LOP3.LUT R9, R9, 0x7fffe000, RZ, 0xc0, !PT ;  /* 0x7fffe00009097812 */ /* 0x000fc800078ec0ff */
[----:B------:R-:W-:Y:S02]  /*ef10*/  IADD3 R9, R4, R9, R218 ;  /* 0x0000000904097210 */ /* 0x000fe40007ffe0da */
[----:B------:R-:W0:Y:S03]  /*ef20*/  LDS.128 R4, [R61+0x12400] ;  /* 0x012400003d047984 */ /* 0x000e260000000c00 */
[----:B------:R-:W-:-:S05]  /*ef30*/  IMAD R62, R9, 0x2, R2 ;  /* 0x00000002093e7824 */ /* 0x000fca00078e0202 */
[----:B------:R-:W1:Y:S01]  /*ef40*/  LDS.128 R8, [R62+0x12400] ;  /* 0x012400003e087984 */ /* 0x000e620000000c00 */
[C---:B0-----:R-:W-:Y:S01]  /*ef50*/  IMAD.U32 R43, R4.reuse, 0x10000, RZ ;  /* 0x00010000042b7824 */ /* 0x041fe200078e00ff */
[----:B------:R-:W-:Y:S01]  /*ef60*/  LOP3.LUT R4, R4, 0xffff0000, RZ, 0xc0, !PT ;  /* 0xffff000004047812 */ /* 0x000fe200078ec0ff */
[C---:B------:R-:W-:Y:S01]  /*ef70*/  IMAD.U32 R44, R5.reuse, 0x10000, RZ ;  /* 0x00010000052c7824 */ /* 0x040fe200078e00ff */
[----:B------:R-:W-:Y:S01]  /*ef80*/  LOP3.LUT R5, R5, 0xffff0000, RZ, 0xc0, !PT ;  /* 0xffff000005057812 */ /* 0x000fe200078ec0ff */
[C---:B------:R-:W-:Y:S01]  /*ef90*/  IMAD.U32 R45, R6.reuse, 0x10000, RZ ;  /* 0x00010000062d7824 */ /* 0x040fe200078e00ff */
[----:B------:R-:W-:Y:S01]  /*efa0*/  LOP3.LUT R6, R6, 0xffff0000, RZ, 0xc0, !PT ;  /* 0xffff000006067812 */ /* 0x000fe200078ec0ff */
[C---:B------:R-:W-:Y:S01]  /*efb0*/  IMAD.U32 R46, R7.reuse, 0x10000, RZ ;  /* 0x00010000072e7824 */ /* 0x040fe200078e00ff */
[----:B------:R-:W-:Y:S01]  /*efc0*/  LOP3.LUT R7, R7, 0xffff0000, RZ, 0xc0, !PT ;  /* 0xffff000007077812 */ /* 0x000fe200078ec0ff */
[C---:B-1----:R-:W-:Y:S01]  /*efd0*/  IMAD.U32 R47, R8.reuse, 0x10000, RZ ;  /* 0x00010000082f7824 */ /* 0x042fe200078e00ff */
[----:B------:R-:W-:Y:S01]  /*efe0*/  LOP3.LUT R8, R8, 0xffff0000, RZ, 0xc0, !PT ;  /* 0xffff000008087812 */ /* 0x000fe200078ec0ff */
[C---:B------:R-:W-:Y:S01]  /*eff0*/  IMAD.U32 R48, R9.reuse, 0x10000, RZ ;  /* 0x0001000009307824 */ /* 0x040fe200078e00ff */
[----:B------:R-:W-:Y:S01]  /*f000*/  LOP3.LUT R9, R9, 0xffff0000, RZ, 0xc0, !PT ;  /* 0xffff000009097812 */ /* 0x000fe200078ec0ff */
[C---:B------:R-:W-:Y:S01]  /*f010*/  FMUL.FTZ R56, R47.reuse, R54 ;  /* 0x000000362f387220 */ /* 0x040fe20000410000 */
[-C--:B------:R-:W-:Y:S01]  /*f020*/  FMUL.FTZ R58, R47, R52.reuse ;  /* 0x000000342f3a7220 */ /* 0x080fe20000410000 */
[----:B------:R-:W-:Y:S01]  /*f030*/  LOP3.LUT R47, R32, 0xffff0000, RZ, 0xc0, !PT ;  /* 0xffff0000202f7812 */ /* 0x000fe200078ec0ff */
[----:B------:R-:W-:Y:S01]  /*f040*/  FMUL.FTZ R55, R8, R51 ;  /* 0x0000003308377220 */ /* 0x000fe20000410000 */
[C---:B------:R-:W-:Y:S01]  /*f050*/  FFMA.FTZ R56, R43.reuse, R52, -R56 ;  /* 0x000000342b387223 */ /* 0x040fe20000010838 */
[----:B------:R-:W-:Y:S01]  /*f060*/  FFMA.FTZ R58, R43, R54, R58 ;  /* 0x000000362b3a7223 */ /* 0x000fe2000001003a */
[----:B------:R-:W-:-:S02]  /*f070*/  IMAD.U32 R43, R33, 0x10000, RZ ;  /* 0x00010000212b7824 */ /* 0x000fc400078e00ff */
[-C--:B------:R-:W-:Y:S01]  /*f080*/  FMUL.FTZ R57, R8, R47.reuse ;  /* 0x0000002f08397220 */ /* 0x080fe20000410000 */
[----:B------:R-:W-:Y:S01]  /*f090*/  FFMA.FTZ R55, R4, R47, -R55 ;  /* 0x0000002f04377223 */ /* 0x000fe20000010837 */
[----:B------:R-:W-:Y:S01]  /*f0a0*/  FMUL.FTZ R47, R48, R53 ;  /* 0x00000035302f7220 */ /* 0x000fe20000410000 */
[----:B------:R-:W-:Y:S02]  /*f0b0*/  IMAD.U32 R49, R10, 0x10000, RZ ;  /* 0x000100000a317824 */ /* 0x000fe400078e00ff */
[----:B------:R-:W-:Y:S01]  /*f0c0*/  FMUL.FTZ R52, R48, R43 ;  /* 0x0000002b30347220 */ /* 0x000fe20000410000 */
[----:B------:R-:W-:Y:S01]  /*f0d0*/  FFMA.FTZ R57, R4, R51, R57 ;  /* 0x0000003304397223 */ /* 0x000fe20000010039 */
[----:B------:R-:W-:Y:S01]  /*f0e0*/  LOP3.LUT R10, R10, 0xffff0000, RZ, 0xc0, !PT ;  /* 0xffff00000a0a7812 */ /* 0x000fe200078ec0ff */
[----:B------:R-:W-:Y:S01]  /*f0f0*/  FFMA.FTZ R48, R44, R43, -R47 ;  /* 0x0000002b2c307223 */ /* 0x000fe2000001082f */
[C---:B------:R-:W-:Y:S01]  /*f100*/  LOP3.LUT R51, R39.reuse, 0xffff0000, RZ, 0xc0, !PT ;  /* 0xffff000027337812 */ /* 0x040fe200078ec0ff */
[----:B------:R-:W-:Y:S01]  /*f110*/  IMAD.U32 R8, R39, 0x10000, RZ ;  /* 0x0001000027087824 */ /* 0x000fe200078e00ff */
[C---:B------:R-:W-:Y:S01]  /*f120*/  LOP3.LUT R43, R34.reuse, 0xffff0000, RZ, 0xc0, !PT ;  /* 0xffff0000222b7812 */ /* 0x040fe200078ec0ff */
[----:B------:R-:W-:-:S02]  /*f130*/  IMAD.U32 R4, R34, 0x10000, RZ ;  /* 0x0001000022047824 */ /* 0x000fc400078e00ff */
[----:B------:R-:W-:Y:S01]  /*f140*/  FFMA.FTZ R52, R44, R53, R52 ;  /* 0x000000352c347223 */ /* 0x000fe20000010034 */
[C---:B------:R-:W-:Y:S01]  /*f150*/  FMUL.FTZ R59, R10.reuse, R51 ;  /* 0x000000330a3b7220 */ /* 0x040fe20000410000 */
[C---:B------:R-:W-:Y:S01]  /*f160*/  FMUL.FTZ R44, R49.reuse, R8 ;  /* 0x00000008312c7220 */ /* 0x040fe20000410000 */
[-C--:B------:R-:W-:Y:S01]  /*f170*/  FMUL.FTZ R54, R49, R4.reuse ;  /* 0x0000000431367220 */ /* 0x080fe20000410000 */
[----:B------:R-:W-:Y:S01]  /*f180*/  FMUL.FTZ R10, R10, R43 ;  /* 0x0000002b0a0a7220 */ /* 0x000fe20000410000 */
[----:B------:R-:W-:Y:S02]  /*f190*/  IMAD.U32 R50, R11, 0x10000, RZ ;  /* 0x000100000b327824 */ /* 0x000fe400078e00ff */
[C---:B------:R-:W-:Y:S01]  /*f1a0*/  FFMA.FTZ R53, R45.reuse, R4, -R44 ;  /* 0x000000042d357223 */ /* 0x040fe2000001082c */
[----:B------:R-:W-:Y:S02]  /*f1b0*/  IMAD.U32 R49, R40, 0x10000, RZ ;  /* 0x0001000028317824 */ /* 0x000fe400078e00ff */
[----:B------:R-:W-:Y:S01]  /*f1c0*/  FFMA.FTZ R54, R45, R8, R54 ;  /* 0x000000082d367223 */ /* 0x000fe20000010036 */
[----:B------:R-:W-:-:S02]  /*f1d0*/  IMAD.U32 R47, R35, 0x10000, RZ ;  /* 0x00010000232f7824 */ /* 0x000fc400078e00ff */
[----:B------:R-:W-:Y:S01]  /*f1e0*/  FFMA.FTZ R51, R6, R51, R10 ;  /* 0x0000003306337223 */ /* 0x000fe2000001000a */
[----:B------:R-:W-:Y:S01]  /*f1f0*/  LOP3.LUT R11, R11, 0xffff0000, RZ, 0xc0, !PT ;  /* 0xffff00000b0b7812 */ /* 0x000fe200078ec0ff */
[----:B------:R-:W-:Y:S01]  /*f200*/  FMUL.FTZ R45, R50, R49 ;  /* 0x00000031322d7220 */ /* 0x000fe20000410000 */
[----:B------:R-:W-:Y:S01]  /*f210*/  FFMA.FTZ R60, R6, R43, -R59 ;  /* 0x0000002b063c7223 */ /* 0x000fe2000001083b */
[----:B------:R-:W-:Y:S01]  /*f220*/  LOP3.LUT R8, R38, 0xffff0000, RZ, 0xc0, !PT ;  /* 0xffff000026087812 */ /* 0x000fe200078ec0ff */
[-C--:B------:R-:W-:Y:S01]  /*f230*/  FMUL.FTZ R43, R50, R47.reuse ;  /* 0x0000002f322b7220 */ /* 0x080fe20000410000 */
[----:B------:R-:W-:Y:S01]  /*f240*/  LOP3.LUT R10, R40, 0xffff0000, RZ, 0xc0, !PT ;  /* 0xffff0000280a7812 */ /* 0x000fe200078ec0ff */
[C---:B------:R-:W-:Y:S01]  /*f250*/  FFMA.FTZ R45, R46.reuse, R47, -R45 ;  /* 0x0000002f2e2d7223 */ /* 0x040fe2000001082d */
[----:B------:R-:W-:Y:S01]  /*f260*/  LOP3.LUT R4, R33, 0xffff0000, RZ, 0xc0, !PT ;  /* 0xffff000021047812 */ /* 0x000fe200078ec0ff */
[----:B------:R-:W-:Y:S01]  /*f270*/  FFMA.FTZ R46, R46, R49, R43 ;  /* 0x000000312e2e7223 */ /* 0x000fe2000001002b */
[----:B------:R-:W-:Y:S01]  /*f280*/  LOP3.LUT R6, R35, 0xffff0000, RZ, 0xc0, !PT ;  /* 0xffff000023067812 */ /* 0x000fe200078ec0ff */
[----:B------:R-:W-:Y:S01]  /*f290*/  FMUL.FTZ R44, R9, R8 ;  /* 0x00000008092c7220 */ /* 0x000fe20000410000 */
[----:B------:R-:W-:Y:S01]  /*f2a0*/  FMUL.FTZ R50, R11, R10 ;  /* 0x0000000a0b327220 */ /* 0x000fe20000410000 */
[----:B------:R-:W-:-:S02]  /*f2b0*/  FMUL.FTZ R43, R9, R4 ;  /* 0x00000004092b7220 */ /* 0x000fc40000410000 */
[----:B------:R-:W-:Y:S01]  /*f2c0*/  FMUL.FTZ R11, R11, R6 ;  /* 0x000000060b0b7220 */ /* 0x000fe20000410000 */
[----:B------:R-:W-:Y:S01]  /*f2d0*/  FFMA.FTZ R9, R5, R4, -R44 ;  /* 0x0000000405097223 */ /* 0x000fe2000001082c */
[----:B------:R-:W-:Y:S01]  /*f2e0*/  FFMA.FTZ R50, R7, R6, -R50 ;  /* 0x0000000607327223 */ /* 0x000fe20000010832 */
[----:B------:R-:W-:Y:S01]  /*f2f0*/  FFMA.FTZ R43, R5, R8, R43 ;  /* 0x00000008052b7223 */ /* 0x000fe2000001002b */
[----:B------:R-:W-:Y:S01]  /*f300*/  FFMA.FTZ R11, R7, R10, R11 ;  /* 0x0000000a070b7223 */ /* 0x000fe2000001000b */
[----:B------:R-:W-:Y:S02]  /*f310*/  F2FP.BF16.F32.PACK_AB R6, R60, R53 ;  /* 0x000000353c06723e */ /* 0x000fe400000010ff */
[----:B------:R-:W-:Y:S02]  /*f320*/  F2FP.BF16.F32.PACK_AB R4, R55, R56 ;  /* 0x000000383704723e */ /* 0x000fe400000010ff */
[----:B------:R-:W-:Y:S02]  /*f330*/  F2FP.BF16.F32.PACK_AB R5, R9, R48 ;  /* 0x000000300905723e */ /* 0x000fe400000010ff */
[----:B------:R-:W-:-:S02]  /*f340*/  F2FP.BF16.F32.PACK_AB R7, R50, R45 ;  /* 0x0000002d3207723e */ /* 0x000fc400000010ff */
[----:B------:R-:W-:Y:S02]  /*f350*/  F2FP.BF16.F32.PACK_AB R10, R51, R54 ;  /* 0x00000036330a723e */ /* 0x000fe400000010ff */
[----:B------:R-:W-:Y:S01]  /*f360*/  F2FP.BF16.F32.PACK_AB R8, R57, R58 ;  /* 0x0000003a3908723e */ /* 0x000fe200000010ff */
[----:B------:R1:W-:Y:S01]  /*f370*/  STS.128 [R61+0x12400], R4 ;  /* 0x012400043d007388 */ /* 0x0003e20000000c00 */
[----:B------:R-:W-:Y:S02]  /*f380*/  F2FP.BF16.F32.PACK_AB R9, R43, R52 ;  /* 0x000000342b09723e */ /* 0x000fe400000010ff */
[----:B------:R-:W-:-:S05]  /*f390*/  F2FP.BF16.F32.PACK_AB R11, R11, R46 ;  /* 0x0000002e0b0b723e */ /* 0x000fca00000010ff */
[----:B------:R1:W-:Y:S02]  /*f3a0*/  STS.128 [R62+0x12400], R8 ;  /* 0x012400083e007388 */ /* 0x0003e40000000c00 */
.L_x_611:
[----:B------:R-:W-:Y:S05]  /*f3b0*/  BSYNC B2 ;  /* 0x0000000000027941 */ /* 0x000fea0003800000 */
.L_x_610:
[----:B------:R-:W-:Y:S04]  /*f3c0*/  BSSY B2, `(.L_x_612) ;  /* 0x0000059000027945 */ /* 0x000fe80003800000 */
[----:B------:R-:W-:Y:S05]  /*f3d0*/  @P1 BRA `(.L_x_613) ;  /* 0x00000004005c1947 */ /* 0x000fea0003800000 */
[----:B------:R-:W2:Y:S01]  /*f3e0*/  LDL R60, [R1+0x70] ;  /* 0x00007000013c7983 */ /* 0x000ea20000100800 */
[----:B-1----:R-:W-:Y:S01]  /*f3f0*/  LEA.HI R4, R41, R196, RZ, 0x1d ;  /* 0x000000c429047211 */ /* 0x002fe200078fe8ff */
[C---:B------:R-:W-:Y:S01]  /*f400*/  IMAD.U32 R55, R28.reuse, 0x10000, RZ ;  /* 0x000100001c377824 */ /* 0x040fe200078e00ff */
[----:B------:R-:W-:Y:S01]  /*f410*/  LOP3.LUT R57, R28, 0xffff0000, RZ, 0xc0, !PT ;  /* 0xffff00001c397812 */ /* 0x000fe200078ec0ff */
[----:B------:R-:W-:Y:S01]  /*f420*/  IMAD.U32 R53, R24, 0x10000, RZ ;  /* 0x0001000018357824 */ /* 0x000fe200078e00ff */
[----:B------:R-:W-:Y:S01]  /*f430*/  SHF.R.S32.HI R7, RZ, 0x1f, R4 ;  /* 0x0000001fff077819 */ /* 0x000fe20000011404 */
[----:B0-----:R-:W-:-:S03]  /*f440*/  IMAD.SHL.U32 R5, R4, 0x8, RZ ;  /* 0x0000000804057824 */ /* 0x001fc600078e00ff */
[----:B------:R-:W-:Y:S02]  /*f450*/  LEA.HI R7, R7, R4, RZ, 0x3 ;  /* 0x0000000407077211 */ /* 0x000fe400078f18ff */
[----:B------:R-:W-:Y:S02]  /*f460*/  LOP3.LUT R4, R216, 0x38, R5, 0xf8, !PT ;  /* 0x00000038d8047812 */ /* 0x000fe400078ef805 */
[----:B------:R-:W-:Y:S02]  /*f470*/  SHF.L.U32 R7, R7, 0xa, RZ ;  /* 0x0000000a07077819 */ /* 0x000fe400000006ff */
[----:B------:R-:W-:Y:S02]  /*f480*/  LOP3.LUT R4, R4, R217, RZ, 0x3c, !PT ;  /* 0x000000d904047212 */ /* 0x000fe400078e3cff */
[----:B------:R-:W-:-:S04]  /*f490*/  LOP3.LUT R7, R7, 0x7fffe000, RZ, 0xc0, !PT ;  /* 0x7fffe00007077812 */ /* 0x000fc800078ec0ff */
[----:B------:R-:W-:-:S05]  /*f4a0*/  IADD3 R9, R4, R7, R218 ;  /* 0x0000000704097210 */ /* 0x000fca0007ffe0da */
[----:B------:R-:W-:-:S05]  /*f4b0*/  IMAD R43, R9, 0x2, R2 ;  /* 0x00000002092b7824 */ /* 0x000fca00078e0202 */
[----:B------:R-:W0:Y:S02]  /*f4c0*/  LDS.128 R8, [R43+0x12400] ;  /* 0x012400002b087984 */ /* 0x000e240000000c00 */
[C---:B0-----:R-:W-:Y:S01]  /*f4d0*/  IMAD.U32 R48, R8.reuse, 0x10000, RZ ;  /* 0x0001000008307824 */ /* 0x041fe200078e00ff */
[----:B------:R-:W-:Y:S01]  /*f4e0*/  LOP3.LUT R8, R8, 0xffff0000, RZ, 0xc0, !PT ;  /* 0xffff000008087812 */ /* 0x000fe200078ec0ff */
[----:B------:R-:W-:Y:S01]  /*f4f0*/  IMAD.U32 R49, R9, 0x10000, RZ ;  /* 0x0001000009317824 */ /* 0x000fe200078e00ff */
[----:B------:R-:W-:Y:S01]  /*f500*/  SHF.L.U32 R51, R11, 0x10, RZ ;  /* 0x000000100b337819 */ /* 0x000fe200000006ff */
[C---:B------:R-:W-:Y:S01]  /*f510*/  FMUL.FTZ R59, R48.reuse, R55 ;  /* 0x00000037303b7220 */ /* 0x040fe20000410000 */
[----:B------:R-:W-:Y:S01]  /*f520*/  FMUL.FTZ R61, R48, R53 ;  /* 0x00000035303d7220 */ /* 0x000fe20000410000 */
[----:B------:R-:W-:Y:S01]  /*f530*/  FMUL.FTZ R63, R8, R57 ;  /* 0x00000039083f7220 */ /* 0x000fe20000410000 */
[----:B------:R-:W-:Y:S01]  /*f540*/  IMAD.U32 R48, R29, 0x10000, RZ ;  /* 0x000100001d307824 */ /* 0x000fe200078e00ff */
[----:B------:R-:W-:Y:S01]  /*f550*/  LOP3.LUT R9, R9, 0xffff0000, RZ, 0xc0, !PT ;  /* 0xffff000009097812 */ /* 0x000fe200078ec0ff */
[C---:B------:R-:W-:Y:S01]  /*f560*/  IMAD.U32 R50, R10.reuse, 0x10000, RZ ;  /* 0x000100000a327824 */ /* 0x040fe200078e00ff */
[----:B------:R-:W-:-:S02]  /*f570*/  LOP3.LUT R10, R10, 0xffff0000, RZ, 0xc0, !PT ;  /* 0xffff00000a0a7812 */ /* 0x000fc400078ec0ff */
[----:B------:R-:W-:Y:S01]  /*f580*/  LOP3.LUT R11, R11, 0xffff0000, RZ, 0xc0, !PT ;  /* 0xffff00000b0b7812 */ /* 0x000fe200078ec0ff */
[----:B--2---:R-:W0:Y:S02]  /*f590*/  LDS.128 R4, [R60] ;  /* 0x000000003c047984 */ /* 0x004e240000000c00 */
[C---:B0-----:R-:W-:Y:S01]  /*f5a0*/  IMAD.U32 R44, R4.reuse, 0x10000, RZ ;  /* 0x00010000042c7824 */ /* 0x041fe200078e00ff */
[----:B------:R-:W-:Y:S01]  /*f5b0*/  LOP3.LUT R4, R4, 0xffff0000, RZ, 0xc0, !PT ;  /* 0xffff000004047812 */ /* 0x000fe200078ec0ff */
[C---:B------:R-:W-:Y:S01]  /*f5c0*/  IMAD.U32 R45, R5.reuse, 0x10000, RZ ;  /* 0x00010000052d7824 */ /* 0x040fe200078e00ff */
[----:B------:R-:W-:Y:S01]  /*f5d0*/  LOP3.LUT R5, R5, 0xffff0000, RZ, 0xc0, !PT ;  /* 0xffff000005057812 */ /* 0x000fe200078ec0ff */
[----:B------:R-:W-:Y:S01]  /*f5e0*/  FFMA.FTZ R59, R44, R53, -R59 ;  /* 0x000000352c3b7223 */ /* 0x000fe2000001083b */
[----:B------:R-:W-:Y:S01]  /*f5f0*/  LOP3.LUT R53, R24, 0xffff0000, RZ, 0xc0, !PT ;  /* 0xffff000018357812 */ /* 0x000fe200078ec0ff */
[----:B------:R-:W-:Y:S01]  /*f600*/  FFMA.FTZ R61, R44, R55, R61 ;  /* 0x000000372c3d7223 */ /* 0x000fe2000001003d */
[----:B------:R-:W-:-:S02]  /*f610*/  IMAD.U32 R44, R25, 0x10000, RZ ;  /* 0x00010000192c7824 */ /* 0x000fc400078e00ff */
[----:B------:R-:W-:Y:S02]  /*f620*/  IMAD.U32 R46, R6, 0x10000, RZ ;  /* 0x00010000062e7824 */ /* 0x000fe400078e00ff */
[-C--:B------:R-:W-:Y:S01]  /*f630*/  FMUL.FTZ R55, R8, R53.reuse ;  /* 0x0000003508377220 */ /* 0x080fe20000410000 */
[----:B------:R-:W-:Y:S01]  /*f640*/  FFMA.FTZ R52, R4, R53, -R63 ;  /* 0x0000003504347223 */ /* 0x000fe2000001083f */
[C---:B------:R-:W-:Y:S01]  /*f650*/  FMUL.FTZ R8, R49.reuse, R48 ;  /* 0x0000003031087220 */ /* 0x040fe20000410000 */
[----:B------:R-:W-:Y:S02]  /*f660*/  IMAD.U32 R53, R30, 0x10000, RZ ;  /* 0x000100001e357824 */ /* 0x000fe400078e00ff */
[-C--:B------:R-:W-:Y:S01]  /*f670*/  FMUL.FTZ R63, R49, R44.reuse ;  /* 0x0000002c313f7220 */ /* 0x080fe20000410000 */
[----:B------:R-:W-:Y:S01]  /*f680*/  FFMA.FTZ R54, R4, R57, R55 ;  /* 0x0000003904367223 */ /* 0x000fe20000010037 */
[----:B------:R-:W-:Y:S01]  /*f690*/  FFMA.FTZ R56, R45, R44, -R8 ;  /* 0x0000002c2d387223 */ /* 0x000fe20000010808 */
[----:B------:R-:W-:-:S02]  /*f6a0*/  IMAD.U32 R49, R26, 0x10000, RZ ;  /* 0x000100001a317824 */ /* 0x000fc400078e00ff */
[----:B------:R-:W-:Y:S01]  /*f6b0*/  FFMA.FTZ R63, R45, R48, R63 ;  /* 0x000000302d3f7223 */ /* 0x000fe2000001003f */
[----:B------:R-:W-:Y:S01]  /*f6c0*/  FMUL.FTZ R57, R50, R53 ;  /* 0x0000003532397220 */ /* 0x000fe20000410000 */
[----:B------:R-:W-:Y:S01]  /*f6d0*/  LOP3.LUT R55, R30, 0xffff0000, RZ, 0xc0, !PT ;  /* 0xffff00001e377812 */ /* 0x000fe200078ec0ff */
[----:B------:R-:W-:Y:S01]  /*f6e0*/  IMAD.U32 R44, R31, 0x10000, RZ ;  /* 0x000100001f2c7824 */ /* 0x000fe200078e00ff */
[----:B------:R-:W-:Y:S01]  /*f6f0*/  LOP3.LUT R45, R26, 0xffff0000, RZ, 0xc0, !PT ;  /* 0xffff00001a2d7812 */ /* 0x000fe200078ec0ff */
[-C--:B------:R-:W-:Y:S01]  /*f700*/  FMUL.FTZ R65, R50, R49.reuse ;  /* 0x0000003132417220 */ /* 0x080fe20000410000 */
[----:B------:R-:W-:Y:S01]  /*f710*/  LOP3.LUT R6, R6, 0xffff0000, RZ, 0xc0, !PT ;  /* 0xffff000006067812 */ /* 0x000fe200078ec0ff */
[----:B------:R-:W-:Y:S01]  /*f720*/  FFMA.FTZ R57, R46, R49, -R57 ;  /* 0x000000312e397223 */ /* 0x000fe20000010839 */
[C---:B------:R-:W-:Y:S01]  /*f730*/  FMUL.FTZ R49, R10.reuse, R55 ;  /* 0x000000370a317220 */ /* 0x040fe20000410000 */
[----:B------:R-:W-:Y:S02]  /*f740*/  IMAD.U32 R47, R7, 0x10000, RZ ;  /* 0x00010000072f7824 */ /* 0x000fe400078e00ff */
[----:B------:R-:W-:Y:S01]  /*f750*/  FMUL.FTZ R10, R10, R45 ;  /* 0x0000002d0a0a7220 */ /* 0x000fe20000410000 */
[----:B------:R-:W-:-:S02]  /*f760*/  IMAD.U32 R4, R27, 0x10000, RZ ;  /* 0x000100001b047824 */ /* 0x000fc400078e00ff */
[----:B------:R-:W-:Y:S01]  /*f770*/  FMUL.FTZ R8, R51, R44 ;  /* 0x0000002c33087220 */ /* 0x000fe20000410000 */
[----:B------:R-:W-:Y:S01]  /*f780*/  FFMA.FTZ R65, R46, R53, R65 ;  /* 0x000000352e417223 */ /* 0x000fe20000010041 */
[C---:B------:R-:W-:Y:S01]  /*f790*/  FFMA.FTZ R46, R6.reuse, R45, -R49 ;  /* 0x0000002d062e7223 */ /* 0x040fe20000010831 */
[----:B------:R-:W-:Y:S01]  /*f7a0*/  FFMA.FTZ R48, R6, R55, R10 ;  /* 0x0000003706307223 */ /* 0x000fe2000001000a */
[-C--:B------:R-:W-:Y:S01]  /*f7b0*/  FFMA.FTZ R49, R47, R4.reuse, -R8 ;  /* 0x000000042f317223 */ /* 0x080fe20000010808 */
[----:B------:R-:W-:Y:S01]  /*f7c0*/  FMUL.FTZ R50, R51, R4 ;  /* 0x0000000433327220 */ /* 0x000fe20000410000 */
[----:B------:R-:W-:Y:S02]  /*f7d0*/  LOP3.LUT R8, R29, 0xffff0000, RZ, 0xc0, !PT ;  /* 0xffff00001d087812 */ /* 0x000fe400078ec0ff */
[----:B------:R-:W-:Y:S01]  /*f7e0*/  LOP3.LUT R10, R31, 0xffff0000, RZ, 0xc0, !PT ;  /* 0xffff00001f0a7812 */ /* 0x000fe200078ec0ff */
[----:B------:R-:W-:Y:S01]  /*f7f0*/  FFMA.FTZ R50, R47, R44, R50 ;  /* 0x0000002c2f327223 */ /* 0x000fe20000010032 */
[----:B------:R-:W-:Y:S01]  /*f800*/  LOP3.LUT R4, R25, 0xffff0000, RZ, 0xc0, !PT ;  /* 0xffff000019047812 */ /* 0x000fe200078ec0ff */
[----:B------:R-:W-:Y:S01]  /*f810*/  FMUL.FTZ R44, R9, R8 ;  /* 0x00000008092c7220 */ /* 0x000fe20000410000 */
[----:B------:R-:W-:Y:S01]  /*f820*/  LOP3.LUT R6, R27, 0xffff0000, RZ, 0xc0, !PT ;  /* 0xffff00001b067812 */ /* 0x000fe200078ec0ff */
[----:B------:R-:W-:Y:S01]  /*f830*/  FMUL.FTZ R58, R11, R10 ;  /* 0x0000000a0b3a7220 */ /* 0x000fe20000410000 */
[----:B------:R-:W-:Y:S01]  /*f840*/  LOP3.LUT R7, R7, 0xffff0000, RZ, 0xc0, !PT ;  /* 0xffff000007077812 */ /* 0x000fe200078ec0ff */
[-C--:B------:R-:W-:Y:S01]  /*f850*/  FMUL.FTZ R45, R9, R4.reuse ;  /* 0x00000004092d7220 */ /* 0x080fe20000410000 */
[----:B------:R-:W-:Y:S01]  /*f860*/  FFMA.FTZ R9, R5, R4, -R44 ;  /* 0x0000000405097223 */ /* 0x000fe2000001082c */
[-C--:B------:R-:W-:Y:S01]  /*f870*/  FMUL.FTZ R11, R11, R6.reuse ;  /* 0x000000060b0b7220 */ /* 0x080fe20000410000 */
[----:B------:R-:W-:Y:S01]  /*f880*/  F2FP.BF16.F32.PACK_AB R4, R52, R59 ;  /* 0x0000003b3404723e */ /* 0x000fe200000010ff */
[----:B------:R-:W-:Y:S01]  /*f890*/  FFMA.FTZ R58, R7, R6, -R58 ;  /* 0x00000006073a7223 */ /* 0x000fe2000001083a */
[----:B------:R-:W-:Y:S01]  /*f8a0*/  FFMA.FTZ R44, R5, R8, R45 ;  /* 0x00000008052c7223 */ /* 0x000fe2000001002d */
[----:B------:R-:W-:Y:S01]  /*f8b0*/  FFMA.FTZ R11, R7, R10, R11 ;  /* 0x0000000a070b7223 */ /* 0x000fe2000001000b */
[----:B------:R-:W-:-:S02]  /*f8c0*/  F2FP.BF16.F32.PACK_AB R6, R46, R57 ;  /* 0x000000392e06723e */ /* 0x000fc400000010ff */
[----:B------:R-:W-:Y:S02]  /*f8d0*/  F2FP.BF16.F32.PACK_AB R5, R9, R56 ;  /* 0x000000380905723e */ /* 0x000fe400000010ff */
[----:B------:R-:W-:Y:S02]  /*f8e0*/  F2FP.BF16.F32.PACK_AB R7, R58, R49 ;  /* 0x000000313a07723e */ /* 0x000fe400000010ff */
[----:B------:R-:W-:Y:S02]  /*f8f0*/  F2FP.BF16.F32.PACK_AB R10, R48, R65 ;  /* 0x00000041300a723e */ /* 0x000fe400000010ff */
[----:B------:R-:W-:Y:S01]  /*f900*/  F2FP.BF16.F32.PACK_AB R8, R54, R61 ;  /* 0x0000003d3608723e */ /* 0x000fe200000010ff */
[----:B------:R2:W-:Y:S01]  /*f910*/  STS.128 [R60], R4 ;  /* 0x000000043c007388 */ /* 0x0005e20000000c00 */
[----:B------:R-:W-:Y:S02]  /*f920*/  F2FP.BF16.F32.PACK_AB R9, R44, R63 ;  /* 0x0000003f2c09723e */ /* 0x000fe400000010ff */
[----:B------:R-:W-:-:S05]  /*f930*/  F2FP.BF16.F32.PACK_AB R11, R11, R50 ;  /* 0x000000320b0b723e */ /* 0x000fca00000010ff */
[----:B------:R2:W-:Y:S02]  /*f940*/  STS.128 [R43+0x12400], R8 ;  /* 0x012400082b007388 */ /* 0x0005e40000000c00 */
.L_x_613:
[----:B------:R-:W-:Y:S05]  /*f950*/  BSYNC B2 ;  /* 0x0000000000027941 */ /* 0x000fea0003800000 */
.L_x_612:
[----:B------:R-:W-:Y:S05]  /*f960*/  @P2 BRA `(.L_x_609) ;  /* 0x00000004005c2947 */ /* 0x000fea0003800000 */
[----:B-1----:R-:W3:Y:S01]  /*f970*/  LDL R61, [R1+0x68] ;  /* 0x00006800013d7983 */ /* 0x002ee20000100800 */
[----:B------:R-:W-:Y:S01]  /*f980*/  LEA.HI R41, R41, R197, RZ, 0x1d ;  /* 0x000000c529297211 */ /* 0x000fe200078fe8ff */
[C---:B------:R-:W-:Y:S01]  /*f990*/  IMAD.U32 R54, R14.reuse, 0x10000, RZ ;  /* 0x000100000e367824 */ /* 0x040fe200078e00ff */
[----:B------:R-:W-:Y:S01]  /*f9a0*/  LOP3.LUT R51, R14, 0xffff0000, RZ, 0xc0, !PT ;  /* 0xffff00000e337812 */ /* 0x000fe200078ec0ff */
[----:B------:R-:W-:Y:S01]  /*f9b0*/  IMAD.U32 R52, R0, 0x10000, RZ ;  /* 0x0001000000347824 */ /* 0x000fe200078e00ff */
[----:B--2---:R-:W-:Y:S01]  /*f9c0*/  SHF.R.S32.HI R4, RZ, 0x1f, R41 ;  /* 0x0000001fff047819 */ /* 0x004fe20000011429 */
[----:B0-----:R-:W-:Y:S02]  /*f9d0*/  IMAD.SHL.U32 R5, R41, 0x8, RZ ;  /* 0x0000000829057824 */ /* 0x001fe400078e00ff */
[----:B------:R-:W-:Y:S01]  /*f9e0*/  IMAD.U32 R53, R15, 0x10000, RZ ;  /* 0x000100000f357824 */ /* 0x000fe200078e00ff */
[----:B------:R-:W-:Y:S02]  /*f9f0*/  LEA.HI R41, R4, R41, RZ, 0x3 ;  /* 0x0000002904297211 */ /* 0x000fe400078f18ff */
[----:B------:R-:W-:-:S03]  /*fa00*/  LOP3.LUT R4, R216, 0x38, R5, 0xf8, !PT ;  /* 0x00000038d8047812 */ /* 0x000fc600078ef805 */
[----:B------:R-:W-:Y:S01]  /*fa10*/  IMAD.SHL.U32 R41, R41, 0x400, RZ ;  /* 0x0000040029297824 */ /* 0x000fe200078e00ff */
[----:B------:R-:W-:-:S04]  /*fa20*/  LOP3.LUT R4, R4, R217, RZ, 0x3c, !PT ;  /* 0x000000d904047212 */ /* 0x000fc800078e3cff */
[----:B------:R-:W-:-:S04]  /*fa30*/  LOP3.LUT R41, R41, 0x7fffe000, RZ, 0xc0, !PT ;  /* 0x7fffe00029297812 */ /* 0x000fc800078ec0ff */
[----:B------:R-:W-:-:S05]  /*fa40*/  IADD3 R41, R4, R41, R218 ;  /* 0x0000002904297210 */ /* 0x000fca0007ffe0da */
[----:B------:R-:W-:-:S05]  /*fa50*/  IMAD R41, R41, 0x2, R2 ;  /* 0x0000000229297824 */ /* 0x000fca00078e0202 */
[----:B------:R-:W0:Y:S02]  /*fa60*/  LDS.128 R8, [R41+0x12400] ;  /* 0x0124000029087984 */ /* 0x000e240000000c00 */
[C---:B0-----:R-:W-:Y:S01]  /*fa70*/  IMAD.U32 R47, R8.reuse, 0x10000, RZ ;  /* 0x00010000082f7824 */ /* 0x041fe200078e00ff */
[----:B------:R-:W-:Y:S01]  /*fa80*/  LOP3.LUT R8, R8, 0xffff0000, RZ, 0xc0, !PT ;  /* 0xffff000008087812 */ /* 0x000fe200078ec0ff */
[C---:B------:R-:W-:Y:S01]  /*fa90*/  IMAD.U32 R48, R9.reuse, 0x10000, RZ ;  /* 0x0001000009307824 */ /* 0x040fe200078e00ff */
[----:B------:R-:W-:Y:S01]  /*faa0*/  LOP3.LUT R9, R9, 0xffff0000, RZ, 0xc0, !PT ;  /* 0xffff000009097812 */ /* 0x000fe200078ec0ff */
[C---:B------:R-:W-:Y:S01]  /*fab0*/  FMUL.FTZ R56, R47.reuse, R54 ;  /* 0x000000362f387220 */ /* 0x040fe20000410000 */
[----:B------:R-:W-:Y:S01]  /*fac0*/  FMUL.FTZ R58, R47, R52 ;  /* 0x000000342f3a7220 */ /* 0x000fe20000410000 */
[----:B------:R-:W-:Y:S01]  /*fad0*/  LOP3.LUT R47, R0, 0xffff0000, RZ, 0xc0, !PT ;  /* 0xffff0000002f7812 */ /* 0x000fe200078ec0ff */
[----:B------:R-:W-:Y:S01]  /*fae0*/  FMUL.FTZ R55, R8, R51 ;  /* 0x0000003308377220 */ /* 0x000fe20000410000 */
[C---:B------:R-:W-:Y:S01]  /*faf0*/  IMAD.U32 R49, R10.reuse, 0x10000, RZ ;  /* 0x000100000a317824 */ /* 0x040fe200078e00ff */
[----:B------:R-:W-:Y:S01]  /*fb00*/  LOP3.LUT R10, R10, 0xffff0000, RZ, 0xc0, !PT ;  /* 0xffff00000a0a7812 */ /* 0x000fe200078ec0ff */
[----:B------:R-:W-:-:S02]  /*fb10*/  IMAD.U32 R50, R11, 0x10000, RZ ;  /* 0x000100000b327824 */ /* 0x000fc400078e00ff */
[----:B------:R-:W-:Y:S01]  /*fb20*/  FMUL.FTZ R57, R8, R47 ;  /* 0x0000002f08397220 */ /* 0x000fe20000410000 */
[----:B------:R-:W-:Y:S02]  /*fb30*/  SHF.L.U32 R8, R20, 0x10, RZ ;  /* 0x0000001014087819 */ /* 0x000fe400000006ff */
[----:B------:R-:W-:Y:S01]  /*fb40*/  LOP3.LUT R11, R11, 0xffff0000, RZ, 0xc0, !PT ;  /* 0xffff00000b0b7812 */ /* 0x000fe200078ec0ff */
[----:B---3--:R-:W0:Y:S02]  /*fb50*/  LDS.128 R4, [R61] ;  /* 0x000000003d047984 */ /* 0x008e240000000c00 */
[C---:B0-----:R-:W-:Y:S01]  /*fb60*/  IMAD.U32 R43, R4.reuse, 0x10000, RZ ;  /* 0x00010000042b7824 */ /* 0x041fe200078e00ff */
[----:B------:R-:W-:Y:S01]  /*fb70*/  LOP3.LUT R4, R4, 0xffff0000, RZ, 0xc0, !PT ;  /* 0xffff000004047812 */ /* 0x000fe200078ec0ff */
[----:B------:R-:W-:Y:S01]  /*fb80*/  IMAD.U32 R45, R6, 0x10000, RZ ;  /* 0x00010000062d7824 */ /* 0x000fe200078e00ff */
[----:B------:R-:W-:Y:S01]  /*fb90*/  SHF.L.U32 R44, R5, 0x10, RZ ;  /* 0x00000010052c7819 */ /* 0x000fe200000006ff */
[C---:B------:R-:W-:Y:S01]  /*fba0*/  FFMA.FTZ R56, R43.reuse, R52, -R56 ;  /* 0x000000342b387223 */ /* 0x040fe20000010838 */
[----:B------:R-:W-:Y:S01]  /*fbb0*/  FFMA.FTZ R58, R43, R54, R58 ;  /* 0x000000362b3a7223 */ /* 0x000fe2000001003a */
[----:B------:R-:W-:-:S02]  /*fbc0*/  IMAD.U32 R43, R3, 0x10000, RZ ;  /* 0x00010000032b7824 */ /* 0x000fc400078e00ff */
[----:B------:R-:W-:Y:S01]  /*fbd0*/  FFMA.FTZ R55, R4, R47, -R55 ;  /* 0x0000002f04377223 */ /* 0x000fe20000010837 */
[----:B------:R-:W-:Y:S01]  /*fbe0*/  FMUL.FTZ R47, R48, R53 ;  /* 0x00000035302f7220 */ /* 0x000fe20000410000 */
[----:B------:R-:W-:Y:S01]  /*fbf0*/  FFMA.FTZ R57, R4, R51, R57 ;  /* 0x0000003304397223 */ /* 0x000fe20000010039 */
[-C--:B------:R-:W-:Y:S01]  /*fc00*/  FMUL.FTZ R52, R48, R43.reuse ;  /* 0x0000002b30347220 */ /* 0x080fe20000410000 */
[----:B------:R-:W-:Y:S01]  /*fc10*/  LOP3.LUT R51, R20, 0xffff0000, RZ, 0xc0, !PT ;  /* 0xffff000014337812 */ /* 0x000fe200078ec0ff */
[----:B------:R-:W-:Y:S01]  /*fc20*/  FFMA.FTZ R48, R44, R43, -R47 ;  /* 0x0000002b2c307223 */ /* 0x000fe2000001082f */
[C---:B------:R-:W-:Y:S01]  /*fc30*/  LOP3.LUT R43, R12.reuse, 0xffff0000, RZ, 0xc0, !PT ;  /* 0xffff00000c2b7812 */ /* 0x040fe200078ec0ff */
[----:B------:R-:W-:Y:S01]  /*fc40*/  IMAD.U32 R4, R12, 0x10000, RZ ;  /* 0x000100000c047824 */ /* 0x000fe200078e00ff */
[----:B------:R-:W-:Y:S01]  /*fc50*/  LOP3.LUT R6, R6, 0xffff0000, RZ, 0xc0, !PT ;  /* 0xffff000006067812 */ /* 0x000fe200078ec0ff */
[----:B------:R-:W-:Y:S01]  /*fc60*/  FFMA.FTZ R52, R44, R53, R52 ;  /* 0x000000352c347223 */ /* 0x000fe20000010034 */
[C---:B------:R-:W-:Y:S01]  /*fc70*/  FMUL.FTZ R59, R10.reuse, R51 ;  /* 0x000000330a3b7220 */ /* 0x040fe20000410000 */
[C---:B------:R-:W-:Y:S01]  /*fc80*/  FMUL.FTZ R44, R49.reuse, R8 ;  /* 0x00000008312c7220 */ /* 0x040fe20000410000 */
[----:B------:R-:W-:Y:S01]  /*fc90*/  FMUL.FTZ R54, R49, R4 ;  /* 0x0000000431367220 */ /* 0x000fe20000410000 */
[----:B------:R-:W-:Y:S01]  /*fca0*/  FMUL.FTZ R10, R10, R43 ;  /* 0x0000002b0a0a7220 */ /* 0x000fe20000410000 */
[----:B------:R-:W-:-:S02]  /*fcb0*/  IMAD.U32 R49, R21, 0x10000, RZ ;  /* 0x0001000015317824 */ /* 0x000fc400078e00ff */
[----:B------:R-:W-:Y:S01]  /*fcc0*/  FFMA.FTZ R53, R45, R4, -R44 ;  /* 0x000000042d357223 */ /* 0x000fe2000001082c */
[----:B------:R-:W-:Y:S02]  /*fcd0*/  IMAD.U32 R47, R13, 0x10000, RZ ;  /* 0x000100000d2f7824 */ /* 0x000fe400078e00ff */
[----:B------:R-:W-:Y:S01]  /*fce0*/  FFMA.FTZ R54, R45, R8, R54 ;  /* 0x000000082d367223 */ /* 0x000fe20000010036 */
[----:B------:R-:W-:Y:S01]  /*fcf0*/  FFMA.FTZ R51, R6, R51, R10 ;  /* 0x0000003306337223 */ /* 0x000fe2000001000a */
[----:B------:R-:W-:Y:S02]  /*fd00*/  IMAD.U32 R46, R7, 0x10000, RZ ;  /* 0x00010000072e7824 */ /* 0x000fe400078e00ff */
        /* <DEDUP_REMOVED lines=10> */
[----:B------:R-:W-:Y:S01]  /*fdb0*/  LOP3.LUT R5, R5, 0xffff0000, RZ, 0xc0, !PT ;  /* 0xffff000005057812 */ /* 0x000fe200078ec0ff */
[----:B------:R-:W-:Y:S01]  /*fdc0*/  FMUL.FTZ R50, R11, R10 ;  /* 0x0000000a0b327220 */ /* 0x000fe20000410000 */
[----:B------:R-:W-:Y:S01]  /*fdd0*/  LOP3.LUT R7, R7, 0xffff0000, RZ, 0xc0, !PT ;  /* 0xffff000007077812 */ /* 0x000fe200078ec0ff */
[----:B------:R-:W-:Y:S01]  /*fde0*/  FMUL.FTZ R43, R9, R4 ;  /* 0x00000004092b7220 */ /* 0x000fe20000410000 */
[----:B------:R-:W-:Y:S01]  /*fdf0*/  FMUL.FTZ R11, R11, R6 ;  /* 0x000000060b0b7220 */ /* 0x000fe20000410000 */
[----:B------:R-:W-:Y:S01]  /*fe00*/  FFMA.FTZ R9, R5, R4, -R44 ;  /* 0x0000000405097223 */ /* 0x000fe2000001082c */
        /* <DEDUP_REMOVED lines=13> */
.L_x_609:
[----:B------:R-:W-:Y:S05]  /*fee0*/  BSYNC B1 ;  /* 0x0000000000017941 */ /* 0x000fea0003800000 */
.L_x_608:
[----:B-123--:R-:W-:-:S05]  /*fef0*/  VIADD R4, R201, 0x40 ;  /* 0x00000040c9047836 */ /* 0x00efca0000000000 */
[----:B------:R-:W-:-:S13]  /*ff00*/  ISETP.GE.AND P0, PT, R4, R42, PT ;  /* 0x0000002a0400720c */ /* 0x000fda0003f06270 */
[----:B------:R-:W-:Y:S05]  /*ff10*/  @P0 BRA `(.L_x_592) ;  /* 0x00000010005c0947 */ /* 0x000fea0003800000 */
[----:B------:R-:W1:Y:S01]  /*ff20*/  LDC R41, c[0x0][0x3f4] ;  /* 0x0000fd00ff297b82 */ /* 0x000e620000000800 */
[----:B------:R-:W-:Y:S01]  /*ff30*/  BSSY B1, `(.L_x_614) ;  /* 0x0000063000017945 */ /* 0x000fe20003800000 */
[----:B------:R-:W-:Y:S02]  /*ff40*/  SHF.R.U32.HI R59, RZ, 0x3, R203 ;  /* 0x00000003ff3b7819 */ /* 0x000fe400000116cb */
[-C--:B-1----:R-:W-:Y:S02]  /*ff50*/  ISETP.GE.AND P0, PT, R16, R41.reuse, PT ;  /* 0x000000291000720c */ /* 0x082fe40003f06270 */
[-C--:B------:R-:W-:Y:S02]  /*ff60*/  ISETP.GE.AND P1, PT, R193, R41.reuse, PT ;  /* 0x00000029c100720c */ /* 0x080fe40003f26270 */
[----:B------:R-:W-:-:S09]  /*ff70*/  ISETP.GE.AND P2, PT, R192, R41, PT ;  /* 0x00000029c000720c */ /* 0x000fd20003f46270 */
[----:B------:R-:W-:Y:S05]  /*ff80*/  @P0 BRA `(.L_x_615) ;  /* 0x0000000400740947 */ /* 0x000fea0003800000 */
[----:B------:R-:W2:Y:S01]  /*ff90*/  LDL R61, [R1+0x6c] ;  /* 0x00006c00013d7983 */ /* 0x000ea20000100800 */
[----:B0-----:R-:W0:Y:S02]  /*ffa0*/  S2R R5, SR_TID.X ;  /* 0x0000000000057919 */ /* 0x001e240000002100 */
[----:B0-----:R-:W-:-:S05]  /*ffb0*/  VIADD R5, R5, 0xffffff80 ;  /* 0xffffff8005057836 */ /* 0x001fca0000000000 */
[----:B------:R-:W-:-:S04]  /*ffc0*/  SHF.R.S32.HI R4, RZ, 0x1f, R5 ;  /* 0x0000001fff047819 */ /* 0x000fc80000011405 */
[----:B------:R-:W-:-:S04]  /*ffd0*/  LEA.HI R4, R4, R5, RZ, 0x2 ;  /* 0x0000000504047211 */ /* 0x000fc800078f10ff */
[----:B------:R-:W-:-:S05]  /*ffe0*/  LOP3.LUT R4, R4, 0xfffffffc, RZ, 0xc0, !PT ;  /* 0xfffffffc04047812 */ /* 0x000fca00078ec0ff */
[----:B------:R-:W-:-:S05]  /*fff0*/  IMAD.IADD R4, R5, 0x1, -R4 ;  /* 0x0000000105047824 */ /* 0x000fca00078e0a04 */
[----:B------:R-:W-:-:S04]  /*10000*/  LEA.HI R4, R41, R4, RZ, 0x1d ;  /* 0x0000000429047211 */ /* 0x000fc800078fe8ff */
[----:B------:R-:W-:Y:S01]  /*10010*/  SHF.R.S32.HI R5, RZ, 0x1f, R4 ;  /* 0x0000001fff057819 */ /* 0x000fe20000011404 */
[----:B------:R-:W-:-:S03]  /*10020*/  IMAD.SHL.U32 R6, R4, 0x8, RZ ;  /* 0x0000000804067824 */ /* 0x000fc600078e00ff */
[----:B------:R-:W-:Y:S02]  /*10030*/  LEA.HI R5, R5, R4, RZ, 0x3 ;  /* 0x0000000405057211 */ /* 0x000fe400078f18ff */
[----:B------:R-:W-:-:S03]  /*10040*/  LOP3.LUT R4, R203, 0x38, R6, 0xf8, !PT ;  /* 0x00000038cb047812 */ /* 0x000fc600078ef806 */
[----:B------:R-:W-:Y:S01]  /*10050*/  IMAD.SHL.U32 R5, R5, 0x400, RZ ;  /* 0x0000040005057824 */ /* 0x000fe200078e00ff */
[----:B------:R-:W-:-:S04]  /*10060*/  LOP3.LUT R4, R4, R59, RZ, 0x3c, !PT ;  /* 0x0000003b04047212 */ /* 0x000fc800078e3cff */
[----:B------:R-:W-:-:S04]  /*10070*/  LOP3.LUT R5, R5, 0x7fffe000, RZ, 0xc0, !PT ;  /* 0x7fffe00005057812 */ /* 0x000fc800078ec0ff */
[----:B------:R-:W-:-:S05]  /*10080*/  IADD3 R9, R4, R5, R219 ;  /* 0x0000000504097210 */ /* 0x000fca0007ffe0db */
[----:B------:R-:W-:-:S05]  /*10090*/  IMAD R42, R9, 0x2, R2 ;  /* 0x00000002092a7824 */ /* 0x000fca00078e0202 */
[----:B------:R-:W0:Y:S01]  /*100a0*/  LDS.128 R8, [R42+0x12400] ;  /* 0x012400002a087984 */ /* 0x000e220000000c00 */
[C---:B------:R-:W-:Y:S02]  /*100b0*/  IMAD.U32 R53, R37.reuse, 0x10000, RZ ;  /* 0x0001000025357824 */ /* 0x040fe400078e00ff */
[----:B------:R-:W-:Y:S01]  /*100c0*/  IMAD.U32 R51, R32, 0x10000, RZ ;  /* 0x0001000020337824 */ /* 0x000fe200078e00ff */
[----:B------:R-:W-:Y:S01]  /*100d0*/  LOP3.LUT R58, R37, 0xffff0000, RZ, 0xc0, !PT ;  /* 0xffff0000253a7812 */ /* 0x000fe200078ec0ff */
[----:B------:R-:W-:Y:S01]  /*100e0*/  IMAD.U32 R60, R38, 0x10000, RZ ;  /* 0x00010000263c7824 */ /* 0x000fe200078e00ff */
[----:B------:R-:W-:Y:S01]  /*100f0*/  LOP3.LUT R32, R32, 0xffff0000, RZ, 0xc0, !PT ;  /* 0xffff000020207812 */ /* 0x000fe200078ec0ff */
[----:B------:R-:W-:Y:S01]  /*10100*/  IMAD.U32 R56, R33, 0x10000, RZ ;  /* 0x0001000021387824 */ /* 0x000fe200078e00ff */
[----:B------:R-:W-:Y:S02]  /*10110*/  SHF.L.U32 R55, R39, 0x10, RZ ;  /* 0x0000001027377819 */ /* 0x000fe400000006ff */
[----:B------:R-:W-:-:S02]  /*10120*/  LOP3.LUT R57, R40, 0xffff0000, RZ, 0xc0, !PT ;  /* 0xffff000028397812 */ /* 0x000fc400078ec0ff */
[----:B------:R-:W-:Y:S01]  /*10130*/  LOP3.LUT R33, R33, 0xffff0000, RZ, 0xc0, !PT ;  /* 0xffff000021217812 */ /* 0x000fe200078ec0ff */
[C---:B0-----:R-:W-:Y:S01]  /*10140*/  IMAD.U32 R47, R8.reuse, 0x10000, RZ ;  /* 0x00010000082f7824 */ /* 0x041fe200078e00ff */
[----:B------:R-:W-:Y:S01]  /*10150*/  LOP3.LUT R8, R8, 0xffff0000, RZ, 0xc0, !PT ;  /* 0xffff000008087812 */ /* 0x000fe200078ec0ff */
[----:B------:R-:W-:Y:S02]  /*10160*/  IMAD.U32 R48, R9, 0x10000, RZ ;  /* 0x0001000009307824 */ /* 0x000fe400078e00ff */
[-C--:B------:R-:W-:Y:S01]  /*10170*/  FMUL.FTZ R52, R53, R47.reuse ;  /* 0x0000002f35347220 */ /* 0x080fe20000410000 */
[----:B------:R-:W-:Y:S01]  /*10180*/  FMUL.FTZ R54, R51, R47 ;  /* 0x0000002f33367220 */ /* 0x000fe20000410000 */
[----:B------:R-:W-:Y:S01]  /*10190*/  FMUL.FTZ R47, R60, R48 ;  /* 0x000000303c2f7220 */ /* 0x000fe20000410000 */
[----:B------:R-:W-:Y:S01]  /*101a0*/  FMUL.FTZ R37, R58, R8 ;  /* 0x000000083a257220 */ /* 0x000fe20000410000 */
[C---:B------:R-:W-:Y:S01]  /*101b0*/  IMAD.U32 R49, R10.reuse, 0x10000, RZ ;  /* 0x000100000a317824 */ /* 0x040fe200078e00ff */
[----:B------:R-:W-:Y:S01]  /*101c0*/  LOP3.LUT R10, R10, 0xffff0000, RZ, 0xc0, !PT ;  /* 0xffff00000a0a7812 */ /* 0x000fe200078ec0ff */
[----:B------:R-:W-:Y:S01]  /*101d0*/  IMAD.U32 R50, R11, 0x10000, RZ ;  /* 0x000100000b327824 */ /* 0x000fe200078e00ff */
[----:B------:R-:W-:-:S02]  /*101e0*/  LOP3.LUT R9, R9, 0xffff0000, RZ, 0xc0, !PT ;  /* 0xffff000009097812 */ /* 0x000fc400078ec0ff */
[----:B------:R-:W-:Y:S01]  /*101f0*/  LOP3.LUT R11, R11, 0xffff0000, RZ, 0xc0, !PT ;  /* 0xffff00000b0b7812 */ /* 0x000fe200078ec0ff */
[----:B--2---:R-:W0:Y:S02]  /*10200*/  LDS.128 R4, [R61] ;  /* 0x000000003d047984 */ /* 0x004e240000000c00 */
[----:B0-----:R-:W-:Y:S01]  /*10210*/  IMAD.U32 R43, R4, 0x10000, RZ ;  /* 0x00010000042b7824 */ /* 0x001fe200078e00ff */
[----:B------:R-:W-:-:S03]  /*10220*/  SHF.L.U32 R44, R5, 0x10, RZ ;  /* 0x00000010052c7819 */ /* 0x000fc600000006ff */
[-C--:B------:R-:W-:Y:S01]  /*10230*/  FFMA.FTZ R52, R51, R43.reuse, -R52 ;  /* 0x0000002b33347223 */ /* 0x080fe20000010834 */
[----:B------:R-:W-:Y:S01]  /*10240*/  FMUL.FTZ R51, R56, R48 ;  /* 0x0000003038337220 */ /* 0x000fe20000410000 */
[----:B------:R-:W-:Y:S01]  /*10250*/  LOP3.LUT R4, R4, 0xffff0000, RZ, 0xc0, !PT ;  /* 0xffff000004047812 */ /* 0x000fe200078ec0ff */
[----:B------:R-:W-:Y:S01]  /*10260*/  FFMA.FTZ R54, R53, R43, R54 ;  /* 0x0000002b35367223 */ /* 0x000fe20000010036 */
[----:B------:R-:W-:Y:S01]  /*10270*/  FMUL.FTZ R43, R32, R8 ;  /* 0x00000008202b7220 */ /* 0x000fe20000410000 */
[----:B------:R-:W-:Y:S02]  /*10280*/  IMAD.U32 R53, R34, 0x10000, RZ ;  /* 0x0001000022357824 */ /* 0x000fe400078e00ff */
[-C--:B------:R-:W-:Y:S01]  /*10290*/  FFMA.FTZ R47, R56, R44.reuse, -R47 ;  /* 0x0000002c382f7223 */ /* 0x080fe2000001082f */
[----:B------:R-:W-:Y:S01]  /*102a0*/  FFMA.FTZ R51, R60, R44, R51 ;  /* 0x0000002c3c337223 */ /* 0x000fe20000010033 */
[----:B------:R-:W-:Y:S01]  /*102b0*/  LOP3.LUT R34, R34, 0xffff0000, RZ, 0xc0, !PT ;  /* 0xffff000022227812 */ /* 0x000fe200078ec0ff */
[-C--:B------:R-:W-:Y:S01]  /*102c0*/  FFMA.FTZ R37, R32, R4.reuse, -R37 ;  /* 0x0000000420257223 */ /* 0x080fe20000010825 */
[----:B------:R-:W-:Y:S01]  /*102d0*/  LOP3.LUT R44, R39, 0xffff0000, RZ, 0xc0, !PT ;  /* 0xffff0000272c7812 */ /* 0x000fe200078ec0ff */
[----:B------:R-:W-:Y:S01]  /*102e0*/  FFMA.FTZ R43, R58, R4, R43 ;  /* 0x000000043a2b7223 */ /* 0x000fe2000001002b */
[----:B------:R-:W-:-:S02]  /*102f0*/  IMAD.U32 R45, R6, 0x10000, RZ ;  /* 0x00010000062d7824 */ /* 0x000fc400078e00ff */
[-C--:B------:R-:W-:Y:S01]  /*10300*/  FMUL.FTZ R4, R55, R49.reuse ;  /* 0x0000003137047220 */ /* 0x080fe20000410000 */
[C---:B------:R-:W-:Y:S01]  /*10310*/  FMUL.FTZ R32, R53.reuse, R49 ;  /* 0x0000003135207220 */ /* 0x040fe20000410000 */
[----:B------:R-:W-:Y:S02]  /*10320*/  IMAD.U32 R48, R40, 0x10000, RZ ;  /* 0x0001000028307824 */ /* 0x000fe400078e00ff */
[-C--:B------:R-:W-:Y:S01]  /*10330*/  FMUL.FTZ R39, R44, R10.reuse ;  /* 0x0000000a2c277220 */ /* 0x080fe20000410000 */
[----:B------:R-:W-:Y:S01]  /*10340*/  FMUL.FTZ R49, R34, R10 ;  /* 0x0000000a22317220 */ /* 0x000fe20000410000 */
[-C--:B------:R-:W-:Y:S01]  /*10350*/  FFMA.FTZ R8, R53, R45.reuse, -R4 ;  /* 0x0000002d35087223 */ /* 0x080fe20000010804 */
[----:B------:R-:W-:Y:S01]  /*10360*/  FFMA.FTZ R10, R55, R45, R32 ;  /* 0x0000002d370a7223 */ /* 0x000fe20000010020 */
[----:B------:R-:W-:Y:S01]  /*10370*/  LOP3.LUT R6, R6, 0xffff0000, RZ, 0xc0, !PT ;  /* 0xffff000006067812 */ /* 0x000fe200078ec0ff */
[----:B------:R-:W-:Y:S02]  /*10380*/  IMAD.U32 R46, R7, 0x10000, RZ ;  /* 0x00010000072e7824 */ /* 0x000fe400078e00ff */
[----:B------:R-:W-:Y:S01]  /*10390*/  FMUL.FTZ R45, R48, R50 ;  /* 0x00000032302d7220 */ /* 0x000fe20000410000 */
[----:B------:R-:W-:Y:S01]  /*103a0*/  IMAD.U32 R4, R35, 0x10000, RZ ;  /* 0x0001000023047824 */ /* 0x000fe200078e00ff */
[----:B------:R-:W-:-:S02]  /*103b0*/  LOP3.LUT R55, R38, 0xffff0000, RZ, 0xc0, !PT ;  /* 0xffff000026377812 */ /* 0x000fc400078ec0ff */
[----:B------:R-:W-:Y:S01]  /*103c0*/  LOP3.LUT R35, R35, 0xffff0000, RZ, 0xc0, !PT ;  /* 0xffff000023237812 */ /* 0x000fe200078ec0ff */
[C---:B------:R-:W-:Y:S01]  /*103d0*/  FMUL.FTZ R53, R4.reuse, R50 ;  /* 0x0000003204357220 */ /* 0x040fe20000410000 */
[----:B------:R-:W-:Y:S01]  /*103e0*/  LOP3.LUT R5, R5, 0xffff0000, RZ, 0xc0, !PT ;  /* 0xffff000005057812 */ /* 0x000fe200078ec0ff */
[----:B------:R-:W-:Y:S01]  /*103f0*/  FFMA.FTZ R45, R4, R46, -R45 ;  /* 0x0000002e042d7223 */ /* 0x000fe2000001082d */
[----:B------:R-:W-:Y:S01]  /*10400*/  LOP3.LUT R7, R7, 0xffff0000, RZ, 0xc0, !PT ;  /* 0xffff000007077812 */ /* 0x000fe200078ec0ff */
[-C--:B------:R-:W-:Y:S01]  /*10410*/  FFMA.FTZ R39, R34, R6.reuse, -R39 ;  /* 0x0000000622277223 */ /* 0x080fe20000010827 */
[----:B------:R-:W-:Y:S01]  /*10420*/  FFMA.FTZ R49, R44, R6, R49 ;  /* 0x000000062c317223 */ /* 0x000fe20000010031 */
[----:B------:R-:W-:Y:S01]  /*10430*/  FMUL.FTZ R4, R55, R9 ;  /* 0x0000000937047220 */ /* 0x000fe20000410000 */
[----:B------:R-:W-:Y:S01]  /*10440*/  FMUL.FTZ R38, R57, R11 ;  /* 0x0000000b39267220 */ /* 0x000fe20000410000 */
[----:B------:R-:W-:Y:S01]  /*10450*/  FMUL.FTZ R6, R33, R9 ;  /* 0x0000000921067220 */ /* 0x000fe20000410000 */
[----:B------:R-:W-:Y:S01]  /*10460*/  FMUL.FTZ R40, R35, R11 ;  /* 0x0000000b23287220 */ /* 0x000fe20000410000 */
        /* <DEDUP_REMOVED lines=9> */
[----:B------:R-:W-:Y:S02]  /*10500*/  F2FP.BF16.F32.PACK_AB R10, R49, R10 ;  /* 0x0000000a310a723e */ /* 0x000fe400000010ff */
[----:B------:R-:W-:Y:S02]  /*10510*/  F2FP.BF16.F32.PACK_AB R8, R43, R54 ;  /* 0x000000362b08723e */ /* 0x000fe400000010ff */
[----:B------:R-:W-:-:S02]  /*10520*/  F2FP.BF16.F32.PACK_AB R9, R34, R51 ;  /* 0x000000332209723e */ /* 0x000fc400000010ff */
[----:B------:R-:W-:Y:S01]  /*10530*/  F2FP.BF16.F32.PACK_AB R11, R40, R53 ;  /* 0x00000035280b723e */ /* 0x000fe200000010ff */
[----:B------:R1:W-:Y:S04]  /*10540*/  STS.128 [R61], R4 ;  /* 0x000000043d007388 */ /* 0x0003e80000000c00 */
[----:B------:R1:W-:Y:S02]  /*10550*/  STS.128 [R42+0x12400], R8 ;  /* 0x012400082a007388 */ /* 0x0003e40000000c00 */
.L_x_615:
[----:B------:R-:W-:Y:S05]  /*10560*/  BSYNC B1 ;  /* 0x0000000000017941 */ /* 0x000fea0003800000 */
.L_x_614:
[----:B------:R-:W-:Y:S04]  /*10570*/  BSSY B1, `(.L_x_616) ;  /* 0x0000059000017945 */ /* 0x000fe80003800000 */
[----:B------:R-:W-:Y:S05]  /*10580*/  @P1 BRA `(.L_x_617) ;  /* 0x00000004005c1947 */ /* 0x000fea0003800000 */
[----:B------:R-:W2:Y:S01]  /*10590*/  LDL R50, [R1+0x64] ;  /* 0x0000640001327983 */ /* 0x000ea20000100800 */
[----:B-1----:R-:W-:Y:S01]  /*105a0*/  LEA.HI R4, R41, R196, RZ, 0x1d ;  /* 0x000000c429047211 */ /* 0x002fe200078fe8ff */
[C---:B------:R-:W-:Y:S01]  /*105b0*/  IMAD.U32 R45, R28.reuse, 0x10000, RZ ;  /* 0x000100001c2d7824 */ /* 0x040fe200078e00ff */
[----:B------:R-:W-:Y:S01]  /*105c0*/  LOP3.LUT R46, R28, 0xffff0000, RZ, 0xc0, !PT ;  /* 0xffff00001c2e7812 */ /* 0x000fe200078ec0ff */
[----:B------:R-:W-:Y:S01]  /*105d0*/  IMAD.U32 R43, R24, 0x10000, RZ ;  /* 0x00010000182b7824 */ /* 0x000fe200078e00ff */
[----:B0-----:R-:W-:Y:S01]  /*105e0*/  SHF.R.S32.HI R5, RZ, 0x1f, R4 ;  /* 0x0000001fff057819 */ /* 0x001fe20000011404 */
[----:B------:R-:W-:Y:S01]  /*105f0*/  IMAD.SHL.U32 R6, R4, 0x8, RZ ;  /* 0x0000000804067824 */ /* 0x000fe200078e00ff */
[----:B------:R-:W-:Y:S01]  /*10600*/  LOP3.LUT R24, R24, 0xffff0000, RZ, 0xc0, !PT ;  /* 0xffff000018187812 */ /* 0x000fe200078ec0ff */
[----:B------:R-:W-:Y:S01]  /*10610*/  IMAD.U32 R53, R30, 0x10000, RZ ;  /* 0x000100001e357824 */ /* 0x000fe200078e00ff */
[----:B------:R-:W-:Y:S01]  /*10620*/  LEA.HI R5, R5, R4, RZ, 0x3 ;  /* 0x0000000405057211 */ /* 0x000fe200078f18ff */
[C---:B------:R-:W-:Y:S01]  /*10630*/  IMAD.U32 R47, R26.reuse, 0x10000, RZ ;  /* 0x000100001a2f7824 */ /* 0x040fe200078e00ff */
[----:B------:R-:W-:Y:S01]  /*10640*/  LOP3.LUT R4, R203, 0x38, R6, 0xf8, !PT ;  /* 0x00000038cb047812 */ /* 0x000fe200078ef806 */
[----:B------:R-:W-:Y:S01]  /*10650*/  IMAD.U32 R48, R29, 0x10000, RZ ;  /* 0x000100001d307824 */ /* 0x000fe200078e00ff */
[----:B------:R-:W-:Y:S01]  /*10660*/  LOP3.LUT R26, R26, 0xffff0000, RZ, 0xc0, !PT ;  /* 0xffff00001a1a7812 */ /* 0x000fe200078ec0ff */
[----:B------:R-:W-:Y:S01]  /*10670*/  IMAD.SHL.U32 R5, R5, 0x400, RZ ;  /* 0x0000040005057824 */ /* 0x000fe200078e00ff */
[----:B------:R-:W-:Y:S01]  /*10680*/  LOP3.LUT R4, R4, R59, RZ, 0x3c, !PT ;  /* 0x0000003b04047212 */ /* 0x000fe200078e3cff */
[----:B------:R-:W-:Y:S01]  /*10690*/  IMAD.U32 R55, R31, 0x10000, RZ ;  /* 0x000100001f377824 */ /* 0x000fe200078e00ff */
[----:B------:R-:W-:Y:S01]  /*106a0*/  LOP3.LUT R30, R30, 0xffff0000, RZ, 0xc0, !PT ;  /* 0xffff00001e1e7812 */ /* 0x000fe200078ec0ff */
[----:B------:R-:W-:Y:S01]  /*106b0*/  IMAD.U32 R28, R25, 0x10000, RZ ;  /* 0x00010000191c7824 */ /* 0x000fe200078e00ff */
[----:B------:R-:W-:-:S02]  /*106c0*/  LOP3.LUT R5, R5, 0x7fffe000, RZ, 0xc0, !PT ;  /* 0x7fffe00005057812 */ /* 0x000fc400078ec0ff */
[----:B------:R-:W-:Y:S02]  /*106d0*/  SHF.L.U32 R51, R27, 0x10, RZ ;  /* 0x000000101b337819 */ /* 0x000fe400000006ff */
[----:B------:R-:W-:Y:S02]  /*106e0*/  IADD3 R9, R4, R5, R219 ;  /* 0x0000000504097210 */ /* 0x000fe40007ffe0db */
[----:B------:R-:W-:Y:S02]  /*106f0*/  LOP3.LUT R29, R29, 0xffff0000, RZ, 0xc0, !PT ;  /* 0xffff00001d1d7812 */ /* 0x000fe400078ec0ff */
[----:B------:R-:W-:Y:S01]  /*10700*/  LOP3.LUT R31, R31, 0xffff0000, RZ, 0xc0, !PT ;  /* 0xffff00001f1f7812 */ /* 0x000fe200078ec0ff */
[----:B------:R-:W-:Y:S01]  /*10710*/  IMAD R32, R9, 0x2, R2 ;  /* 0x0000000209207824 */ /* 0x000fe200078e0202 */
[----:B------:R-:W-:Y:S02]  /*10720*/  LOP3.LUT R25, R25, 0xffff0000, RZ, 0xc0, !PT ;  /* 0xffff000019197812 */ /* 0x000fe400078ec0ff */
[----:B------:R-:W-:-:S02]  /*10730*/  LOP3.LUT R27, R27, 0xffff0000, RZ, 0xc0, !PT ;  /* 0xffff00001b1b7812 */ /* 0x000fc400078ec0ff */
[----:B------:R-:W0:Y:S02]  /*10740*/  LDS.128 R8, [R32+0x12400] ;  /* 0x0124000020087984 */ /* 0x000e240000000c00 */
[----:B0-----:R-:W-:Y:S01]  /*10750*/  SHF.L.U32 R38, R8, 0x10, RZ ;  /* 0x0000001008267819 */ /* 0x001fe200000006ff */
[----:B------:R-:W-:Y:S01]  /*10760*/  IMAD.U32 R40, R10, 0x10000, RZ ;  /* 0x000100000a287824 */ /* 0x000fe200078e00ff */
[----:B------:R-:W-:Y:S01]  /*10770*/  LOP3.LUT R8, R8, 0xffff0000, RZ, 0xc0, !PT ;  /* 0xffff000008087812 */ /* 0x000fe200078ec0ff */
[----:B------:R-:W-:Y:S01]  /*10780*/  IMAD.U32 R39, R9, 0x10000, RZ ;  /* 0x0001000009277824 */ /* 0x000fe200078e00ff */
[----:B------:R-:W-:Y:S01]  /*10790*/  LOP3.LUT R10, R10, 0xffff0000, RZ, 0xc0, !PT ;  /* 0xffff00000a0a7812 */ /* 0x000fe200078ec0ff */
[-C--:B------:R-:W-:Y:S01]  /*107a0*/  FMUL.FTZ R44, R45, R38.reuse ;  /* 0x000000262d2c7220 */ /* 0x080fe20000410000 */
[----:B------:R-:W-:Y:S01]  /*107b0*/  FMUL.FTZ R38, R43, R38 ;  /* 0x000000262b267220 */ /* 0x000fe20000410000 */
[----:B------:R-:W-:Y:S01]  /*107c0*/  IMAD.U32 R42, R11, 0x10000, RZ ;  /* 0x000100000b2a7824 */ /* 0x000fe200078e00ff */
[----:B------:R-:W-:Y:S01]  /*107d0*/  LOP3.LUT R9, R9, 0xffff0000, RZ, 0xc0, !PT ;  /* 0xffff000009097812 */ /* 0x000fe200078ec0ff */
[----:B------:R-:W-:Y:S01]  /*107e0*/  FMUL.FTZ R49, R26, R10 ;  /* 0x0000000a1a317220 */ /* 0x000fe20000410000 */
[----:B------:R-:W-:Y:S01]  /*107f0*/  LOP3.LUT R11, R11, 0xffff0000, RZ, 0xc0, !PT ;  /* 0xffff00000b0b7812 */ /* 0x000fe200078ec0ff */
[----:B--2---:R-:W0:Y:S02]  /*10800*/  LDS.128 R4, [R50] ;  /* 0x0000000032047984 */ /* 0x004e240000000c00 */
[C---:B0-----:R-:W-:Y:S01]  /*10810*/  IMAD.U32 R33, R4.reuse, 0x10000, RZ ;  /* 0x0001000004217824 */ /* 0x041fe200078e00ff */
[----:B------:R-:W-:Y:S01]  /*10820*/  LOP3.LUT R4, R4, 0xffff0000, RZ, 0xc0, !PT ;  /* 0xffff000004047812 */ /* 0x000fe200078ec0ff */
[C---:B------:R-:W-:Y:S01]  /*10830*/  IMAD.U32 R35, R6.reuse, 0x10000, RZ ;  /* 0x0001000006237824 */ /* 0x040fe200078e00ff */
[----:B------:R-:W-:Y:S01]  /*10840*/  LOP3.LUT R6, R6, 0xffff0000, RZ, 0xc0, !PT ;  /* 0xffff000006067812 */ /* 0x000fe200078ec0ff */
[-C--:B------:R-:W-:Y:S01]  /*10850*/  FFMA.FTZ R44, R43, R33.reuse, -R44 ;  /* 0x000000212b2c7223 */ /* 0x080fe2000001082c */
[----:B------:R-:W-:Y:S01]  /*10860*/  FFMA.FTZ R38, R45, R33, R38 ;  /* 0x000000212d267223 */ /* 0x000fe20000010026 */
[-C--:B------:R-:W-:Y:S01]  /*10870*/  FMUL.FTZ R43, R46, R8.reuse ;  /* 0x000000082e2b7220 */ /* 0x080fe20000410000 */
[----:B------:R-:W-:Y:S01]  /*10880*/  FMUL.FTZ R33, R24, R8 ;  /* 0x0000000818217220 */ /* 0x000fe20000410000 */
[----:B------:R-:W-:-:S02]  /*10890*/  IMAD.U32 R34, R5, 0x10000, RZ ;  /* 0x0001000005227824 */ /* 0x000fc400078e00ff */
[-C--:B------:R-:W-:Y:S01]  /*108a0*/  FMUL.FTZ R45, R48, R39.reuse ;  /* 0x00000027302d7220 */ /* 0x080fe20000410000 */
[-C--:B------:R-:W-:Y:S01]  /*108b0*/  FFMA.FTZ R43, R24, R4.reuse, -R43 ;  /* 0x00000004182b7223 */ /* 0x080fe2000001082b */
[----:B------:R-:W-:Y:S01]  /*108c0*/  FFMA.FTZ R33, R46, R4, R33 ;  /* 0x000000042e217223 */ /* 0x000fe20000010021 */
[-C--:B------:R-:W-:Y:S01]  /*108d0*/  FMUL.FTZ R4, R53, R40.reuse ;  /* 0x0000002835047220 */ /* 0x080fe20000410000 */
[----:B------:R-:W-:Y:S02]  /*108e0*/  IMAD.U32 R37, R7, 0x10000, RZ ;  /* 0x0001000007257824 */ /* 0x000fe400078e00ff */
[C---:B------:R-:W-:Y:S01]  /*108f0*/  FMUL.FTZ R40, R47.reuse, R40 ;  /* 0x000000282f287220 */ /* 0x040fe20000410000 */
[----:B------:R-:W-:Y:S01]  /*10900*/  FMUL.FTZ R39, R28, R39 ;  /* 0x000000271c277220 */ /* 0x000fe20000410000 */
[----:B------:R-:W-:Y:S01]  /*10910*/  FFMA.FTZ R8, R47, R35, -R4 ;  /* 0x000000232f087223 */ /* 0x000fe20000010804 */
[----:B------:R-:W-:Y:S01]  /*10920*/  FMUL.FTZ R4, R55, R42 ;  /* 0x0000002a37047220 */ /* 0x000fe20000410000 */
[----:B------:R-:W-:Y:S01]  /*10930*/  FMUL.FTZ R47, R30, R10 ;  /* 0x0000000a1e2f7220 */ /* 0x000fe20000410000 */
[----:B------:R-:W-:Y:S01]  /*10940*/  FFMA.FTZ R45, R28, R34, -R45 ;  /* 0x000000221c2d7223 */ /* 0x000fe2000001082d */
[----:B------:R-:W-:Y:S01]  /*10950*/  LOP3.LUT R5, R5, 0xffff0000, RZ, 0xc0, !PT ;  /* 0xffff000005057812 */ /* 0x000fe200078ec0ff */
[----:B------:R-:W-:Y:S01]  /*10960*/  FFMA.FTZ R49, R30, R6, R49 ;  /* 0x000000061e317223 */ /* 0x000fe20000010031 */
[----:B------:R-:W-:Y:S01]  /*10970*/  LOP3.LUT R7, R7, 0xffff0000, RZ, 0xc0, !PT ;  /* 0xffff000007077812 */ /* 0x000fe200078ec0ff */
[----:B------:R-:W-:Y:S01]  /*10980*/  FFMA.FTZ R28, R51, R37, -R4 ;  /* 0x00000025331c7223 */ /* 0x000fe20000010804 */
[----:B------:R-:W-:Y:S01]  /*10990*/  FFMA.FTZ R39, R48, R34, R39 ;  /* 0x0000002230277223 */ /* 0x000fe20000010027 */
[----:B------:R-:W-:Y:S01]  /*109a0*/  FFMA.FTZ R47, R26, R6, -R47 ;  /* 0x000000061a2f7223 */ /* 0x000fe2000001082f */
[----:B------:R-:W-:Y:S01]  /*109b0*/  FMUL.FTZ R4, R29, R9 ;  /* 0x000000091d047220 */ /* 0x000fe20000410000 */
        /* <DEDUP_REMOVED lines=15> */
[----:B------:R-:W-:Y:S01]  /*10ab0*/  F2FP.BF16.F32.PACK_AB R8, R33, R38 ;  /* 0x000000262108723e */ /* 0x000fe200000010ff */
[----:B------:R2:W-:Y:S01]  /*10ac0*/  STS.128 [R50], R4 ;  /* 0x0000000432007388 */ /* 0x0005e20000000c00 */
[----:B------:R-:W-:-:S02]  /*10ad0*/  F2FP.BF16.F32.PACK_AB R9, R26, R39 ;  /* 0x000000271a09723e */ /* 0x000fc400000010ff */
[----:B------:R-:W-:-:S05]  /*10ae0*/  F2FP.BF16.F32.PACK_AB R11, R25, R42 ;  /* 0x0000002a190b723e */ /* 0x000fca00000010ff */
[----:B------:R2:W-:Y:S02]  /*10af0*/  STS.128 [R32+0x12400], R8 ;  /* 0x0124000820007388 */ /* 0x0005e40000000c00 */
.L_x_617:
[----:B------:R-:W-:Y:S05]  /*10b00*/  BSYNC B1 ;  /* 0x0000000000017941 */ /* 0x000fea0003800000 */
.L_x_616:
[----:B------:R-:W-:Y:S05]  /*10b10*/  @P2 BRA `(.L_x_592) ;  /* 0x00000004005c2947 */ /* 0x000fea0003800000 */
[----:B------:R-:W0:Y:S01]  /*10b20*/  LDL R43, [R1+0x60] ;  /* 0x00006000012b7983 */ /* 0x000e220000100800 */
[----:B------:R-:W-:Y:S01]  /*10b30*/  LEA.HI R41, R41, R197, RZ, 0x1d ;  /* 0x000000c529297211 */ /* 0x000fe200078fe8ff */
[----:B------:R-:W-:Y:S01]  /*10b40*/  IMAD.U32 R35, R14, 0x10000, RZ ;  /* 0x000100000e237824 */ /* 0x000fe200078e00ff */
[----:B------:R-:W-:Y:S01]  /*10b50*/  SHF.L.U32 R33, R0, 0x10, RZ ;  /* 0x0000001000217819 */ /* 0x000fe200000006ff */
[----:B-1----:R-:W-:Y:S01]  /*10b60*/  IMAD.U32 R42, R15, 0x10000, RZ ;  /* 0x000100000f2a7824 */ /* 0x002fe200078e00ff */
[----:B--2---:R-:W-:Y:S01]  /*10b70*/  SHF.R.S32.HI R6, RZ, 0x1f, R41 ;  /* 0x0000001fff067819 */ /* 0x004fe20000011429 */
[----:B------:R-:W-:Y:S01]  /*10b80*/  IMAD.SHL.U32 R4, R41, 0x8, RZ ;  /* 0x0000000829047824 */ /* 0x000fe200078e00ff */
[----:B------:R-:W-:Y:S01]  /*10b90*/  LOP3.LUT R40, R14, 0xffff0000, RZ, 0xc0, !PT ;  /* 0xffff00000e287812 */ /* 0x000fe200078ec0ff */
[----:B------:R-:W-:Y:S01]  /*10ba0*/  IMAD.U32 R38, R3, 0x10000, RZ ;  /* 0x0001000003267824 */ /* 0x000fe200078e00ff */
[----:B------:R-:W-:Y:S01]  /*10bb0*/  LEA.HI R6, R6, R41, RZ, 0x3 ;  /* 0x0000002906067211 */ /* 0x000fe200078f18ff */
[----:B------:R-:W-:Y:S01]  /*10bc0*/  IMAD.U32 R39, R20, 0x10000, RZ ;  /* 0x0001000014277824 */ /* 0x000fe200078e00ff */
[----:B------:R-:W-:Y:S01]  /*10bd0*/  LOP3.LUT R4, R203, 0x38, R4, 0xf8, !PT ;  /* 0x00000038cb047812 */ /* 0x000fe200078ef804 */
[----:B------:R-:W-:Y:S01]  /*10be0*/  IMAD.U32 R37, R12, 0x10000, RZ ;  /* 0x000100000c257824 */ /* 0x000fe200078e00ff */
[----:B------:R-:W-:Y:S01]  /*10bf0*/  LOP3.LUT R0, R0, 0xffff0000, RZ, 0xc0, !PT ;  /* 0xffff000000007812 */ /* 0x000fe200078ec0ff */
[----:B------:R-:W-:Y:S01]  /*10c00*/  IMAD.SHL.U32 R6, R6, 0x400, RZ ;  /* 0x0000040006067824 */ /* 0x000fe200078e00ff */
[----:B------:R-:W-:-:S02]  /*10c10*/  LOP3.LUT R4, R4, R59, RZ, 0x3c, !PT ;  /* 0x0000003b04047212 */ /* 0x000fc400078e3cff */
[----:B------:R-:W-:Y:S02]  /*10c20*/  LOP3.LUT R12, R12, 0xffff0000, RZ, 0xc0, !PT ;  /* 0xffff00000c0c7812 */ /* 0x000fe400078ec0ff */
[----:B------:R-:W-:Y:S02]  /*10c30*/  LOP3.LUT R6, R6, 0x7fffe000, RZ, 0xc0, !PT ;  /* 0x7fffe00006067812 */ /* 0x000fe400078ec0ff */
[----:B------:R-:W-:Y:S02]  /*10c40*/  LOP3.LUT R20, R20, 0xffff0000, RZ, 0xc0, !PT ;  /* 0xffff000014147812 */ /* 0x000fe400078ec0ff */
[----:B------:R-:W-:Y:S02]  /*10c50*/  IADD3 R9, R4, R6, R219 ;  /* 0x0000000604097210 */ /* 0x000fe40007ffe0db */
[----:B------:R-:W-:Y:S02]  /*10c60*/  LOP3.LUT R15, R15, 0xffff0000, RZ, 0xc0, !PT ;  /* 0xffff00000f0f7812 */ /* 0x000fe400078ec0ff */
[----:B------:R-:W-:Y:S01]  /*10c70*/  LOP3.LUT R3, R3, 0xffff0000, RZ, 0xc0, !PT ;  /* 0xffff000003037812 */ /* 0x000fe200078ec0ff */
[----:B------:R-:W-:-:S05]  /*10c80*/  IMAD R24, R9, 0x2, R2 ;  /* 0x0000000209187824 */ /* 0x000fca00078e0202 */
[----:B------:R-:W1:Y:S02]  /*10c90*/  LDS.128 R8, [R24+0x12400] ;  /* 0x0124000018087984 */ /* 0x000e640000000c00 */
[C---:B-1----:R-:W-:Y:S01]  /*10ca0*/  IMAD.U32 R29, R8.reuse, 0x10000, RZ ;  /* 0x00010000081d7824 */ /* 0x042fe200078e00ff */
[----:B------:R-:W-:Y:S01]  /*10cb0*/  LOP3.LUT R8, R8, 0xffff0000, RZ, 0xc0, !PT ;  /* 0xffff000008087812 */ /* 0x000fe200078ec0ff */
[C---:B------:R-:W-:Y:S01]  /*10cc0*/  IMAD.U32 R30, R9.reuse, 0x10000, RZ ;  /* 0x00010000091e7824 */ /* 0x040fe200078e00ff */
[----:B------:R-:W-:Y:S01]  /*10cd0*/  LOP3.LUT R9, R9, 0xffff0000, RZ, 0xc0, !PT ;  /* 0xffff000009097812 */ /* 0x000fe200078ec0ff */
[-C--:B------:R-:W-:Y:S01]  /*10ce0*/  FMUL.FTZ R34, R35, R29.reuse ;  /* 0x0000001d23227220 */ /* 0x080fe20000410000 */
[----:B------:R-:W-:Y:S01]  /*10cf0*/  FMUL.FTZ R14, R33, R29 ;  /* 0x0000001d210e7220 */ /* 0x000fe20000410000 */
[-C--:B------:R-:W-:Y:S01]  /*10d00*/  FMUL.FTZ R29, R40, R8.reuse ;  /* 0x00000008281d7220 */ /* 0x080fe20000410000 */
[C---:B------:R-:W-:Y:S01]  /*10d10*/  IMAD.U32 R31, R10.reuse, 0x10000, RZ ;  /* 0x000100000a1f7824 */ /* 0x040fe200078e00ff */
[----:B------:R-:W-:Y:S01]  /*10d20*/  LOP3.LUT R10, R10, 0xffff0000, RZ, 0xc0, !PT ;  /* 0xffff00000a0a7812 */ /* 0x000fe200078ec0ff */
[C---:B------:R-:W-:Y:S01]  /*10d30*/  IMAD.U32 R32, R11.reuse, 0x10000, RZ ;  /* 0x000100000b207824 */ /* 0x040fe200078e00ff */
[----:B------:R-:W-:Y:S01]  /*10d40*/  LOP3.LUT R11, R11, 0xffff0000, RZ, 0xc0, !PT ;  /* 0xffff00000b0b7812 */ /* 0x000fe200078ec0ff */
[----:B0-----:R-:W0:Y:S02]  /*10d50*/  LDS.128 R4, [R43] ;  /* 0x000000002b047984 */ /* 0x001e240000000c00 */
[C---:B0-----:R-:W-:Y:S01]  /*10d60*/  IMAD.U32 R25, R4.reuse, 0x10000, RZ ;  /* 0x0001000004197824 */ /* 0x041fe200078e00ff */
[----:B------:R-:W-:Y:S01]  /*10d70*/  LOP3.LUT R4, R4, 0xffff0000, RZ, 0xc0, !PT ;  /* 0xffff000004047812 */ /* 0x000fe200078ec0ff */
[C---:B------:R-:W-:Y:S01]  /*10d80*/  IMAD.U32 R26, R5.reuse, 0x10000, RZ ;  /* 0x00010000051a7824 */ /* 0x040fe200078e00ff */
[----:B------:R-:W-:Y:S01]  /*10d90*/  LOP3.LUT R5, R5, 0xffff0000, RZ, 0xc0, !PT ;  /* 0xffff000005057812 */ /* 0x000fe200078ec0ff */
[-C--:B------:R-:W-:Y:S01]  /*10da0*/  FFMA.FTZ R34, R33, R25.reuse, -R34 ;  /* 0x0000001921227223 */ /* 0x080fe20000010822 */
[----:B------:R-:W-:Y:S01]  /*10db0*/  FFMA.FTZ R14, R35, R25, R14 ;  /* 0x00000019230e7223 */ /* 0x000fe2000001000e */
[C---:B------:R-:W-:Y:S01]  /*10dc0*/  FMUL.FTZ R25, R0.reuse, R8 ;  /* 0x0000000800197220 */ /* 0x040fe20000410000 */
[----:B------:R-:W-:Y:S01]  /*10dd0*/  FFMA.FTZ R29, R0, R4, -R29 ;  /* 0x00000004001d7223 */ /* 0x000fe2000001081d */
[-C--:B------:R-:W-:Y:S01]  /*10de0*/  FMUL.FTZ R33, R42, R30.reuse ;  /* 0x0000001e2a217220 */ /* 0x080fe20000410000 */
[----:B------:R-:W-:Y:S01]  /*10df0*/  FMUL.FTZ R35, R38, R30 ;  /* 0x0000001e26237220 */ /* 0x000fe20000410000 */
[----:B------:R-:W-:-:S02]  /*10e00*/  IMAD.U32 R27, R6, 0x10000, RZ ;  /* 0x00010000061b7824 */ /* 0x000fc400078e00ff */
[-C--:B------:R-:W-:Y:S01]  /*10e10*/  FMUL.FTZ R0, R39, R31.reuse ;  /* 0x0000001f27007220 */ /* 0x080fe20000410000 */
[----:B------:R-:W-:Y:S01]  /*10e20*/  FFMA.FTZ R25, R40, R4, R25 ;  /* 0x0000000428197223 */ /* 0x000fe20000010019 */
[-C--:B------:R-:W-:Y:S01]  /*10e30*/  FFMA.FTZ R33, R38, R26.reuse, -R33 ;  /* 0x0000001a26217223 */ /* 0x080fe20000010821 */
[----:B------:R-:W-:Y:S01]  /*10e40*/  FFMA.FTZ R35, R42, R26, R35 ;  /* 0x0000001a2a237223 */ /* 0x000fe20000010023 */
[C---:B------:R-:W-:Y:S01]  /*10e50*/  FMUL.FTZ R4, R37.reuse, R31 ;  /* 0x0000001f25047220 */ /* 0x040fe20000410000 */
[-C--:B------:R-:W-:Y:S01]  /*10e60*/  FFMA.FTZ R8, R37, R27.reuse, -R0 ;  /* 0x0000001b25087223 */ /* 0x080fe20000010800 */
[----:B------:R-:W-:Y:S02]  /*10e70*/  IMAD.U32 R26, R21, 0x10000, RZ ;  /* 0x00010000151a7824 */ /* 0x000fe400078e00ff */
[-C--:B------:R-:W-:Y:S01]  /*10e80*/  FMUL.FTZ R31, R20, R10.reuse ;  /* 0x0000000a141f7220 */ /* 0x080fe20000410000 */
[----:B------:R-:W-:Y:S02]  /*10e90*/  IMAD.U32 R0, R13, 0x10000, RZ ;  /* 0x000100000d007824 */ /* 0x000fe400078e00ff */
[----:B------:R-:W-:Y:S01]  /*10ea0*/  FMUL.FTZ R37, R12, R10 ;  /* 0x0000000a0c257220 */ /* 0x000fe20000410000 */
[----:B------:R-:W-:Y:S01]  /*10eb0*/  LOP3.LUT R6, R6, 0xffff0000, RZ, 0xc0, !PT ;  /* 0xffff000006067812 */ /* 0x000fe200078ec0ff */
[----:B------:R-:W-:Y:S01]  /*10ec0*/  FFMA.FTZ R10, R39, R27, R4 ;  /* 0x0000001b270a7223 */ /* 0x000fe20000010004 */
[----:B------:R-:W-:-:S02]  /*10ed0*/  IMAD.U32 R28, R7, 0x10000, RZ ;  /* 0x00010000071c7824 */ /* 0x000fc400078e00ff */
[-C--:B------:R-:W-:Y:S01]  /*10ee0*/  FMUL.FTZ R27, R26, R32.reuse ;  /* 0x000000201a1b7220 */ /* 0x080fe20000410000 */
[----:B------:R-:W-:Y:S01]  /*10ef0*/  LOP3.LUT R21, R21, 0xffff0000, RZ, 0xc0, !PT ;  /* 0xffff000015157812 */ /* 0x000fe200078ec0ff */
[----:B------:R-:W-:Y:S01]  /*10f00*/  FMUL.FTZ R39, R0, R32 ;  /* 0x0000002000277220 */ /* 0x000fe20000410000 */
[----:B------:R-:W-:Y:S01]  /*10f10*/  LOP3.LUT R13, R13, 0xffff0000, RZ, 0xc0, !PT ;  /* 0xffff00000d0d7812 */ /* 0x000fe200078ec0ff */
[-C--:B------:R-:W-:Y:S01]  /*10f20*/  FFMA.FTZ R31, R12, R6.reuse, -R31 ;  /* 0x000000060c1f7223 */ /* 0x080fe2000001081f */
[----:B------:R-:W-:Y:S01]  /*10f30*/  LOP3.LUT R7, R7, 0xffff0000, RZ, 0xc0, !PT ;  /* 0xffff000007077812 */ /* 0x000fe200078ec0ff */
[----:B------:R-:W-:Y:S01]  /*10f40*/  FFMA.FTZ R37, R20, R6, R37 ;  /* 0x0000000614257223 */ /* 0x000fe20000010025 */
        /* <DEDUP_REMOVED lines=20> */
.L_x_592:
[----:B------:R-:W-:Y:S05]  /*11090*/  BSYNC B0 ;  /* 0x0000000000007941 */ /* 0x000fea0003800000 */
.L_x_573:
[----:B------:R-:W-:Y:S01]  /*110a0*/  @!PT LDS RZ, [RZ] ;  /* 0x00000000fffff984 */ /* 0x000fe20000000800 */
[----:B------:R-:W-:Y:S01]  /*110b0*/  @!PT LDS RZ, [RZ] ;  /* 0x00000000fffff984 */ /* 0x000fe20000000800 */
[----:B------:R-:W-:Y:S01]  /*110c0*/  @!PT LDS RZ, [RZ] ;  /* 0x00000000fffff984 */ /* 0x000fe20000000800 */
[----:B------:R-:W-:Y:S01]  /*110d0*/  @!PT LDS RZ, [RZ] ;  /* 0x00000000fffff984 */ /* 0x000fe20000000800 */
[----:B------:R5:W-:Y:S06]  /*110e0*/  MEMBAR.ALL.CTA ;  /* 0x0000000000007992 */ /* 0x000bec0000008000 */
[----:B-----5:R-:W5:Y:S01]  /*110f0*/  FENCE.VIEW.ASYNC.S ;  /* 0x00000000000073c6 */ /* 0x020f620000000000 */
[----:B------:R-:W-:Y:S05]  /*11100*/  WARPSYNC.ALL ;  /* 0x0000000000007948 */ /* 0x000fea0003800000 */
[----:B-----5:R-:W-:Y:S06]  /*11110*/  BAR.SYNC.DEFER_BLOCKING 0xd, 0x100 ;  /* 0x0344000000007b1d */ /* 0x020fec0000010000 */
.L_x_571:
[----:B------:R-:W-:-:S05]  /*11120*/  IMAD.U32 R0, RZ, RZ, UR59 ;  /* 0x0000003bff007e24 */ /* 0x000fca000f8e00ff */
[----:B------:R-:W-:-:S13]  /*11130*/  ISETP.NE.AND P0, PT, R0, 0x3, PT ;  /* 0x000000030000780c */ /* 0x000fda0003f05270 */
[----:B------:R-:W-:Y:S05]  /*11140*/  @!P0 BRA `(.L_x_618) ;  /* 0x0000000000048947 */ /* 0x000fea0003800000 */
[----:B------:R-:W-:Y:S01]  /*11150*/  BPT.TRAP 0x1 ;  /* 0x000000040000795c */ /* 0x000fe20000300000 */
.L_x_618:
[----:B01----:R-:W-:Y:S01]  /*11160*/  IMAD R3, R209, 0x8, R2 ;  /* 0x00000008d1037824 */ /* 0x003fe200078e0202 */
[----:B------:R-:W-:-:S04]  /*11170*/  SHF.L.U32 R0, R220, 0x1f, RZ ;  /* 0x0000001fdc007819 */ /* 0x000fc800000006ff */
[----:B------:R0:W1:Y:S01]  /*11180*/  SYNCS.PHASECHK.TRANS64.TRYWAIT P1, [R3+URZ+0x30830], R0 ;  /* 0x03083000030075a7 */ /* 0x000062000802017f */
[----:B------:R-:W-:Y:S05]  /*11190*/  @!P0 BRA `(.L_x_619) ;  /* 0x0000000000048947 */ /* 0x000fea0003800000 */
[----:B------:R-:W-:Y:S01]  /*111a0*/  BPT.TRAP 0x1 ;  /* 0x000000040000795c */ /* 0x000fe20000300000 */
.L_x_619:
[----:B------:R-:W-:Y:S01]  /*111b0*/  MOV R119, RZ ;  /* 0x000000ff00777202 */ /* 0x000fe20000000f00 */
[----:B-1----:R-:W-:Y:S06]  /*111c0*/  @P1 BRA `(.L_x_620) ;  /* 0x0000000000081947 */ /* 0x002fec0003800000 */
[----:B------:R-:W1:Y:S02]  /*111d0*/  SYNCS.PHASECHK.TRANS64.TRYWAIT P1, [R3+URZ+0x30830], R0 ;  /* 0x03083000030075a7 */ /* 0x000e64000802017f */
[----:B-1----:R-:W-:Y:S05]  /*111e0*/  @!P1 BRA `(.L_x_621) ;  /* 0x00000104009c9947 */ /* 0x002fea0003800000 */
.L_x_620:
[----:B------:R-:W-:Y:S05]  /*111f0*/  WARPSYNC.ALL ;  /* 0x0000000000007948 */ /* 0x000fea0003800000 */
[----:B01----:R-:W-:Y:S01]  /*11200*/  VIADD R0, R2, 0x1e400 ;  /* 0x0001e40002007836 */ /* 0x003fe20000000000 */
[----:B------:R-:W-:Y:S01]  /*11210*/  R2UR UR4, R36 ;  /* 0x00000000240472ca */ /* 0x000fe200000e0000 */
[----:B--234-:R-:W-:Y:S01]  /*11220*/  IMAD.MOV.U32 R5, RZ, RZ, 0x40000040 ;  /* 0x40000040ff057424 */ /* 0x01cfe200078e00ff */
[----:B------:R-:W-:Y:S01]  /*11230*/  WARPGROUP.ARRIVE ;  /* 0x00000000000079c5 */ /* 0x000fe20000000000 */
[----:B------:R-:W-:Y:S01]  /*11240*/  UMOV UR9, 0x40000040 ;  /* 0x4000004000097882 */ /* 0x000fe20000000000 */
[----:B------:R-:W-:Y:S01]  /*11250*/  SHF.R.U32.HI R0, RZ, 0x4, R0 ;  /* 0x00000004ff007819 */ /* 0x000fe20000011600 */
[----:B------:R-:W-:Y:S01]  /*11260*/  IMAD.MOV.U32 R7, RZ, RZ, 0x40000040 ;  /* 0x40000040ff077424 */ /* 0x000fe200078e00ff */
[----:B------:R-:W-:Y:S01]  /*11270*/  R2UR UR11, R5 ;  /* 0x00000000050b72ca */ /* 0x000fe200000e0000 */
[----:B------:R-:W-:Y:S01]  /*11280*/  IMAD.U32 R9, RZ, RZ, UR9 ;  /* 0x00000009ff097e24 */ /* 0x000fe2000f8e00ff */
[----:B------:R-:W-:Y:S01]  /*11290*/  LOP3.LUT R0, R0, 0x3fff, RZ, 0xc0, !PT ;  /* 0x00003fff00007812 */ /* 0x000fe200078ec0ff */
[----:B------:R-:W-:Y:S01]  /*112a0*/  UMOV UR53, 0x40000040 ;  /* 0x4000004000357882 */ /* 0x000fe20000000000 */
[----:B------:R-:W-:Y:S01]  /*112b0*/  UMOV UR49, 0x40000040 ;  /* 0x4000004000317882 */ /* 0x000fe20000000000 */
[----:B------:R-:W-:Y:S01]  /*112c0*/  UMOV UR45, 0x40000040 ;  /* 0x40000040002d7882 */ /* 0x000fe20000000000 */
[----:B------:R-:W-:Y:S01]  /*112d0*/  LOP3.LUT R221, R0, 0x10000, RZ, 0xfc, !PT ;  /* 0x0001000000dd7812 */ /* 0x000fe200078efcff */
[----:B------:R-:W-:Y:S01]  /*112e0*/  ULOP3.LUT UR4, UR4, 0x10000, URZ, 0xfc, !UPT ;  /* 0x0001000004047892 */ /* 0x000fe2000f8efc3f */
[----:B------:R-:W-:Y:S01]  /*112f0*/  IMAD.MOV.U32 R5, RZ, RZ, 0x40000040 ;  /* 0x40000040ff057424 */ /* 0x000fe200078e00ff */
[----:B------:R-:W-:Y:S01]  /*11300*/  UMOV UR41, 0x40000040 ;  /* 0x4000004000297882 */ /* 0x000fe20000000000 */
[----:B------:R-:W-:Y:S01]  /*11310*/  UMOV UR37, 0x40000040 ;  /* 0x4000004000257882 */ /* 0x000fe20000000000 */
[----:B------:R-:W-:Y:S01]  /*11320*/  IMAD R4, R209, 0x900, R221 ;  /* 0x00000900d1047824 */ /* 0x000fe200078e02dd */
[----:B------:R-:W-:Y:S01]  /*11330*/  UIADD3 UR5, UR4, 0x2, URZ ;  /* 0x0000000204057890 */ /* 0x000fe2000fffe03f */
[----:B------:R-:W-:Y:S01]  /*11340*/  R2UR UR39, R5 ;  /* 0x00000000052772ca */ /* 0x000fe200000e0000 */
[----:B------:R-:W-:Y:S01]  /*11350*/  UMOV UR8, UR4 ;  /* 0x0000000400087c82 */ /* 0x000fe20008000000 */
[C---:B------:R-:W-:Y:S01]  /*11360*/  VIADD R6, R4.reuse, 0x2 ;  /* 0x0000000204067836 */ /* 0x040fe20000000000 */
[----:B------:R-:W-:Y:S01]  /*11370*/  R2UR UR10, R4 ;  /* 0x00000000040a72ca */ /* 0x000fe200000e0000 */
[----:B------:R-:W-:Y:S01]  /*11380*/  IMAD.U32 R8, RZ, RZ, UR8 ;  /* 0x00000008ff087e24 */ /* 0x000fe2000f8e00ff */
[----:B------:R-:W-:-:S02]  /*11390*/  UIADD3 UR52, UR4, 0x406, URZ ;  /* 0x0000040604347890 */ /* 0x000fc4000fffe03f */
[----:B------:R-:W-:Y:S02]  /*113a0*/  UIADD3 UR48, UR4, 0x800, URZ ;  /* 0x0000080004307890 */ /* 0x000fe4000fffe03f */
[----:B------:R0:W-:Y:S01]  /*113b0*/  STL.64 [R1+0x38], R8 ;  /* 0x0000380801007387 */ /* 0x0001e20000100a00 */
[----:B------:R-:W-:Y:S02]  /*113c0*/  UIADD3 UR44, UR4, 0x802, URZ ;  /* 0x00000802042c7890 */ /* 0x000fe4000fffe03f */
[----:B------:R-:W-:Y:S02]  /*113d0*/  UIADD3 UR40, UR4, 0x804, URZ ;  /* 0x0000080404287890 */ /* 0x000fe4000fffe03f */
[----:B------:R-:W-:Y:S02]  /*113e0*/  UIADD3 UR36, UR4, 0x806, URZ ;  /* 0x0000080604247890 */ /* 0x000fe4000fffe03f */
[----:B------:R-:W-:Y:S01]  /*113f0*/  HGMMA.64x96x16.F32.BF16 R24, gdesc[UR8], RZ, !UPT, gsb0 ;  /* 0x01600000081879f0 */ /* 0x000fe2000c0018ff */
[----:B------:R-:W-:Y:S01]  /*11400*/  R2UR UR10, R6 ;  /* 0x00000000060a72ca */ /* 0x000fe200000e0000 */
[----:B------:R-:W-:Y:S01]  /*11410*/  UMOV UR8, UR5 ;  /* 0x0000000500087c82 */ /* 0x000fe20008000000 */
[----:B------:R-:W-:Y:S01]  /*11420*/  R2UR UR11, R7 ;  /* 0x00000000070b72ca */ /* 0x000fe200000e0000 */
[----:B------:R-:W-:Y:S01]  /*11430*/  UMOV UR9, 0x40000040 ;  /* 0x4000004000097882 */ /* 0x000fe20000000000 */
[----:B------:R-:W-:Y:S01]  /*11440*/  VIADD R6, R4, 0x4 ;  /* 0x0000000404067836 */ /* 0x000fe20000000000 */
[----:B------:R-:W-:Y:S01]  /*11450*/  UIADD3 UR5, UR4, 0x4, URZ ;  /* 0x0000000404057890 */ /* 0x000fe2000fffe03f */
[----:B------:R-:W-:-:S02]  /*11460*/  IMAD.MOV.U32 R7, RZ, RZ, 0x40000040 ;  /* 0x40000040ff077424 */ /* 0x000fc400078e00ff */
[----:B0-----:R-:W-:Y:S02]  /*11470*/  IMAD.U32 R8, RZ, RZ, UR8 ;  /* 0x00000008ff087e24 */ /* 0x001fe4000f8e00ff */
[----:B------:R-:W-:-:S05]  /*11480*/  IMAD.U32 R9, RZ, RZ, UR9 ;  /* 0x00000009ff097e24 */ /* 0x000fca000f8e00ff */
[----:B------:R0:W-:Y:S01]  /*11490*/  STL.64 [R1+0x30], R8 ;  /* 0x0000300801007387 */ /* 0x0001e20000100a00 */
[----:B------:R-:W-:Y:S02]  /*114a0*/  WARPGROUP.DEPBAR.LE gsb0, 0x0 ;  /* 0x00008000000079c5 */ /* 0x000fe40000010000 */
[----:B------:R-:W-:-:S06]  /*114b0*/  WARPGROUP.ARRIVE ;  /* 0x00000000000079c5 */ /* 0x000fcc0000000000 */
[----:B------:R-:W-:Y:S01]  /*114c0*/  HGMMA.64x96x16.F32.BF16 R24, gdesc[UR8], R24, gsb0 ;  /* 0x01600000081879f0 */ /* 0x000fe20008001818 */
[----:B------:R-:W-:Y:S01]  /*114d0*/  R2UR UR10, R6 ;  /* 0x00000000060a72ca */ /* 0x000fe200000e0000 */
[----:B------:R-:W-:Y:S01]  /*114e0*/  UMOV UR8, UR5 ;  /* 0x0000000500087c82 */ /* 0x000fe20008000000 */
[----:B------:R-:W-:Y:S01]  /*114f0*/  R2UR UR11, R7 ;  /* 0x00000000070b72ca */ /* 0x000fe200000e0000 */
[----:B------:R-:W-:Y:S01]  /*11500*/  UMOV UR9, 0x40000040 ;  /* 0x4000004000097882 */ /* 0x000fe20000000000 */
[----:B------:R-:W-:Y:S01]  /*11510*/  VIADD R6, R4, 0x6 ;  /* 0x0000000604067836 */ /* 0x000fe20000000000 */
[----:B------:R-:W-:Y:S01]  /*11520*/  UIADD3 UR5, UR4, 0x6, URZ ;  /* 0x0000000604057890 */ /* 0x000fe2000fffe03f */
[----:B------:R-:W-:Y:S01]  /*11530*/  IMAD.MOV.U32 R7, RZ, RZ, 0x40000040 ;  /* 0x40000040ff077424 */ /* 0x000fe200078e00ff */
[----:B0-----:R-:W-:Y:S01]  /*11540*/  MOV R8, UR8 ;  /* 0x0000000800087c02 */ /* 0x001fe20008000f00 */
        /* <DEDUP_REMOVED lines=11> */
[----:B------:R-:W-:Y:S02]  /*11600*/  IMAD.MOV.U32 R7, RZ, RZ, 0x40000040 ;  /* 0x40000040ff077424 */ /* 0x000fe400078e00ff */
        /* <DEDUP_REMOVED lines=11> */
[----:B------:R-:W-:Y:S01]  /*116c0*/  MOV R7, 0x40000040 ;  /* 0x4000004000077802 */ /* 0x000fe20000000f00 */
[----:B------:R-:W-:Y:S01]  /*116d0*/  UIADD3 UR5, UR4, 0x402, URZ ;  /* 0x0000040204057890 */ /* 0x000fe2000fffe03f */
        /* <DEDUP_REMOVED lines=23> */
[----:B------:R-:W-:Y:S02]  /*11850*/  VIADD R6, R4, 0x306 ;  /* 0x0000030604067836 */ /* 0x000fe40000000000 */
[----:B------:R-:W-:Y:S02]  /*11860*/  IMAD.MOV.U32 R7, RZ, RZ, 0x40000040 ;  /* 0x40000040ff077424 */ /* 0x000fe400078e00ff */
[----:B0-----:R-:W-:Y:S01]  /*11870*/  IMAD.U32 R8, RZ, RZ, UR8 ;  /* 0x00000008ff087e24 */ /* 0x001fe2000f8e00ff */
[----:B------:R-:W-:Y:S01]  /*11880*/  R2UR UR54, R6 ;  /* 0x00000000063672ca */ /* 0x000fe200000e0000 */
[----:B------:R-:W-:Y:S01]  /*11890*/  VIADD R6, R4, 0x600 ;  /* 0x0000060004067836 */ /* 0x000fe20000000000 */
[----:B------:R-:W-:Y:S01]  /*118a0*/  R2UR UR55, R7 ;  /* 0x00000000073772ca */ /* 0x000fe200000e0000 */
[----:B------:R-:W-:-:S02]  /*118b0*/  IMAD.MOV.U32 R7, RZ, RZ, 0x40000040 ;  /* 0x40000040ff077424 */ /* 0x000fc400078e00ff */
[----:B------:R-:W-:Y:S01]  /*118c0*/  IMAD.U32 R9, RZ, RZ, UR9 ;  /* 0x00000009ff097e24 */ /* 0x000fe2000f8e00ff */
[----:B------:R-:W-:Y:S02]  /*118d0*/  R2UR UR50, R6 ;  /* 0x00000000063272ca */ /* 0x000fe400000e0000 */
[----:B------:R-:W-:Y:S01]  /*118e0*/  R2UR UR51, R7 ;  /* 0x00000000073372ca */ /* 0x000fe200000e0000 */
[----:B------:R-:W-:Y:S01]  /*118f0*/  IMAD.MOV.U32 R7, RZ, RZ, 0x40000040 ;  /* 0x40000040ff077424 */ /* 0x000fe200078e00ff */
[----:B------:R-:W-:Y:S01]  /*11900*/  IADD3 R6, R4, 0x602, RZ ;  /* 0x0000060204067810 */ /* 0x000fe20007ffe0ff */
[----:B------:R0:W-:Y:S03]  /*11910*/  STL.64 [R1+0x8], R8 ;  /* 0x0000080801007387 */ /* 0x0001e60000100a00 */
[----:B------:R-:W-:Y:S01]  /*11920*/  R2UR UR46, R6 ;  /* 0x00000000062e72ca */ /* 0x000fe200000e0000 */
[----:B------:R-:W-:Y:S01]  /*11930*/  VIADD R6, R4, 0x604 ;  /* 0x0000060404067836 */ /* 0x000fe20000000000 */
[----:B------:R-:W-:Y:S01]  /*11940*/  R2UR UR47, R7 ;  /* 0x00000000072f72ca */ /* 0x000fe200000e0000 */
[----:B------:R-:W-:-:S02]  /*11950*/  IMAD.MOV.U32 R7, RZ, RZ, 0x40000040 ;  /* 0x40000040ff077424 */ /* 0x000fc400078e00ff */
[----:B------:R-:W-:Y:S01]  /*11960*/  VIADD R4, R4, 0x606 ;  /* 0x0000060604047836 */ /* 0x000fe20000000000 */
[----:B------:R-:W-:Y:S02]  /*11970*/  R2UR UR42, R6 ;  /* 0x00000000062a72ca */ /* 0x000fe400000e0000 */
[----:B------:R-:W-:Y:S02]  /*11980*/  R2UR UR43, R7 ;  /* 0x00000000072b72ca */ /* 0x000fe400000e0000 */
[----:B------:R-:W-:Y:S01]  /*11990*/  R2UR UR38, R4 ;  /* 0x00000000042672ca */ /* 0x000fe200000e0000 */
        /* <DEDUP_REMOVED lines=19> */
[----:B0-----:R-:W-:Y:S05]  /*11ad0*/  @!P0 BRA `(.L_x_622) ;  /* 0x0000000000048947 */ /* 0x001fea0003800000 */
[----:B------:R-:W-:Y:S01]  /*11ae0*/  BPT.TRAP 0x1 ;  /* 0x000000040000795c */ /* 0x000fe20000300000 */
.L_x_622:
[----:B------:R-:W2:Y:S01]  /*11af0*/  LDL R12, [R1+0x78] ;  /* 0x00007800010c7983 */ /* 0x000ea20000100800 */
[----:B------:R-:W-:Y:S01]  /*11b00*/  ULDC UR4, c[0x0][0x9d8] ;  /* 0x0002760000047ab9 */ /* 0x000fe20000000800 */
[----:B------:R-:W-:Y:S01]  /*11b10*/  ULDC UR5, c[0x0][0x988] ;  /* 0x0002620000057ab9 */ /* 0x000fe20000000800 */
        /* <DEDUP_REMOVED lines=30> */
[----:B------:R-:W4:Y:S01]  /*11d00*/  MUFU.TANH R29, R29 ;  /* 0x0000001d001d7308 */ /* 0x000f220000002400 */
        /* <DEDUP_REMOVED lines=17> */
[----:B------:R-:W-:Y:S01]  /*11e20*/  P2R R8, PR, RZ, 0x1 ;  /* 0x00000001ff087803 */ /* 0x000fe20000000000 */
[----:B------:R-:W-:Y:S01]  /*11e30*/  FMUL.FTZ R63, R63, UR4 ;  /* 0x000000043f3f7c20 */ /* 0x000fe20008410000 */
[----:B------:R-:W-:Y:S01]  /*11e40*/  FMUL.FTZ R66, R66, UR4 ;  /* 0x0000000442427c20 */ /* 0x000fe20008410000 */
[----:B------:R-:W-:Y:S01]  /*11e50*/  FMUL.FTZ R67, R67, UR4 ;  /* 0x0000000443437c20 */ /* 0x000fe20008410000 */
[----:B------:R-:W-:Y:S01]  /*11e60*/  FMUL.FTZ R70, R70, UR4 ;  /* 0x0000000446467c20 */ /* 0x000fe20008410000 */
[----:B------:R-:W-:Y:S01]  /*11e70*/  FMUL.FTZ R71, R71, UR4 ;  /* 0x0000000447477c20 */ /* 0x000fe20008410000 */
[----:B------:R-:W4:Y:S01]  /*11e80*/  MUFU.TANH R33, R33 ;  /* 0x0000002100217308 */ /* 0x000f220000002400 */
[----:B------:R-:W-:Y:S01]  /*11e90*/  VIADD R3, R3, 0x30840 ;  /* 0x0003084003037836 */ /* 0x000fe20000000000 */
[----:B------:R-:W-:Y:S01]  /*11ea0*/  ULDC UR38, c[0x0][0x9d8] ;  /* 0x0002760000267ab9 */ /* 0x000fe20000000800 */
[----:B------:R-:W-:Y:S01]  /*11eb0*/  ULDC UR39, c[0x0][0x988] ;  /* 0x0002620000277ab9 */ /* 0x000fe20000000800 */
[----:B------:R-:W-:Y:S01]  /*11ec0*/  BSSY B0, `(.L_x_623) ;  /* 0x0000483000007945 */ /* 0x000fe20003800000 */
[-C--:B------:R-:W-:Y:S01]  /*11ed0*/  MOV R118, R119.reuse ;  /* 0x0000007700767202 */ /* 0x080fe20000000f00 */
[----:B------:R-:W-:Y:S01]  /*11ee0*/  IMAD.MOV.U32 R117, RZ, RZ, R119 ;  /* 0x000000ffff757224 */ /* 0x000fe200078e0077 */
[----:B------:R-:W-:Y:S01]  /*11ef0*/  PRMT R3, R222, 0x654, R3 ;  /* 0x00000654de037816 */ /* 0x000fe20000000003 */
[----:B------:R-:W4:Y:S01]  /*11f00*/  MUFU.TANH R6, R27 ;  /* 0x0000001b00067308 */ /* 0x000f220000002400 */
[--C-:B------:R-:W-:Y:S01]  /*11f10*/  IMAD.MOV.U32 R116, RZ, RZ, R119.reuse ;  /* 0x000000ffff747224 */ /* 0x100fe200078e0077 */
[-C--:B------:R-:W-:Y:S01]  /*11f20*/  MOV R107, R119.reuse ;  /* 0x00000077006b7202 */ /* 0x080fe20000000f00 */
[----:B------:R4:W-:Y:S01]  /*11f30*/  SYNCS.ARRIVE.TRANS64.RED.A1T0 RZ, [R3+URZ], RZ ;  /* 0x000000ff03ff79a7 */ /* 0x0009e2000810043f */
[--C-:B------:R-:W-:Y:S01]  /*11f40*/  IMAD.MOV.U32 R115, RZ, RZ, R119.reuse ;  /* 0x000000ffff737224 */ /* 0x100fe200078e0077 */
[-C--:B------:R-:W-:Y:S01]  /*11f50*/  MOV R96, R119.reuse ;  /* 0x0000007700607202 */ /* 0x080fe20000000f00 */
[--C-:B------:R-:W-:Y:S01]  /*11f60*/  IMAD.MOV.U32 R114, RZ, RZ, R119.reuse ;  /* 0x000000ffff727224 */ /* 0x100fe200078e0077 */
[----:B------:R-:W-:Y:S01]  /*11f70*/  MOV R74, R119 ;  /* 0x00000077004a7202 */ /* 0x000fe20000000f00 */
[----:B------:R-:W4:Y:S01]  /*11f80*/  MUFU.TANH R36, R36 ;  /* 0x0000002400247308 */ /* 0x000f220000002400 */
[----:B------:R-:W-:-:S02]  /*11f90*/  IMAD.MOV.U32 R113, RZ, RZ, R119 ;  /* 0x000000ffff717224 */ /* 0x000fc400078e0077 */
[--C-:B------:R-:W-:Y:S02]  /*11fa0*/  IMAD.MOV.U32 R112, RZ, RZ, R119.reuse ;  /* 0x000000ffff707224 */ /* 0x100fe400078e0077 */
[--C-:B------:R-:W-:Y:S02]  /*11fb0*/  IMAD.MOV.U32 R111, RZ, RZ, R119.reuse ;  /* 0x000000ffff6f7224 */ /* 0x100fe400078e0077 */
[--C-:B------:R-:W-:Y:S01]  /*11fc0*/  IMAD.MOV.U32 R110, RZ, RZ, R119.reuse ;  /* 0x000000ffff6e7224 */ /* 0x100fe200078e0077 */
[----:B------:R-:W4:Y:S01]  /*11fd0*/  MUFU.TANH R9, R30 ;  /* 0x0000001e00097308 */ /* 0x000f220000002400 */
[--C-:B------:R-:W-:Y:S02]  /*11fe0*/  IMAD.MOV.U32 R109, RZ, RZ, R119.reuse ;  /* 0x000000ffff6d7224 */ /* 0x100fe400078e0077 */
[--C-:B------:R-:W-:Y:S02]  /*11ff0*/  IMAD.MOV.U32 R108, RZ, RZ, R119.reuse ;  /* 0x000000ffff6c7224 */ /* 0x100fe400078e0077 */
[----:B------:R-:W-:-:S02]  /*12000*/  IMAD.MOV.U32 R106, RZ, RZ, R119 ;  /* 0x000000ffff6a7224 */ /* 0x000fc400078e0077 */
[--C-:B------:R-:W-:Y:S01]  /*12010*/  IMAD.MOV.U32 R105, RZ, RZ, R119.reuse ;  /* 0x000000ffff697224 */ /* 0x100fe200078e0077 */
[----:B------:R-:W4:Y:S01]  /*12020*/  MUFU.TANH R37, R37 ;  /* 0x0000002500257308 */ /* 0x000f220000002400 */
[--C-:B------:R-:W-:Y:S02]  /*12030*/  IMAD.MOV.U32 R104, RZ, RZ, R119.reuse ;  /* 0x000000ffff687224 */ /* 0x100fe400078e0077 */
[--C-:B------:R-:W-:Y:S02]  /*12040*/  IMAD.MOV.U32 R103, RZ, RZ, R119.reuse ;  /* 0x000000ffff677224 */ /* 0x100fe400078e0077 */
[--C-:B------:R-:W-:Y:S02]  /*12050*/  IMAD.MOV.U32 R102, RZ, RZ, R119.reuse ;  /* 0x000000ffff667224 */ /* 0x100fe400078e0077 */
[--C-:B------:R-:W-:Y:S01]  /*12060*/  IMAD.MOV.U32 R101, RZ, RZ, R119.reuse ;  /* 0x000000ffff657224 */ /* 0x100fe200078e0077 */
        /* <DEDUP_REMOVED lines=16> */
[----:B------:R-:W-:-:S07]  /*12170*/  IMAD.MOV.U32 R72, RZ, RZ, R119 ;  /* 0x000000ffff487224 */ /* 0x000fce00078e0077 */
[----:B------:R-:W-:Y:S08]  /*12180*/  MUFU.TANH R73, R59 ;  /* 0x0000003b00497308 */ /* 0x000ff00000002400 */
[----:B------:R-:W4:Y:S08]  /*12190*/  MUFU.TANH R15, R35 ;  /* 0x00000023000f7308 */ /* 0x000f300000002400 */
[----:B------:R-:W4:Y:S08]  /*121a0*/  MUFU.TANH R44, R44 ;  /* 0x0000002c002c7308 */ /* 0x000f300000002400 */
[----:B------:R-:W-:Y:S08]  /*121b0*/  MUFU.TANH R87, R65 ;  /* 0x0000004100577308 */ /* 0x000ff00000002400 */
[----:B------:R-:W4:Y:S08]  /*121c0*/  MUFU.TANH R21, R38 ;  /* 0x0000002600157308 */ /* 0x000f300000002400 */
[----:B------:R-:W4:Y:S08]  /*121d0*/  MUFU.TANH R45, R45 ;  /* 0x0000002d002d7308 */ /* 0x000f300000002400 */
[----:B------:R-:W-:Y:S08]  /*121e0*/  MUFU.TANH R10, R55 ;  /* 0x00000037000a7308 */ /* 0x000ff00000002400 */
[----:B------:R-:W4:Y:S08]  /*121f0*/  MUFU.TANH R39, R39 ;  /* 0x0000002700277308 */ /* 0x000f300000002400 */
[----:B------:R-:W4:Y:S08]  /*12200*/  MUFU.TANH R48, R48 ;  /* 0x0000003000307308 */ /* 0x000f300000002400 */
[----:B------:R-:W-:Y:S08]  /*12210*/  MUFU.TANH R5, R51 ;  /* 0x0000003300057308 */ /* 0x000ff00000002400 */
[----:B------:R0:W4:Y:S08]  /*12220*/  MUFU.TANH R27, R42 ;  /* 0x0000002a001b7308 */ /* 0x0001300000002400 */
[----:B------:R-:W-:Y:S01]  /*12230*/  MUFU.TANH R0, R43 ;  /* 0x0000002b00007308 */ /* 0x000fe20000002400 */
[----:B0-----:R-:W-:-:S07]  /*12240*/  IMAD.MOV.U32 R42, RZ, RZ, R119 ;  /* 0x000000ffff2a7224 */ /* 0x001fce00078e0077 */
[----:B------:R-:W0:Y:S08]  /*12250*/  MUFU.TANH R49, R49 ;  /* 0x0000003100317308 */ /* 0x000e300000002400 */
[----:B------:R-:W0:Y:S08]  /*12260*/  MUFU.TANH R52, R52 ;  /* 0x0000003400347308 */ /* 0x000e300000002400 */
[----:B------:R1:W0:Y:S08]  /*12270*/  MUFU.TANH R31, R46 ;  /* 0x0000002e001f7308 */ /* 0x0002300000002400 */
[----:B------:R-:W0:Y:S01]  /*12280*/  MUFU.TANH R75, R53 ;  /* 0x00000035004b7308 */ /* 0x000e220000002400 */
[----:B-1----:R-:W-:-:S07]  /*12290*/  IMAD.MOV.U32 R46, RZ, RZ, R119 ;  /* 0x000000ffff2e7224 */ /* 0x002fce00078e0077 */
[----:B------:R-:W1:Y:S08]  /*122a0*/  MUFU.TANH R4, R47 ;  /* 0x0000002f00047308 */ /* 0x000e700000002400 */
[----:B------:R-:W1:Y:S08]  /*122b0*/  MUFU.TANH R56, R56 ;  /* 0x0000003800387308 */ /* 0x000e700000002400 */
[----:B------:R3:W1:Y:S08]  /*122c0*/  MUFU.TANH R35, R50 ;  /* 0x0000003200237308 */ /* 0x0006700000002400 */
[----:B------:R1:W1:Y:S01]  /*122d0*/  MUFU.TANH R79, R57 ;  /* 0x00000039004f7308 */ /* 0x0002620000002400 */
[----:B---3--:R-:W-:-:S07]  /*122e0*/  IMAD.MOV.U32 R50, RZ, RZ, R119 ;  /* 0x000000ffff327224 */ /* 0x008fce00078e0077 */
[----:B------:R-:W3:Y:S08]  /*122f0*/  MUFU.TANH R60, R60 ;  /* 0x0000003c003c7308 */ /* 0x000ef00000002400 */
[----:B------:R-:W3:Y:S01]  /*12300*/  MUFU.TANH R54, R54 ;  /* 0x0000003600367308 */ /* 0x000ee20000002400 */
[----:B--2---:R-:W-:-:S04]  /*12310*/  IMAD.IADD R12, R12, 0x1, R142 ;  /* 0x000000010c0c7824 */ /* 0x004fc800078e028e */
[----:B------:R-:W-:Y:S02]  /*12320*/  IMAD R14, R143, -0x60, R12 ;  /* 0xffffffa08f0e7824 */ /* 0x000fe400078e020c */
[----:B------:R-:W-:Y:S01]  /*12330*/  FMUL.FTZ R12, R69, UR4 ;  /* 0x00000004450c7c20 */ /* 0x000fe20008410000 */
[----:B------:R-:W2:Y:S02]  /*12340*/  MUFU.TANH R61, R61 ;  /* 0x0000003d003d7308 */ /* 0x000ea40000002400 */
[C---:B------:R-:W-:Y:S02]  /*12350*/  ISETP.GT.AND P6, PT, R14.reuse, RZ, PT ;  /* 0x000000ff0e00720c */ /* 0x040fe40003fc4270 */
[C---:B------:R-:W-:Y:S02]  /*12360*/  ISETP.GT.AND P5, PT, R14.reuse, 0x1, PT ;  /* 0x000000010e00780c */ /* 0x040fe40003fa4270 */
[----:B------:R-:W-:Y:S02]  /*12370*/  ISETP.GT.AND P4, PT, R14, 0x8, PT ;  /* 0x000000080e00780c */ /* 0x000fe40003f84270 */
[----:B------:R-:W2:Y:S01]  /*12380*/  MUFU.TANH R64, R64 ;  /* 0x0000004000407308 */ /* 0x000ea20000002400 */
[----:B------:R-:W-:-:S02]  /*12390*/  FSEL R93, R24, -INF , P6 ;  /* 0xff800000185d7808 */ /* 0x000fc40003000000 */
[----:B------:R-:W-:Y:S02]  /*123a0*/  FSEL R20, R25, -INF , P5 ;  /* 0xff80000019147808 */ /* 0x000fe40002800000 */
[----:B------:R-:W-:Y:S02]  /*123b0*/  ISETP.GT.AND P3, PT, R14, 0x9, PT ;  /* 0x000000090e00780c */ /* 0x000fe40003f64270 */
[----:B------:R-:W-:Y:S01]  /*123c0*/  FSEL R97, R28, -INF , P4 ;  /* 0xff8000001c617808 */ /* 0x000fe20002000000 */
[----:B------:R-:W2:Y:S01]  /*123d0*/  MUFU.TANH R58, R58 ;  /* 0x0000003a003a7308 */ /* 0x000ea20000002400 */
[----:B------:R-:W-:Y:S02]  /*123e0*/  FMNMX.FTZ R24, R93, R20, !PT ;  /* 0x000000145d187209 */ /* 0x000fe40007810000 */
[----:B------:R-:W-:Y:S02]  /*123f0*/  ISETP.GT.AND P2, PT, R14, 0x10, PT ;  /* 0x000000100e00780c */ /* 0x000fe40003f44270 */
[----:B----4-:R-:W-:-:S02]  /*12400*/  FSEL R99, R29, -INF , P3 ;  /* 0xff8000001d637808 */ /* 0x010fc40001800000 */
[----:B------:R-:W-:Y:S01]  /*12410*/  FMNMX.FTZ R24, R97, R24, !PT ;  /* 0x0000001861187209 */ /* 0x000fe20007810000 */
[----:B------:R-:W4:Y:S01]  /*12420*/  MUFU.TANH R68, R68 ;  /* 0x0000004400447308 */ /* 0x000f220000002400 */
[----:B------:R-:W-:Y:S02]  /*12430*/  ISETP.GT.AND P1, PT, R14, 0x11, PT ;  /* 0x000000110e00780c */ /* 0x000fe40003f24270 */
[----:B------:R-:W-:Y:S02]  /*12440*/  FSEL R69, R32, -INF , P2 ;  /* 0xff80000020457808 */ /* 0x000fe40001000000 */
[----:B------:R-:W-:Y:S02]  /*12450*/  FMNMX.FTZ R24, R99, R24, !PT ;  /* 0x0000001863187209 */ /* 0x000fe40007810000 */
[----:B------:R-:W-:Y:S01]  /*12460*/  FSEL R7, R7, -INF , P6 ;  /* 0xff80000007077808 */ /* 0x000fe20003000000 */
[----:B------:R-:W4:Y:S01]  /*12470*/  MUFU.TANH R12, R12 ;  /* 0x0000000c000c7308 */ /* 0x000f220000002400 */
[----:B------:R-:W-:-:S02]  /*12480*/  ISETP.GT.AND P6, PT, R14, 0x18, PT ;  /* 0x000000180e00780c */ /* 0x000fc40003fc4270 */
[----:B------:R-:W-:Y:S02]  /*12490*/  FSEL R59, R33, -INF , P1 ;  /* 0xff800000213b7808 */ /* 0x000fe40000800000 */
[----:B------:R-:W-:Y:S02]  /*124a0*/  FMNMX.FTZ R24, R69, R24, !PT ;  /* 0x0000001845187209 */ /* 0x000fe40007810000 */
[----:B------:R-:W-:Y:S01]  /*124b0*/  FSEL R6, R6, -INF , P5 ;  /* 0xff80000006067808 */ /* 0x000fe20002800000 */
[----:B------:R-:W-:Y:S01]  /*124c0*/  MUFU.TANH R62, R62 ;  /* 0x0000003e003e7308 */ /* 0x000fe20000002400 */
[----:B------:R-:W-:Y:S02]  /*124d0*/  ISETP.GT.AND P5, PT, R14, 0x19, PT ;  /* 0x000000190e00780c */ /* 0x000fe40003fa4270 */
[----:B------:R-:W-:Y:S02]  /*124e0*/  FSEL R65, R36, -INF , P6 ;  /* 0xff80000024417808 */ /* 0x000fe40003000000 */
[----:B------:R-:W-:-:S02]  /*124f0*/  FMNMX.FTZ R24, R59, R24, !PT ;  /* 0x000000183b187209 */ /* 0x000fc40007810000 */
[----:B------:R-:W-:Y:S01]  /*12500*/  FSEL R9, R9, -INF , P4 ;  /* 0xff80000009097808 */ /* 0x000fe20002000000 */
[----:B------:R-:W4:Y:S01]  /*12510*/  MUFU.TANH R66, R66 ;  /* 0x0000004200427308 */ /* 0x000f220000002400 */
[C---:B------:R-:W-:Y:S02]  /*12520*/  ISETP.GT.AND P4, PT, R14.reuse, 0x20, PT ;  /* 0x000000200e00780c */ /* 0x040fe40003f84270 */
[----:B------:R-:W-:Y:S02]  /*12530*/  FSEL R55, R37, -INF , P5 ;  /* 0xff80000025377808 */ /* 0x000fe40002800000 */
[----:B------:R-:W-:Y:S02]  /*12540*/  FMNMX.FTZ R24, R65, R24, !PT ;  /* 0x0000001841187209 */ /* 0x000fe40007810000 */
[----:B------:R-:W-:Y:S01]  /*12550*/  FSEL R11, R11, -INF , P3 ;  /* 0xff8000000b0b7808 */ /* 0x000fe20001800000 */
[----:B------:R-:W-:Y:S01]  /*12560*/  MUFU.TANH R70, R70 ;  /* 0x0000004600467308 */ /* 0x000fe20000002400 */
[----:B------:R-:W-:-:S02]  /*12570*/  ISETP.GT.AND P3, PT, R14, 0x21, PT ;  /* 0x000000210e00780c */ /* 0x000fc40003f64270 */
[----:B------:R-:W-:Y:S01]  /*12580*/  FSEL R51, R40, -INF , P4 ;  /* 0xff80000028337808 */ /* 0x000fe20002000000 */
[----:B------:R-:W-:Y:S01]  /*12590*/  IMAD.MOV.U32 R40, RZ, RZ, R119 ;  /* 0x000000ffff287224 */ /* 0x000fe200078e0077 */
[----:B------:R-:W-:Y:S02]  /*125a0*/  FMNMX.FTZ R24, R55, R24, !PT ;  /* 0x0000001837187209 */ /* 0x000fe40007810000 */
[----:B------:R-:W-:Y:S01]  /*125b0*/  FSEL R13, R13, -INF , P2 ;  /* 0xff8000000d0d7808 */ /* 0x000fe20001000000 */
[----:B------:R4:W4:Y:S01]  /*125c0*/  MUFU.TANH R95, R71 ;  /* 0x00000047005f7308 */ /* 0x0009220000002400 */
[----:B------:R-:W-:Y:S02]  /*125d0*/  ISETP.GT.AND P2, PT, R14, 0x28, PT ;  /* 0x000000280e00780c */ /* 0x000fe40003f44270 */
[----:B------:R-:W-:Y:S02]  /*125e0*/  FSEL R43, R41, -INF , P3 ;  /* 0xff800000292b7808 */ /* 0x000fe40001800000 */
[----:B------:R-:W-:-:S02]  /*125f0*/  FMNMX.FTZ R24, R51, R24, !PT ;  /* 0x0000001833187209 */ /* 0x000fc40007810000 */
[----:B------:R-:W-:Y:S02]  /*12600*/  FSEL R15, R15, -INF , P1 ;  /* 0xff8000000f0f7808 */ /* 0x000fe40000800000 */
[----:B------:R-:W-:Y:S02]  /*12610*/  ISETP.GT.AND P1, PT, R14, 0x29, PT ;  /* 0x000000290e00780c */ /* 0x000fe40003f24270 */
[----:B------:R-:W-:Y:S01]  /*12620*/  FSEL R37, R44, -INF , P2 ;  /* 0xff8000002c257808 */ /* 0x000fe20001000000 */
[----:B------:R-:W-:Y:S01]  /*12630*/  IMAD.MOV.U32 R44, RZ, RZ, R119 ;  /* 0x000000ffff2c7224 */ /* 0x000fe200078e0077 */
[----:B------:R-:W-:Y:S02]  /*12640*/  FMNMX.FTZ R24, R43, R24, !PT ;  /* 0x000000182b187209 */ /* 0x000fe40007810000 */
[----:B------:R-:W-:Y:S02]  /*12650*/  FSEL R21, R21, -INF , P6 ;  /* 0xff80000015157808 */ /* 0x000fe40003000000 */
[----:B------:R-:W-:-:S02]  /*12660*/  ISETP.GT.AND P6, PT, R14, 0x30, PT ;  /* 0x000000300e00780c */ /* 0x000fc40003fc4270 */
[----:B------:R-:W-:Y:S02]  /*12670*/  FSEL R45, R45, -INF , P1 ;  /* 0xff8000002d2d7808 */ /* 0x000fe40000800000 */
[----:B------:R-:W-:Y:S02]  /*12680*/  FMNMX.FTZ R24, R37, R24, !PT ;  /* 0x0000001825187209 */ /* 0x000fe40007810000 */
[----:B------:R-:W-:Y:S02]  /*12690*/  FSEL R25, R39, -INF , P5 ;  /* 0xff80000027197808 */ /* 0x000fe40002800000 */
[----:B------:R-:W-:Y:S02]  /*126a0*/  ISETP.GT.AND P5, PT, R14, 0x31, PT ;  /* 0x000000310e00780c */ /* 0x000fe40003fa4270 */
[----:B------:R-:W-:Y:S01]  /*126b0*/  FSEL R47, R48, -INF , P6 ;  /* 0xff800000302f7808 */ /* 0x000fe20003000000 */
[----:B------:R-:W-:Y:S01]  /*126c0*/  IMAD.MOV.U32 R48, RZ, RZ, R119 ;  /* 0x000000ffff307224 */ /* 0x000fe200078e0077 */
[----:B------:R-:W-:-:S02]  /*126d0*/  FMNMX.FTZ R24, R45, R24, !PT ;  /* 0x000000182d187209 */ /* 0x000fc40007810000 */
[----:B------:R-:W-:Y:S02]  /*126e0*/  FSEL R27, R27, -INF , P4 ;  /* 0xff8000001b1b7808 */ /* 0x000fe40002000000 */
[----:B------:R-:W-:Y:S02]  /*126f0*/  ISETP.GT.AND P4, PT, R14, 0x38, PT ;  /* 0x000000380e00780c */ /* 0x000fe40003f84270 */
[----:B0-----:R-:W-:Y:S02]  /*12700*/  FSEL R53, R49, -INF , P5 ;  /* 0xff80000031357808 */ /* 0x001fe40002800000 */
[----:B------:R-:W-:Y:S02]  /*12710*/  FMNMX.FTZ R24, R47, R24, !PT ;  /* 0x000000182f187209 */ /* 0x000fe40007810000 */
[----:B------:R-:W-:Y:S01]  /*12720*/  FSEL R29, R0, -INF , P3 ;  /* 0xff800000001d7808 */ /* 0x000fe20001800000 */
[----:B------:R-:W-:Y:S01]  /*12730*/  IMAD.U32 R0, RZ, RZ, UR5 ;  /* 0x00000005ff007e24 */ /* 0x000fe2000f8e00ff */
[----:B------:R-:W-:-:S02]  /*12740*/  ISETP.GT.AND P3, PT, R14, 0x39, PT ;  /* 0x000000390e00780c */ /* 0x000fc40003f64270 */
[----:B-1----:R-:W-:Y:S02]  /*12750*/  FSEL R57, R52, -INF , P4 ;  /* 0xff80000034397808 */ /* 0x002fe40002000000 */
[----:B------:R-:W-:Y:S02]  /*12760*/  FMNMX.FTZ R24, R53, R24, !PT ;  /* 0x0000001835187209 */ /* 0x000fe40007810000 */
[----:B------:R-:W-:Y:S02]  /*12770*/  FSEL R31, R31, -INF , P2 ;  /* 0xff8000001f1f7808 */ /* 0x000fe40001000000 */
        /* <DEDUP_REMOVED lines=14> */
[----:B---3--:R-:W-:Y:S01]  /*12860*/  FSEL R81, R60, -INF , P6 ;  /* 0xff8000003c517808 */ /* 0x008fe20003000000 */
[----:B------:R-:W-:Y:S01]  /*12870*/  IMAD.MOV.U32 R60, RZ, RZ, R119 ;  /* 0x000000ffff3c7224 */ /* 0x000fe200078e0077 */
[----:B------:R-:W-:-:S02]  /*12880*/  FMNMX.FTZ R24, R79, R24, !PT ;  /* 0x000000184f187209 */ /* 0x000fc40007810000 */
[----:B------:R-:W-:Y:S01]  /*12890*/  FSEL R41, R54, -INF , P4 ;  /* 0xff80000036297808 */ /* 0x000fe20002000000 */
[----:B------:R-:W-:Y:S01]  /*128a0*/  IMAD.MOV.U32 R54, RZ, RZ, R119 ;  /* 0x000000ffff367224 */ /* 0x000fe200078e0077 */
[----:B------:R-:W-:Y:S02]  /*128b0*/  ISETP.GT.AND P4, PT, R14, 0x50, PT ;  /* 0x000000500e00780c */ /* 0x000fe40003f84270 */
[----:B--2---:R-:W-:Y:S02]  /*128c0*/  FSEL R83, R61, -INF , P5 ;  /* 0xff8000003d537808 */ /* 0x004fe40002800000 */
[----:B------:R-:W-:Y:S02]  /*128d0*/  FMNMX.FTZ R24, R81, R24, !PT ;  /* 0x0000001851187209 */ /* 0x000fe40007810000 */
[----:B------:R-:W-:Y:S02]  /*128e0*/  FSEL R49, R10, -INF , P3 ;  /* 0xff8000000a317808 */ /* 0x000fe40001800000 */
[----:B------:R-:W-:-:S02]  /*128f0*/  ISETP.GT.AND P3, PT, R14, 0x51, PT ;  /* 0x000000510e00780c */ /* 0x000fc40003f64270 */
[----:B------:R-:W-:Y:S01]  /*12900*/  FSEL R85, R64, -INF , P4 ;  /* 0xff80000040557808 */ /* 0x000fe20002000000 */
[--C-:B------:R-:W-:Y:S01]  /*12910*/  IMAD.MOV.U32 R64, RZ, RZ, R119.reuse ;  /* 0x000000ffff407224 */ /* 0x100fe200078e0077 */
[----:B------:R-:W-:Y:S02]  /*12920*/  FMNMX.FTZ R24, R83, R24, !PT ;  /* 0x0000001853187209 */ /* 0x000fe40007810000 */
[----:B------:R-:W-:Y:S01]  /*12930*/  FSEL R61, R58, -INF , P2 ;  /* 0xff8000003a3d7808 */ /* 0x000fe20001000000 */
[----:B------:R-:W-:Y:S01]  /*12940*/  IMAD.MOV.U32 R58, RZ, RZ, R119 ;  /* 0x000000ffff3a7224 */ /* 0x000fe200078e0077 */
[----:B------:R-:W-:Y:S02]  /*12950*/  ISETP.GT.AND P2, PT, R14, 0x58, PT ;  /* 0x000000580e00780c */ /* 0x000fe40003f44270 */
[----:B------:R-:W-:Y:S02]  /*12960*/  FSEL R87, R87, -INF , P3 ;  /* 0xff80000057577808 */ /* 0x000fe40001800000 */
[----:B------:R-:W-:-:S02]  /*12970*/  FMNMX.FTZ R24, R85, R24, !PT ;  /* 0x0000001855187209 */ /* 0x000fc40007810000 */
[----:B------:R-:W-:Y:S02]  /*12980*/  FSEL R73, R73, -INF , P1 ;  /* 0xff80000049497808 */ /* 0x000fe40000800000 */
[----:B------:R-:W-:Y:S02]  /*12990*/  ISETP.GT.AND P1, PT, R14, 0x59, PT ;  /* 0x000000590e00780c */ /* 0x000fe40003f24270 */
[----:B----4-:R-:W-:Y:S01]  /*129a0*/  FSEL R89, R68, -INF , P2 ;  /* 0xff80000044597808 */ /* 0x010fe20001000000 */
[----:B------:R-:W-:Y:S01]  /*129b0*/  IMAD.MOV.U32 R68, RZ, RZ, R119 ;  /* 0x000000ffff447224 */ /* 0x000fe200078e0077 */
[----:B------:R-:W-:Y:S02]  /*129c0*/  FMNMX.FTZ R24, R87, R24, !PT ;  /* 0x0000001857187209 */ /* 0x000fe40007810000 */
[----:B------:R-:W-:Y:S02]  /*129d0*/  FSEL R91, R12, -INF , P1 ;  /* 0xff8000000c5b7808 */ /* 0x000fe40000800000 */
[----:B------:R-:W-:-:S02]  /*129e0*/  FMNMX.FTZ R24, R89, R24, !PT ;  /* 0x0000001859187209 */ /* 0x000fc40007810000 */
[----:B------:R-:W-:Y:S01]  /*129f0*/  FSEL R71, R66, -INF , P4 ;  /* 0xff80000042477808 */ /* 0x000fe20002000000 */
[----:B------:R-:W-:Y:S01]  /*12a00*/  IMAD.MOV.U32 R66, RZ, RZ, R119 ;  /* 0x000000ffff427224 */ /* 0x000fe200078e0077 */
[----:B------:R-:W-:Y:S02]  /*12a10*/  FMNMX.FTZ R24, R91, R24, !PT ;  /* 0x000000185b187209 */ /* 0x000fe40007810000 */
[----:B------:R-:W-:Y:S02]  /*12a20*/  FSEL R95, R95, -INF , P1 ;  /* 0xff8000005f5f7808 */ /* 0x000fe40000800000 */
[----:B------:R-:W-:Y:S01]  /*12a30*/  MOV R52, R119 ;  /* 0x0000007700347202 */ /* 0x000fe20000000f00 */
[----:B------:R-:W0:Y:S02]  /*12a40*/  SHFL.BFLY PT, R5, R24, 0x2, 0x1f ;  /* 0x0c401f0018057f89 */ /* 0x000e2400000e0000 */
[----:B0-----:R-:W-:-:S05]  /*12a50*/  FMNMX.FTZ R10, R24, R5, !PT ;  /* 0x00000005180a7209 */ /* 0x001fca0007810000 */
[----:B------:R-:W0:Y:S02]  /*12a60*/  SHFL.BFLY PT, R5, R10, 0x1, 0x1f ;  /* 0x0c201f000a057f89 */ /* 0x000e2400000e0000 */
[----:B0-----:R-:W-:Y:S02]  /*12a70*/  FMNMX.FTZ R5, R10, R5, !PT ;  /* 0x000000050a057209 */ /* 0x001fe40007810000 */
[----:B------:R-:W-:Y:S02]  /*12a80*/  FMNMX.FTZ R10, R7, R6, !PT ;  /* 0x00000006070a7209 */ /* 0x000fe40007810000 */
[C---:B------:R-:W-:Y:S01]  /*12a90*/  FSETP.NEU.FTZ.AND P0, PT, R5.reuse, -INF , PT ;  /* 0xff8000000500780b */ /* 0x040fe20003f1d000 */
[----:B------:R-:W-:Y:S01]  /*12aa0*/  FMUL.FTZ R4, R5, R0 ;  /* 0x0000000005047220 */ /* 0x000fe20000410000 */
[----:B------:R-:W-:-:S04]  /*12ab0*/  FMNMX.FTZ R10, R9, R10, !PT ;  /* 0x0000000a090a7209 */ /* 0x000fc80007810000 */
[----:B------:R-:W-:Y:S02]  /*12ac0*/  FMNMX.FTZ R10, R11, R10, !PT ;  /* 0x0000000a0b0a7209 */ /* 0x000fe40007810000 */
[----:B------:R-:W-:Y:S02]  /*12ad0*/  FSEL R12, R4, RZ, P0 ;  /* 0x000000ff040c7208 */ /* 0x000fe40000000000 */
[----:B------:R-:W-:Y:S01]  /*12ae0*/  FMNMX.FTZ R10, R13, R10, !PT ;  /* 0x0000000a0d0a7209 */ /* 0x000fe20007810000 */
[----:B------:R0:W1:Y:S01]  /*12af0*/  MUFU.TANH R4, R63 ;  /* 0x0000003f00047308 */ /* 0x0000620000002400 */
[----:B------:R-:W-:Y:S01]  /*12b00*/  ISETP.NE.AND P0, PT, R8, RZ, PT ;  /* 0x000000ff0800720c */ /* 0x000fe20003f05270 */
[--C-:B------:R-:W-:Y:S01]  /*12b10*/  FFMA.FTZ R186, R65, R0, -R12.reuse ;  /* 0x0000000041ba7223 */ /* 0x100fe2000001080c */
[----:B------:R-:W-:Y:S01]  /*12b20*/  FMNMX.FTZ R10, R15, R10, !PT ;  /* 0x0000000a0f0a7209 */ /* 0x000fe20007810000 */
[-CC-:B------:R-:W-:Y:S01]  /*12b30*/  FFMA.FTZ R184, R69, R0.reuse, -R12.reuse ;  /* 0x0000000045b87223 */ /* 0x180fe2000001080c */
[----:B------:R-:W-:Y:S01]  /*12b40*/  FSEL R65, R62, -INF , P6 ;  /* 0xff8000003e417808 */ /* 0x000fe20003000000 */
[--C-:B------:R-:W-:Y:S01]  /*12b50*/  FFMA.FTZ R180, R51, R0, -R12.reuse ;  /* 0x0000000033b47223 */ /* 0x100fe2000001080c */
[----:B------:R-:W-:Y:S01]  /*12b60*/  FMNMX.FTZ R10, R21, R10, !PT ;  /* 0x0000000a150a7209 */ /* 0x000fe20007810000 */
[----:B------:R2:W3:Y:S01]  /*12b70*/  MUFU.TANH R8, R67 ;  /* 0x0000004300087308 */ /* 0x0004e20000002400 */
[-CC-:B------:R-:W-:Y:S01]  /*12b80*/  FFMA.FTZ R188, R93, R0.reuse, -R12.reuse ;  /* 0x000000005dbc7223 */ /* 0x180fe2000001080c */
[----:B------:R-:W-:Y:S01]  /*12b90*/  FSEL R93, R70, -INF , P2 ;  /* 0xff800000465d7808 */ /* 0x000fe20001000000 */
[--C-:B------:R-:W-:Y:S01]  /*12ba0*/  FFMA.FTZ R190, R97, R0, -R12.reuse ;  /* 0x0000000061be7223 */ /* 0x100fe2000001080c */
[----:B------:R-:W-:Y:S01]  /*12bb0*/  FMNMX.FTZ R10, R25, R10, !PT ;  /* 0x0000000a190a7209 */ /* 0x000fe20007810000 */
[-CC-:B0-----:R-:W-:Y:S01]  /*12bc0*/  FFMA.FTZ R63, R20, R0.reuse, -R12.reuse ;  /* 0x00000000143f7223 */ /* 0x181fe2000001080c */
[-CC-:B------:R-:W-:Y:S01]  /*12bd0*/  FFMA.FTZ R182, R37, R0.reuse, -R12.reuse ;  /* 0x0000000025b67223 */ /* 0x180fe2000001080c */
[--C-:B------:R-:W-:Y:S01]  /*12be0*/  FFMA.FTZ R37, R45, R0, -R12.reuse ;  /* 0x000000002d257223 */ /* 0x100fe2000001080c */
[----:B------:R-:W-:Y:S01]  /*12bf0*/  FMNMX.FTZ R10, R27, R10, !PT ;  /* 0x0000000a1b0a7209 */ /* 0x000fe20007810000 */
[-CC-:B------:R-:W-:Y:S01]  /*12c00*/  FFMA.FTZ R176, R47, R0.reuse, -R12.reuse ;  /* 0x000000002fb07223 */ /* 0x180fe2000001080c */
[----:B-1----:R-:W-:Y:S01]  /*12c10*/  FSEL R69, R4, -INF , P5 ;  /* 0xff80000004457808 */ /* 0x002fe20002800000 */
[--C-:B------:R-:W-:Y:S01]  /*12c20*/  FFMA.FTZ R45, R53, R0, -R12.reuse ;  /* 0x00000000352d7223 */ /* 0x100fe2000001080c */
[----:B------:R-:W-:Y:S01]  /*12c30*/  FMNMX.FTZ R10, R29, R10, !PT ;  /* 0x0000000a1d0a7209 */ /* 0x000fe20007810000 */
[-CC-:B------:R-:W-:Y:S01]  /*12c40*/  FFMA.FTZ R178, R57, R0.reuse, -R12.reuse ;  /* 0x0000000039b27223 */ /* 0x180fe2000001080c */
[-CC-:B------:R-:W-:Y:S01]  /*12c50*/  FFMA.FTZ R47, R75, R0.reuse, -R12.reuse ;  /* 0x000000004b2f7223 */ /* 0x180fe2000001080c */
[--C-:B------:R-:W-:Y:S01]  /*12c60*/  FFMA.FTZ R172, R77, R0, -R12.reuse ;  /* 0x000000004dac7223 */ /* 0x100fe2000001080c */
[----:B------:R-:W-:Y:S01]  /*12c70*/  FMNMX.FTZ R10, R31, R10, !PT ;  /* 0x0000000a1f0a7209 */ /* 0x000fe20007810000 */
[-CC-:B--2---:R-:W-:Y:S01]  /*12c80*/  FFMA.FTZ R67, R99, R0.reuse, -R12.reuse ;  /* 0x0000000063437223 */ /* 0x184fe2000001080c */
[----:B---3--:R-:W-:Y:S01]  /*12c90*/  FSEL R51, R8, -INF , P3 ;  /* 0xff80000008337808 */ /* 0x008fe20001800000 */
[--C-:B------:R-:W-:Y:S01]  /*12ca0*/  FFMA.FTZ R59, R59, R0, -R12.reuse ;  /* 0x000000003b3b7223 */ /* 0x100fe2000001080c */
[----:B------:R-:W-:Y:S01]  /*12cb0*/  FMNMX.FTZ R10, R33, R10, !PT ;  /* 0x0000000a210a7209 */ /* 0x000fe20007810000 */
[-CC-:B------:R-:W-:Y:S01]  /*12cc0*/  FFMA.FTZ R55, R55, R0.reuse, -R12.reuse ;  /* 0x0000000037377223 */ /* 0x180fe2000001080c */
[-CC-:B------:R-:W-:Y:S01]  /*12cd0*/  FFMA.FTZ R43, R43, R0.reuse, -R12.reuse ;  /* 0x000000002b2b7223 */ /* 0x180fe2000001080c */
        /* <DEDUP_REMOVED lines=8> */
[----:B------:R-:W-:Y:S01]  /*12d60*/  FFMA.FTZ R77, R91, R0, -R12 ;  /* 0x000000005b4d7223 */ /* 0x000fe2000001080c */
[----:B------:R-:W-:Y:S01]  /*12d70*/  FMNMX.FTZ R10, R41, R10, !PT ;  /* 0x0000000a290a7209 */ /* 0x000fe20007810000 */
[----:B------:R-:W-:Y:S01]  /*12d80*/  MUFU.EX2 R188, R188 ;  /* 0x000000bc00bc7308 */ /* 0x000fe20000000800 */
[--C-:B------:R-:W-:Y:S01]  /*12d90*/  IMAD.MOV.U32 R99, RZ, RZ, R119.reuse ;  /* 0x000000ffff637224 */ /* 0x100fe200078e0077 */
[----:B------:R-:W-:Y:S01]  /*12da0*/  MOV R85, R119 ;  /* 0x0000007700557202 */ /* 0x000fe20000000f00 */
[--C-:B------:R-:W-:Y:S01]  /*12db0*/  IMAD.MOV.U32 R91, RZ, RZ, R119.reuse ;  /* 0x000000ffff5b7224 */ /* 0x100fe200078e0077 */
[----:B------:R-:W-:Y:S01]  /*12dc0*/  FMNMX.FTZ R10, R49, R10, !PT ;  /* 0x0000000a310a7209 */ /* 0x000fe20007810000 */
[----:B------:R-:W-:-:S02]  /*12dd0*/  IMAD.MOV.U32 R89, RZ, RZ, R119 ;  /* 0x000000ffff597224 */ /* 0x000fc400078e0077 */
[--C-:B------:R-:W-:Y:S01]  /*12de0*/  IMAD.MOV.U32 R87, RZ, RZ, R119.reuse ;  /* 0x000000ffff577224 */ /* 0x100fe200078e0077 */
[----:B------:R-:W-:Y:S01]  /*12df0*/  FMNMX.FTZ R10, R61, R10, !PT ;  /* 0x0000000a3d0a7209 */ /* 0x000fe20007810000 */
[----:B------:R-:W0:Y:S01]  /*12e00*/  MUFU.EX2 R63, R63 ;  /* 0x0000003f003f7308 */ /* 0x000e220000000800 */
[--C-:B------:R-:W-:Y:S02]  /*12e10*/  IMAD.MOV.U32 R83, RZ, RZ, R119.reuse ;  /* 0x000000ffff537224 */ /* 0x100fe400078e0077 */
[----:B------:R-:W-:Y:S01]  /*12e20*/  FMNMX.FTZ R10, R73, R10, !PT ;  /* 0x0000000a490a7209 */ /* 0x000fe20007810000 */
[--C-:B------:R-:W-:Y:S02]  /*12e30*/  IMAD.MOV.U32 R81, RZ, RZ, R119.reuse ;  /* 0x000000ffff517224 */ /* 0x100fe400078e0077 */
[--C-:B------:R-:W-:Y:S01]  /*12e40*/  IMAD.MOV.U32 R79, RZ, RZ, R119.reuse ;  /* 0x000000ffff4f7224 */ /* 0x100fe200078e0077 */
[----:B------:R-:W-:Y:S01]  /*12e50*/  FMNMX.FTZ R10, R65, R10, !PT ;  /* 0x0000000a410a7209 */ /* 0x000fe20007810000 */
[----:B------:R-:W1:Y:S01]  /*12e60*/  MUFU.EX2 R190, R190 ;  /* 0x000000be00be7308 */ /* 0x000e620000000800 */
[----:B------:R-:W-:-:S02]  /*12e70*/  IMAD.MOV.U32 R70, RZ, RZ, R119 ;  /* 0x000000ffff467224 */ /* 0x000fc400078e0077 */
[----:B------:R-:W-:Y:S01]  /*12e80*/  FMNMX.FTZ R10, R69, R10, !PT ;  /* 0x0000000a450a7209 */ /* 0x000fe20007810000 */
[----:B------:R-:W-:-:S03]  /*12e90*/  IMAD.MOV.U32 R62, RZ, RZ, R119 ;  /* 0x000000ffff3e7224 */ /* 0x000fc600078e0077 */
[----:B------:R-:W-:Y:S01]  /*12ea0*/  FMNMX.FTZ R10, R71, R10, !PT ;  /* 0x0000000a470a7209 */ /* 0x000fe20007810000 */
[----:B------:R-:W2:Y:S03]  /*12eb0*/  MUFU.EX2 R67, R67 ;  /* 0x0000004300437308 */ /* 0x000ea60000000800 */
[----:B------:R-:W-:-:S04]  /*12ec0*/  FMNMX.FTZ R10, R51, R10, !PT ;  /* 0x0000000a330a7209 */ /* 0x000fc80007810000 */
[----:B------:R-:W-:Y:S01]  /*12ed0*/  FMNMX.FTZ R10, R93, R10, !PT ;  /* 0x0000000a5d0a7209 */ /* 0x000fe20007810000 */
[----:B------:R-:W3:Y:S03]  /*12ee0*/  MUFU.EX2 R184, R184 ;  /* 0x000000b800b87308 */ /* 0x000ee60000000800 */
[----:B------:R-:W-:-:S05]  /*12ef0*/  FMNMX.FTZ R10, R95, R10, !PT ;  /* 0x0000000a5f0a7209 */ /* 0x000fca0007810000 */
[----:B------:R-:W4:Y:S01]  /*12f00*/  SHFL.BFLY PT, R97, R10, 0x2, 0x1f ;  /* 0x0c401f000a617f89 */ /* 0x000f2200000e0000 */
[----:B------:R-:W3:Y:S08]  /*12f10*/  MUFU.EX2 R59, R59 ;  /* 0x0000003b003b7308 */ /* 0x000ef00000000800 */
[----:B------:R-:W3:Y:S08]  /*12f20*/  MUFU.EX2 R186, R186 ;  /* 0x000000ba00ba7308 */ /* 0x000ef00000000800 */
[----:B------:R-:W3:Y:S01]  /*12f30*/  MUFU.EX2 R55, R55 ;  /* 0x0000003700377308 */ /* 0x000ee20000000800 */
[----:B----4-:R-:W-:-:S07]  /*12f40*/  FMNMX.FTZ R97, R10, R97, !PT ;  /* 0x000000610a617209 */ /* 0x010fce0007810000 */
[----:B------:R-:W-:Y:S01]  /*12f50*/  MUFU.EX2 R180, R180 ;  /* 0x000000b400b47308 */ /* 0x000fe20000000800 */
[----:B------:R-:W4:Y:S07]  /*12f60*/  SHFL.BFLY PT, R4, R97, 0x1, 0x1f ;  /* 0x0c201f0061047f89 */ /* 0x000f2e00000e0000 */
[----:B------:R-:W-:Y:S08]  /*12f70*/  MUFU.EX2 R43, R43 ;  /* 0x0000002b002b7308 */ /* 0x000ff00000000800 */
[----:B------:R-:W-:Y:S08]  /*12f80*/  MUFU.EX2 R182, R182 ;  /* 0x000000b600b67308 */ /* 0x000ff00000000800 */
[----:B------:R-:W-:Y:S01]  /*12f90*/  MUFU.EX2 R37, R37 ;  /* 0x0000002500257308 */ /* 0x000fe20000000800 */
[----:B----4-:R-:W-:Y:S01]  /*12fa0*/  FMNMX.FTZ R4, R97, R4, !PT ;  /* 0x0000000461047209 */ /* 0x010fe20007810000 */
[----:B------:R-:W-:-:S03]  /*12fb0*/  IMAD.MOV.U32 R97, RZ, RZ, R119 ;  /* 0x000000ffff617224 */ /* 0x000fc600078e0077 */
[C---:B------:R-:W-:Y:S01]  /*12fc0*/  FSETP.NEU.FTZ.AND P1, PT, R4.reuse, -INF , PT ;  /* 0xff8000000400780b */ /* 0x040fe20003f3d000 */
[----:B------:R-:W-:Y:S02]  /*12fd0*/  FMUL.FTZ R8, R4, R0 ;  /* 0x0000000004087220 */ /* 0x000fe40000410000 */
[----:B------:R-:W-:Y:S03]  /*12fe0*/  MUFU.EX2 R176, R176 ;  /* 0x000000b000b07308 */ /* 0x000fe60000000800 */
[----:B------:R-:W-:Y:S02]  /*12ff0*/  FSEL R12, R8, RZ, P1 ;  /* 0x000000ff080c7208 */ /* 0x000fe40000800000 */
[----:B------:R-:W-:-:S03]  /*13000*/  ISETP.GE.AND P1, PT, R142, 0x61, PT ;  /* 0x000000618e00780c */ /* 0x000fc60003f26270 */
[----:B------:R-:W-:Y:S01]  /*13010*/  MUFU.EX2 R45, R45 ;  /* 0x0000002d002d7308 */ /* 0x000fe20000000800 */
[-CC-:B------:R-:W-:Y:S01]  /*13020*/  FFMA.FTZ R189, R7, R0.reuse, -R12.reuse ;  /* 0x0000000007bd7223 */ /* 0x180fe2000001080c */
[-CC-:B------:R-:W-:Y:S01]  /*13030*/  FFMA.FTZ R6, R6, R0.reuse, -R12.reuse ;  /* 0x0000000006067223 */ /* 0x180fe2000001080c */
[-CC-:B------:R-:W-:Y:S01]  /*13040*/  FFMA.FTZ R191, R9, R0.reuse, -R12.reuse ;  /* 0x0000000009bf7223 */ /* 0x180fe2000001080c */
[-CC-:B------:R-:W-:Y:S01]  /*13050*/  FFMA.FTZ R8, R11, R0.reuse, -R12.reuse ;  /* 0x000000000b087223 */ /* 0x180fe2000001080c */
[-CC-:B------:R-:W-:Y:S01]  /*13060*/  FFMA.FTZ R185, R13, R0.reuse, -R12.reuse ;  /* 0x000000000db97223 */ /* 0x180fe2000001080c */
[----:B0-----:R-:W-:Y:S01]  /*13070*/  FADD.FTZ R7, R188, R63 ;  /* 0x0000003fbc077221 */ /* 0x001fe20000010000 */
[-CC-:B------:R-:W-:Y:S01]  /*13080*/  FFMA.FTZ R10, R15, R0.reuse, -R12.reuse ;  /* 0x000000000f0a7223 */ /* 0x180fe2000001080c */
[----:B------:R-:W-:Y:S01]  /*13090*/  MUFU.EX2 R189, R189 ;  /* 0x000000bd00bd7308 */ /* 0x000fe20000000800 */
[-CC-:B------:R-:W-:Y:S01]  /*130a0*/  FFMA.FTZ R187, R21, R0.reuse, -R12.reuse ;  /* 0x0000000015bb7223 */ /* 0x180fe2000001080c */
[----:B-1----:R-:W-:Y:S01]  /*130b0*/  FADD.FTZ R28, R190, R7 ;  /* 0x00000007be1c7221 */ /* 0x002fe20000010000 */
[-CC-:B------:R-:W-:Y:S01]  /*130c0*/  FFMA.FTZ R25, R25, R0.reuse, -R12.reuse ;  /* 0x0000000019197223 */ /* 0x180fe2000001080c */
[-CC-:B------:R-:W-:Y:S01]  /*130d0*/  FFMA.FTZ R27, R27, R0.reuse, -R12.reuse ;  /* 0x000000001b1b7223 */ /* 0x180fe2000001080c */
[-C--:B------:R-:W-:Y:S01]  /*130e0*/  FFMA.FTZ R29, R29, R0.reuse, -R12 ;  /* 0x000000001d1d7223 */ /* 0x080fe2000001080c */
[----:B--2---:R-:W-:Y:S01]  /*130f0*/  FADD.FTZ R7, R67, R28 ;  /* 0x0000001c43077221 */ /* 0x004fe20000010000 */
[-CC-:B------:R-:W-:Y:S01]  /*13100*/  FFMA.FTZ R31, R31, R0.reuse, -R12.reuse ;  /* 0x000000001f1f7223 */ /* 0x180fe2000001080c */
[----:B------:R-:W0:Y:S01]  /*13110*/  MUFU.EX2 R6, R6 ;  /* 0x0000000600067308 */ /* 0x000e220000000800 */
[-CC-:B------:R-:W-:Y:S01]  /*13120*/  FFMA.FTZ R33, R33, R0.reuse, -R12.reuse ;  /* 0x0000000021217223 */ /* 0x180fe2000001080c */
[----:B---3--:R-:W-:Y:S01]  /*13130*/  FADD.FTZ R30, R184, R7 ;  /* 0x00000007b81e7221 */ /* 0x008fe20000010000 */
[-CC-:B------:R-:W-:Y:S01]  /*13140*/  FFMA.FTZ R35, R35, R0.reuse, -R12.reuse ;  /* 0x0000000023237223 */ /* 0x180fe2000001080c */
[-CC-:B------:R-:W-:Y:S01]  /*13150*/  FFMA.FTZ R39, R39, R0.reuse, -R12.reuse ;  /* 0x0000000027277223 */ /* 0x180fe2000001080c */
[-C--:B------:R-:W-:Y:S01]  /*13160*/  FFMA.FTZ R41, R41, R0.reuse, -R12 ;  /* 0x0000000029297223 */ /* 0x080fe2000001080c */
[----:B------:R-:W-:Y:S01]  /*13170*/  FADD.FTZ R9, R59, R30 ;  /* 0x0000001e3b097221 */ /* 0x000fe20000010000 */
[-CC-:B------:R-:W-:Y:S01]  /*13180*/  FFMA.FTZ R49, R49, R0.reuse, -R12.reuse ;  /* 0x0000000031317223 */ /* 0x180fe2000001080c */
[----:B------:R-:W1:Y:S01]  /*13190*/  MUFU.EX2 R191, R191 ;  /* 0x000000bf00bf7308 */ /* 0x000e620000000800 */
[-CC-:B------:R-:W-:Y:S01]  /*131a0*/  FFMA.FTZ R61, R61, R0.reuse, -R12.reuse ;  /* 0x000000003d3d7223 */ /* 0x180fe2000001080c */
[----:B------:R-:W-:Y:S01]  /*131b0*/  FADD.FTZ R32, R186, R9 ;  /* 0x00000009ba207221 */ /* 0x000fe20000010000 */
[-CC-:B------:R-:W-:Y:S01]  /*131c0*/  FFMA.FTZ R73, R73, R0.reuse, -R12.reuse ;  /* 0x0000000049497223 */ /* 0x180fe2000001080c */
[-CC-:B------:R-:W-:Y:S01]  /*131d0*/  FFMA.FTZ R65, R65, R0.reuse, -R12.reuse ;  /* 0x0000000041417223 */ /* 0x180fe2000001080c */
[-C--:B------:R-:W-:Y:S01]  /*131e0*/  FFMA.FTZ R69, R69, R0.reuse, -R12 ;  /* 0x0000000045457223 */ /* 0x080fe2000001080c */
[----:B------:R-:W-:Y:S01]  /*131f0*/  FADD.FTZ R9, R55, R32 ;  /* 0x0000002037097221 */ /* 0x000fe20000010000 */
[-C--:B------:R-:W-:Y:S01]  /*13200*/  FFMA.FTZ R71, R71, R0.reuse, -R12 ;  /* 0x0000000047477223 */ /* 0x080fe2000001080c */
[----:B------:R-:W2:Y:S01]  /*13210*/  MUFU.EX2 R8, R8 ;  /* 0x0000000800087308 */ /* 0x000ea20000000800 */
[----:B0-----:R-:W-:Y:S01]  /*13220*/  FADD.FTZ R28, R189, R6 ;  /* 0x00000006bd1c7221 */ /* 0x001fe20000010000 */
[----:B------:R-:W-:Y:S01]  /*13230*/  FADD.FTZ R32, R180, R9 ;  /* 0x00000009b4207221 */ /* 0x000fe20000010000 */
[-CC-:B------:R-:W-:Y:S01]  /*13240*/  FFMA.FTZ R51, R51, R0.reuse, -R12.reuse ;  /* 0x0000000033337223 */ /* 0x180fe2000001080c */
[-CC-:B------:R-:W-:Y:S01]  /*13250*/  FFMA.FTZ R93, R93, R0.reuse, -R12.reuse ;  /* 0x000000005d5d7223 */ /* 0x180fe2000001080c */
[----:B------:R-:W-:Y:S01]  /*13260*/  FFMA.FTZ R95, R95, R0, -R12 ;  /* 0x000000005f5f7223 */ /* 0x000fe2000001080c */
[----:B------:R-:W-:Y:S01]  /*13270*/  FADD.FTZ R9, R43, R32 ;  /* 0x000000202b097221 */ /* 0x000fe20000010000 */
[----:B------:R-:W-:Y:S01]  /*13280*/  F2FP.BF16.F32.PACK_AB R189, R6, R189 ;  /* 0x000000bd06bd723e */ /* 0x000fe200000010ff */
[----:B------:R-:W0:Y:S01]  /*13290*/  MUFU.EX2 R185, R185 ;  /* 0x000000b900b97308 */ /* 0x000e220000000800 */
[----:B-1----:R-:W-:Y:S01]  /*132a0*/  FADD.FTZ R7, R191, R28 ;  /* 0x0000001cbf077221 */ /* 0x002fe20000010000 */
[----:B------:R-:W-:Y:S01]  /*132b0*/  FADD.FTZ R34, R182, R9 ;  /* 0x00000009b6227221 */ /* 0x000fe20000010000 */
[----:B------:R-:W-:-:S02]  /*132c0*/  F2FP.BF16.F32.PACK_AB R188, R63, R188 ;  /* 0x000000bc3fbc723e */ /* 0x000fc400000010ff */
[----:B------:R-:W-:Y:S01]  /*132d0*/  F2FP.BF16.F32.PACK_AB R190, R67, R190 ;  /* 0x000000be43be723e */ /* 0x000fe200000010ff */
[----:B------:R-:W-:Y:S01]  /*132e0*/  IMAD.MOV.U32 R67, RZ, RZ, R119 ;  /* 0x000000ffff437224 */ /* 0x000fe200078e0077 */
[----:B------:R-:W-:Y:S01]  /*132f0*/  F2FP.BF16.F32.PACK_AB R184, R59, R184 ;  /* 0x000000b83bb8723e */ /* 0x000fe200000010ff */
[----:B------:R-:W1:Y:S01]  /*13300*/  MUFU.EX2 R10, R10 ;  /* 0x0000000a000a7308 */ /* 0x000e620000000800 */
[C---:B--2---:R-:W-:Y:S01]  /*13310*/  FADD.FTZ R30, R8.reuse, R7 ;  /* 0x00000007081e7221 */ /* 0x044fe20000010000 */
[----:B------:R-:W-:Y:S01]  /*13320*/  F2FP.BF16.F32.PACK_AB R186, R55, R186 ;  /* 0x000000ba37ba723e */ /* 0x000fe200000010ff */
[--C-:B------:R-:W-:Y:S01]  /*13330*/  IMAD.MOV.U32 R59, RZ, RZ, R119.reuse ;  /* 0x000000ffff3b7224 */ /* 0x100fe200078e0077 */
[----:B------:R-:W-:Y:S01]  /*13340*/  F2FP.BF16.F32.PACK_AB R180, R43, R180 ;  /* 0x000000b42bb4723e */ /* 0x000fe200000010ff */
[--C-:B------:R-:W-:Y:S01]  /*13350*/  IMAD.MOV.U32 R55, RZ, RZ, R119.reuse ;  /* 0x000000ffff377224 */ /* 0x100fe200078e0077 */
[----:B------:R-:W-:Y:S01]  /*13360*/  F2FP.BF16.F32.PACK_AB R182, R37, R182 ;  /* 0x000000b625b6723e */ /* 0x000fe200000010ff */
[----:B------:R-:W-:Y:S01]  /*13370*/  IMAD.MOV.U32 R43, RZ, RZ, R119 ;  /* 0x000000ffff2b7224 */ /* 0x000fe200078e0077 */
[----:B------:R-:W2:Y:S01]  /*13380*/  MUFU.EX2 R187, R187 ;  /* 0x000000bb00bb7308 */ /* 0x000ea20000000800 */
[----:B0-----:R-:W-:Y:S01]  /*13390*/  FADD.FTZ R7, R185, R30 ;  /* 0x0000001eb9077221 */ /* 0x001fe20000010000 */
[----:B------:R-:W-:-:S02]  /*133a0*/  F2FP.BF16.F32.PACK_AB R191, R8, R191 ;  /* 0x000000bf08bf723e */ /* 0x000fc400000010ff */
[----:B------:R-:W-:-:S04]  /*133b0*/  MOV R63, R119 ;  /* 0x00000077003f7202 */ /* 0x000fc80000000f00 */
[----:B------:R0:W3:Y:S01]  /*133c0*/  MUFU.EX2 R14, R25 ;  /* 0x00000019000e7308 */ /* 0x0000e20000000800 */
[C---:B-1----:R-:W-:Y:S01]  /*133d0*/  FADD.FTZ R30, R10.reuse, R7 ;  /* 0x000000070a1e7221 */ /* 0x042fe20000010000 */
[----:B------:R-:W-:-:S06]  /*133e0*/  F2FP.BF16.F32.PACK_AB R185, R10, R185 ;  /* 0x000000b90ab9723e */ /* 0x000fcc00000010ff */
[----:B------:R-:W1:Y:S01]  /*133f0*/  MUFU.EX2 R27, R27 ;  /* 0x0000001b001b7308 */ /* 0x000e620000000800 */
[----:B--2---:R-:W-:Y:S01]  /*13400*/  FADD.FTZ R7, R187, R30 ;  /* 0x0000001ebb077221 */ /* 0x004fe20000010000 */
[----:B0-----:R-:W-:-:S06]  /*13410*/  IMAD.MOV.U32 R25, RZ, RZ, R119 ;  /* 0x000000ffff197224 */ /* 0x001fcc00078e0077 */
[----:B------:R0:W2:Y:S01]  /*13420*/  MUFU.EX2 R20, R29 ;  /* 0x0000001d00147308 */ /* 0x0000a20000000800 */
[C---:B---3--:R-:W-:Y:S01]  /*13430*/  FADD.FTZ R32, R14.reuse, R7 ;  /* 0x000000070e207221 */ /* 0x048fe20000010000 */
[----:B------:R-:W-:Y:S01]  /*13440*/  FADD.FTZ R7, R37, R34 ;  /* 0x0000002225077221 */ /* 0x000fe20000010000 */
[----:B------:R-:W-:Y:S01]  /*13450*/  F2FP.BF16.F32.PACK_AB R187, R14, R187 ;  /* 0x000000bb0ebb723e */ /* 0x000fe200000010ff */
[----:B------:R-:W-:Y:S02]  /*13460*/  IMAD.MOV.U32 R37, RZ, RZ, R119 ;  /* 0x000000ffff257224 */ /* 0x000fe400078e0077 */
[----:B------:R-:W-:Y:S01]  /*13470*/  FADD.FTZ R34, R176, R7 ;  /* 0x00000007b0227221 */ /* 0x000fe20000010000 */
[----:B------:R-:W-:Y:S01]  /*13480*/  F2FP.BF16.F32.PACK_AB R176, R45, R176 ;  /* 0x000000b02db0723e */ /* 0x000fe200000010ff */
[----:B------:R-:W3:Y:S01]  /*13490*/  MUFU.EX2 R31, R31 ;  /* 0x0000001f001f7308 */ /* 0x000ee20000000800 */
[----:B-1----:R-:W-:Y:S01]  /*134a0*/  FADD.FTZ R3, R27, R32 ;  /* 0x000000201b037221 */ /* 0x002fe20000010000 */
[----:B------:R-:W-:Y:S01]  /*134b0*/  FADD.FTZ R7, R45, R34 ;  /* 0x000000222d077221 */ /* 0x000fe20000010000 */
[----:B------:R-:W-:-:S02]  /*134c0*/  IMAD.MOV.U32 R45, RZ, RZ, R119 ;  /* 0x000000ffff2d7224 */ /* 0x000fc400078e0077 */
[----:B0-----:R-:W-:-:S03]  /*134d0*/  IMAD.MOV.U32 R29, RZ, RZ, R119 ;  /* 0x000000ffff1d7224 */ /* 0x001fc600078e0077 */
[----:B------:R0:W1:Y:S01]  /*134e0*/  MUFU.EX2 R24, R33 ;  /* 0x0000002100187308 */ /* 0x0000620000000800 */
[C---:B--2---:R-:W-:Y:S01]  /*134f0*/  FADD.FTZ R32, R20.reuse, R3 ;  /* 0x0000000314207221 */ /* 0x044fe20000010000 */
[----:B------:R-:W-:Y:S01]  /*13500*/  F2FP.BF16.F32.PACK_AB R181, R20, R27 ;  /* 0x0000001b14b5723e */ /* 0x000fe200000010ff */
[----:B------:R-:W-:-:S05]  /*13510*/  IMAD.MOV.U32 R27, RZ, RZ, R119 ;  /* 0x000000ffff1b7224 */ /* 0x000fca00078e0077 */
[----:B------:R-:W2:Y:S01]  /*13520*/  MUFU.EX2 R178, R178 ;  /* 0x000000b200b27308 */ /* 0x000ea20000000800 */
[----:B---3--:R-:W-:Y:S01]  /*13530*/  FADD.FTZ R3, R31, R32 ;  /* 0x000000201f037221 */ /* 0x008fe20000010000 */
[----:B0-----:R-:W-:-:S06]  /*13540*/  IMAD.MOV.U32 R33, RZ, RZ, R119 ;  /* 0x000000ffff217224 */ /* 0x001fcc00078e0077 */
[----:B------:R-:W0:Y:S01]  /*13550*/  MUFU.EX2 R35, R35 ;  /* 0x0000002300237308 */ /* 0x000e220000000800 */
[C---:B-1----:R-:W-:Y:S01]  /*13560*/  FADD.FTZ R34, R24.reuse, R3 ;  /* 0x0000000318227221 */ /* 0x042fe20000010000 */
[----:B------:R-:W-:Y:S01]  /*13570*/  F2FP.BF16.F32.PACK_AB R183, R24, R31 ;  /* 0x0000001f18b7723e */ /* 0x000fe200000010ff */
[--C-:B------:R-:W-:Y:S02]  /*13580*/  IMAD.MOV.U32 R31, RZ, RZ, R119.reuse ;  /* 0x000000ffff1f7224 */ /* 0x100fe400078e0077 */
[----:B------:R-:W-:-:S03]  /*13590*/  IMAD.MOV.U32 R24, RZ, RZ, R119 ;  /* 0x000000ffff187224 */ /* 0x000fc600078e0077 */
[----:B------:R-:W1:Y:S01]  /*135a0*/  MUFU.EX2 R47, R47 ;  /* 0x0000002f002f7308 */ /* 0x000e620000000800 */
[----:B--2---:R-:W-:-:S07]  /*135b0*/  FADD.FTZ R36, R178, R7 ;  /* 0x00000007b2247221 */ /* 0x004fce0000010000 */
[----:B------:R2:W3:Y:S01]  /*135c0*/  MUFU.EX2 R26, R39 ;  /* 0x00000027001a7308 */ /* 0x0004e20000000800 */
[----:B0-----:R-:W-:-:S07]  /*135d0*/  FADD.FTZ R3, R35, R34 ;  /* 0x0000002223037221 */ /* 0x001fce0000010000 */
[----:B------:R-:W0:Y:S01]  /*135e0*/  MUFU.EX2 R172, R172 ;  /* 0x000000ac00ac7308 */ /* 0x000e220000000800 */
[C---:B-1----:R-:W-:Y:S01]  /*135f0*/  FADD.FTZ R7, R47.reuse, R36 ;  /* 0x000000242f077221 */ /* 0x042fe20000010000 */
[----:B------:R-:W-:Y:S01]  /*13600*/  F2FP.BF16.F32.PACK_AB R178, R47, R178 ;  /* 0x000000b22fb2723e */ /* 0x000fe200000010ff */
[--C-:B------:R-:W-:Y:S02]  /*13610*/  IMAD.MOV.U32 R47, RZ, RZ, R119.reuse ;  /* 0x000000ffff2f7224 */ /* 0x100fe400078e0077 */
[----:B--2---:R-:W-:-:S03]  /*13620*/  IMAD.MOV.U32 R39, RZ, RZ, R119 ;  /* 0x000000ffff277224 */ /* 0x004fc600078e0077 */
[----:B------:R-:W1:Y:S01]  /*13630*/  MUFU.EX2 R41, R41 ;  /* 0x0000002900297308 */ /* 0x000e620000000800 */
[C---:B---3--:R-:W-:Y:S01]  /*13640*/  FADD.FTZ R12, R26.reuse, R3 ;  /* 0x000000031a0c7221 */ /* 0x048fe20000010000 */
[----:B------:R-:W-:Y:S01]  /*13650*/  F2FP.BF16.F32.PACK_AB R177, R26, R35 ;  /* 0x000000231ab1723e */ /* 0x000fe200000010ff */
[--C-:B------:R-:W-:Y:S02]  /*13660*/  IMAD.MOV.U32 R35, RZ, RZ, R119.reuse ;  /* 0x000000ffff237224 */ /* 0x100fe400078e0077 */
[----:B------:R-:W-:-:S03]  /*13670*/  IMAD.MOV.U32 R26, RZ, RZ, R119 ;  /* 0x000000ffff1a7224 */ /* 0x000fc600078e0077 */
[----:B------:R-:W2:Y:S01]  /*13680*/  MUFU.EX2 R53, R53 ;  /* 0x0000003500357308 */ /* 0x000ea20000000800 */
[----:B0-----:R-:W-:-:S07]  /*13690*/  FADD.FTZ R34, R172, R7 ;  /* 0x00000007ac227221 */ /* 0x001fce0000010000 */
[----:B------:R0:W3:Y:S01]  /*136a0*/  MUFU.EX2 R28, R49 ;  /* 0x00000031001c7308 */ /* 0x0000e20000000800 */
[----:B-1----:R-:W-:-:S07]  /*136b0*/  FADD.FTZ R3, R41, R12 ;  /* 0x0000000c29037221 */ /* 0x002fce0000010000 */
[----:B------:R-:W1:Y:S01]  /*136c0*/  MUFU.EX2 R174, R174 ;  /* 0x000000ae00ae7308 */ /* 0x000e620000000800 */
[C---:B--2---:R-:W-:Y:S01]  /*136d0*/  FADD.FTZ R7, R53.reuse, R34 ;  /* 0x0000002235077221 */ /* 0x044fe20000010000 */
[----:B------:R-:W-:Y:S01]  /*136e0*/  F2FP.BF16.F32.PACK_AB R172, R53, R172 ;  /* 0x000000ac35ac723e */ /* 0x000fe200000010ff */
[--C-:B------:R-:W-:Y:S02]  /*136f0*/  IMAD.MOV.U32 R53, RZ, RZ, R119.reuse ;  /* 0x000000ffff357224 */ /* 0x100fe400078e0077 */
[----:B0-----:R-:W-:-:S03]  /*13700*/  IMAD.MOV.U32 R49, RZ, RZ, R119 ;  /* 0x000000ffff317224 */ /* 0x001fc600078e0077 */
[----:B------:R-:W0:Y:S01]  /*13710*/  MUFU.EX2 R61, R61 ;  /* 0x0000003d003d7308 */ /* 0x000e220000000800 */
[C---:B---3--:R-:W-:Y:S01]  /*13720*/  FADD.FTZ R34, R28.reuse, R3 ;  /* 0x000000031c227221 */ /* 0x048fe20000010000 */
[----:B------:R-:W-:Y:S01]  /*13730*/  F2FP.BF16.F32.PACK_AB R179, R28, R41 ;  /* 0x000000291cb3723e */ /* 0x000fe200000010ff */
[----:B------:R-:W-:Y:S01]  /*13740*/  IMAD.MOV.U32 R28, RZ, RZ, R119 ;  /* 0x000000ffff1c7224 */ /* 0x000fe200078e0077 */
[----:B------:R-:W-:-:S04]  /*13750*/  MOV R41, R119 ;  /* 0x0000007700297202 */ /* 0x000fc80000000f00 */
[----:B------:R-:W2:Y:S01]  /*13760*/  MUFU.EX2 R57, R57 ;  /* 0x0000003900397308 */ /* 0x000ea20000000800 */
[----:B-1----:R-:W-:-:S07]  /*13770*/  FADD.FTZ R36, R174, R7 ;  /* 0x00000007ae247221 */ /* 0x002fce0000010000 */
[----:B------:R1:W3:Y:S01]  /*13780*/  MUFU.EX2 R30, R73 ;  /* 0x00000049001e7308 */ /* 0x0002e20000000800 */
[----:B0-----:R-:W-:-:S07]  /*13790*/  FADD.FTZ R3, R61, R34 ;  /* 0x000000223d037221 */ /* 0x001fce0000010000 */
[----:B------:R-:W0:Y:S01]  /*137a0*/  MUFU.EX2 R168, R168 ;  /* 0x000000a800a87308 */ /* 0x000e220000000800 */
[C---:B--2---:R-:W-:Y:S01]  /*137b0*/  FADD.FTZ R7, R57.reuse, R36 ;  /* 0x0000002439077221 */ /* 0x044fe20000010000 */
[----:B------:R-:W-:Y:S01]  /*137c0*/  F2FP.BF16.F32.PACK_AB R174, R57, R174 ;  /* 0x000000ae39ae723e */ /* 0x000fe200000010ff */
[--C-:B-1----:R-:W-:Y:S02]  /*137d0*/  IMAD.MOV.U32 R73, RZ, RZ, R119.reuse ;  /* 0x000000ffff497224 */ /* 0x102fe400078e0077 */
[----:B------:R-:W-:-:S03]  /*137e0*/  IMAD.MOV.U32 R57, RZ, RZ, R119 ;  /* 0x000000ffff397224 */ /* 0x000fc600078e0077 */
[----:B------:R-:W1:Y:S01]  /*137f0*/  MUFU.EX2 R65, R65 ;  /* 0x0000004100417308 */ /* 0x000e620000000800 */
[C---:B---3--:R-:W-:Y:S01]  /*13800*/  FADD.FTZ R34, R30.reuse, R3 ;  /* 0x000000031e227221 */ /* 0x048fe20000010000 */
[----:B------:R-:W-:Y:S01]  /*13810*/  F2FP.BF16.F32.PACK_AB R173, R30, R61 ;  /* 0x0000003d1ead723e */ /* 0x000fe200000010ff */
[----:B------:R-:W-:Y:S01]  /*13820*/  IMAD.MOV.U32 R61, RZ, RZ, R119 ;  /* 0x000000ffff3d7224 */ /* 0x000fe200078e0077 */
[----:B------:R-:W-:-:S04]  /*13830*/  MOV R30, R119 ;  /* 0x00000077001e7202 */ /* 0x000fc80000000f00 */
        /* <DEDUP_REMOVED lines=9> */
[----:B------:R0:W2:Y:S01]  /*138d0*/  MUFU.EX2 R12, R51 ;  /* 0x00000033000c7308 */ /* 0x0000a20000000800 */
[C---:B---3--:R-:W-:Y:S01]  /*138e0*/  FADD.FTZ R36, R32.reuse, R3 ;  /* 0x0000000320247221 */ /* 0x048fe20000010000 */
[----:B------:R-:W-:Y:S01]  /*138f0*/  F2FP.BF16.F32.PACK_AB R175, R32, R65 ;  /* 0x0000004120af723e */ /* 0x000fe200000010ff */
[--C-:B------:R-:W-:Y:S02]  /*13900*/  IMAD.MOV.U32 R65, RZ, RZ, R119.reuse ;  /* 0x000000ffff417224 */ /* 0x100fe400078e0077 */
[----:B------:R-:W-:-:S03]  /*13910*/  IMAD.MOV.U32 R32, RZ, RZ, R119 ;  /* 0x000000ffff207224 */ /* 0x000fc600078e0077 */
[----:B------:R-:W3:Y:S01]  /*13920*/  MUFU.EX2 R170, R170 ;  /* 0x000000aa00aa7308 */ /* 0x000ee20000000800 */
[----:B-1----:R-:W-:Y:S01]  /*13930*/  FADD.FTZ R3, R71, R36 ;  /* 0x0000002447037221 */ /* 0x002fe20000010000 */
[--C-:B0-----:R-:W-:Y:S02]  /*13940*/  IMAD.MOV.U32 R51, RZ, RZ, R119.reuse ;  /* 0x000000ffff337224 */ /* 0x101fe400078e0077 */
[----:B------:R-:W-:-:S04]  /*13950*/  IMAD.MOV.U32 R36, RZ, RZ, R119 ;  /* 0x000000ffff247224 */ /* 0x000fc800078e0077 */
[----:B------:R-:W0:Y:S01]  /*13960*/  MUFU.EX2 R93, R93 ;  /* 0x0000005d005d7308 */ /* 0x000e220000000800 */
[C---:B--2---:R-:W-:Y:S01]  /*13970*/  FADD.FTZ R6, R12.reuse, R3 ;  /* 0x000000030c067221 */ /* 0x044fe20000010000 */
[----:B------:R-:W-:Y:S01]  /*13980*/  F2FP.BF16.F32.PACK_AB R169, R12, R71 ;  /* 0x000000470ca9723e */ /* 0x000fe200000010ff */
[----:B------:R-:W-:Y:S02]  /*13990*/  IMAD.MOV.U32 R12, RZ, RZ, 0x3f800000 ;  /* 0x3f800000ff0c7424 */ /* 0x000fe400078e00ff */
[----:B------:R-:W-:-:S03]  /*139a0*/  IMAD.MOV.U32 R71, RZ, RZ, R119 ;  /* 0x000000ffff477224 */ /* 0x000fc600078e0077 */
[----:B------:R-:W1:Y:S01]  /*139b0*/  MUFU.EX2 R77, R77 ;  /* 0x0000004d004d7308 */ /* 0x000e620000000800 */
[----:B---3--:R-:W-:-:S07]  /*139c0*/  FADD.FTZ R38, R170, R7 ;  /* 0x00000007aa267221 */ /* 0x008fce0000010000 */
[----:B------:R2:W3:Y:S01]  /*139d0*/  MUFU.EX2 R34, R95 ;  /* 0x0000005f00227308 */ /* 0x0004e20000000800 */
[----:B0-----:R-:W-:Y:S01]  /*139e0*/  FADD.FTZ R3, R93, R6 ;  /* 0x000000065d037221 */ /* 0x001fe20000010000 */
[C---:B-1----:R-:W-:Y:S01]  /*139f0*/  FADD.FTZ R215, R77.reuse, R38 ;  /* 0x000000264dd77221 */ /* 0x042fe20000010000 */
[----:B------:R-:W-:Y:S01]  /*13a00*/  F2FP.BF16.F32.PACK_AB R170, R77, R170 ;  /* 0x000000aa4daa723e */ /* 0x000fe200000010ff */
[--C-:B--2---:R-:W-:Y:S02]  /*13a10*/  IMAD.MOV.U32 R95, RZ, RZ, R119.reuse ;  /* 0x000000ffff5f7224 */ /* 0x104fe400078e0077 */
[--C-:B------:R-:W-:Y:S02]  /*13a20*/  IMAD.MOV.U32 R77, RZ, RZ, R119.reuse ;  /* 0x000000ffff4d7224 */ /* 0x100fe400078e0077 */
[----:B------:R-:W-:Y:S02]  /*13a30*/  IMAD.MOV.U32 R38, RZ, RZ, R119 ;  /* 0x000000ffff267224 */ /* 0x000fe400078e0077 */
[C---:B---3--:R-:W-:Y:S01]  /*13a40*/  FADD.FTZ R214, R34.reuse, R3 ;  /* 0x0000000322d67221 */ /* 0x048fe20000010000 */
[----:B------:R-:W-:Y:S01]  /*13a50*/  F2FP.BF16.F32.PACK_AB R171, R34, R93 ;  /* 0x0000005d22ab723e */ /* 0x000fe200000010ff */
[----:B------:R-:W-:-:S02]  /*13a60*/  IMAD.MOV.U32 R3, RZ, RZ, 0x3f800000 ;  /* 0x3f800000ff037424 */ /* 0x000fc400078e00ff */
[--C-:B------:R-:W-:Y:S02]  /*13a70*/  IMAD.MOV.U32 R93, RZ, RZ, R119.reuse ;  /* 0x000000ffff5d7224 */ /* 0x100fe400078e0077 */
[----:B------:R-:W-:Y:S01]  /*13a80*/  IMAD.MOV.U32 R34, RZ, RZ, R119 ;  /* 0x000000ffff227224 */ /* 0x000fe200078e0077 */
[----:B------:R-:W-:Y:S06]  /*13a90*/  @!P1 BRA `(.L_x_624) ;  /* 0x0000002c00149947 */ /* 0x000fec0003800000 */
[----:B------:R-:W-:Y:S01]  /*13aa0*/  VIADD R8, R143, 0xfffffffe ;  /* 0xfffffffe8f087836 */ /* 0x000fe20000000000 */
[----:B------:R-:W-:Y:S01]  /*13ab0*/  MOV R7, R209 ;  /* 0x000000d100077202 */ /* 0x000fe20000000f00 */
[----:B------:R-:W-:Y:S01]  /*13ac0*/  IMAD.MOV.U32 R9, RZ, RZ, R4 ;  /* 0x000000ffff097224 */ /* 0x000fe200078e0004 */
[----:B------:R-:W-:Y:S01]  /*13ad0*/  CS2R R118, SRZ ;  /* 0x0000000000767805 */ /* 0x000fe2000001ff00 */
[----:B------:R-:W-:Y:S01]  /*13ae0*/  IMAD.MOV.U32 R10, RZ, RZ, R5 ;  /* 0x000000ffff0a7224 */ /* 0x000fe200078e0005 */
[----:B------:R-:W-:Y:S01]  /*13af0*/  CS2R R114, SRZ ;  /* 0x0000000000727805 */ /* 0x000fe2000001ff00 */
[----:B------:R-:W-:Y:S01]  /*13b00*/  IMAD.MOV.U32 R6, RZ, RZ, R220 ;  /* 0x000000ffff067224 */ /* 0x000fe200078e00dc */
[----:B------:R-:W-:Y:S01]  /*13b10*/  CS2R R110, SRZ ;  /* 0x00000000006e7805 */ /* 0x000fe2000001ff00 */
[----:B------:R-:W-:Y:S01]  /*13b20*/  IMAD.MOV.U32 R3, RZ, RZ, 0x3f800000 ;  /* 0x3f800000ff037424 */ /* 0x000fe200078e00ff */
        /* <DEDUP_REMOVED lines=44> */
[----:B------:R-:W-:-:S07]  /*13df0*/  CS2R R24, SRZ ;  /* 0x0000000000187805 */ /* 0x000fce000001ff00 */
.L_x_637:
[----:B------:R-:W-:-:S04]  /*13e00*/  ISETP.NE.AND P1, PT, R7, 0x1, PT ;  /* 0x000000010700780c */ /* 0x000fc80003f25270 */
[----:B------:R-:W-:-:S04]  /*13e10*/  SEL R5, RZ, 0x1, P1 ;  /* 0x00000001ff057807 */ /* 0x000fc80000800000 */
[----:B------:R-:W-:Y:S01]  /*13e20*/  LOP3.LUT R220, R6, R5, RZ, 0x3c, !PT ;  /* 0x0000000506dc7212 */ /* 0x000fe200078e3cff */
[----:B------:R-:W-:Y:S06]  /*13e30*/  @!P0 BRA `(.L_x_625) ;  /* 0x0000000000048947 */ /* 0x000fec0003800000 */
[----:B------:R-:W-:Y:S01]  /*13e40*/  BPT.TRAP 0x1 ;  /* 0x000000040000795c */ /* 0x000fe20000300000 */
.L_x_625:
[----:B------:R-:W-:Y:S01]  /*13e50*/  VIADD R209, R7, 0x1 ;  /* 0x0000000107d17836 */ /* 0x000fe20000000000 */
[----:B------:R-:W-:-:S04]  /*13e60*/  SHF.L.U32 R0, R220, 0x1f, RZ ;  /* 0x0000001fdc007819 */ /* 0x000fc800000006ff */
[----:B------:R-:W-:-:S04]  /*13e70*/  ISETP.NE.AND P1, PT, R209, 0x2, PT ;  /* 0x00000002d100780c */ /* 0x000fc80003f25270 */
[----:B------:R-:W-:-:S05]  /*13e80*/  SEL R209, R209, RZ, P1 ;  /* 0x000000ffd1d17207 */ /* 0x000fca0000800000 */
[----:B------:R-:W-:-:S04]  /*13e90*/  IMAD R11, R209, 0x8, R2 ;  /* 0x00000008d10b7824 */ /* 0x000fc800078e0202 */
[----:B------:R0:W1:Y:S01]  /*13ea0*/  SYNCS.PHASECHK.TRANS64.TRYWAIT P1, [R11+URZ+0x30830], R0 ;  /* 0x030830000b0075a7 */ /* 0x000062000802017f */
[----:B------:R-:W-:Y:S05]  /*13eb0*/  @!P0 BRA `(.L_x_626) ;  /* 0x0000000000048947 */ /* 0x000fea0003800000 */
[----:B------:R-:W-:Y:S01]  /*13ec0*/  BPT.TRAP 0x1 ;  /* 0x000000040000795c */ /* 0x000fe20000300000 */
.L_x_626:
[----:B------:R-:W-:Y:S01]  /*13ed0*/  IMAD R126, R209, 0x900, R221 ;  /* 0x00000900d17e7824 */ /* 0x000fe200078e02dd */
[----:B------:R-:W-:Y:S03]  /*13ee0*/  BSSY B1, `(.L_x_627) ;  /* 0x0000006000017945 */ /* 0x000fe60003800000 */
[C---:B------:R-:W-:Y:S02]  /*13ef0*/  VIADD R124, R126.reuse, 0x2 ;  /* 0x000000027e7c7836 */ /* 0x040fe40000000000 */
[----:B------:R-:W-:Y:S01]  /*13f00*/  VIADD R123, R126, 0x4 ;  /* 0x000000047e7b7836 */ /* 0x000fe20000000000 */
[----:B-1----:R-:W-:Y:S06]  /*13f10*/  @P1 BRA `(.L_x_628) ;  /* 0x0000000000081947 */ /* 0x002fec0003800000 */
[----:B------:R-:W1:Y:S02]  /*13f20*/  SYNCS.PHASECHK.TRANS64.TRYWAIT P1, [R11+URZ+0x30830], R0 ;  /* 0x030830000b0075a7 */ /* 0x000e64000802017f */
[----:B-1----:R-:W-:Y:S05]  /*13f30*/  @!P1 BRA `(.L_x_629) ;  /* 0x000000d8005c9947 */ /* 0x002fea0003800000 */
.L_x_628:
[----:B------:R-:W-:Y:S05]  /*13f40*/  BSYNC B1 ;  /* 0x0000000000017941 */ /* 0x000fea0003800000 */
.L_x_627:
[----:B------:R-:W2:Y:S04]  /*13f50*/  LDL.64 R128, [R1+0x38] ;  /* 0x0000380001807983 */ /* 0x000ea80000100a00 */
[----:B------:R3:W-:Y:S04]  /*13f60*/  STL.64 [R1+0x90], R8 ;  /* 0x0000900801007387 */ /* 0x0007e80000100a00 */
[----:B---3--:R-:W3:Y:S01]  /*13f70*/  LDL.64 R8, [R1+0x30] ;  /* 0x0000300001087983 */ /* 0x008ee20000100a00 */
[----:B------:R-:W-:Y:S01]  /*13f80*/  IMAD.MOV.U32 R120, RZ, RZ, R126 ;  /* 0x000000ffff787224 */ /* 0x000fe200078e007e */
[----:B------:R-:W-:Y:S01]  /*13f90*/  MOV R5, UR58 ;  /* 0x0000003a00057c02 */ /* 0x000fe20008000f00 */
[----:B------:R-:W-:Y:S01]  /*13fa0*/  VIADD R122, R126, 0x6 ;  /* 0x000000067e7a7836 */ /* 0x000fe20000000000 */
[----:B------:R-:W-:Y:S01]  /*13fb0*/  MOV R20, UR38 ;  /* 0x0000002600147c02 */ /* 0x000fe20008000f00 */
[----:B------:R-:W-:Y:S01]  /*13fc0*/  IMAD.MOV.U32 R121, RZ, RZ, 0x40000040 ;  /* 0x40000040ff797424 */ /* 0x000fe200078e00ff */
[----:B------:R-:W-:Y:S01]  /*13fd0*/  R2UR UR46, R120 ;  /* 0x00000000782e72ca */ /* 0x000fe200000e0000 */
[----:B------:R-:W-:Y:S01]  /*13fe0*/  IMAD.MOV.U32 R120, RZ, RZ, R124 ;  /* 0x000000ffff787224 */ /* 0x000fe200078e007c */
[----:B------:R-:W-:Y:S01]  /*13ff0*/  R2UR UR58, R122 ;  /* 0x000000007a3a72ca */ /* 0x000fe200000e0000 */
[C---:B------:R-:W-:Y:S01]  /*14000*/  VIADD R122, R126.reuse, 0x302 ;  /* 0x000003027e7a7836 */ /* 0x040fe20000000000 */
[----:B------:R-:W-:Y:S01]  /*14010*/  MOV R213, UR45 ;  /* 0x0000002d00d57c02 */ /* 0x000fe20008000f00 */
[----:B------:R-:W-:Y:S01]  /*14020*/  VIADD R124, R126, 0x304 ;  /* 0x000003047e7c7836 */ /* 0x000fe20000000000 */
[----:B------:R-:W-:Y:S01]  /*14030*/  R2UR UR42, R120 ;  /* 0x00000000782a72ca */ /* 0x000fe200000e0000 */
[----:B------:R-:W-:Y:S01]  /*14040*/  IMAD.MOV.U32 R120, RZ, RZ, R123 ;  /* 0x000000ffff787224 */ /* 0x000fe200078e007b */
[----:B------:R-:W-:Y:S01]  /*14050*/  R2UR UR30, R122 ;  /* 0x000000007a1e72ca */ /* 0x000fe200000e0000 */
[----:B------:R-:W-:Y:S01]  /*14060*/  VIADD R122, R126, 0x600 ;  /* 0x000006007e7a7836 */ /* 0x000fe20000000000 */
[----:B01----:R-:W-:Y:S01]  /*14070*/  MOV R0, UR44 ;  /* 0x0000002c00007c02 */ /* 0x003fe20008000f00 */
[----:B------:R-:W-:Y:S01]  /*14080*/  IMAD.MOV.U32 R123, RZ, RZ, 0x40000040 ;  /* 0x40000040ff7b7424 */ /* 0x000fe200078e00ff */
[----:B------:R-:W-:Y:S01]  /*14090*/  R2UR UR38, R120 ;  /* 0x00000000782672ca */ /* 0x000fe200000e0000 */
[----:B------:R-:W-:Y:S01]  /*140a0*/  IMAD.MOV.U32 R125, RZ, RZ, 0x40000040 ;  /* 0x40000040ff7d7424 */ /* 0x000fe200078e00ff */
[----:B------:R-:W-:Y:S01]  /*140b0*/  IADD3 R120, R126, 0x300, RZ ;  /* 0x000003007e787810 */ /* 0x000fe20007ffe0ff */
[----:B------:R0:W-:Y:S01]  /*140c0*/  STL.64 [R1+0x88], R6 ;  /* 0x0000880601007387 */ /* 0x0001e20000100a00 */
[----:B------:R-:W-:Y:S01]  /*140d0*/  R2UR UR47, R121 ;  /* 0x00000000792f72ca */ /* 0x000fe200000e0000 */
[-C--:B------:R-:W-:Y:S01]  /*140e0*/  FMUL.FTZ R24, R24, R12.reuse ;  /* 0x0000000c18187220 */ /* 0x080fe20000410000 */
[----:B------:R-:W-:Y:S01]  /*140f0*/  R2UR UR34, R120 ;  /* 0x00000000782272ca */ /* 0x000fe200000e0000 */
[----:B------:R-:W-:Y:S01]  /*14100*/  VIADD R120, R126, 0x306 ;  /* 0x000003067e787836 */ /* 0x000fe20000000000 */
[----:B------:R-:W-:Y:S01]  /*14110*/  R2UR UR26, R124 ;  /* 0x000000007c1a72ca */ /* 0x000fe200000e0000 */
[----:B------:R-:W-:Y:S01]  /*14120*/  VIADD R124, R126, 0x602 ;  /* 0x000006027e7c7836 */ /* 0x000fe20000000000 */
[----:B------:R-:W-:Y:S01]  /*14130*/  R2UR UR18, R122 ;  /* 0x000000007a1272ca */ /* 0x000fe200000e0000 */
[----:B------:R-:W-:Y:S01]  /*14140*/  VIADD R122, R126, 0x606 ;  /* 0x000006067e7a7836 */ /* 0x000fe20000000000 */
[----:B------:R-:W-:Y:S01]  /*14150*/  R2UR UR22, R120 ;  /* 0x00000000781672ca */ /* 0x000fe200000e0000 */
[----:B------:R-:W-:Y:S01]  /*14160*/  VIADD R120, R126, 0x604 ;  /* 0x000006047e787836 */ /* 0x000fe20000000000 */
[----:B------:R-:W-:Y:S01]  /*14170*/  MOV R15, UR39 ;  /* 0x00000027000f7c02 */ /* 0x000fe20008000f00 */
[----:B0-----:R-:W4:Y:S01]  /*14180*/  LDL.64 R6, [R1+0x20] ;  /* 0x0000200001067983 */ /* 0x001f220000100a00 */
[----:B------:R-:W-:Y:S01]  /*14190*/  MOV R4, UR59 ;  /* 0x0000003b00047c02 */ /* 0x000fe20008000f00 */
[-C--:B------:R-:W-:Y:S01]  /*141a0*/  FMUL.FTZ R25, R25, R12.reuse ;  /* 0x0000000c19197220 */ /* 0x080fe20000410000 */
[C---:B------:R-:W-:Y:S01]  /*141b0*/  R2UR UR43, R121.reuse ;  /* 0x00000000792b72ca */ /* 0x040fe200000e0000 */
[-C--:B------:R-:W-:Y:S01]  /*141c0*/  FMUL.FTZ R28, R28, R12.reuse ;  /* 0x0000000c1c1c7220 */ /* 0x080fe20000410000 */
[----:B------:R-:W-:Y:S01]  /*141d0*/  R2UR UR39, R121 ;  /* 0x00000000792772ca */ /* 0x000fe200000e0000 */
        /* <DEDUP_REMOVED lines=25> */
[----:B------:R-:W-:Y:S01]  /*14370*/  MOV R211, UR41 ;  /* 0x0000002900d37c02 */ /* 0x000fe20008000f00 */
        /* <DEDUP_REMOVED lines=84> */
[----:B--2---:R-:W-:-:S02]  /*148c0*/  R2UR UR44, R128 ;  /* 0x00000000802c72ca */ /* 0x004fc400000e0000 */
[----:B------:R-:W-:Y:S02]  /*148d0*/  R2UR UR45, R129 ;  /* 0x00000000812d72ca */ /* 0x000fe400000e0000 */
[----:B-----5:R-:W-:-:S11]  /*148e0*/  WARPGROUP.ARRIVE ;  /* 0x00000000000079c5 */ /* 0x020fd60000000000 */
[----:B------:R-:W-:Y:S01]  /*148f0*/  HGMMA.64x96x16.F32.BF16 R120, gdesc[UR44], RZ, !UPT, gsb0 ;  /* 0x016000002c7879f0 */ /* 0x000fe2000c0018ff */
[----:B---3--:R-:W-:Y:S02]  /*14900*/  R2UR UR40, R8 ;  /* 0x00000000082872ca */ /* 0x008fe400000e0000 */
[----:B------:R-:W-:Y:S02]  /*14910*/  R2UR UR41, R9 ;  /* 0x00000000092972ca */ /* 0x000fe400000e0000 */
[----:B------:R-:W-:Y:S01]  /*14920*/  R2UR UR45, R213 ;  /* 0x00000000d52d72ca */ /* 0x000fe200000e0000 */
[----:B------:R0:W5:Y:S01]  /*14930*/  LDL.LU.64 R8, [R1+0x90] ;  /* 0x0000900001087983 */ /* 0x0001620000300a00 */
[----:B------:R-:W-:Y:S02]  /*14940*/  WARPGROUP.DEPBAR.LE gsb0, 0x0 ;  /* 0x00008000000079c5 */ /* 0x000fe40000010000 */
[----:B------:R-:W-:-:S07]  /*14950*/  WARPGROUP.ARRIVE ;  /* 0x00000000000079c5 */ /* 0x000fce0000000000 */
[----:B------:R-:W-:Y:S01]  /*14960*/  HGMMA.64x96x16.F32.BF16 R120, gdesc[UR40], R120, gsb0 ;  /* 0x01600000287879f0 */ /* 0x000fe20008001878 */
[----:B------:R-:W-:Y:S02]  /*14970*/  R2UR UR40, R212 ;  /* 0x00000000d42872ca */ /* 0x000fe400000e0000 */
[----:B------:R-:W2:Y:S01]  /*14980*/  LDL.64 R212, [R1+0x28] ;  /* 0x0000280001d47983 */ /* 0x000ea20000100a00 */
[----:B------:R-:W-:Y:S01]  /*14990*/  R2UR UR41, R211 ;  /* 0x00000000d32972ca */ /* 0x000fe200000e0000 */
[----:B------:R-:W-:Y:S02]  /*149a0*/  WARPGROUP.DEPBAR.LE gsb0, 0x0 ;  /* 0x00008000000079c5 */ /* 0x000fe40000010000 */
[----:B------:R-:W-:Y:S01]  /*149b0*/  WARPGROUP.ARRIVE ;  /* 0x00000000000079c5 */ /* 0x000fe20000000000 */
[----:B--2---:R-:W-:Y:S02]  /*149c0*/  R2UR UR36, R212 ;  /* 0x00000000d42472ca */ /* 0x004fe400000e0000 */
[----:B------:R-:W-:-:S02]  /*149d0*/  R2UR UR37, R213 ;  /* 0x00000000d52572ca */ /* 0x000fc400000e0000 */
[----:B------:R-:W2:Y:S11]  /*149e0*/  LDL.64 R212, [R1+0x8] ;  /* 0x0000080001d47983 */ /* 0x000eb60000100a00 */
[----:B------:R-:W-:Y:S01]  /*149f0*/  HGMMA.64x96x16.F32.BF16 R120, gdesc[UR36], R120, gsb0 ;  /* 0x01600000247879f0 */ /* 0x000fe20008001878 */
[----:B------:R-:W-:-:S02]  /*14a00*/  R2UR UR36, R210 ;  /* 0x00000000d22472ca */ /* 0x000fc400000e0000 */
[----:B------:R-:W3:Y:S01]  /*14a10*/  LDL.64 R210, [R1+0x18] ;  /* 0x0000180001d27983 */ /* 0x000ee20000100a00 */
[----:B------:R-:W-:Y:S02]  /*14a20*/  R2UR UR38, R20 ;  /* 0x00000000142672ca */ /* 0x000fe400000e0000 */
[----:B------:R-:W-:Y:S02]  /*14a30*/  R2UR UR37, R21 ;  /* 0x00000000152572ca */ /* 0x000fe400000e0000 */
[----:B------:R-:W2:Y:S01]  /*14a40*/  LDL.64 R20, [R1+0x10] ;  /* 0x0000100001147983 */ /* 0x000ea20000100a00 */
[----:B----4-:R-:W-:Y:S02]  /*14a50*/  R2UR UR56, R6 ;  /* 0x00000000063872ca */ /* 0x010fe400000e0000 */
[----:B------:R-:W-:Y:S01]  /*14a60*/  R2UR UR57, R7 ;  /* 0x00000000073972ca */ /* 0x000fe200000e0000 */
[----:B------:R-:W-:Y:S01]  /*14a70*/  UMOV UR20, UR52 ;  /* 0x0000003400147c82 */ /* 0x000fe20008000000 */
[----:B------:R-:W-:Y:S01]  /*14a80*/  UMOV UR21, UR53 ;  /* 0x0000003500157c82 */ /* 0x000fe20008000000 */
[----:B------:R-:W-:Y:S01]  /*14a90*/  UMOV UR16, UR48 ;  /* 0x0000003000107c82 */ /* 0x000fe20008000000 */
[----:B------:R-:W-:Y:S01]  /*14aa0*/  UMOV UR17, UR49 ;  /* 0x0000003100117c82 */ /* 0x000fe20008000000 */
[----:B------:R-:W-:Y:S01]  /*14ab0*/  R2UR UR44, R0 ;  /* 0x00000000002c72ca */ /* 0x000fe200000e0000 */
[----:B------:R0:W5:Y:S01]  /*14ac0*/  LDL.LU.64 R6, [R1+0x88] ;  /* 0x0000880001067983 */ /* 0x0001620000300a00 */
[----:B------:R-:W-:-:S02]  /*14ad0*/  WARPGROUP.DEPBAR.LE gsb0, 0x0 ;  /* 0x00008000000079c5 */ /* 0x000fc40000010000 */
[----:B------:R-:W-:-:S06]  /*14ae0*/  WARPGROUP.ARRIVE ;  /* 0x00000000000079c5 */ /* 0x000fcc0000000000 */
[----:B------:R-:W-:Y:S03]  /*14af0*/  HGMMA.64x96x16.F32.BF16 R120, gdesc[UR56], R120, gsb0 ;  /* 0x01600000387879f0 */ /* 0x000fe60008001878 */
[----:B------:R-:W-:Y:S02]  /*14b00*/  WARPGROUP.DEPBAR.LE gsb0, 0x0 ;  /* 0x00008000000079c5 */ /* 0x000fe40000010000 */
[----:B------:R-:W-:Y:S01]  /*14b10*/  WARPGROUP.ARRIVE ;  /* 0x00000000000079c5 */ /* 0x000fe20000000000 */
[----:B---3--:R-:W-:Y:S02]  /*14b20*/  R2UR UR32, R210 ;  /* 0x00000000d22072ca */ /* 0x008fe400000e0000 */
[----:B------:R-:W-:-:S13]  /*14b30*/  R2UR UR33, R211 ;  /* 0x00000000d32172ca */ /* 0x000fda00000e0000 */
[----:B------:R-:W-:Y:S01]  /*14b40*/  HGMMA.64x96x16.F32.BF16 R120, gdesc[UR32], R120, gsb0 ;  /* 0x01600000207879f0 */ /* 0x000fe20008001878 */
[----:B--2---:R-:W-:Y:S02]  /*14b50*/  R2UR UR28, R20 ;  /* 0x00000000141c72ca */ /* 0x004fe400000e0000 */
        /* <DEDUP_REMOVED lines=14> */
[----:B------:R-:W-:Y:S01]  /*14c40*/  HGMMA.64x96x16.F32.BF16 R120, gdesc[UR16], R120, gsb0 ;  /* 0x01600000107879f0 */ /* 0x000fe20008001878 */
[----:B------:R-:W-:Y:S01]  /*14c50*/  UMOV UR12, UR44 ;  /* 0x0000002c000c7c82 */ /* 0x000fe20008000000 */
[----:B------:R-:W-:Y:S01]  /*14c60*/  UMOV UR13, UR45 ;  /* 0x0000002d000d7c82 */ /* 0x000fe20008000000 */
        /* <DEDUP_REMOVED lines=10> */
[----:B------:R-:W-:Y:S01]  /*14d10*/  R2UR UR39, R15 ;  /* 0x000000000f2772ca */ /* 0x000fe200000e0000 */
[----:B------:R-:W-:Y:S02]  /*14d20*/  WARPGROUP.DEPBAR.LE gsb0, 0x0 ;  /* 0x00008000000079c5 */ /* 0x000fe40000010000 */
[----:B------:R-:W-:-:S06]  /*14d30*/  WARPGROUP.ARRIVE ;  /* 0x00000000000079c5 */ /* 0x000fcc0000000000 */
[----:B------:R-:W-:Y:S01]  /*14d40*/  HGMMA.64x96x16.F32.BF16 R120, gdesc[UR8], R120, gsb0 ;  /* 0x01600000087879f0 */ /* 0x000fe20008001878 */
[----:B------:R-:W-:Y:S02]  /*14d50*/  R2UR UR59, R4 ;  /* 0x00000000043b72ca */ /* 0x000fe400000e0000 */
[----:B------:R-:W-:Y:S02]  /*14d60*/  R2UR UR58, R5 ;  /* 0x00000000053a72ca */ /* 0x000fe400000e0000 */
[----:B------:R-:W-:Y:S02]  /*14d70*/  R2UR UR57, R13 ;  /* 0x000000000d3972ca */ /* 0x000fe400000e0000 */
[----:B------:R-:W-:Y:S01]  /*14d80*/  R2UR UR56, R14 ;  /* 0x000000000e3872ca */ /* 0x000fe200000e0000 */
[----:B------:R-:W-:Y:S01]  /*14d90*/  FMUL.FTZ R119, R119, R3 ;  /* 0x0000000377777220 */ /* 0x000fe20000410000 */
[----:B------:R-:W-:Y:S02]  /*14da0*/  WARPGROUP.DEPBAR.LE gsb0, 0x0 ;  /* 0x00008000000079c5 */ /* 0x000fe40000010000 */
[----:B0-----:R-:W-:Y:S11]  /*14db0*/  @!P0 BRA `(.L_x_630) ;  /* 0x0000000000048947 */ /* 0x001ff60003800000 */
[----:B------:R-:W-:Y:S01]  /*14dc0*/  BPT.TRAP 0x1 ;  /* 0x000000040000795c */ /* 0x000fe20000300000 */
.L_x_630:
[----:B-----5:R-:W-:Y:S01]  /*14dd0*/  SHF.L.U32 R0, R6, 0x1f, RZ ;  /* 0x0000001f06007819 */ /* 0x020fe200000006ff */
[----:B------:R-:W-:-:S04]  /*14de0*/  IMAD R13, R7, 0x8, R2 ;  /* 0x00000008070d7824 */ /* 0x000fc800078e0202 */
[----:B------:R0:W1:Y:S01]  /*14df0*/  SYNCS.PHASECHK.TRANS64.TRYWAIT P1, [R13+URZ+0x30850], R0 ;  /* 0x030850000d0075a7 */ /* 0x000062000802017f */
[----:B------:R-:W-:Y:S05]  /*14e00*/  @!P0 BRA `(.L_x_631) ;  /* 0x0000000000048947 */ /* 0x000fea0003800000 */
[----:B------:R-:W-:Y:S01]  /*14e10*/  BPT.TRAP 0x1 ;  /* 0x000000040000795c */ /* 0x000fe20000300000 */
.L_x_631:
[----:B------:R-:W-:Y:S04]  /*14e20*/  BSSY B1, `(.L_x_632) ;  /* 0x0000004000017945 */ /* 0x000fe80003800000 */
[----:B-1----:R-:W-:Y:S05]  /*14e30*/  @P1 BRA `(.L_x_633) ;  /* 0x0000000000081947 */ /* 0x002fea0003800000 */
[----:B------:R-:W1:Y:S02]  /*14e40*/  SYNCS.PHASECHK.TRANS64.TRYWAIT P1, [R13+URZ+0x30850], R0 ;  /* 0x030850000d0075a7 */ /* 0x000e64000802017f */
[----:B-1----:R-:W-:Y:S05]  /*14e50*/  @!P1 BRA `(.L_x_634) ;  /* 0x000000c800a89947 */ /* 0x002fea0003800000 */
.L_x_633:
[----:B------:R-:W-:Y:S05]  /*14e60*/  BSYNC B1 ;  /* 0x0000000000017941 */ /* 0x000fea0003800000 */
.L_x_632:
[----:B01----:R-:W-:Y:S01]  /*14e70*/  IADD3 R0, R2, 0x400, RZ ;  /* 0x0000040002007810 */ /* 0x003fe20007ffe0ff */
[----:B------:R-:W-:Y:S01]  /*14e80*/  IMAD.MOV.U32 R5, RZ, RZ, 0x40000040 ;  /* 0x40000040ff057424 */ /* 0x000fe200078e00ff */
[----:B------:R-:W-:Y:S02]  /*14e90*/  WARPGROUP.ARRIVE ;  /* 0x00000000000079c5 */ /* 0x000fe40000000000 */
[----:B------:R-:W-:Y:S02]  /*14ea0*/  SHF.R.U32.HI R0, RZ, 0x4, R0 ;  /* 0x00000004ff007819 */ /* 0x000fe40000011600 */
[----:B------:R-:W-:Y:S02]  /*14eb0*/  R2UR UR7, R5 ;  /* 0x00000000050772ca */ /* 0x000fe400000e0000 */
[----:B------:R-:W-:Y:S02]  /*14ec0*/  LOP3.LUT R0, R0, 0x3fff, RZ, 0xc0, !PT ;  /* 0x00003fff00007812 */ /* 0x000fe400078ec0ff */
[----:B------:R-:W-:-:S02]  /*14ed0*/  MOV R5, 0x40000040 ;  /* 0x4000004000057802 */ /* 0x000fc40000000f00 */
[----:B------:R-:W-:-:S05]  /*14ee0*/  LOP3.LUT R0, R0, 0x3000000, RZ, 0xfc, !PT ;  /* 0x0300000000007812 */ /* 0x000fca00078efcff */
[----:B------:R-:W-:Y:S02]  /*14ef0*/  IMAD R4, R7, 0x900, R0 ;  /* 0x0000090007047824 */ /* 0x000fe400078e0200 */
[----:B------:R-:W-:Y:S02]  /*14f00*/  IMAD.MOV.U32 R7, RZ, RZ, 0x40000040 ;  /* 0x40000040ff077424 */ /* 0x000fe400078e00ff */
[C---:B------:R-:W-:Y:S01]  /*14f10*/  VIADD R6, R4.reuse, 0x80 ;  /* 0x0000008004067836 */ /* 0x040fe20000000000 */
[----:B------:R-:W-:-:S13]  /*14f20*/  R2UR UR6, R4 ;  /* 0x00000000040672ca */ /* 0x000fda00000e0000 */
[----:B------:R-:W-:Y:S01]  /*14f30*/  HGMMA.64x192x16.F32.BF16 R24, R188, gdesc[UR4].tnspB, R24, gsb0 ;  /* 0x42e00004bc187df0 */ /* 0x000fe20008001818 */
[----:B------:R-:W-:Y:S01]  /*14f40*/  R2UR UR6, R6 ;  /* 0x00000000060672ca */ /* 0x000fe200000e0000 */
[----:B------:R-:W-:Y:S01]  /*14f50*/  VIADD R6, R4, 0x100 ;  /* 0x0000010004067836 */ /* 0x000fe20000000000 */
[----:B------:R-:W-:Y:S01]  /*14f60*/  R2UR UR7, R7 ;  /* 0x00000000070772ca */ /* 0x000fe200000e0000 */
[----:B------:R-:W-:Y:S01]  /*14f70*/  IMAD.MOV.U32 R7, RZ, RZ, 0x40000040 ;  /* 0x40000040ff077424 */ /* 0x000fe200078e00ff */
[----:B------:R-:W-:Y:S02]  /*14f80*/  WARPGROUP.DEPBAR.LE gsb0, 0x0 ;  /* 0x00008000000079c5 */ /* 0x000fe40000010000 */
[----:B------:R-:W-:-:S13]  /*14f90*/  WARPGROUP.ARRIVE ;  /* 0x00000000000079c5 */ /* 0x000fda0000000000 */
        /* <DEDUP_REMOVED lines=9> */
[C---:B------:R-:W-:Y:S01]  /*15030*/  VIADD R6, R4.reuse, 0x200 ;  /* 0x0000020004067836 */ /* 0x040fe20000000000 */
[----:B------:R-:W-:Y:S01]  /*15040*/  R2UR UR7, R7 ;  /* 0x00000000070772ca */ /* 0x000fe200000e0000 */
[----:B------:R-:W-:Y:S02]  /*15050*/  IMAD.MOV.U32 R7, RZ, RZ, 0x40000040 ;  /* 0x40000040ff077424 */ /* 0x000fe400078e00ff */
[----:B------:R-:W-:Y:S01]  /*15060*/  VIADD R4, R4, 0x280 ;  /* 0x0000028004047836 */ /* 0x000fe20000000000 */
[----:B------:R-:W-:Y:S02]  /*15070*/  WARPGROUP.DEPBAR.LE gsb0, 0x0 ;  /* 0x00008000000079c5 */ /* 0x000fe40000010000 */
[----:B------:R-:W-:-:S11]  /*15080*/  WARPGROUP.ARRIVE ;  /* 0x00000000000079c5 */ /* 0x000fd60000000000 */
[----:B------:R-:W-:Y:S01]  /*15090*/  HGMMA.64x192x16.F32.BF16 R24, R176, gdesc[UR4].tnspB, R24, gsb0 ;  /* 0x42e00004b0187df0 */ /* 0x000fe20008001818 */
[----:B------:R-:W-:Y:S02]  /*150a0*/  R2UR UR6, R6 ;  /* 0x00000000060672ca */ /* 0x000fe400000e0000 */
[----:B------:R-:W-:Y:S01]  /*150b0*/  R2UR UR7, R7 ;  /* 0x00000000070772ca */ /* 0x000fe200000e0000 */
[----:B------:R-:W-:Y:S02]  /*150c0*/  WARPGROUP.DEPBAR.LE gsb0, 0x0 ;  /* 0x00008000000079c5 */ /* 0x000fe40000010000 */
[----:B------:R-:W-:-:S14]  /*150d0*/  WARPGROUP.ARRIVE ;  /* 0x00000000000079c5 */ /* 0x000fdc0000000000 */
[----:B------:R-:W-:Y:S01]  /*150e0*/  HGMMA.64x192x16.F32.BF16 R24, R172, gdesc[UR4].tnspB, R24, gsb0 ;  /* 0x42e00004ac187df0 */ /* 0x000fe20008001818 */
[----:B------:R-:W-:Y:S02]  /*150f0*/  R2UR UR6, R4 ;  /* 0x00000000040672ca */ /* 0x000fe400000e0000 */
[----:B------:R-:W-:Y:S01]  /*15100*/  R2UR UR7, R5 ;  /* 0x00000000050772ca */ /* 0x000fe200000e0000 */
[----:B------:R-:W-:Y:S02]  /*15110*/  WARPGROUP.DEPBAR.LE gsb0, 0x0 ;  /* 0x00008000000079c5 */ /* 0x000fe40000010000 */
[----:B------:R-:W-:-:S14]  /*15120*/  WARPGROUP.ARRIVE ;  /* 0x00000000000079c5 */ /* 0x000fdc0000000000 */
[----:B------:R-:W-:Y:S03]  /*15130*/  HGMMA.64x192x16.F32.BF16 R24, R168, gdesc[UR4].tnspB, R24, gsb0 ;  /* 0x42e00004a8187df0 */ /* 0x000fe60008001818 */
[----:B------:R-:W-:Y:S02]  /*15140*/  WARPGROUP.DEPBAR.LE gsb0, 0x0 ;  /* 0x00008000000079c5 */ /* 0x000fe40000010000 */
[----:B------:R-:W-:Y:S05]  /*15150*/  @!P0 BRA `(.L_x_635) ;  /* 0x0000000000048947 */ /* 0x000fea0003800000 */
[----:B------:R-:W-:Y:S01]  /*15160*/  BPT.TRAP 0x1 ;  /* 0x000000040000795c */ /* 0x000fe20000300000 */
.L_x_635:
        /* <DEDUP_REMOVED lines=39> */
[----:B--2---:R-:W-:Y:S01]  /*153e0*/  FMNMX.FTZ R0, R15, R0, !PT ;  /* 0x000000000f007209 */ /* 0x004fe20007810000 */
        /* <DEDUP_REMOVED lines=19> */
[----:B------:R-:W-:-:S03]  /*15520*/  FMUL.FTZ R159, R165, UR38 ;  /* 0x00000026a59f7c20 */ /* 0x000fc60008410000 */
[----:B------:R-:W1:Y:S01]  /*15530*/  MUFU.TANH R21, R21 ;  /* 0x0000001500157308 */ /* 0x000e620000002400 */
[----:B--2---:R-:W-:-:S07]  /*15540*/  FMNMX.FTZ R3, R20, R3, !PT ;  /* 0x0000000314037209 */ /* 0x004fce0007810000 */
[----:B------:R-:W2:Y:S01]  /*15550*/  MUFU.TANH R124, R124 ;  /* 0x0000007c007c7308 */ /* 0x000ea20000002400 */
[----:B0-----:R-:W-:-:S07]  /*15560*/  FMNMX.FTZ R0, R121, R0, !PT ;  /* 0x0000000079007209 */ /* 0x001fce0007810000 */
[----:B------:R-:W0:Y:S01]  /*15570*/  MUFU.TANH R122, R122 ;  /* 0x0000007a007a7308 */ /* 0x000e220000002400 */
[----:B-1----:R-:W-:-:S07]  /*15580*/  FMNMX.FTZ R3, R21, R3, !PT ;  /* 0x0000000315037209 */ /* 0x002fce0007810000 */
        /* <DEDUP_REMOVED lines=75> */
[----:B0-----:R-:W-:Y:S02]  /*15a40*/  FMNMX.FTZ R3, R158, R3, !PT ;  /* 0x000000039e037209 */ /* 0x001fe40007810000 */
[----:B-1----:R-:W-:-:S05]  /*15a50*/  FMNMX.FTZ R4, R161, R0, !PT ;  /* 0x00000000a1047209 */ /* 0x002fca0007810000 */
[----:B------:R-:W0:Y:S01]  /*15a60*/  SHFL.BFLY PT, R0, R4, 0x2, 0x1f ;  /* 0x0c401f0004007f89 */ /* 0x000e2200000e0000 */
[----:B--2---:R-:W-:-:S05]  /*15a70*/  FMNMX.FTZ R5, R159, R3, !PT ;  /* 0x000000039f057209 */ /* 0x004fca0007810000 */
[----:B------:R-:W1:Y:S01]  /*15a80*/  SHFL.BFLY PT, R3, R5, 0x2, 0x1f ;  /* 0x0c401f0005037f89 */ /* 0x000e6200000e0000 */
[----:B0-----:R-:W-:-:S05]  /*15a90*/  FMNMX.FTZ R4, R4, R0, !PT ;  /* 0x0000000004047209 */ /* 0x001fca0007810000 */
[----:B------:R-:W0:Y:S01]  /*15aa0*/  SHFL.BFLY PT, R0, R4, 0x1, 0x1f ;  /* 0x0c201f0004007f89 */ /* 0x000e2200000e0000 */
[----:B-1----:R-:W-:-:S05]  /*15ab0*/  FMNMX.FTZ R5, R5, R3, !PT ;  /* 0x0000000305057209 */ /* 0x002fca0007810000 */
[----:B------:R-:W1:Y:S01]  /*15ac0*/  SHFL.BFLY PT, R3, R5, 0x1, 0x1f ;  /* 0x0c201f0005037f89 */ /* 0x000e6200000e0000 */
[----:B0-----:R-:W-:Y:S01]  /*15ad0*/  FMNMX.FTZ R4, R4, R0, !PT ;  /* 0x0000000004047209 */ /* 0x001fe20007810000 */
[----:B------:R-:W-:Y:S01]  /*15ae0*/  IMAD.U32 R0, RZ, RZ, UR39 ;  /* 0x00000027ff007e24 */ /* 0x000fe2000f8e00ff */
[----:B-1----:R-:W-:-:S03]  /*15af0*/  FMNMX.FTZ R5, R5, R3, !PT ;  /* 0x0000000305057209 */ /* 0x002fc60007810000 */
[----:B------:R-:W-:Y:S02]  /*15b00*/  FADD.FTZ R3, -R4, R9 ;  /* 0x0000000904037221 */ /* 0x000fe40000010100 */
[CC--:B------:R-:W-:Y:S01]  /*15b10*/  FMUL.FTZ R9, R5.reuse, R0.reuse ;  /* 0x0000000005097220 */ /* 0x0c0fe20000410000 */
[----:B------:R-:W-:Y:S01]  /*15b20*/  FADD.FTZ R12, -R5, R10 ;  /* 0x0000000a050c7221 */ /* 0x000fe20000010100 */
[-C--:B------:R-:W-:Y:S02]  /*15b30*/  FMUL.FTZ R3, R3, R0.reuse ;  /* 0x0000000003037220 */ /* 0x080fe40000410000 */
[-CC-:B------:R-:W-:Y:S01]  /*15b40*/  FFMA.FTZ R186, R126, R0.reuse, -R9.reuse ;  /* 0x000000007eba7223 */ /* 0x180fe20000010809 */
[-CC-:B------:R-:W-:Y:S01]  /*15b50*/  FFMA.FTZ R126, R127, R0.reuse, -R9.reuse ;  /* 0x000000007f7e7223 */ /* 0x180fe20000010809 */
[-C--:B------:R-:W-:Y:S01]  /*15b60*/  FMUL.FTZ R127, R4, R0.reuse ;  /* 0x00000000047f7220 */ /* 0x080fe20000410000 */
[-C--:B------:R-:W-:Y:S01]  /*15b70*/  FMUL.FTZ R12, R12, R0.reuse ;  /* 0x000000000c0c7220 */ /* 0x080fe20000410000 */
[-CC-:B------:R-:W-:Y:S01]  /*15b80*/  FFMA.FTZ R188, R6, R0.reuse, -R9.reuse ;  /* 0x0000000006bc7223 */ /* 0x180fe20000010809 */
[-C--:B------:R-:W-:Y:S01]  /*15b90*/  FFMA.FTZ R180, R130, R0.reuse, -R9 ;  /* 0x0000000082b47223 */ /* 0x080fe20000010809 */
[-C--:B------:R-:W-:Y:S01]  /*15ba0*/  FFMA.FTZ R189, R14, R0.reuse, -R127 ;  /* 0x000000000ebd7223 */ /* 0x080fe2000001087f */
[-C--:B------:R-:W-:Y:S01]  /*15bb0*/  FFMA.FTZ R164, R7, R0.reuse, -R9 ;  /* 0x0000000007a47223 */ /* 0x080fe20000010809 */
[-C--:B------:R-:W-:Y:S01]  /*15bc0*/  FFMA.FTZ R130, R15, R0.reuse, -R127 ;  /* 0x000000000f827223 */ /* 0x080fe2000001087f */
[----:B------:R-:W-:Y:S01]  /*15bd0*/  MUFU.EX2 R12, R12 ;  /* 0x0000000c000c7308 */ /* 0x000fe20000000800 */
[-C--:B------:R-:W-:Y:S01]  /*15be0*/  FFMA.FTZ R190, R20, R0.reuse, -R9 ;  /* 0x0000000014be7223 */ /* 0x080fe20000010809 */
[-C--:B------:R-:W-:Y:S01]  /*15bf0*/  FFMA.FTZ R191, R120, R0.reuse, -R127 ;  /* 0x0000000078bf7223 */ /* 0x080fe2000001087f */
[-C--:B------:R-:W-:Y:S01]  /*15c00*/  FFMA.FTZ R163, R21, R0.reuse, -R9 ;  /* 0x0000000015a37223 */ /* 0x080fe20000010809 */
[-CC-:B------:R-:W-:Y:S01]  /*15c10*/  FFMA.FTZ R121, R121, R0.reuse, -R127.reuse ;  /* 0x0000000079797223 */ /* 0x180fe2000001087f */
[-C--:B------:R-:W-:Y:S01]  /*15c20*/  FFMA.FTZ R185, R124, R0.reuse, -R127 ;  /* 0x000000007cb97223 */ /* 0x080fe2000001087f */
[-CC-:B------:R-:W-:Y:S01]  /*15c30*/  FFMA.FTZ R184, R122, R0.reuse, -R9.reuse ;  /* 0x000000007ab87223 */ /* 0x180fe20000010809 */
[----:B------:R-:W-:Y:S01]  /*15c40*/  VIADD R124, R11, 0x30840 ;  /* 0x000308400b7c7836 */ /* 0x000fe20000000000 */
[----:B------:R-:W-:Y:S01]  /*15c50*/  MUFU.EX2 R3, R3 ;  /* 0x0000000300037308 */ /* 0x000fe20000000800 */
[-C--:B------:R-:W-:Y:S01]  /*15c60*/  FFMA.FTZ R162, R123, R0.reuse, -R9 ;  /* 0x000000007ba27223 */ /* 0x080fe20000010809 */
[-CC-:B------:R-:W-:Y:S01]  /*15c70*/  FFMA.FTZ R120, R125, R0.reuse, -R127.reuse ;  /* 0x000000007d787223 */ /* 0x180fe2000001087f */
[-C--:B------:R-:W-:Y:S01]  /*15c80*/  FFMA.FTZ R187, R128, R0.reuse, -R127 ;  /* 0x0000000080bb7223 */ /* 0x080fe2000001087f */
[----:B------:R-:W-:Y:S01]  /*15c90*/  PRMT R124, R222, 0x654, R124 ;  /* 0x00000654de7c7816 */ /* 0x000fe2000000007c */
[-C--:B------:R-:W-:Y:S01]  /*15ca0*/  FFMA.FTZ R123, R131, R0.reuse, -R9 ;  /* 0x00000000837b7223 */ /* 0x080fe20000010809 */
[-CC-:B------:R-:W-:Y:S01]  /*15cb0*/  FFMA.FTZ R15, R129, R0.reuse, -R127.reuse ;  /* 0x00000000810f7223 */ /* 0x180fe2000001087f */
[-CC-:B------:R-:W-:Y:S01]  /*15cc0*/  FFMA.FTZ R181, R132, R0.reuse, -R127.reuse ;  /* 0x0000000084b57223 */ /* 0x180fe2000001087f */
[----:B------:R-:W0:Y:S01]  /*15cd0*/  MUFU.EX2 R188, R188 ;  /* 0x000000bc00bc7308 */ /* 0x000e220000000800 */
[----:B------:R1:W-:Y:S01]  /*15ce0*/  SYNCS.ARRIVE.TRANS64.RED.A1T0 RZ, [R124+URZ], RZ ;  /* 0x000000ff7cff79a7 */ /* 0x0003e2000810043f */
[-CC-:B------:R-:W-:Y:S01]  /*15cf0*/  FFMA.FTZ R14, R133, R0.reuse, -R127.reuse ;  /* 0x00000000850e7223 */ /* 0x180fe2000001087f */
[-CC-:B------:R-:W-:Y:S01]  /*15d00*/  FFMA.FTZ R183, R136, R0.reuse, -R127.reuse ;  /* 0x0000000088b77223 */ /* 0x180fe2000001087f */
[-CC-:B------:R-:W-:Y:S01]  /*15d10*/  FFMA.FTZ R137, R137, R0.reuse, -R127.reuse ;  /* 0x0000000089897223 */ /* 0x180fe2000001087f */
[-CC-:B------:R-:W-:Y:S01]  /*15d20*/  FFMA.FTZ R177, R140, R0.reuse, -R127.reuse ;  /* 0x000000008cb17223 */ /* 0x180fe2000001087f */
[-CC-:B------:R-:W-:Y:S01]  /*15d30*/  FFMA.FTZ R128, R141, R0.reuse, -R127.reuse ;  /* 0x000000008d807223 */ /* 0x180fe2000001087f */
[-CC-:B------:R-:W-:Y:S01]  /*15d40*/  FFMA.FTZ R179, R144, R0.reuse, -R127.reuse ;  /* 0x0000000090b37223 */ /* 0x180fe2000001087f */
[----:B------:R-:W2:Y:S01]  /*15d50*/  MUFU.EX2 R189, R189 ;  /* 0x000000bd00bd7308 */ /* 0x000ea20000000800 */
[-CC-:B------:R-:W-:Y:S01]  /*15d60*/  FFMA.FTZ R131, R145, R0.reuse, -R127.reuse ;  /* 0x0000000091837223 */ /* 0x180fe2000001087f */
[-CC-:B------:R-:W-:Y:S01]  /*15d70*/  FFMA.FTZ R173, R148, R0.reuse, -R127.reuse ;  /* 0x0000000094ad7223 */ /* 0x180fe2000001087f */
[-CC-:B------:R-:W-:Y:S01]  /*15d80*/  FFMA.FTZ R129, R149, R0.reuse, -R127.reuse ;  /* 0x0000000095817223 */ /* 0x180fe2000001087f */
[-CC-:B------:R-:W-:Y:S01]  /*15d90*/  FFMA.FTZ R175, R152, R0.reuse, -R127.reuse ;  /* 0x0000000098af7223 */ /* 0x180fe2000001087f */
[-CC-:B------:R-:W-:Y:S01]  /*15da0*/  FFMA.FTZ R153, R153, R0.reuse, -R127.reuse ;  /* 0x0000000099997223 */ /* 0x180fe2000001087f */
[-CC-:B------:R-:W-:Y:S01]  /*15db0*/  FFMA.FTZ R169, R156, R0.reuse, -R127.reuse ;  /* 0x000000009ca97223 */ /* 0x180fe2000001087f */
[-CC-:B------:R-:W-:Y:S01]  /*15dc0*/  FFMA.FTZ R125, R157, R0.reuse, -R127.reuse ;  /* 0x000000009d7d7223 */ /* 0x180fe2000001087f */
[----:B------:R-:W3:Y:S01]  /*15dd0*/  MUFU.EX2 R164, R164 ;  /* 0x000000a400a47308 */ /* 0x000ee20000000800 */
[----:B0-----:R-:W-:Y:S01]  /*15de0*/  FFMA.FTZ R215, R12, R215, R188 ;  /* 0x000000d70cd77223 */ /* 0x001fe200000100bc */
[-CC-:B------:R-:W-:Y:S01]  /*15df0*/  FFMA.FTZ R171, R160, R0.reuse, -R127.reuse ;  /* 0x00000000a0ab7223 */ /* 0x180fe2000001087f */
[-C--:B-1----:R-:W-:Y:S01]  /*15e00*/  FFMA.FTZ R124, R161, R0.reuse, -R127 ;  /* 0x00000000a17c7223 */ /* 0x082fe2000001087f */
[-CC-:B------:R-:W-:Y:S01]  /*15e10*/  FFMA.FTZ R182, R134, R0.reuse, -R9.reuse ;  /* 0x0000000086b67223 */ /* 0x180fe20000010809 */
[-CC-:B------:R-:W-:Y:S01]  /*15e20*/  FFMA.FTZ R122, R135, R0.reuse, -R9.reuse ;  /* 0x00000000877a7223 */ /* 0x180fe20000010809 */
[-CC-:B------:R-:W-:Y:S01]  /*15e30*/  FFMA.FTZ R176, R138, R0.reuse, -R9.reuse ;  /* 0x000000008ab07223 */ /* 0x180fe20000010809 */
[----:B------:R-:W-:Y:S01]  /*15e40*/  FFMA.FTZ R21, R139, R0, -R9 ;  /* 0x000000008b157223 */ /* 0x000fe20000010809 */
[----:B------:R-:W0:Y:S01]  /*15e50*/  MUFU.EX2 R130, R130 ;  /* 0x0000008200827308 */ /* 0x000e220000000800 */
[----:B--2---:R-:W-:Y:S01]  /*15e60*/  FFMA.FTZ R214, R3, R214, R189 ;  /* 0x000000d603d67223 */ /* 0x004fe200000100bd */
[-CC-:B------:R-:W-:Y:S01]  /*15e70*/  FFMA.FTZ R178, R142, R0.reuse, -R9.reuse ;  /* 0x000000008eb27223 */ /* 0x180fe20000010809 */
[-CC-:B------:R-:W-:Y:S01]  /*15e80*/  FFMA.FTZ R20, R143, R0.reuse, -R9.reuse ;  /* 0x000000008f147223 */ /* 0x180fe20000010809 */
[-CC-:B------:R-:W-:Y:S01]  /*15e90*/  FFMA.FTZ R172, R146, R0.reuse, -R9.reuse ;  /* 0x0000000092ac7223 */ /* 0x180fe20000010809 */
[-CC-:B------:R-:W-:Y:S01]  /*15ea0*/  FFMA.FTZ R10, R147, R0.reuse, -R9.reuse ;  /* 0x00000000930a7223 */ /* 0x180fe20000010809 */
[-CC-:B------:R-:W-:Y:S01]  /*15eb0*/  FFMA.FTZ R174, R150, R0.reuse, -R9.reuse ;  /* 0x0000000096ae7223 */ /* 0x180fe20000010809 */
[-C--:B------:R-:W-:Y:S01]  /*15ec0*/  FFMA.FTZ R7, R151, R0.reuse, -R9 ;  /* 0x0000000097077223 */ /* 0x080fe20000010809 */
[----:B------:R-:W1:Y:S01]  /*15ed0*/  MUFU.EX2 R190, R190 ;  /* 0x000000be00be7308 */ /* 0x000e620000000800 */
[----:B---3--:R-:W-:Y:S01]  /*15ee0*/  FADD.FTZ R127, R164, R215 ;  /* 0x000000d7a47f7221 */ /* 0x008fe20000010000 */
[-CC-:B------:R-:W-:Y:S01]  /*15ef0*/  FFMA.FTZ R168, R154, R0.reuse, -R9.reuse ;  /* 0x000000009aa87223 */ /* 0x180fe20000010809 */
[-CC-:B------:R-:W-:Y:S01]  /*15f00*/  FFMA.FTZ R6, R155, R0.reuse, -R9.reuse ;  /* 0x000000009b067223 */ /* 0x180fe20000010809 */
[-CC-:B------:R-:W-:Y:S01]  /*15f10*/  FFMA.FTZ R170, R158, R0.reuse, -R9.reuse ;  /* 0x000000009eaa7223 */ /* 0x180fe20000010809 */
[----:B------:R-:W-:-:S03]  /*15f20*/  FFMA.FTZ R9, R159, R0, -R9 ;  /* 0x000000009f097223 */ /* 0x000fc60000010809 */
[----:B------:R-:W2:Y:S01]  /*15f30*/  MUFU.EX2 R191, R191 ;  /* 0x000000bf00bf7308 */ /* 0x000ea20000000800 */
[----:B0-----:R-:W-:-:S07]  /*15f40*/  FADD.FTZ R132, R130, R214 ;  /* 0x000000d682847221 */ /* 0x001fce0000010000 */
[----:B------:R-:W0:Y:S01]  /*15f50*/  MUFU.EX2 R163, R163 ;  /* 0x000000a300a37308 */ /* 0x000e220000000800 */
[----:B-1----:R-:W-:-:S07]  /*15f60*/  FADD.FTZ R127, R190, R127 ;  /* 0x0000007fbe7f7221 */ /* 0x002fce0000010000 */
[----:B------:R-:W1:Y:S01]  /*15f70*/  MUFU.EX2 R121, R121 ;  /* 0x0000007900797308 */ /* 0x000e620000000800 */
[----:B--2---:R-:W-:-:S07]  /*15f80*/  FADD.FTZ R132, R191, R132 ;  /* 0x00000084bf847221 */ /* 0x004fce0000010000 */
        /* <DEDUP_REMOVED lines=79> */
[----:B0-----:R-:W-:Y:S01]  /*16480*/  FADD.FTZ R133, R171, R133 ;  /* 0x00000085ab857221 */ /* 0x001fe20000010000 */
[----:B-1----:R-:W-:-:S03]  /*16490*/  FADD.FTZ R215, R9, R132 ;  /* 0x0000008409d77221 */ /* 0x002fc60000010000 */
[----:B--2---:R-:W-:Y:S01]  /*164a0*/  FADD.FTZ R214, R124, R133 ;  /* 0x000000857cd67221 */ /* 0x004fe20000010000 */
[----:B------:R-:W-:Y:S06]  /*164b0*/  @!P0 BRA `(.L_x_636) ;  /* 0x0000000000048947 */ /* 0x000fec0003800000 */
[----:B------:R-:W-:Y:S01]  /*164c0*/  BPT.TRAP 0x1 ;  /* 0x000000040000795c */ /* 0x000fe20000300000 */
.L_x_636:
[----:B------:R-:W-:Y:S01]  /*164d0*/  ISETP.GT.AND P1, PT, R8, RZ, PT ;  /* 0x000000ff0800720c */ /* 0x000fe20003f24270 */
[----:B------:R-:W-:Y:S01]  /*164e0*/  VIADD R13, R13, 0x30860 ;  /* 0x000308600d0d7836 */ /* 0x000fe20000000000 */
[----:B------:R-:W-:Y:S01]  /*164f0*/  F2FP.BF16.F32.PACK_AB R172, R10, R172 ;  /* 0x000000ac0aac723e */ /* 0x000fe200000010ff */
[----:B------:R-:W-:Y:S01]  /*16500*/  VIADD R8, R8, 0xffffffff ;  /* 0xffffffff08087836 */ /* 0x000fe20000000000 */
[----:B------:R-:W-:Y:S01]  /*16510*/  F2FP.BF16.F32.PACK_AB R174, R7, R174 ;  /* 0x000000ae07ae723e */ /* 0x000fe200000010ff */
[----:B------:R-:W-:Y:S01]  /*16520*/  IMAD.MOV.U32 R10, RZ, RZ, R5 ;  /* 0x000000ffff0a7224 */ /* 0x000fe200078e0005 */
[----:B------:R-:W-:Y:S01]  /*16530*/  PRMT R13, R222, 0x654, R13 ;  /* 0x00000654de0d7816 */ /* 0x000fe2000000000d */
[----:B------:R-:W-:Y:S01]  /*16540*/  IMAD.MOV.U32 R7, RZ, RZ, R209 ;  /* 0x000000ffff077224 */ /* 0x000fe200078e00d1 */
[----:B------:R-:W-:Y:S01]  /*16550*/  F2FP.BF16.F32.PACK_AB R168, R6, R168 ;  /* 0x000000a806a8723e */ /* 0x000fe200000010ff */
[----:B------:R-:W-:Y:S01]  /*16560*/  IMAD.MOV.U32 R6, RZ, RZ, R220 ;  /* 0x000000ffff067224 */ /* 0x000fe200078e00dc */
[----:B------:R0:W-:Y:S01]  /*16570*/  SYNCS.ARRIVE.TRANS64.RED.A1T0 RZ, [R13+URZ], RZ ;  /* 0x000000ff0dff79a7 */ /* 0x0001e2000810043f */
[----:B------:R-:W-:Y:S01]  /*16580*/  F2FP.BF16.F32.PACK_AB R170, R9, R170 ;  /* 0x000000aa09aa723e */ /* 0x000fe200000010ff */
[----:B------:R-:W-:Y:S01]  /*16590*/  IMAD.MOV.U32 R9, RZ, RZ, R4 ;  /* 0x000000ffff097224 */ /* 0x000fe200078e0004 */
        /* <DEDUP_REMOVED lines=20> */
[----:B0-----:R-:W-:Y:S06]  /*166e0*/  @P1 BRA `(.L_x_637) ;  /* 0xffffffd400c41947 */ /* 0x001fec000383ffff */
.L_x_624:
[----:B------:R-:W-:Y:S05]  /*166f0*/  BSYNC B0 ;  /* 0x0000000000007941 */ /* 0x000fea0003800000 */
.L_x_623:
        /* <DEDUP_REMOVED lines=99> */
.L_x_638:
[----:B------:R-:W-:Y:S01]  /*16d30*/  IMAD R8, R209, 0x8, R2 ;  /* 0x00000008d1087824 */ /* 0x000fe200078e0202 */
[----:B------:R-:W-:-:S04]  /*16d40*/  SHF.L.U32 R3, R220, 0x1f, RZ ;  /* 0x0000001fdc037819 */ /* 0x000fc800000006ff */
[----:B------:R0:W1:Y:S01]  /*16d50*/  SYNCS.PHASECHK.TRANS64.TRYWAIT P1, [R8+URZ+0x30850], R3 ;  /* 0x03085003080075a7 */ /* 0x000062000802017f */
[----:B------:R-:W-:Y:S05]  /*16d60*/  @!P0 BRA `(.L_x_639) ;  /* 0x0000000000048947 */ /* 0x000fea0003800000 */
[----:B------:R-:W-:Y:S01]  /*16d70*/  BPT.TRAP 0x1 ;  /* 0x000000040000795c */ /* 0x000fe20000300000 */
.L_x_639:
[----:B------:R-:W-:Y:S01]  /*16d80*/  VIADD R2, R2, 0x400 ;  /* 0x0000040002027836 */ /* 0x000fe20000000000 */
[----:B------:R-:W-:Y:S04]  /*16d90*/  BSSY B0, `(.L_x_640) ;  /* 0x0000008000007945 */ /* 0x000fe80003800000 */
[----:B------:R-:W-:-:S04]  /*16da0*/  SHF.R.U32.HI R2, RZ, 0x4, R2 ;  /* 0x00000004ff027819 */ /* 0x000fc80000011602 */
[----:B------:R-:W-:-:S04]  /*16db0*/  LOP3.LUT R2, R2, 0x3fff, RZ, 0xc0, !PT ;  /* 0x00003fff02027812 */ /* 0x000fc800078ec0ff */
[----:B------:R-:W-:-:S05]  /*16dc0*/  LOP3.LUT R2, R2, 0x3000000, RZ, 0xfc, !PT ;  /* 0x0300000002027812 */ /* 0x000fca00078efcff */
[----:B------:R-:W-:Y:S01]  /*16dd0*/  IMAD R6, R209, 0x900, R2 ;  /* 0x00000900d1067824 */ /* 0x000fe200078e0202 */
[----:B-1----:R-:W-:Y:S06]  /*16de0*/  @P1 BRA `(.L_x_641) ;  /* 0x0000000000081947 */ /* 0x002fec0003800000 */
[----:B------:R-:W1:Y:S02]  /*16df0*/  SYNCS.PHASECHK.TRANS64.TRYWAIT P1, [R8+URZ+0x30850], R3 ;  /* 0x03085003080075a7 */ /* 0x000e64000802017f */
[----:B-1----:R-:W-:Y:S05]  /*16e00*/  @!P1 BRA `(.L_x_642) ;  /* 0x000000a800d09947 */ /* 0x002fea0003800000 */
.L_x_641:
[----:B------:R-:W-:Y:S05]  /*16e10*/  BSYNC B0 ;  /* 0x0000000000007941 */ /* 0x000fea0003800000 */
.L_x_640:
[----:B01----:R-:W-:Y:S01]  /*16e20*/  IMAD.MOV.U32 R3, RZ, RZ, 0x40000040 ;  /* 0x40000040ff037424 */ /* 0x003fe200078e00ff */
[----:B------:R-:W-:Y:S01]  /*16e30*/  MOV R2, R6 ;  /* 0x0000000600027202 */ /* 0x000fe20000000f00 */
[----:B------:R-:W-:Y:S01]  /*16e40*/  WARPGROUP.ARRIVE ;  /* 0x00000000000079c5 */ /* 0x000fe20000000000 */
[----:B------:R-:W0:Y:S02]  /*16e50*/  SHFL.BFLY PT, R7, R214, 0x2, 0x1f ;  /* 0x0c401f00d6077f89 */ /* 0x000e2400000e0000 */
[----:B------:R-:W-:Y:S01]  /*16e60*/  R2UR UR6, R2 ;  /* 0x00000000020672ca */ /* 0x000fe200000e0000 */
[----:B------:R-:W-:Y:S01]  /*16e70*/  VIADD R2, R6, 0x80 ;  /* 0x0000008006027836 */ /* 0x000fe20000000000 */
[----:B------:R-:W-:Y:S01]  /*16e80*/  R2UR UR7, R3 ;  /* 0x00000000030772ca */ /* 0x000fe200000e0000 */
[----:B------:R-:W-:-:S12]  /*16e90*/  IMAD.MOV.U32 R3, RZ, RZ, 0x40000040 ;  /* 0x40000040ff037424 */ /* 0x000fd800078e00ff */
        /* <DEDUP_REMOVED lines=25> */
[----:B0-----:R-:W-:Y:S01]  /*17030*/  FADD.FTZ R6, R7, R214 ;  /* 0x000000d607067221 */ /* 0x001fe20000010000 */
[----:B------:R-:W-:-:S04]  /*17040*/  MOV R3, 0x40000040 ;  /* 0x4000004000037802 */ /* 0x000fc80000000f00 */
[----:B------:R-:W0:Y:S02]  /*17050*/  SHFL.BFLY PT, R7, R6, 0x1, 0x1f ;  /* 0x0c201f0006077f89 */ /* 0x000e2400000e0000 */
[----:B0-----:R-:W-:Y:S01]  /*17060*/  FADD.FTZ R13, R6, R7 ;  /* 0x00000007060d7221 */ /* 0x001fe20000010000 */
[----:B------:R-:W-:Y:S02]  /*17070*/  IMAD.MOV.U32 R7, RZ, RZ, RZ ;  /* 0x000000ffff077224 */ /* 0x000fe400078e00ff */
[----:B------:R-:W-:Y:S02]  /*17080*/  IMAD.MOV.U32 R6, RZ, RZ, -0x800000 ;  /* 0xff800000ff067424 */ /* 0x000fe400078e00ff */
[----:B------:R-:W-:-:S13]  /*17090*/  FSETP.NE.FTZ.AND P2, PT, R13, RZ, PT ;  /* 0x000000ff0d00720b */ /* 0x000fda0003f55000 */
[----:B------:R-:W0:Y:S02]  /*170a0*/  @P2 MUFU.LG2 R11, R13 ;  /* 0x0000000d000b2308 */ /* 0x000e240000000c00 */
[----:B0-----:R-:W-:Y:S01]  /*170b0*/  @P2 FMUL.FTZ R11, R11, 0.69314718246459960938 ;  /* 0x3f3172180b0b2820 */ /* 0x001fe20000410000 */
[----:B------:R-:W-:Y:S02]  /*170c0*/  WARPGROUP.DEPBAR.LE gsb0, 0x0 ;  /* 0x00008000000079c5 */ /* 0x000fe40000010000 */
[----:B------:R-:W-:-:S06]  /*170d0*/  WARPGROUP.ARRIVE ;  /* 0x00000000000079c5 */ /* 0x000fcc0000000000 */
[----:B------:R-:W-:Y:S01]  /*170e0*/  HGMMA.64x192x16.F32.BF16 R24, R172, gdesc[UR4].tnspB, R24, gsb0 ;  /* 0x42e00004ac187df0 */ /* 0x000fe20008001818 */
[----:B------:R-:W-:Y:S02]  /*170f0*/  R2UR UR6, R2 ;  /* 0x00000000020672ca */ /* 0x000fe400000e0000 */
[----:B------:R-:W-:Y:S01]  /*17100*/  R2UR UR7, R3 ;  /* 0x00000000030772ca */ /* 0x000fe200000e0000 */
[----:B------:R-:W0:Y:S02]  /*17110*/  SHFL.BFLY PT, R2, R215, 0x2, 0x1f ;  /* 0x0c401f00d7027f89 */ /* 0x000e2400000e0000 */
[----:B0-----:R-:W-:-:S05]  /*17120*/  FADD.FTZ R3, R2, R215 ;  /* 0x000000d702037221 */ /* 0x001fca0000010000 */
[----:B------:R-:W0:Y:S02]  /*17130*/  SHFL.BFLY PT, R2, R3, 0x1, 0x1f ;  /* 0x0c201f0003027f89 */ /* 0x000e2400000e0000 */
[----:B0-----:R-:W-:Y:S01]  /*17140*/  FADD.FTZ R12, R3, R2 ;  /* 0x00000002030c7221 */ /* 0x001fe20000010000 */
[----:B------:R-:W-:Y:S02]  /*17150*/  IMAD.MOV.U32 R2, RZ, RZ, RZ ;  /* 0x000000ffff027224 */ /* 0x000fe400078e00ff */
[----:B------:R-:W-:Y:S02]  /*17160*/  IMAD.MOV.U32 R3, RZ, RZ, -0x800000 ;  /* 0xff800000ff037424 */ /* 0x000fe400078e00ff */
[----:B------:R-:W-:Y:S02]  /*17170*/  FSETP.NE.FTZ.AND P1, PT, R12, RZ, PT ;  /* 0x000000ff0c00720b */ /* 0x000fe40003f35000 */
[----:B------:R-:W-:Y:S11]  /*17180*/  @P2 MUFU.RCP R2, R13 ;  /* 0x0000000d00022308 */ /* 0x000ff60000001000 */
[----:B------:R-:W0:Y:S01]  /*17190*/  @P1 MUFU.LG2 R9, R12 ;  /* 0x0000000c00091308 */ /* 0x000e220000000c00 */
[C---:B------:R-:W-:Y:S01]  /*171a0*/  @P1 FMUL.FTZ R10, R0.reuse, 0.69314718246459960938 ;  /* 0x3f317218000a1820 */ /* 0x040fe20000410000 */
[----:B------:R-:W-:-:S04]  /*171b0*/  @P2 FMUL.FTZ R0, R0, 0.69314718246459960938 ;  /* 0x3f31721800002820 */ /* 0x000fc80000410000 */
[----:B------:R-:W-:Y:S02]  /*171c0*/  @P2 FFMA.FTZ R6, R0, R4, R11 ;  /* 0x0000000400062223 */ /* 0x000fe4000001000b */
[----:B------:R1:W2:Y:S01]  /*171d0*/  @P1 MUFU.RCP R7, R12 ;  /* 0x0000000c00071308 */ /* 0x0002a20000001000 */
[----:B0-----:R-:W-:-:S04]  /*171e0*/  @P1 FMUL.FTZ R9, R9, 0.69314718246459960938 ;  /* 0x3f31721809091820 */ /* 0x001fc80000410000 */
[----:B------:R-:W-:Y:S01]  /*171f0*/  @P1 FFMA.FTZ R3, R10, R5, R9 ;  /* 0x000000050a031223 */ /* 0x000fe20000010009 */
[----:B------:R-:W-:Y:S02]  /*17200*/  WARPGROUP.DEPBAR.LE gsb0, 0x0 ;  /* 0x00008000000079c5 */ /* 0x000fe40000010000 */
[----:B------:R-:W-:-:S06]  /*17210*/  WARPGROUP.ARRIVE ;  /* 0x00000000000079c5 */ /* 0x000fcc0000000000 */
[----:B------:R-:W-:Y:S03]  /*17220*/  HGMMA.64x192x16.F32.BF16 R24, R168, gdesc[UR4].tnspB, R24, gsb0 ;  /* 0x42e00004a8187df0 */ /* 0x000fe60008001818 */
[----:B------:R-:W-:Y:S02]  /*17230*/  WARPGROUP.DEPBAR.LE gsb0, 0x0 ;  /* 0x00008000000079c5 */ /* 0x000fe40000010000 */
[----:B-12---:R-:W-:Y:S05]  /*17240*/  @!P0 BRA `(.L_x_643) ;  /* 0x0000000000048947 */ /* 0x006fea0003800000 */
[----:B------:R-:W-:Y:S01]  /*17250*/  BPT.TRAP 0x1 ;  /* 0x000000040000795c */ /* 0x000fe20000300000 */
.L_x_643:
[----:B------:R-:W2:Y:S01]  /*17260*/  LDL.LU R9, [R1+0x40] ;  /* 0x0000400001097983 */ /* 0x000ea20000300800 */
[----:B------:R-:W-:Y:S02]  /*17270*/  VIADD R5, R8, 0x30860 ;  /* 0x0003086008057836 */ /* 0x000fe40000000000 */
[-C--:B------:R-:W-:Y:S01]  /*17280*/  FMUL.FTZ R131, R59, R2.reuse ;  /* 0x000000023b837220 */ /* 0x080fe20000410000 */
[----:B------:R-:W-:Y:S02]  /*17290*/  VIADD R209, R209, 0x1 ;  /* 0x00000001d1d17836 */ /* 0x000fe40000000000 */
[-C--:B------:R-:W-:Y:S01]  /*172a0*/  FMUL.FTZ R129, R67, R2.reuse ;  /* 0x0000000243817220 */ /* 0x080fe20000410000 */
[-C--:B------:R-:W-:Y:S01]  /*172b0*/  FMUL.FTZ R59, R62, R2.reuse ;  /* 0x000000023e3b7220 */ /* 0x080fe20000410000 */
[----:B------:R-:W-:Y:S01]  /*172c0*/  PRMT R5, R222, 0x654, R5 ;  /* 0x00000654de057816 */ /* 0x000fe20000000005 */
[-C--:B------:R-:W-:Y:S01]  /*172d0*/  FMUL.FTZ R130, R63, R2.reuse ;  /* 0x000000023f827220 */ /* 0x080fe20000410000 */
[----:B------:R-:W-:Y:S01]  /*172e0*/  ISETP.NE.AND P1, PT, R209, 0x2, PT ;  /* 0x00000002d100780c */ /* 0x000fe20003f25270 */
[-C--:B------:R-:W-:Y:S01]  /*172f0*/  FMUL.FTZ R67, R70, R2.reuse ;  /* 0x0000000246437220 */ /* 0x080fe20000410000 */
[----:B------:R0:W-:Y:S01]  /*17300*/  SYNCS.ARRIVE.TRANS64.RED.A1T0 RZ, [R5+URZ], RZ ;  /* 0x000000ff05ff79a7 */ /* 0x0001e2000810043f */
[-C--:B------:R-:W-:Y:S01]  /*17310*/  FMUL.FTZ R128, R71, R2.reuse ;  /* 0x0000000247807220 */ /* 0x080fe20000410000 */
[-C--:B------:R-:W-:Y:S01]  /*17320*/  FMUL.FTZ R24, R24, R7.reuse ;  /* 0x0000000718187220 */ /* 0x080fe20000410000 */
[-C--:B------:R-:W-:Y:S01]  /*17330*/  FMUL.FTZ R25, R25, R7.reuse ;  /* 0x0000000719197220 */ /* 0x080fe20000410000 */
[-C--:B------:R-:W-:Y:S01]  /*17340*/  FMUL.FTZ R0, R28, R7.reuse ;  /* 0x000000071c007220 */ /* 0x080fe20000410000 */
[-C--:B------:R-:W-:Y:S01]  /*17350*/  FMUL.FTZ R4, R29, R7.reuse ;  /* 0x000000071d047220 */ /* 0x080fe20000410000 */
[-C--:B------:R-:W-:Y:S01]  /*17360*/  FMUL.FTZ R32, R32, R7.reuse ;  /* 0x0000000720207220 */ /* 0x080fe20000410000 */
[-C--:B------:R-:W-:Y:S01]  /*17370*/  FMUL.FTZ R33, R33, R7.reuse ;  /* 0x0000000721217220 */ /* 0x080fe20000410000 */
[----:B0-----:R-:W-:Y:S01]  /*17380*/  SEL R5, RZ, 0x1, P1 ;  /* 0x00000001ff057807 */ /* 0x001fe20000800000 */
        /* <DEDUP_REMOVED lines=81> */
[----:B------:R-:W-:Y:S01]  /*178a0*/  PLOP3.LUT P0, PT, PT, PT, PT, 0x8, 0x0 ;  /* 0x000000000000781c */ /* 0x000fe20003f0e170 */
[-C--:B------:R-:W-:Y:S01]  /*178b0*/  FMUL.FTZ R115, R115, R2.reuse ;  /* 0x0000000273737220 */ /* 0x080fe20000410000 */
[-C--:B------:R-:W-:Y:S01]  /*178c0*/  FMUL.FTZ R118, R118, R2.reuse ;  /* 0x0000000276767220 */ /* 0x080fe20000410000 */
[----:B------:R-:W-:Y:S01]  /*178d0*/  FMUL.FTZ R119, R119, R2 ;  /* 0x0000000277777220 */ /* 0x000fe20000410000 */
[----:B------:R-:W-:-:S02]  /*178e0*/  LOP3.LUT R220, R220, R5, RZ, 0x3c, !PT ;  /* 0x00000005dcdc7212 */ /* 0x000fc400078e3cff */
[----:B------:R-:W-:Y:S01]  /*178f0*/  SEL R209, R209, RZ, P1 ;  /* 0x000000ffd1d17207 */ /* 0x000fe20000800000 */
[----:B--2---:R-:W-:-:S05]  /*17900*/  VIADD R9, R9, 0x1 ;  /* 0x0000000109097836 */ /* 0x004fca0000000000 */
[----:B------:R0:W-:Y:S02]  /*17910*/  STL [R1+0x40], R9 ;  /* 0x0000400901007387 */ /* 0x0001e40000100800 */
.L_x_565:
[----:B------:R-:W1:Y:S08]  /*17920*/  S2UR UR4, SR_CgaCtaId ;  /* 0x00000000000479c3 */ /* 0x000e700000008800 */
[----:B------:R-:W-:Y:S01]  /*17930*/  BAR.SYNC.DEFER_BLOCKING 0x5, 0x180 ;  /* 0x0146000000007b1d */ /* 0x000fe20000010000 */
[----:B------:R-:W-:-:S05]  /*17940*/  MOV R5, 0x400 ;  /* 0x0000040000057802 */ /* 0x000fca0000000f00 */
[----:B------:R-:W-:Y:S01]  /*17950*/  BSSY B0, `(.L_x_644) ;  /* 0x0000275000007945 */ /* 0x000fe20003800000 */
[----:B-1----:R-:W-:-:S05]  /*17960*/  IMAD.U32 R222, RZ, RZ, UR4 ;  /* 0x00000004ffde7e24 */ /* 0x002fca000f8e00ff */
[----:B------:R-:W-:-:S05]  /*17970*/  LEA R2, R222, R5, 0x18 ;  /* 0x00000005de027211 */ /* 0x000fca00078ec0ff */
[----:B------:R1:W2:Y:S01]  /*17980*/  LDS.128 R28, [R2+0x308d0] ;  /* 0x0308d000021c7984 */ /* 0x0002a20000000c00 */
[----:B------:R-:W-:Y:S06]  /*17990*/  BAR.ARV 0x4, 0x180 ;  /* 0x0106000000007b1d */ /* 0x000fec0000002000 */
[----:B------:R-:W-:Y:S05]  /*179a0*/  @P0 BRA `(.L_x_645) ;  /* 0x00000018009c0947 */ /* 0x000fea0003800000 */
[----:B------:R-:W3:Y:S01]  /*179b0*/  LDL R10, [R1+0x80] ;  /* 0x00008000010a7983 */ /* 0x000ee20000100800 */
[----:B------:R-:W-:Y:S01]  /*179c0*/  F2FP.BF16.F32.PACK_AB R24, R25, R24 ;  /* 0x000000181918723e */ /* 0x000fe200000010ff */
[----:B------:R-:W-:Y:S01]  /*179d0*/  ULDC.64 UR4, c[0x0][0xc00] ;  /* 0x0003000000047ab9 */ /* 0x000fe20000000a00 */
[----:B------:R-:W-:Y:S01]  /*179e0*/  F2FP.BF16.F32.PACK_AB R25, R140, R126 ;  /* 0x0000007e8c19723e */ /* 0x000fe200000010ff */
[----:B------:R-:W0:Y:S01]  /*179f0*/  S2R R5, SR_SWINHI ;  /* 0x0000000000057919 */ /* 0x000e220000002f00 */
        /* <DEDUP_REMOVED lines=16> */
[----:B------:R-:W-:Y:S02]  /*17b00*/  MOV R8, R2 ;  /* 0x0000000200087202 */ /* 0x000fe40000000f00 */
[----:B0-----:R-:W-:Y:S02]  /*17b10*/  MOV R9, R5 ;  /* 0x0000000500097202 */ /* 0x001fe40000000f00 */
        /* <DEDUP_REMOVED lines=21> */
[----:B------:R-:W-:Y:S01]  /*17c70*/  F2FP.BF16.F32.PACK_AB R115, R119, R118 ;  /* 0x000000767773723e */ /* 0x000fe200000010ff */
[----:B------:R-:W-:Y:S01]  /*17c80*/  BAR.SYNC.DEFER_BLOCKING 0x1, 0x100 ;  /* 0x0044000000007b1d */ /* 0x000fe20000010000 */
[----:B---3--:R-:W-:-:S03]  /*17c90*/  IMAD.WIDE R26, R10, 0x2, R8 ;  /* 0x000000020a1a7825 */ /* 0x008fc600078e0208 */
[C---:B------:R-:W-:Y:S02]  /*17ca0*/  IADD3 R111, P2, R26.reuse, 0x20, RZ ;  /* 0x000000201a6f7810 */ /* 0x040fe40007f5e0ff */
[C---:B------:R-:W-:Y:S02]  /*17cb0*/  IADD3 R141, P6, R26.reuse, 0x60, RZ ;  /* 0x000000601a8d7810 */ /* 0x040fe40007fde0ff */
[----:B------:R-:W-:Y:S01]  /*17cc0*/  LOP3.LUT R10, R111, 0x380, RZ, 0xc0, !PT ;  /* 0x000003806f0a7812 */ /* 0x000fe200078ec0ff */
[--C-:B------:R-:W-:Y:S01]  /*17cd0*/  IMAD.X R11, RZ, RZ, R27.reuse, P2 ;  /* 0x000000ffff0b7224 */ /* 0x100fe200010e061b */
[----:B-----5:R-:W-:Y:S02]  /*17ce0*/  IADD3 R137, P1, R26, 0x40, RZ ;  /* 0x000000401a897810 */ /* 0x020fe40007f3e0ff */
[----:B------:R-:W-:Y:S02]  /*17cf0*/  SHF.R.U64 R10, R10, 0x3, RZ ;  /* 0x000000030a0a7819 */ /* 0x000fe400000012ff */
[----:B------:R-:W-:Y:S01]  /*17d00*/  IADD3 R34, P0, R26, 0x4020, RZ ;  /* 0x000040201a227810 */ /* 0x000fe20007f1e0ff */
[----:B------:R-:W-:Y:S01]  /*17d10*/  IMAD.X R13, RZ, RZ, R27, P1 ;  /* 0x000000ffff0d7224 */ /* 0x000fe200008e061b */
[----:B------:R-:W-:-:S02]  /*17d20*/  LOP3.LUT R14, R141, 0x380, RZ, 0xc0, !PT ;  /* 0x000003808d0e7812 */ /* 0x000fc400078ec0ff */
[----:B------:R-:W-:Y:S01]  /*17d30*/  LOP3.LUT R12, R137, 0x380, RZ, 0xc0, !PT ;  /* 0x00000380890c7812 */ /* 0x000fe200078ec0ff */
[----:B------:R-:W-:Y:S01]  /*17d40*/  IMAD.X R35, RZ, RZ, R27, P0 ;  /* 0x000000ffff237224 */ /* 0x000fe200000e061b */
[----:B------:R-:W-:Y:S02]  /*17d50*/  LOP3.LUT R10, R10, R111, RZ, 0x3c, !PT ;  /* 0x0000006f0a0a7212 */ /* 0x000fe400078e3cff */
[----:B------:R-:W-:Y:S02]  /*17d60*/  SHF.R.U64 R14, R14, 0x3, RZ ;  /* 0x000000030e0e7819 */ /* 0x000fe400000012ff */
[----:B------:R-:W-:Y:S02]  /*17d70*/  LOP3.LUT R111, R34, 0x380, RZ, 0xc0, !PT ;  /* 0x00000380226f7812 */ /* 0x000fe400078ec0ff */
[C---:B------:R-:W-:Y:S02]  /*17d80*/  IADD3 R42, P3, R26.reuse, 0x4060, RZ ;  /* 0x000040601a2a7810 */ /* 0x040fe40007f7e0ff */
[----:B------:R-:W-:-:S02]  /*17d90*/  IADD3 R143, P5, R26, 0x4000, RZ ;  /* 0x000040001a8f7810 */ /* 0x000fc40007fbe0ff */
[----:B------:R-:W-:Y:S01]  /*17da0*/  SHF.R.U64 R12, R12, 0x3, RZ ;  /* 0x000000030c0c7819 */ /* 0x000fe200000012ff */
[--C-:B------:R-:W-:Y:S01]  /*17db0*/  IMAD.X R43, RZ, RZ, R27.reuse, P3 ;  /* 0x000000ffff2b7224 */ /* 0x100fe200018e061b */
[----:B------:R-:W-:Y:S01]  /*17dc0*/  IADD3 R38, P4, R26, 0x4040, RZ ;  /* 0x000040401a267810 */ /* 0x000fe20007f9e0ff */
[--C-:B------:R-:W-:Y:S01]  /*17dd0*/  IMAD.X R21, RZ, RZ, R27.reuse, P5 ;  /* 0x000000ffff157224 */ /* 0x100fe200028e061b */
[----:B------:R-:W-:Y:S02]  /*17de0*/  LOP3.LUT R14, R14, R141, RZ, 0x3c, !PT ;  /* 0x0000008d0e0e7212 */ /* 0x000fe400078e3cff */
[----:B------:R-:W-:Y:S01]  /*17df0*/  SHF.R.U64 R111, R111, 0x3, RZ ;  /* 0x000000036f6f7819 */ /* 0x000fe200000012ff */
[----:B------:R-:W-:Y:S01]  /*17e00*/  IMAD.X R39, RZ, RZ, R27, P4 ;  /* 0x000000ffff277224 */ /* 0x000fe200020e061b */
[----:B--2---:R-:W-:Y:S02]  /*17e10*/  IADD3 R28, P1, R26, 0x8020, RZ ;  /* 0x000080201a1c7810 */ /* 0x004fe40007f3e0ff */
[----:B------:R-:W-:-:S02]  /*17e20*/  LOP3.LUT R141, R42, 0x380, RZ, 0xc0, !PT ;  /* 0x000003802a8d7812 */ /* 0x000fc400078ec0ff */
[----:B------:R-:W-:Y:S01]  /*17e30*/  LOP3.LUT R5, R26, 0x380, RZ, 0xc0, !PT ;  /* 0x000003801a057812 */ /* 0x000fe200078ec0ff */
[----:B------:R-:W-:Y:S01]  /*17e40*/  IMAD.X R51, RZ, RZ, R27, P1 ;  /* 0x000000ffff337224 */ /* 0x000fe200008e061b */
[----:B------:R-:W-:Y:S02]  /*17e50*/  LOP3.LUT R20, R143, 0x380, RZ, 0xc0, !PT ;  /* 0x000003808f147812 */ /* 0x000fe400078ec0ff */
[----:B------:R-:W-:Y:S02]  /*17e60*/  LOP3.LUT R12, R12, R137, RZ, 0x3c, !PT ;  /* 0x000000890c0c7212 */ /* 0x000fe400078e3cff */
[----:B------:R-:W-:Y:S02]  /*17e70*/  LOP3.LUT R137, R38, 0x380, RZ, 0xc0, !PT ;  /* 0x0000038026897812 */ /* 0x000fe400078ec0ff */
[----:B------:R-:W-:Y:S02]  /*17e80*/  LOP3.LUT R34, R111, R34, RZ, 0x3c, !PT ;  /* 0x000000226f227212 */ /* 0x000fe400078e3cff */
[----:B------:R-:W-:-:S02]  /*17e90*/  SHF.R.U64 R141, R141, 0x3, RZ ;  /* 0x000000038d8d7819 */ /* 0x000fc400000012ff */
[----:B------:R-:W-:Y:S02]  /*17ea0*/  LOP3.LUT R111, R28, 0x380, RZ, 0xc0, !PT ;  /* 0x000003801c6f7812 */ /* 0x000fe400078ec0ff */
[----:B------:R-:W-:Y:S02]  /*17eb0*/  IADD3 R78, P5, R26, 0x8060, RZ ;  /* 0x000080601a4e7810 */ /* 0x000fe40007fbe0ff */
[----:B------:R-:W-:Y:S02]  /*17ec0*/  SHF.R.U64 R5, R5, 0x3, RZ ;  /* 0x0000000305057819 */ /* 0x000fe400000012ff */
[----:B------:R-:W-:Y:S02]  /*17ed0*/  SHF.R.U64 R20, R20, 0x3, RZ ;  /* 0x0000000314147819 */ /* 0x000fe400000012ff */
[----:B------:R-:W-:Y:S02]  /*17ee0*/  IADD3 R46, P2, R26, 0x8000, RZ ;  /* 0x000080001a2e7810 */ /* 0x000fe40007f5e0ff */
[----:B------:R-:W-:-:S02]  /*17ef0*/  IADD3.X R15, RZ, R27, RZ, P6, !PT ;  /* 0x0000001bff0f7210 */ /* 0x000fc400037fe4ff */
[----:B------:R-:W-:Y:S01]  /*17f00*/  SHF.R.U64 R137, R137, 0x3, RZ ;  /* 0x0000000389897819 */ /* 0x000fe200000012ff */
[--C-:B------:R-:W-:Y:S01]  /*17f10*/  IMAD.X R47, RZ, RZ, R27.reuse, P2 ;  /* 0x000000ffff2f7224 */ /* 0x100fe200010e061b */
[----:B------:R-:W-:Y:S02]  /*17f20*/  IADD3 R54, P6, R26, 0x8040, RZ ;  /* 0x000080401a367810 */ /* 0x000fe40007fde0ff */
[----:B------:R-:W-:Y:S02]  /*17f30*/  LOP3.LUT R42, R141, R42, RZ, 0x3c, !PT ;  /* 0x0000002a8d2a7212 */ /* 0x000fe400078e3cff */
[----:B------:R-:W-:Y:S01]  /*17f40*/  SHF.R.U64 R111, R111, 0x3, RZ ;  /* 0x000000036f6f7819 */ /* 0x000fe200000012ff */
[--C-:B------:R-:W-:Y:S01]  /*17f50*/  IMAD.X R55, RZ, RZ, R27.reuse, P6 ;  /* 0x000000ffff377224 */ /* 0x100fe200030e061b */
[----:B------:R-:W-:Y:S01]  /*17f60*/  LOP3.LUT R26, R5, R26, RZ, 0x3c, !PT ;  /* 0x0000001a051a7212 */ /* 0x000fe200078e3cff */
[----:B------:R-:W-:Y:S01]  /*17f70*/  IMAD.X R5, RZ, RZ, R27, P5 ;  /* 0x000000ffff057224 */ /* 0x000fe200028e061b */
[----:B------:R-:W-:-:S02]  /*17f80*/  LOP3.LUT R20, R20, R143, RZ, 0x3c, !PT ;  /* 0x0000008f14147212 */ /* 0x000fc400078e3cff */
[----:B------:R-:W-:Y:S02]  /*17f90*/  LOP3.LUT R141, R78, 0x380, RZ, 0xc0, !PT ;  /* 0x000003804e8d7812 */ /* 0x000fe400078ec0ff */
[----:B------:R-:W-:Y:S02]  /*17fa0*/  LOP3.LUT R143, R46, 0x380, RZ, 0xc0, !PT ;  /* 0x000003802e8f7812 */ /* 0x000fe400078ec0ff */
[----:B------:R-:W-:Y:S02]  /*17fb0*/  LOP3.LUT R38, R137, R38, RZ, 0x3c, !PT ;  /* 0x0000002689267212 */ /* 0x000fe400078e3cff */
[----:B------:R-:W-:Y:S02]  /*17fc0*/  LOP3.LUT R137, R54, 0x380, RZ, 0xc0, !PT ;  /* 0x0000038036897812 */ /* 0x000fe400078ec0ff */
[----:B------:R-:W-:Y:S02]  /*17fd0*/  LOP3.LUT R50, R111, R28, RZ, 0x3c, !PT ;  /* 0x0000001c6f327212 */ /* 0x000fe400078e3cff */
[----:B------:R-:W-:-:S02]  /*17fe0*/  MOV R86, R26 ;  /* 0x0000001a00567202 */ /* 0x000fc40000000f00 */
[----:B------:R-:W-:Y:S02]  /*17ff0*/  SHF.R.U64 R141, R141, 0x3, RZ ;  /* 0x000000038d8d7819 */ /* 0x000fe400000012ff */
[----:B------:R-:W-:Y:S02]  /*18000*/  MOV R28, R10 ;  /* 0x0000000a001c7202 */ /* 0x000fe40000000f00 */
[----:B------:R-:W-:Y:S02]  /*18010*/  SHF.R.U64 R143, R143, 0x3, RZ ;  /* 0x000000038f8f7819 */ /* 0x000fe400000012ff */
[----:B------:R-:W-:Y:S02]  /*18020*/  F2FP.BF16.F32.PACK_AB R26, R4, R0 ;  /* 0x00000000041a723e */ /* 0x000fe400000010ff */
[----:B------:R-:W-:Y:S02]  /*18030*/  F2FP.BF16.F32.PACK_AB R27, R139, R125 ;  /* 0x0000007d8b1b723e */ /* 0x000fe400000010ff */
[----:B------:R-:W-:-:S02]  /*18040*/  MOV R11, R34 ;  /* 0x00000022000b7202 */ /* 0x000fc40000000f00 */
[----:B------:R-:W-:Y:S01]  /*18050*/  MOV R10, R42 ;  /* 0x0000002a000a7202 */ /* 0x000fe20000000f00 */
[----:B------:R-:W-:Y:S01]  /*18060*/  STSM.16.M88.4 [R86], R24 ;  /* 0x0000001856007844 */ /* 0x000fe20000000200 */
[----:B------:R-:W-:Y:S02]  /*18070*/  F2FP.BF16.F32.PACK_AB R34, R37, R36 ;  /* 0x000000242522723e */ /* 0x000fe400000010ff */
[----:B------:R-:W-:Y:S02]  /*18080*/  F2FP.BF16.F32.PACK_AB R35, R136, R123 ;  /* 0x0000007b8823723e */ /* 0x000fe400000010ff */
[----:B------:R-:W-:Y:S02]  /*18090*/  SHF.R.U64 R137, R137, 0x3, RZ ;  /* 0x0000000389897819 */ /* 0x000fe400000012ff */
[----:B------:R-:W-:Y:S01]  /*180a0*/  MOV R12, R12 ;  /* 0x0000000c000c7202 */ /* 0x000fe20000000f00 */
[----:B------:R0:W-:Y:S01]  /*180b0*/  STSM.16.M88.4 [R28], R32 ;  /* 0x000000201c007844 */ /* 0x0001e20000000200 */
[----:B------:R-:W-:-:S02]  /*180c0*/  MOV R0, R50 ;  /* 0x0000003200007202 */ /* 0x000fc40000000f00 */
[----:B------:R-:W-:Y:S02]  /*180d0*/  F2FP.BF16.F32.PACK_AB R42, R45, R44 ;  /* 0x0000002c2d2a723e */ /* 0x000fe400000010ff */
[----:B------:R-:W-:Y:S02]  /*180e0*/  F2FP.BF16.F32.PACK_AB R43, R134, R121 ;  /* 0x00000079862b723e */ /* 0x000fe400000010ff */
[----:B------:R-:W-:Y:S02]  /*180f0*/  LOP3.LUT R4, R141, R78, RZ, 0x3c, !PT ;  /* 0x0000004e8d047212 */ /* 0x000fe400078e3cff */
[----:B------:R-:W-:Y:S01]  /*18100*/  MOV R14, R14 ;  /* 0x0000000e000e7202 */ /* 0x000fe20000000f00 */
[----:B------:R-:W-:Y:S01]  /*18110*/  STSM.16.M88.4 [R12], R40 ;  /* 0x000000280c007844 */ /* 0x000fe20000000200 */
[----:B------:R-:W-:Y:S02]  /*18120*/  F2FP.BF16.F32.PACK_AB R50, R53, R52 ;  /* 0x000000343532723e */ /* 0x000fe400000010ff */
[----:B------:R-:W-:-:S02]  /*18130*/  F2FP.BF16.F32.PACK_AB R51, R132, R7 ;  /* 0x000000078433723e */ /* 0x000fc400000010ff */
[----:B------:R-:W-:Y:S01]  /*18140*/  LOP3.LUT R46, R143, R46, RZ, 0x3c, !PT ;  /* 0x0000002e8f2e7212 */ /* 0x000fe200078e3cff */
[----:B0-----:R-:W0:Y:S01]  /*18150*/  LDC R28, c[0x0][0xbe8] ;  /* 0x0002fa00ff1c7b82 */ /* 0x001e220000000800 */
[----:B------:R-:W-:Y:S01]  /*18160*/  MOV R20, R20 ;  /* 0x0000001400147202 */ /* 0x000fe20000000f00 */
[----:B------:R-:W-:Y:S01]  /*18170*/  STSM.16.M88.4 [R14], R48 ;  /* 0x000000300e007844 */ /* 0x000fe20000000200 */
[----:B------:R-:W-:Y:S02]  /*18180*/  LOP3.LUT R54, R137, R54, RZ, 0x3c, !PT ;  /* 0x0000003689367212 */ /* 0x000fe400078e3cff */
[----:B------:R-:W-:Y:S01]  /*18190*/  MOV R38, R38 ;  /* 0x0000002600267202 */ /* 0x000fe20000000f00 */
[----:B------:R2:W-:Y:S01]  /*181a0*/  STSM.16.M88.4 [R20], R56 ;  /* 0x0000003814007844 */ /* 0x0005e20000000200 */
[----:B------:R-:W-:Y:S02]  /*181b0*/  MOV R7, R4 ;  /* 0x0000000400077202 */ /* 0x000fe40000000f00 */
[----:B------:R-:W-:Y:S01]  /*181c0*/  MOV R46, R46 ;  /* 0x0000002e002e7202 */ /* 0x000fe20000000f00 */
[----:B------:R-:W-:Y:S01]  /*181d0*/  STSM.16.M88.4 [R11], R64 ;  /* 0x000000400b007844 */ /* 0x000fe20000000200 */
[----:B------:R-:W-:-:S02]  /*181e0*/  ISETP.NE.U32.AND P0, PT, RZ, UR4, PT ;  /* 0x00000004ff007c0c */ /* 0x000fc4000bf05070 */
[----:B------:R-:W-:Y:S01]  /*181f0*/  IADD3 R4, P1, R228, UR4, RZ ;  /* 0x00000004e4047c10 */ /* 0x000fe2000ff3e0ff */
[----:B------:R-:W-:Y:S01]  /*18200*/  STSM.16.M88.4 [R38], R72 ;  /* 0x0000004826007844 */ /* 0x000fe20000000200 */
[----:B------:R-:W-:Y:S02]  /*18210*/  MOV R54, R54 ;  /* 0x0000003600367202 */ /* 0x000fe40000000f00 */
[----:B------:R-:W-:Y:S01]  /*18220*/  ISETP.NE.AND.EX P0, PT, RZ, UR5, PT, P0 ;  /* 0x00000005ff007c0c */ /* 0x000fe2000bf05300 */
[----:B------:R-:W-:Y:S01]  /*18230*/  STSM.16.M88.4 [R10], R80 ;  /* 0x000000500a007844 */ /* 0x000fe20000000200 */
[----:B------:R-:W-:Y:S01]  /*18240*/  IADD3.X R5, R229, UR5, RZ, P1, !PT ;  /* 0x00000005e5057c10 */ /* 0x000fe20008ffe4ff */
[----:B------:R-:W-:Y:S02]  /*18250*/  ULDC.64 UR4, c[0x0][0xc08] ;  /* 0x0003020000047ab9 */ /* 0x000fe40000000a00 */
[----:B------:R-:W-:Y:S01]  /*18260*/  STSM.16.M88.4 [R46], R88 ;  /* 0x000000582e007844 */ /* 0x000fe20000000200 */
[----:B------:R-:W-:Y:S01]  /*18270*/  ISETP.NE.U32.AND P2, PT, RZ, UR4, PT ;  /* 0x00000004ff007c0c */ /* 0x000fe2000bf45070 */
[----:B--2---:R-:W-:-:S02]  /*18280*/  IMAD.MOV.U32 R20, RZ, RZ, RZ ;  /* 0x000000ffff147224 */ /* 0x004fc400078e00ff */
[----:B------:R-:W-:Y:S04]  /*18290*/  STSM.16.M88.4 [R0], R96 ;  /* 0x0000006000007844 */ /* 0x000fe80000000200 */
[----:B------:R-:W-:Y:S01]  /*182a0*/  STSM.16.M88.4 [R54], R104 ;  /* 0x0000006836007844 */ /* 0x000fe20000000200 */
[----:B------:R-:W-:-:S03]  /*182b0*/  ISETP.NE.AND.EX P2, PT, RZ, UR5, PT, P2 ;  /* 0x00000005ff007c0c */ /* 0x000fc6000bf45320 */
[----:B------:R2:W-:Y:S01]  /*182c0*/  STSM.16.M88.4 [R7], R112 ;  /* 0x0000007007007844 */ /* 0x0005e20000000200 */
[----:B------:R-:W-:Y:S09]  /*182d0*/  BAR.SYNC.DEFER_BLOCKING 0x1, 0x100 ;  /* 0x0044000000007b1d */ /* 0x000ff20000010000 */
[----:B------:R-:W-:Y:S01]  /*182e0*/  @P2 IADD3 R228, P3, R228, UR4, RZ ;  /* 0x00000004e4e42c10 */ /* 0x000fe2000ff7e0ff */
[----:B------:R-:W-:-:S03]  /*182f0*/  ULDC UR4, c[0x0][0xa88] ;  /* 0x0002a20000047ab9 */ /* 0x000fc60000000800 */
[----:B------:R-:W-:Y:S01]  /*18300*/  @P2 IADD3.X R229, R229, UR5, RZ, P3, !PT ;  /* 0x00000005e5e52c10 */ /* 0x000fe20009ffe4ff */
[----:B--2---:R-:W-:Y:S01]  /*18310*/  IMAD.U32 R7, RZ, RZ, UR4 ;  /* 0x00000004ff077e24 */ /* 0x004fe2000f8e00ff */
[----:B------:R2:W5:Y:S01]  /*18320*/  @P0 LDG.E R20, desc[UR56][R4.64] ;  /* 0x0000003804140981 */ /* 0x000562000c1e1900 */
[----:B0-----:R-:W-:-:S04]  /*18330*/  ISETP.NE.AND P1, PT, R28, 0x1, PT ;  /* 0x000000011c00780c */ /* 0x001fc80003f25270 */
[----:B------:R2:W5:Y:S09]  /*18340*/  @P2 LDG.E R7, desc[UR56][R228.64] ;  /* 0x00000038e4072981 */ /* 0x000572000c1e1900 */
[----:B------:R-:W0:Y:S08]  /*18350*/  @P1 LDC R0, c[0x0][0xbec] ;  /* 0x0002fb00ff001b82 */ /* 0x000e300000000800 */
[----:B------:R-:W3:Y:S01]  /*18360*/  @P1 LDC R13, c[0x0][0xbf0] ;  /* 0x0002fc00ff0d1b82 */ /* 0x000ee20000000800 */
[----:B--2---:R-:W-:Y:S05]  /*18370*/  @P2 BRA `(.L_x_646) ;  /* 0x0000000000102947 */ /* 0x004fea0003800000 */
[----:B------:R-:W-:Y:S05]  /*18380*/  @!P0 BRA `(.L_x_646) ;  /* 0x00000000000c8947 */ /* 0x000fea0003800000 */
[----:B------:R-:W2:Y:S04]  /*18390*/  LDG.E R10, desc[UR56][R4.64] ;  /* 0x00000038040a7981 */ /* 0x000ea8000c1e1900 */
[----:B-----5:R-:W2:Y:S02]  /*183a0*/  LDG.E R7, desc[UR56][R4.64+0x4] ;  /* 0x0000043804077981 */ /* 0x020ea4000c1e1900 */
[----:B--2---:R-:W-:-:S07]  /*183b0*/  IADD3 R7, -R10, R7, RZ ;  /* 0x000000070a077210 */ /* 0x004fce0007ffe1ff */
.L_x_646:
[----:B------:R-:W2:Y:S01]  /*183c0*/  LDL R4, [R1+0x7c] ;  /* 0x00007c0001047983 */ /* 0x000ea20000100800 */
[----:B------:R-:W-:Y:S01]  /*183d0*/  SHF.R.S32.HI R65, RZ, 0x1f, R227 ;  /* 0x0000001fff417819 */ /* 0x000fe200000114e3 */
[----:B------:R-:W-:Y:S01]  /*183e0*/  ULDC.64 UR4, c[0x0][0xb90] ;  /* 0x0002e40000047ab9 */ /* 0x000fe20000000a00 */
[----:B------:R-:W4:Y:S01]  /*183f0*/  S2R R35, SR_TID.X ;  /* 0x0000000000237919 */ /* 0x000f220000002100 */
[----:B-----5:R-:W-:Y:S01]  /*18400*/  SHF.R.S32.HI R21, RZ, 0x1f, R20 ;  /* 0x0000001fff157819 */ /* 0x020fe20000011414 */
[----:B------:R-:W-:Y:S01]  /*18410*/  IMAD R66, R7, R28, RZ ;  /* 0x0000001c07427224 */ /* 0x000fe200078e02ff */
[----:B------:R-:W1:Y:S01]  /*18420*/  @P1 LDC R70, c[0x0][0xbec] ;  /* 0x0002fb00ff461b82 */ /* 0x000e620000000800 */
[----:B------:R-:W3:Y:S04]  /*18430*/  LDL.LU R12, [R1+0x48] ;  /* 0x00004800010c7983 */ /* 0x000ee80000300800 */
[----:B------:R-:W2:Y:S03]  /*18440*/  LDL.LU R10, [R1+0x4] ;  /* 0x00000400010a7983 */ /* 0x000ea60000300800 */
[----:B------:R-:W1:Y:S01]  /*18450*/  @P1 LDC R72, c[0x0][0xbf0] ;  /* 0x0002fc00ff481b82 */ /* 0x000e620000000800 */
[----:B------:R-:W3:Y:S04]  /*18460*/  LDL.LU R71, [R1+0x44] ;  /* 0x0000440001477983 */ /* 0x000ee80000300800 */
[----:B------:R-:W3:Y:S01]  /*18470*/  LDL R34, [R1+0x74] ;  /* 0x0000740001227983 */ /* 0x000ee20000100800 */
[----:B----4-:R-:W-:-:S05]  /*18480*/  VIADD R35, R35, 0xffffff80 ;  /* 0xffffff8023237836 */ /* 0x010fca0000000000 */
[----:B------:R-:W-:-:S04]  /*18490*/  SHF.R.S32.HI R73, RZ, 0x1f, R35 ;  /* 0x0000001fff497819 */ /* 0x000fc80000011423 */
[----:B------:R-:W-:-:S04]  /*184a0*/  LEA.HI R73, R73, R35, RZ, 0x3 ;  /* 0x0000002349497211 */ /* 0x000fc800078f18ff */
[----:B------:R-:W-:Y:S01]  /*184b0*/  SHF.R.S32.HI R73, RZ, 0x3, R73 ;  /* 0x00000003ff497819 */ /* 0x000fe20000011449 */
[----:B------:R-:W-:Y:S01]  /*184c0*/  BSSY B1, `(.L_x_647) ;  /* 0x00000bd000017945 */ /* 0x000fe20003800000 */
[----:B------:R-:W-:Y:S02]  /*184d0*/  SHF.R.S32.HI R74, RZ, 0x1f, R225 ;  /* 0x0000001fff4a7819 */ /* 0x000fe400000114e1 */
[----:B--2---:R-:W-:Y:S01]  /*184e0*/  SEL R64, R10, RZ, !P0 ;  /* 0x000000ff0a407207 */ /* 0x004fe20004000000 */
[----:B---3--:R-:W-:Y:S02]  /*184f0*/  IMAD R27, R71, 0x80, R4 ;  /* 0x00000080471b7824 */ /* 0x008fe400078e0204 */
[----:B------:R-:W-:Y:S02]  /*18500*/  IMAD R4, R65, UR4, RZ ;  /* 0x0000000441047c24 */ /* 0x000fe4000f8e02ff */
[----:B0-----:R-:W-:-:S04]  /*18510*/  @P1 IMAD.HI.U32 R0, R27, R0, RZ ;  /* 0x000000001b001227 */ /* 0x001fc800078e00ff */
[----:B------:R-:W-:Y:S01]  /*18520*/  IMAD.MOV.U32 R11, RZ, RZ, R27 ;  /* 0x000000ffff0b7224 */ /* 0x000fe200078e001b */
[----:B------:R-:W-:Y:S01]  /*18530*/  @P1 SHF.R.U32.HI R11, RZ, R13, R0 ;  /* 0x0000000dff0b1219 */ /* 0x000fe20000011600 */
[C---:B------:R-:W-:Y:S01]  /*18540*/  IMAD R15, R227.reuse, UR5, R4 ;  /* 0x00000005e30f7c24 */ /* 0x040fe2000f8e0204 */
[----:B------:R-:W-:Y:S01]  /*18550*/  SEL R0, R12, RZ, !P0 ;  /* 0x000000ff0c007207 */ /* 0x000fe20004000000 */
[----:B------:R-:W-:Y:S01]  /*18560*/  IMAD.WIDE.U32 R4, R227, UR4, R20 ;  /* 0x00000004e3047c25 */ /* 0x000fe2000f8e0014 */
[----:B------:R-:W-:-:S03]  /*18570*/  ULDC.64 UR4, c[0x0][0xb98] ;  /* 0x0002e60000047ab9 */ /* 0x000fc60000000a00 */
[----:B------:R-:W-:Y:S02]  /*18580*/  IMAD R13, R73, 0x40, R223 ;  /* 0x00000040490d7824 */ /* 0x000fe400078e02df */
[----:B------:R-:W-:Y:S02]  /*18590*/  IMAD.IADD R5, R5, 0x1, R15 ;  /* 0x0000000105057824 */ /* 0x000fe400078e020f */
[----:B------:R-:W-:Y:S02]  /*185a0*/  IMAD.MOV R25, RZ, RZ, -R11 ;  /* 0x000000ffff197224 */ /* 0x000fe400078e0a0b */
[----:B------:R-:W-:-:S04]  /*185b0*/  IMAD.WIDE R8, R13, 0x2, R8 ;  /* 0x000000020d087825 */ /* 0x000fc800078e0208 */
[----:B------:R-:W-:Y:S02]  /*185c0*/  IMAD R15, R0, UR4, RZ ;  /* 0x00000004000f7c24 */ /* 0x000fe4000f8e02ff */
[----:B------:R-:W-:-:S04]  /*185d0*/  IMAD.WIDE.U32 R4, R64, UR4, R4 ;  /* 0x0000000440047c25 */ /* 0x000fc8000f8e0004 */
[----:B------:R-:W-:Y:S01]  /*185e0*/  IMAD R13, R28, R25, R27 ;  /* 0x000000191c0d7224 */ /* 0x000fe200078e021b */
[----:B------:R-:W-:Y:S01]  /*185f0*/  IADD3 R4, P0, R11, R4, RZ ;  /* 0x000000040b047210 */ /* 0x000fe20007f1e0ff */
[----:B------:R-:W-:Y:S01]  /*18600*/  IMAD R12, R64, UR5, R15 ;  /* 0x00000005400c7c24 */ /* 0x000fe2000f8e020f */
[----:B------:R-:W-:Y:S01]  /*18610*/  SHF.R.S32.HI R15, RZ, 0x1f, R11 ;  /* 0x0000001fff0f7819 */ /* 0x000fe2000001140b */
[----:B------:R-:W-:Y:S01]  /*18620*/  ULDC.64 UR4, c[0x0][0xb88] ;  /* 0x0002e20000047ab9 */ /* 0x000fe20000000a00 */
[----:B------:R-:W-:Y:S02]  /*18630*/  SHF.R.S32.HI R10, RZ, 0x1f, R13 ;  /* 0x0000001fff0a7819 */ /* 0x000fe4000001140d */
[----:B------:R-:W-:-:S03]  /*18640*/  IADD3.X R5, R15, R5, R12, P0, !PT ;  /* 0x000000050f057210 */ /* 0x000fc600007fe40c */
[----:B------:R-:W-:Y:S01]  /*18650*/  IMAD R14, R10, UR4, RZ ;  /* 0x000000040a0e7c24 */ /* 0x000fe2000f8e02ff */
[----:B------:R-:W-:Y:S01]  /*18660*/  IADD3 R11, P6, R8, 0x2000, RZ ;  /* 0x00002000080b7810 */ /* 0x000fe20007fde0ff */
[----:B------:R-:W-:-:S04]  /*18670*/  IMAD.WIDE.U32 R4, R13, UR4, R4 ;  /* 0x000000040d047c25 */ /* 0x000fc8000f8e0004 */
[----:B------:R-:W-:Y:S01]  /*18680*/  IMAD R15, R13, UR5, R14 ;  /* 0x000000050d0f7c24 */ /* 0x000fe2000f8e020e */
[----:B------:R-:W-:Y:S01]  /*18690*/  ULDC.64 UR4, c[0x0][0xb50] ;  /* 0x0002d40000047ab9 */ /* 0x000fe20000000a00 */
[----:B------:R-:W-:Y:S01]  /*186a0*/  LOP3.LUT R12, R11, 0x380, RZ, 0xc0, !PT ;  /* 0x000003800b0c7812 */ /* 0x000fe200078ec0ff */
[----:B------:R-:W-:Y:S01]  /*186b0*/  IMAD R27, R71, 0x80, R34 ;  /* 0x00000080471b7824 */ /* 0x000fe200078e0222 */
[----:B------:R-:W-:Y:S01]  /*186c0*/  LEA R26, P0, R4, UR4, 0x2 ;  /* 0x00000004041a7c11 */ /* 0x000fe2000f8010ff */
[----:B------:R-:W-:Y:S01]  /*186d0*/  IMAD.IADD R5, R5, 0x1, R15 ;  /* 0x0000000105057824 */ /* 0x000fe200078e020f */
[----:B------:R-:W-:Y:S02]  /*186e0*/  SHF.R.S32.HI R34, RZ, 0x1f, R35 ;  /* 0x0000001fff227819 */ /* 0x000fe40000011423 */
[----:B------:R-:W-:Y:S02]  /*186f0*/  IADD3 R25, P2, R8, 0x1000, RZ ;  /* 0x0000100008197810 */ /* 0x000fe40007f5e0ff */
[----:B------:R-:W-:-:S02]  /*18700*/  SHF.R.U64 R12, R12, 0x3, RZ ;  /* 0x000000030c0c7819 */ /* 0x000fc400000012ff */
[----:B------:R-:W-:Y:S01]  /*18710*/  LEA.HI.X R4, R4, UR5, R5, 0x2, P0 ;  /* 0x0000000504047c11 */ /* 0x000fe200080f1405 */
[----:B------:R-:W-:Y:S01]  /*18720*/  SHFL.IDX PT, R54, R26, RZ, 0x1c1f ;  /* 0x001c1fff1a367589 */ /* 0x000fe200000e0000 */
[----:B------:R-:W-:Y:S01]  /*18730*/  IADD3 R37, P0, R8, 0x5000, RZ ;  /* 0x0000500008257810 */ /* 0x000fe20007f1e0ff */
[----:B------:R-:W-:Y:S01]  /*18740*/  ULDC.64 UR4, c[0x0][0xaa0] ;  /* 0x0002a80000047ab9 */ /* 0x000fe20000000a00 */
[----:B------:R-:W-:Y:S02]  /*18750*/  LEA.HI R34, R34, R35, RZ, 0x7 ;  /* 0x0000002322227211 */ /* 0x000fe400078f38ff */
[----:B------:R-:W-:Y:S01]  /*18760*/  LOP3.LUT R12, R12, R11, RZ, 0x3c, !PT ;  /* 0x0000000b0c0c7212 */ /* 0x000fe200078e3cff */
[----:B------:R-:W-:Y:S01]  /*18770*/  IMAD.X R11, RZ, RZ, R9, P2 ;  /* 0x000000ffff0b7224 */ /* 0x000fe200010e0609 */
[----:B------:R-:W-:Y:S02]  /*18780*/  LOP3.LUT R36, R37, 0x380, RZ, 0xc0, !PT ;  /* 0x0000038025247812 */ /* 0x000fe400078ec0ff */
[----:B------:R-:W-:-:S02]  /*18790*/  IADD3 R45, P2, R8, 0x7000, RZ ;  /* 0x00007000082d7810 */ /* 0x000fc40007f5e0ff */
[----:B------:R-:W-:Y:S01]  /*187a0*/  LOP3.LUT R34, R34, 0xffffff80, RZ, 0xc0, !PT ;  /* 0xffffff8022227812 */ /* 0x000fe200078ec0ff */
[----:B------:R-:W0:Y:S01]  /*187b0*/  SHFL.IDX PT, R55, R4, RZ, 0x1c1f ;  /* 0x001c1fff04377589 */ /* 0x000e2200000e0000 */
[----:B------:R-:W-:Y:S02]  /*187c0*/  SHF.R.U64 R36, R36, 0x3, RZ ;  /* 0x0000000324247819 */ /* 0x000fe400000012ff */
[----:B------:R-:W-:Y:S01]  /*187d0*/  LOP3.LUT R44, R45, 0x380, RZ, 0xc0, !PT ;  /* 0x000003802d2c7812 */ /* 0x000fe200078ec0ff */
[----:B------:R-:W-:Y:S01]  /*187e0*/  IMAD.IADD R34, R35, 0x1, -R34 ;  /* 0x0000000123227824 */ /* 0x000fe200078e0a22 */
[----:B------:R-:W-:Y:S01]  /*187f0*/  LOP3.LUT R36, R36, R37, RZ, 0x3c, !PT ;  /* 0x0000002524247212 */ /* 0x000fe200078e3cff */
[----:B------:R-:W-:Y:S01]  /*18800*/  IMAD.X R37, RZ, RZ, R9, P0 ;  /* 0x000000ffff257224 */ /* 0x000fe200000e0609 */
[----:B------:R-:W-:Y:S02]  /*18810*/  SHF.R.U64 R44, R44, 0x3, RZ ;  /* 0x000000032c2c7819 */ /* 0x000fe400000012ff */
[----:B------:R-:W-:-:S02]  /*18820*/  LOP3.LUT P0, RZ, R34, 0x3, RZ, 0xc0, !PT ;  /* 0x0000000322ff7812 */ /* 0x000fc4000780c0ff */
[----:B------:R-:W-:Y:S01]  /*18830*/  LOP3.LUT R44, R44, R45, RZ, 0x3c, !PT ;  /* 0x0000002d2c2c7212 */ /* 0x000fe200078e3cff */
[----:B------:R-:W-:Y:S01]  /*18840*/  IMAD.X R45, RZ, RZ, R9, P2 ;  /* 0x000000ffff2d7224 */ /* 0x000fe200010e0609 */
[----:B------:R-:W-:Y:S02]  /*18850*/  ISETP.GE.OR P2, PT, R27, R66, P0 ;  /* 0x000000421b00720c */ /* 0x000fe40000746670 */
[----:B------:R-:W-:-:S04]  /*18860*/  LOP3.LUT R10, R25, 0x380, RZ, 0xc0, !PT ;  /* 0x00000380190a7812 */ /* 0x000fc800078ec0ff */
[----:B------:R-:W-:-:S07]  /*18870*/  SHF.R.U64 R10, R10, 0x3, RZ ;  /* 0x000000030a0a7819 */ /* 0x000fce00000012ff */
[----:B0-----:R0:W-:Y:S01]  /*18880*/  @!P2 ST.E desc[UR56][R54.64], R3 ;  /* 0x000000033600a985 */ /* 0x0011e2000c101938 */
[----:B------:R-:W-:Y:S02]  /*18890*/  LOP3.LUT R10, R10, R25, RZ, 0x3c, !PT ;  /* 0x000000190a0a7212 */ /* 0x000fe400078e3cff */
[----:B------:R-:W-:Y:S01]  /*188a0*/  IADD3 R25, P5, R8, 0x3000, RZ ;  /* 0x0000300008197810 */ /* 0x000fe20007fbe0ff */
[----:B0-----:R-:W-:-:S04]  /*188b0*/  IMAD R3, R21, UR4, RZ ;  /* 0x0000000415037c24 */ /* 0x001fc8000f8e02ff */
[C---:B------:R-:W-:Y:S02]  /*188c0*/  IMAD R3, R20.reuse, UR5, R3 ;  /* 0x0000000514037c24 */ /* 0x040fe4000f8e0203 */
[----:B------:R-:W-:Y:S01]  /*188d0*/  IMAD.WIDE.U32 R20, R20, UR4, RZ ;  /* 0x0000000414147c25 */ /* 0x000fe2000f8e00ff */
[C---:B------:R-:W-:Y:S01]  /*188e0*/  IADD3 R33, P4, R8.reuse, 0x4000, RZ ;  /* 0x0000400008217810 */ /* 0x040fe20007f9e0ff */
[----:B------:R-:W-:Y:S01]  /*188f0*/  ULDC.64 UR4, c[0x0][0xae8] ;  /* 0x0002ba0000047ab9 */ /* 0x000fe20000000a00 */
[----:B------:R-:W-:Y:S01]  /*18900*/  IADD3 R41, P3, R8, 0x6000, RZ ;  /* 0x0000600008297810 */ /* 0x000fe20007f7e0ff */
[----:B------:R-:W-:Y:S02]  /*18910*/  IMAD.IADD R21, R21, 0x1, R3 ;  /* 0x0000000115157824 */ /* 0x000fe400078e0203 */
[----:B------:R-:W-:Y:S01]  /*18920*/  IMAD R3, R226, 0x20, R73 ;  /* 0x00000020e2037824 */ /* 0x000fe200078e0249 */
[----:B------:R-:W-:Y:S01]  /*18930*/  LOP3.LUT R24, R25, 0x380, RZ, 0xc0, !PT ;  /* 0x0000038019187812 */ /* 0x000fe200078ec0ff */
[----:B------:R-:W-:Y:S01]  /*18940*/  IMAD R68, R65, UR4, RZ ;  /* 0x0000000441447c24 */ /* 0x000fe2000f8e02ff */
[----:B------:R-:W-:Y:S01]  /*18950*/  LOP3.LUT R32, R33, 0x380, RZ, 0xc0, !PT ;  /* 0x0000038021207812 */ /* 0x000fe200078ec0ff */
[----:B------:R-:W-:Y:S01]  /*18960*/  IMAD R69, R71, 0x80, R3 ;  /* 0x0000008047457824 */ /* 0x000fe200078e0203 */
[----:B------:R-:W-:Y:S01]  /*18970*/  LOP3.LUT R40, R41, 0x380, RZ, 0xc0, !PT ;  /* 0x0000038029287812 */ /* 0x000fe200078ec0ff */
[----:B------:R-:W-:Y:S01]  /*18980*/  SHFL.IDX PT, R58, R26, 0x1, 0x1c1f ;  /* 0x003c1f001a3a7f89 */ /* 0x000fe200000e0000 */
[----:B------:R-:W-:Y:S01]  /*18990*/  SHF.R.U64 R24, R24, 0x3, RZ ;  /* 0x0000000318187819 */ /* 0x000fe200000012ff */
[C---:B------:R-:W-:Y:S01]  /*189a0*/  IMAD R3, R227.reuse, UR5, R68 ;  /* 0x00000005e3037c24 */ /* 0x040fe2000f8e0244 */
[----:B------:R-:W-:Y:S01]  /*189b0*/  SHF.R.U64 R32, R32, 0x3, RZ ;  /* 0x0000000320207819 */ /* 0x000fe200000012ff */
[----:B------:R0:W2:Y:S01]  /*189c0*/  SHFL.IDX PT, R59, R4, 0x1, 0x1c1f ;  /* 0x003c1f00043b7f89 */ /* 0x0000a200000e0000 */
[----:B------:R-:W-:Y:S01]  /*189d0*/  IMAD.WIDE.U32 R20, R227, UR4, R20 ;  /* 0x00000004e3147c25 */ /* 0x000fe2000f8e0014 */
[----:B------:R-:W-:Y:S01]  /*189e0*/  SHF.R.U64 R40, R40, 0x3, RZ ;  /* 0x0000000328287819 */ /* 0x000fe200000012ff */
[----:B------:R-:W-:-:S02]  /*189f0*/  ULDC.64 UR4, c[0x0][0xaf0] ;  /* 0x0002bc0000047ab9 */ /* 0x000fc40000000a00 */
[----:B-1----:R-:W-:Y:S01]  /*18a00*/  @P1 IMAD.HI.U32 R65, R69, R70, RZ ;  /* 0x0000004645411227 */ /* 0x002fe200078e00ff */
[----:B------:R-:W-:Y:S02]  /*18a10*/  LOP3.LUT R24, R24, R25, RZ, 0x3c, !PT ;  /* 0x0000001918187212 */ /* 0x000fe400078e3cff */
[----:B------:R-:W-:Y:S01]  /*18a20*/  LOP3.LUT R32, R32, R33, RZ, 0x3c, !PT ;  /* 0x0000002120207212 */ /* 0x000fe200078e3cff */
[----:B------:R-:W-:Y:S01]  /*18a30*/  IMAD.IADD R21, R21, 0x1, R3 ;  /* 0x0000000115157824 */ /* 0x000fe200078e0203 */
[----:B------:R-:W-:Y:S01]  /*18a40*/  LOP3.LUT R40, R40, R41, RZ, 0x3c, !PT ;  /* 0x0000002928287212 */ /* 0x000fe200078e3cff */
[--C-:B------:R-:W-:Y:S01]  /*18a50*/  IMAD.X R13, RZ, RZ, R9.reuse, P6 ;  /* 0x000000ffff0d7224 */ /* 0x100fe200030e0609 */
[----:B------:R-:W-:Y:S01]  /*18a60*/  IADD3.X R33, RZ, R9, RZ, P4, !PT ;  /* 0x00000009ff217210 */ /* 0x000fe200027fe4ff */
[----:B------:R-:W-:Y:S01]  /*18a70*/  IMAD.X R25, RZ, RZ, R9, P5 ;  /* 0x000000ffff197224 */ /* 0x000fe200028e0609 */
[C---:B------:R-:W-:Y:S01]  /*18a80*/  IADD3 R49, P6, R8.reuse, 0x8000, RZ ;  /* 0x0000800008317810 */ /* 0x040fe20007fde0ff */
[----:B------:R-:W-:Y:S01]  /*18a90*/  IMAD.MOV.U32 R3, RZ, RZ, R69 ;  /* 0x000000ffff037224 */ /* 0x000fe200078e0045 */
[----:B------:R-:W-:Y:S01]  /*18aa0*/  IADD3 R53, P5, R8, 0x9000, RZ ;  /* 0x0000900008357810 */ /* 0x000fe20007fbe0ff */
[----:B------:R-:W-:Y:S01]  /*18ab0*/  IMAD R67, R0, UR4, RZ ;  /* 0x0000000400437c24 */ /* 0x000fe2000f8e02ff */
[C---:B------:R-:W-:Y:S01]  /*18ac0*/  IADD3 R57, P4, R8.reuse, 0xa000, RZ ;  /* 0x0000a00008397810 */ /* 0x040fe20007f9e0ff */
[----:B------:R-:W-:Y:S01]  /*18ad0*/  VIADD R5, R27, 0x8 ;  /* 0x000000081b057836 */ /* 0x000fe20000000000 */
[----:B------:R-:W-:Y:S01]  /*18ae0*/  @P1 SHF.R.U32.HI R3, RZ, R72, R65 ;  /* 0x00000048ff031219 */ /* 0x000fe20000011641 */
[----:B------:R-:W-:Y:S01]  /*18af0*/  IMAD.X R41, RZ, RZ, R9, P3 ;  /* 0x000000ffff297224 */ /* 0x000fe200018e0609 */
[----:B------:R-:W-:Y:S01]  /*18b00*/  IADD3 R14, P3, R8, 0xb000, RZ ;  /* 0x0000b000080e7810 */ /* 0x000fe20007f7e0ff */
[C---:B------:R-:W-:Y:S01]  /*18b10*/  IMAD R67, R64.reuse, UR5, R67 ;  /* 0x0000000540437c24 */ /* 0x040fe2000f8e0243 */
[----:B------:R-:W-:Y:S01]  /*18b20*/  LOP3.LUT R48, R49, 0x380, RZ, 0xc0, !PT ;  /* 0x0000038031307812 */ /* 0x000fe200078ec0ff */
[----:B------:R-:W-:Y:S01]  /*18b30*/  IMAD.WIDE.U32 R64, R64, UR4, R20 ;  /* 0x0000000440407c25 */ /* 0x000fe2000f8e0014 */
[----:B------:R-:W-:Y:S01]  /*18b40*/  LOP3.LUT R52, R53, 0x380, RZ, 0xc0, !PT ;  /* 0x0000038035347812 */ /* 0x000fe200078ec0ff */
[----:B------:R-:W-:Y:S01]  /*18b50*/  ULDC.64 UR4, c[0x0][0xae0] ;  /* 0x0002b80000047ab9 */ /* 0x000fe20000000a00 */
[----:B------:R-:W-:Y:S01]  /*18b60*/  LOP3.LUT R56, R57, 0x380, RZ, 0xc0, !PT ;  /* 0x0000038039387812 */ /* 0x000fe200078ec0ff */
[--C-:B------:R-:W-:Y:S01]  /*18b70*/  IMAD.MOV R21, RZ, RZ, -R3.reuse ;  /* 0x000000ffff157224 */ /* 0x100fe200078e0a03 */
[----:B------:R-:W-:-:S02]  /*18b80*/  SHF.R.S32.HI R0, RZ, 0x1f, R3 ;  /* 0x0000001fff007819 */ /* 0x000fc40000011403 */
[----:B------:R-:W-:Y:S02]  /*18b90*/  LOP3.LUT R15, R8, 0x380, RZ, 0xc0, !PT ;  /* 0x00000380080f7812 */ /* 0x000fe400078ec0ff */
[----:B------:R-:W-:Y:S02]  /*18ba0*/  ISETP.GE.OR P0, PT, R5, R66, P0 ;  /* 0x000000420500720c */ /* 0x000fe40000706670 */
[----:B------:R-:W-:Y:S01]  /*18bb0*/  LOP3.LUT R7, R14, 0x380, RZ, 0xc0, !PT ;  /* 0x000003800e077812 */ /* 0x000fe200078ec0ff */
[----:B------:R-:W-:Y:S01]  /*18bc0*/  IMAD.IADD R65, R65, 0x1, R67 ;  /* 0x0000000141417824 */ /* 0x000fe200078e0243 */
[----:B------:R-:W-:Y:S01]  /*18bd0*/  SHF.R.U64 R48, R48, 0x3, RZ ;  /* 0x0000000330307819 */ /* 0x000fe200000012ff */
[----:B------:R-:W-:Y:S01]  /*18be0*/  IMAD R0, R0, UR4, RZ ;  /* 0x0000000400007c24 */ /* 0x000fe2000f8e02ff */
[----:B------:R-:W-:Y:S01]  /*18bf0*/  SHF.R.U64 R52, R52, 0x3, RZ ;  /* 0x0000000334347819 */ /* 0x000fe200000012ff */
[----:B------:R-:W-:Y:S01]  /*18c00*/  IMAD R67, R28, R21, R69 ;  /* 0x000000151c437224 */ /* 0x000fe200078e0245 */
[----:B------:R-:W-:-:S02]  /*18c10*/  SHF.R.U64 R56, R56, 0x3, RZ ;  /* 0x0000000338387819 */ /* 0x000fc400000012ff */
[----:B------:R-:W-:Y:S02]  /*18c20*/  SHF.R.U64 R15, R15, 0x3, RZ ;  /* 0x000000030f0f7819 */ /* 0x000fe400000012ff */
[----:B------:R-:W-:Y:S01]  /*18c30*/  SHF.R.U64 R7, R7, 0x3, RZ ;  /* 0x0000000307077819 */ /* 0x000fe200000012ff */
[--C-:B------:R-:W-:Y:S01]  /*18c40*/  IMAD.X R61, RZ, RZ, R9.reuse, P3 ;  /* 0x000000ffff3d7224 */ /* 0x100fe200018e0609 */
[----:B------:R-:W-:Y:S01]  /*18c50*/  LOP3.LUT R48, R48, R49, RZ, 0x3c, !PT ;  /* 0x0000003130307212 */ /* 0x000fe200078e3cff */
[--C-:B------:R-:W-:Y:S01]  /*18c60*/  IMAD.X R49, RZ, RZ, R9.reuse, P6 ;  /* 0x000000ffff317224 */ /* 0x100fe200030e0609 */
[----:B------:R-:W-:Y:S01]  /*18c70*/  LOP3.LUT R52, R52, R53, RZ, 0x3c, !PT ;  /* 0x0000003534347212 */ /* 0x000fe200078e3cff */
[--C-:B------:R-:W-:Y:S01]  /*18c80*/  IMAD.X R53, RZ, RZ, R9.reuse, P5 ;  /* 0x000000ffff357224 */ /* 0x100fe200028e0609 */
[----:B------:R-:W-:Y:S01]  /*18c90*/  LOP3.LUT R56, R56, R57, RZ, 0x3c, !PT ;  /* 0x0000003938387212 */ /* 0x000fe200078e3cff */
[----:B------:R-:W-:Y:S01]  /*18ca0*/  IMAD.X R57, RZ, RZ, R9, P4 ;  /* 0x000000ffff397224 */ /* 0x000fe200020e0609 */
[----:B0-----:R-:W-:Y:S01]  /*18cb0*/  LOP3.LUT R4, R15, R8, RZ, 0x3c, !PT ;  /* 0x000000080f047212 */ /* 0x001fe200078e3cff */
[----:B------:R-:W-:Y:S01]  /*18cc0*/  IMAD R69, R3, UR5, R0 ;  /* 0x0000000503457c24 */ /* 0x000fe2000f8e0200 */
[----:B------:R-:W-:-:S02]  /*18cd0*/  MOV R5, R9 ;  /* 0x0000000900057202 */ /* 0x000fc40000000f00 */
[----:B------:R-:W-:Y:S01]  /*18ce0*/  LOP3.LUT R60, R7, R14, RZ, 0x3c, !PT ;  /* 0x0000000e073c7212 */ /* 0x000fe200078e3cff */
[----:B------:R-:W-:Y:S01]  /*18cf0*/  IMAD.WIDE.U32 R20, R3, UR4, R64 ;  /* 0x0000000403147c25 */ /* 0x000fe2000f8e0040 */
[----:B------:R-:W-:Y:S01]  /*18d00*/  SHF.R.S32.HI R0, RZ, 0x1f, R67 ;  /* 0x0000001fff007819 */ /* 0x000fe20000011443 */
[----:B------:R-:W-:Y:S01]  /*18d10*/  ULDC.64 UR4, c[0x0][0xad8] ;  /* 0x0002b60000047ab9 */ /* 0x000fe20000000a00 */
[----:B--2---:R0:W-:Y:S01]  /*18d20*/  @!P0 ST.E desc[UR56][R58.64], R6 ;  /* 0x000000063a008985 */ /* 0x0041e2000c101938 */
[----:B------:R-:W-:Y:S02]  /*18d30*/  IMAD.IADD R21, R21, 0x1, R69 ;  /* 0x0000000115157824 */ /* 0x000fe400078e0245 */
[----:B------:R-:W-:Y:S01]  /*18d40*/  IMAD R0, R0, UR4, RZ ;  /* 0x0000000400007c24 */ /* 0x000fe2000f8e02ff */
[----:B------:R-:W5:Y:S04]  /*18d50*/  LD.E.128 R8, desc[UR56][R10.64] ;  /* 0x000000380a087980 */ /* 0x000f68000c101d00 */
[----:B------:R-:W5:Y:S04]  /*18d60*/  LD.E.128 R12, desc[UR56][R12.64] ;  /* 0x000000380c0c7980 */ /* 0x000f68000c101d00 */
[----:B0-----:R-:W5:Y:S04]  /*18d70*/  LD.E.128 R4, desc[UR56][R4.64] ;  /* 0x0000003804047980 */ /* 0x001f68000c101d00 */
[----:B------:R-:W5:Y:S04]  /*18d80*/  LD.E.128 R24, desc[UR56][R24.64] ;  /* 0x0000003818187980 */ /* 0x000f68000c101d00 */
[----:B------:R-:W5:Y:S04]  /*18d90*/  LD.E.128 R32, desc[UR56][R32.64] ;  /* 0x0000003820207980 */ /* 0x000f68000c101d00 */
[----:B------:R-:W5:Y:S04]  /*18da0*/  LD.E.128 R36, desc[UR56][R36.64] ;  /* 0x0000003824247980 */ /* 0x000f68000c101d00 */
[----:B------:R-:W5:Y:S04]  /*18db0*/  LD.E.128 R40, desc[UR56][R40.64] ;  /* 0x0000003828287980 */ /* 0x000f68000c101d00 */
[----:B------:R-:W5:Y:S04]  /*18dc0*/  LD.E.128 R44, desc[UR56][R44.64] ;  /* 0x000000382c2c7980 */ /* 0x000f68000c101d00 */
[----:B------:R-:W5:Y:S04]  /*18dd0*/  LD.E.128 R48, desc[UR56][R48.64] ;  /* 0x0000003830307980 */ /* 0x000f68000c101d00 */
[----:B------:R-:W5:Y:S04]  /*18de0*/  LD.E.128 R52, desc[UR56][R52.64] ;  /* 0x0000003834347980 */ /* 0x000f68000c101d00 */
[----:B------:R-:W5:Y:S04]  /*18df0*/  LD.E.128 R56, desc[UR56][R56.64] ;  /* 0x0000003838387980 */ /* 0x000f68000c101d00 */
[----:B------:R-:W5:Y:S01]  /*18e00*/  LD.E.128 R60, desc[UR56][R60.64] ;  /* 0x000000383c3c7980 */ /* 0x000f62000c101d00 */
[C---:B------:R-:W-:Y:S01]  /*18e10*/  IMAD R69, R67.reuse, UR5, R0 ;  /* 0x0000000543457c24 */ /* 0x040fe2000f8e0200 */
[----:B------:R-:W-:Y:S01]  /*18e20*/  @!PT LDS RZ, [RZ] ;  /* 0x00000000fffff984 */ /* 0x000fe20000000800 */
[----:B------:R-:W-:Y:S01]  /*18e30*/  @!PT LDS RZ, [RZ] ;  /* 0x00000000fffff984 */ /* 0x000fe20000000800 */
[----:B------:R-:W-:Y:S01]  /*18e40*/  @!PT LDS RZ, [RZ] ;  /* 0x00000000fffff984 */ /* 0x000fe20000000800 */
[----:B------:R-:W-:Y:S01]  /*18e50*/  @!PT LDS RZ, [RZ] ;  /* 0x00000000fffff984 */ /* 0x000fe20000000800 */
[----:B------:R0:W-:Y:S06]  /*18e60*/  MEMBAR.ALL.CTA ;  /* 0x0000000000007992 */ /* 0x0001ec0000008000 */
[----:B0-----:R-:W0:Y:S01]  /*18e70*/  FENCE.VIEW.ASYNC.S ;  /* 0x00000000000073c6 */ /* 0x001e220000000000 */
[----:B------:R-:W-:Y:S01]  /*18e80*/  IMAD.WIDE.U32 R20, R67, UR4, R20 ;  /* 0x0000000443147c25 */ /* 0x000fe2000f8e0014 */
[----:B------:R-:W-:-:S03]  /*18e90*/  ULDC.64 UR4, c[0x0][0xa80] ;  /* 0x0002a00000047ab9 */ /* 0x000fc60000000a00 */
[----:B------:R-:W-:Y:S01]  /*18ea0*/  IMAD.IADD R21, R21, 0x1, R69 ;  /* 0x0000000115157824 */ /* 0x000fe200078e0245 */
[----:B------:R-:W-:Y:S01]  /*18eb0*/  LEA R28, P2, R20, UR4, 0x1 ;  /* 0x00000004141c7c11 */ /* 0x000fe2000f8408ff */
[----:B------:R-:W-:-:S03]  /*18ec0*/  IMAD R71, R71, 0x80, R73 ;  /* 0x0000008047477824 */ /* 0x000fc600078e0249 */
[----:B------:R-:W-:Y:S01]  /*18ed0*/  LEA.HI.X R67, R20, UR5, R21, 0x1, P2 ;  /* 0x0000000514437c11 */ /* 0x000fe200090f0c15 */
[----:B------:R-:W-:Y:S01]  /*18ee0*/  VIADD R0, R2, 0x30820 ;  /* 0x0003082002007836 */ /* 0x000fe20000000000 */
[----:B------:R-:W-:-:S04]  /*18ef0*/  ISETP.GE.AND P2, PT, R71, R66, PT ;  /* 0x000000424700720c */ /* 0x000fc80003f46270 */
[----:B------:R-:W-:Y:S01]  /*18f00*/  PRMT R0, RZ, 0x654, R0 ;  /* 0x00000654ff007816 */ /* 0x000fe20000000000 */
[C---:B------:R-:W-:Y:S01]  /*18f10*/  VIADD R3, R71.reuse, 0x20 ;  /* 0x0000002047037836 */ /* 0x040fe20000000000 */
[----:B------:R-:W-:Y:S01]  /*18f20*/  IADD3 R65, R71, 0x40, RZ ;  /* 0x0000004047417810 */ /* 0x000fe20007ffe0ff */
[----:B------:R-:W-:Y:S01]  /*18f30*/  VIADD R73, R223, 0x40 ;  /* 0x00000040df497836 */ /* 0x000fe20000000000 */
[----:B0-----:R0:W1:Y:S01]  /*18f40*/  SHFL.IDX PT, R68, R28, RZ, 0x181f ;  /* 0x00181fff1c447589 */ /* 0x00106200000e0000 */
[----:B------:R2:W-:Y:S01]  /*18f50*/  SYNCS.ARRIVE.TRANS64.RED.A1T0 RZ, [R0+URZ], RZ ;  /* 0x000000ff00ff79a7 */ /* 0x0005e2000810043f */
[-C--:B------:R-:W-:Y:S02]  /*18f60*/  ISETP.GE.AND P1, PT, R3, R66.reuse, PT ;  /* 0x000000420300720c */ /* 0x080fe40003f26270 */
[----:B------:R-:W-:Y:S02]  /*18f70*/  ISETP.GE.AND P0, PT, R65, R66, PT ;  /* 0x000000424100720c */ /* 0x000fe40003f06270 */
[----:B------:R-:W-:Y:S01]  /*18f80*/  SHF.R.S32.HI R70, RZ, 0x1f, R223 ;  /* 0x0000001fff467819 */ /* 0x000fe200000114df */
[----:B--2---:R0:W2:Y:S01]  /*18f90*/  SHFL.IDX PT, R0, R67, RZ, 0x181f ;  /* 0x00181fff43007589 */ /* 0x0040a200000e0000 */
[----:B------:R-:W-:Y:S01]  /*18fa0*/  SHF.R.S32.HI R72, RZ, 0x1f, R73 ;  /* 0x0000001fff487819 */ /* 0x000fe20000011449 */
[----:B------:R-:W-:Y:S08]  /*18fb0*/  @P2 BRA `(.L_x_648) ;  /* 0x0000000000342947 */ /* 0x000ff00003800000 */
[----:B------:R-:W-:Y:S02]  /*18fc0*/  ULDC UR4, c[0x0][0xac8] ;  /* 0x0002b20000047ab9 */ /* 0x000fe40000000800 */
[----:B------:R-:W-:Y:S02]  /*18fd0*/  ISETP.GE.AND P4, PT, R223, UR4, PT ;  /* 0x00000004df007c0c */ /* 0x000fe4000bf86270 */
[----:B------:R-:W-:Y:S02]  /*18fe0*/  ISETP.GE.AND P3, PT, R73, UR4, PT ;  /* 0x0000000449007c0c */ /* 0x000fe4000bf66270 */
[----:B------:R-:W-:-:S09]  /*18ff0*/  ISETP.GE.AND P2, PT, R225, UR4, PT ;  /* 0x00000004e1007c0c */ /* 0x000fd2000bf46270 */
[-C--:B-1----:R-:W-:Y:S02]  /*19000*/  @!P4 LEA R20, P6, R223, R68.reuse, 0x1 ;  /* 0x00000044df14c211 */ /* 0x082fe400078c08ff */
[----:B------:R-:W-:Y:S02]  /*19010*/  @!P3 LEA R64, P5, R73, R68, 0x1 ;  /* 0x000000444940b211 */ /* 0x000fe400078a08ff */
[----:B--2---:R-:W-:Y:S02]  /*19020*/  @!P4 LEA.HI.X R21, R223, R0, R70, 0x1, P6 ;  /* 0x00000000df15c211 */ /* 0x004fe400030f0c46 */
[----:B------:R-:W-:Y:S02]  /*19030*/  @!P2 LEA R68, P6, R225, R68, 0x1 ;  /* 0x00000044e144a211 */ /* 0x000fe400078c08ff */
[-C--:B------:R-:W-:Y:S01]  /*19040*/  @!P3 LEA.HI.X R65, R73, R0.reuse, R72, 0x1, P5 ;  /* 0x000000004941b211 */ /* 0x080fe200028f0c48 */
[----:B-----5:R3:W-:Y:S01]  /*19050*/  @!P4 ST.E.128 desc[UR56][R20.64], R4 ;  /* 0x000000041400c985 */ /* 0x0207e2000c101d38 */
[----:B------:R-:W-:-:S03]  /*19060*/  @!P2 LEA.HI.X R69, R225, R0, R74, 0x1, P6 ;  /* 0x00000000e145a211 */ /* 0x000fc600030f0c4a */
[----:B------:R3:W-:Y:S04]  /*19070*/  @!P3 ST.E.128 desc[UR56][R64.64], R32 ;  /* 0x000000204000b985 */ /* 0x0007e8000c101d38 */
[----:B------:R3:W-:Y:S02]  /*19080*/  @!P2 ST.E.128 desc[UR56][R68.64], R48 ;  /* 0x000000304400a985 */ /* 0x0007e4000c101d38 */
.L_x_648:
[----:B------:R-:W-:Y:S05]  /*19090*/  BSYNC B1 ;  /* 0x0000000000017941 */ /* 0x000fea0003800000 */
.L_x_647:
[----:B--2---:R2:W4:Y:S01]  /*190a0*/  SHFL.IDX PT, R0, R67, 0x1, 0x181f ;  /* 0x00381f0043007f89 */ /* 0x00452200000e0000 */
[----:B------:R-:W-:Y:S03]  /*190b0*/  BSSY B1, `(.L_x_649) ;  /* 0x0000010000017945 */ /* 0x000fe60003800000 */
[----:B---3--:R2:W3:Y:S01]  /*190c0*/  SHFL.IDX PT, R20, R28, 0x1, 0x181f ;  /* 0x00381f001c147f89 */ /* 0x0084e200000e0000 */
[----:B------:R-:W-:Y:S05]  /*190d0*/  @P1 BRA `(.L_x_650) ;  /* 0x0000000000341947 */ /* 0x000fea0003800000 */
[----:B------:R-:W-:Y:S02]  /*190e0*/  ULDC UR4, c[0x0][0xac8] ;  /* 0x0002b20000047ab9 */ /* 0x000fe40000000800 */
[----:B------:R-:W-:Y:S02]  /*190f0*/  ISETP.GE.AND P4, PT, R223, UR4, PT ;  /* 0x00000004df007c0c */ /* 0x000fe4000bf86270 */
[----:B------:R-:W-:Y:S02]  /*19100*/  ISETP.GE.AND P5, PT, R73, UR4, PT ;  /* 0x0000000449007c0c */ /* 0x000fe4000bfa6270 */
[----:B------:R-:W-:-:S09]  /*19110*/  ISETP.GE.AND P6, PT, R225, UR4, PT ;  /* 0x00000004e1007c0c */ /* 0x000fd2000bfc6270 */
[-C--:B---3-5:R-:W-:Y:S02]  /*19120*/  @!P4 LEA R4, P1, R223, R20.reuse, 0x1 ;  /* 0x00000014df04c211 */ /* 0x0a8fe400078208ff */
[-C--:B------:R-:W-:Y:S02]  /*19130*/  @!P5 LEA R6, P2, R73, R20.reuse, 0x1 ;  /* 0x000000144906d211 */ /* 0x080fe400078408ff */
[----:B------:R-:W-:Y:S02]  /*19140*/  @!P6 LEA R20, P3, R225, R20, 0x1 ;  /* 0x00000014e114e211 */ /* 0x000fe400078608ff */
[-C--:B----4-:R-:W-:Y:S02]  /*19150*/  @!P4 LEA.HI.X R5, R223, R0.reuse, R70, 0x1, P1 ;  /* 0x00000000df05c211 */ /* 0x090fe400008f0c46 */
[-C--:B------:R-:W-:Y:S02]  /*19160*/  @!P5 LEA.HI.X R7, R73, R0.reuse, R72, 0x1, P2 ;  /* 0x000000004907d211 */ /* 0x080fe400010f0c48 */
[----:B------:R-:W-:Y:S01]  /*19170*/  @!P6 LEA.HI.X R21, R225, R0, R74, 0x1, P3 ;  /* 0x00000000e115e211 */ /* 0x000fe200018f0c4a */
[----:B------:R3:W-:Y:S04]  /*19180*/  @!P4 ST.E.128 desc[UR56][R4.64], R8 ;  /* 0x000000080400c985 */ /* 0x0007e8000c101d38 */
[----:B------:R3:W-:Y:S04]  /*19190*/  @!P5 ST.E.128 desc[UR56][R6.64], R36 ;  /* 0x000000240600d985 */ /* 0x0007e8000c101d38 */
[----:B------:R3:W-:Y:S02]  /*191a0*/  @!P6 ST.E.128 desc[UR56][R20.64], R52 ;  /* 0x000000341400e985 */ /* 0x0007e4000c101d38 */
.L_x_650:
[----:B------:R-:W-:Y:S05]  /*191b0*/  BSYNC B1 ;  /* 0x0000000000017941 */ /* 0x000fea0003800000 */
.L_x_649:
[----:B----4-:R4:W0:Y:S01]  /*191c0*/  SHFL.IDX PT, R0, R67, 0x2, 0x181f ;  /* 0x00581f0043007f89 */ /* 0x01082200000e0000 */
        /* <DEDUP_REMOVED lines=8> */
[-C--:B------:R-:W-:Y:S02]  /*19250*/  @!P4 LEA R6, P1, R73, R8.reuse, 0x1 ;  /* 0x000000084906c211 */ /* 0x080fe400078208ff */
[----:B------:R-:W-:Y:S02]  /*19260*/  @!P5 LEA R8, P2, R225, R8, 0x1 ;  /* 0x00000008e108d211 */ /* 0x000fe400078408ff */
[-C--:B0-----:R-:W-:Y:S02]  /*19270*/  @!P3 LEA.HI.X R5, R223, R0.reuse, R70, 0x1, P0 ;  /* 0x00000000df05b211 */ /* 0x081fe400000f0c46 */
[-C--:B------:R-:W-:Y:S02]  /*19280*/  @!P4 LEA.HI.X R7, R73, R0.reuse, R72, 0x1, P1 ;  /* 0x000000004907c211 */ /* 0x080fe400008f0c48 */
[----:B------:R-:W-:Y:S01]  /*19290*/  @!P5 LEA.HI.X R9, R225, R0, R74, 0x1, P2 ;  /* 0x00000000e109d211 */ /* 0x000fe200010f0c4a */
[----:B------:R0:W-:Y:S04]  /*192a0*/  @!P3 ST.E.128 desc[UR56][R4.64], R12 ;  /* 0x0000000c0400b985 */ /* 0x0001e8000c101d38 */
[----:B------:R0:W-:Y:S04]  /*192b0*/  @!P4 ST.E.128 desc[UR56][R6.64], R40 ;  /* 0x000000280600c985 */ /* 0x0001e8000c101d38 */
[----:B------:R0:W-:Y:S02]  /*192c0*/  @!P5 ST.E.128 desc[UR56][R8.64], R56 ;  /* 0x000000380800d985 */ /* 0x0001e4000c101d38 */
.L_x_652:
[----:B------:R-:W-:Y:S05]  /*192d0*/  BSYNC B1 ;  /* 0x0000000000017941 */ /* 0x000fea0003800000 */
.L_x_651:
[----:B------:R-:W-:Y:S01]  /*192e0*/  VIADD R3, R71, 0x60 ;  /* 0x0000006047037836 */ /* 0x000fe20000000000 */
[----:B0-----:R0:W0:Y:S04]  /*192f0*/  SHFL.IDX PT, R0, R67, 0x3, 0x181f ;  /* 0x00781f0043007f89 */ /* 0x00102800000e0000 */
[----:B------:R-:W-:Y:S01]  /*19300*/  ISETP.GE.AND P0, PT, R3, R66, PT ;  /* 0x000000420300720c */ /* 0x000fe20003f06270 */
[----:B--2-4-:R-:W2:-:S12]  /*19310*/  SHFL.IDX PT, R28, R28, 0x3, 0x181f ;  /* 0x00781f001c1c7f89 */ /* 0x014e9800000e0000 */
[----:B------:R-:W-:Y:S05]  /*19320*/  @P0 BRA `(.L_x_653) ;  /* 0x0000000c005c0947 */ /* 0x000fea0003800000 */
[----:B------:R-:W-:Y:S02]  /*19330*/  ULDC UR4, c[0x0][0xac8] ;  /* 0x0002b20000047ab9 */ /* 0x000fe40000000800 */
[----:B------:R-:W-:Y:S02]  /*19340*/  ISETP.GE.AND P2, PT, R223, UR4, PT ;  /* 0x00000004df007c0c */ /* 0x000fe4000bf46270 */
[----:B------:R-:W-:-:S11]  /*19350*/  ISETP.GE.AND P3, PT, R73, UR4, PT ;  /* 0x0000000449007c0c */ /* 0x000fd6000bf66270 */
[-C--:B--2---:R-:W-:Y:S02]  /*19360*/  @!P2 LEA R4, P0, R223, R28.reuse, 0x1 ;  /* 0x0000001cdf04a211 */ /* 0x084fe400078008ff */
[----:B------:R-:W-:Y:S02]  /*19370*/  @!P3 LEA R6, P1, R73, R28, 0x1 ;  /* 0x0000001c4906b211 */ /* 0x000fe400078208ff */
[-C--:B0-----:R-:W-:Y:S02]  /*19380*/  @!P2 LEA.HI.X R5, R223, R0.reuse, R70, 0x1, P0 ;  /* 0x00000000df05a211 */ /* 0x081fe400000f0c46 */
        /* <DEDUP_REMOVED lines=9> */
.L_x_645:
[----:B------:R-:W-:Y:S01]  /*19420*/  ULDC.64 UR4, c[0x0][0xc00] ;  /* 0x0003000000047ab9 */ /* 0x000fe20000000a00 */
[----:B------:R-:W-:Y:S01]  /*19430*/  IMAD.MOV.U32 R3, RZ, RZ, RZ ;  /* 0x000000ffff037224 */ /* 0x000fe200078e00ff */
[----:B------:R-:W-:Y:S01]  /*19440*/  ISETP.NE.U32.AND P0, PT, RZ, UR4, PT ;  /* 0x00000004ff007c0c */ /* 0x000fe2000bf05070 */
[----:B------:R-:W3:Y:S01]  /*19450*/  LDC R25, c[0x0][0xbe8] ;  /* 0x0002fa00ff197b82 */ /* 0x000ee20000000800 */
[----:B------:R-:W-:Y:S02]  /*19460*/  IADD3 R4, P1, R228, UR4, RZ ;  /* 0x00000004e4047c10 */ /* 0x000fe4000ff3e0ff */
[----:B------:R-:W-:Y:S02]  /*19470*/  ISETP.NE.AND.EX P0, PT, RZ, UR5, PT, P0 ;  /* 0x00000005ff007c0c */ /* 0x000fe4000bf05300 */
[----:B------:R-:W-:Y:S01]  /*19480*/  IADD3.X R5, R229, UR5, RZ, P1, !PT ;  /* 0x00000005e5057c10 */ /* 0x000fe20008ffe4ff */
[----:B------:R-:W-:Y:S02]  /*19490*/  ULDC.64 UR4, c[0x0][0xc08] ;  /* 0x0003020000047ab9 */ /* 0x000fe40000000a00 */
[----:B------:R-:W-:-:S04]  /*194a0*/  ISETP.NE.U32.AND P1, PT, RZ, UR4, PT ;  /* 0x00000004ff007c0c */ /* 0x000fc8000bf25070 */
[----:B------:R-:W-:-:S04]  /*194b0*/  ISETP.NE.AND.EX P1, PT, RZ, UR5, PT, P1 ;  /* 0x00000005ff007c0c */ /* 0x000fc8000bf25310 */
[----:B------:R4:W5:Y:S09]  /*194c0*/  @P0 LDG.E R3, desc[UR56][R4.64] ;  /* 0x0000003804030981 */ /* 0x000972000c1e1900 */
[----:B------:R-:W-:Y:S01]  /*194d0*/  @P1 IADD3 R228, P2, R228, UR4, RZ ;  /* 0x00000004e4e41c10 */ /* 0x000fe2000ff5e0ff */
[----:B------:R-:W-:-:S02]  /*194e0*/  ULDC UR4, c[0x0][0xa88] ;  /* 0x0002a20000047ab9 */ /* 0x000fc40000000800 */
[----:B------:R-:W-:Y:S01]  /*194f0*/  IMAD.U32 R0, RZ, RZ, UR4 ;  /* 0x00000004ff007e24 */ /* 0x000fe2000f8e00ff */
[----:B------:R-:W-:-:S05]  /*19500*/  @P1 IADD3.X R229, R229, UR5, RZ, P2, !PT ;  /* 0x00000005e5e51c10 */ /* 0x000fca00097fe4ff */
[----:B------:R4:W5:Y:S01]  /*19510*/  @P1 LDG.E R0, desc[UR56][R228.64] ;  /* 0x00000038e4001981 */ /* 0x000962000c1e1900 */
[----:B---3--:R-:W-:Y:S01]  /*19520*/  ISETP.NE.AND P2, PT, R25, 0x1, PT ;  /* 0x000000011900780c */ /* 0x008fe20003f45270 */
[----:B------:R-:W3:-:S12]  /*19530*/  S2R R26, SR_TID.X ;  /* 0x00000000001a7919 */ /* 0x000ed80000002100 */
[----:B------:R-:W0:Y:S08]  /*19540*/  @P2 LDC R20, c[0x0][0xbec] ;  /* 0x0002fb00ff142b82 */ /* 0x000e300000000800 */
[----:B------:R-:W0:Y:S01]  /*19550*/  @P2 LDC R27, c[0x0][0xbf0] ;  /* 0x0002fc00ff1b2b82 */ /* 0x000e220000000800 */
[----:B---3--:R-:W-:-:S05]  /*19560*/  VIADD R26, R26, 0xffffff80 ;  /* 0xffffff801a1a7836 */ /* 0x008fca0000000000 */
[----:B------:R-:W-:Y:S01]  /*19570*/  ISETP.GE.AND P3, PT, R26, 0x80, PT ;  /* 0x000000801a00780c */ /* 0x000fe20003f66270 */
[----:B----4-:R-:W-:-:S12]  /*19580*/  @P1 BRA `(.L_x_654) ;  /* 0x0000000000101947 */ /* 0x010fd80003800000 */
[----:B------:R-:W-:Y:S05]  /*19590*/  @!P0 BRA `(.L_x_654) ;  /* 0x00000000000c8947 */ /* 0x000fea0003800000 */
[----:B------:R-:W3:Y:S04]  /*195a0*/  LDG.E R7, desc[UR56][R4.64] ;  /* 0x0000003804077981 */ /* 0x000ee8000c1e1900 */
[----:B-----5:R-:W3:Y:S02]  /*195b0*/  LDG.E R0, desc[UR56][R4.64+0x4] ;  /* 0x0000043804007981 */ /* 0x020ee4000c1e1900 */
[----:B---3--:R-:W-:-:S07]  /*195c0*/  IMAD.IADD R0, R0, 0x1, -R7 ;  /* 0x0000000100007824 */ /* 0x008fce00078e0a07 */
.L_x_654:
[----:B------:R-:W3:Y:S04]  /*195d0*/  LDL.LU R5, [R1+0x4] ;  /* 0x0000040001057983 */ /* 0x000ee80000300800 */
[----:B------:R-:W4:Y:S04]  /*195e0*/  LDL.LU R4, [R1+0x48] ;  /* 0x0000480001047983 */ /* 0x000f280000300800 */
[----:B------:R0:W5:Y:S01]  /*195f0*/  LDL R24, [R1+0x44] ;  /* 0x0000440001187983 */ /* 0x0001620000100800 */
[----:B------:R-:W-:Y:S01]  /*19600*/  BSSY B1, `(.L_x_655) ;  /* 0x000002e000017945 */ /* 0x000fe20003800000 */
[----:B------:R-:W-:-:S02]  /*19610*/  SHF.R.S32.HI R13, RZ, 0x1f, R227 ;  /* 0x0000001fff0d7819 */ /* 0x000fc400000114e3 */
[----:B-----5:R-:W-:Y:S02]  /*19620*/  SHF.R.S32.HI R10, RZ, 0x1f, R3 ;  /* 0x0000001fff0a7819 */ /* 0x020fe40000011403 */
[----:B---3--:R-:W-:Y:S02]  /*19630*/  SEL R15, R5, RZ, !P0 ;  /* 0x000000ff050f7207 */ /* 0x008fe40004000000 */
[----:B----4-:R-:W-:Y:S01]  /*19640*/  SEL R14, R4, RZ, !P0 ;  /* 0x000000ff040e7207 */ /* 0x010fe20004000000 */
[----:B0-----:R-:W-:Y:S06]  /*19650*/  @P3 BRA `(.L_x_656) ;  /* 0x0000000000a03947 */ /* 0x001fec0003800000 */
[----:B------:R-:W0:Y:S01]  /*19660*/  S2R R4, SR_TID.X ;  /* 0x0000000000047919 */ /* 0x000e220000002100 */
[----:B------:R-:W3:Y:S02]  /*19670*/  LDC R11, c[0x0][0xbe8] ;  /* 0x0002fa00ff0b7b82 */ /* 0x000ee40000000800 */
[----:B---3--:R-:W-:Y:S02]  /*19680*/  IMAD R5, R0, R11, RZ ;  /* 0x0000000b00057224 */ /* 0x008fe400078e02ff */
[----:B0-----:R-:W-:-:S04]  /*19690*/  IMAD R4, R24, 0x80, R4 ;  /* 0x0000008018047824 */ /* 0x001fc800078e0204 */
[----:B------:R-:W-:-:S05]  /*196a0*/  VIADD R12, R4, 0xffffff80 ;  /* 0xffffff80040c7836 */ /* 0x000fca0000000000 */
[----:B------:R-:W-:-:S13]  /*196b0*/  ISETP.GE.AND P0, PT, R12, R5, PT ;  /* 0x000000050c00720c */ /* 0x000fda0003f06270 */
[----:B------:R-:W-:Y:S05]  /*196c0*/  @P0 BRA `(.L_x_656) ;  /* 0x0000000000840947 */ /* 0x000fea0003800000 */
[----:B------:R-:W-:Y:S01]  /*196d0*/  ISETP.NE.AND P0, PT, R11, 0x1, PT ;  /* 0x000000010b00780c */ /* 0x000fe20003f05270 */
[----:B------:R-:W-:Y:S01]  /*196e0*/  ULDC.64 UR4, c[0x0][0xb90] ;  /* 0x0002e40000047ab9 */ /* 0x000fe20000000a00 */
[----:B------:R-:W-:Y:S01]  /*196f0*/  IMAD.MOV.U32 R4, RZ, RZ, R3 ;  /* 0x000000ffff047224 */ /* 0x000fe200078e0003 */
[----:B------:R-:W-:Y:S01]  /*19700*/  MOV R7, R12 ;  /* 0x0000000c00077202 */ /* 0x000fe20000000f00 */
[----:B------:R-:W-:Y:S02]  /*19710*/  IMAD R8, R13, UR4, RZ ;  /* 0x000000040d087c24 */ /* 0x000fe4000f8e02ff */
[----:B------:R-:W-:Y:S02]  /*19720*/  IMAD.MOV.U32 R5, RZ, RZ, R10 ;  /* 0x000000ffff057224 */ /* 0x000fe400078e000a */
[----:B------:R-:W-:-:S05]  /*19730*/  IMAD.WIDE.U32 R4, R227, UR4, R4 ;  /* 0x00000004e3047c25 */ /* 0x000fca000f8e0004 */
[----:B------:R-:W0:Y:S08]  /*19740*/  @P0 LDC R9, c[0x0][0xbec] ;  /* 0x0002fb00ff090b82 */ /* 0x000e300000000800 */
[----:B------:R-:W3:Y:S01]  /*19750*/  @P0 LDC R21, c[0x0][0xbf0] ;  /* 0x0002fc00ff150b82 */ /* 0x000ee20000000800 */
[----:B0-----:R-:W-:-:S04]  /*19760*/  @P0 IMAD.HI.U32 R6, R12, R9, RZ ;  /* 0x000000090c060227 */ /* 0x001fc800078e00ff */
[----:B------:R-:W-:Y:S01]  /*19770*/  IMAD R9, R227, UR5, R8 ;  /* 0x00000005e3097c24 */ /* 0x000fe2000f8e0208 */
[----:B------:R-:W-:Y:S01]  /*19780*/  ULDC.64 UR4, c[0x0][0xb98] ;  /* 0x0002e60000047ab9 */ /* 0x000fe20000000a00 */
[----:B---3--:R-:W-:Y:S02]  /*19790*/  @P0 SHF.R.U32.HI R7, RZ, R21, R6 ;  /* 0x00000015ff070219 */ /* 0x008fe40000011606 */
[----:B------:R-:W-:Y:S02]  /*197a0*/  IMAD.IADD R5, R5, 0x1, R9 ;  /* 0x0000000105057824 */ /* 0x000fe400078e0209 */
[----:B------:R-:W-:Y:S02]  /*197b0*/  IMAD R6, R14, UR4, RZ ;  /* 0x000000040e067c24 */ /* 0x000fe4000f8e02ff */
[----:B------:R-:W-:Y:S02]  /*197c0*/  IMAD.MOV R9, RZ, RZ, -R7 ;  /* 0x000000ffff097224 */ /* 0x000fe400078e0a07 */
[----:B------:R-:W-:-:S04]  /*197d0*/  IMAD.WIDE.U32 R4, R15, UR4, R4 ;  /* 0x000000040f047c25 */ /* 0x000fc8000f8e0004 */
[----:B------:R-:W-:Y:S01]  /*197e0*/  IMAD R9, R11, R9, R12 ;  /* 0x000000090b097224 */ /* 0x000fe200078e020c */
[----:B------:R-:W-:Y:S01]  /*197f0*/  SHF.R.S32.HI R11, RZ, 0x1f, R7 ;  /* 0x0000001fff0b7819 */ /* 0x000fe20000011407 */
[----:B------:R-:W-:Y:S01]  /*19800*/  IMAD R8, R15, UR5, R6 ;  /* 0x000000050f087c24 */ /* 0x000fe2000f8e0206 */
[----:B------:R-:W-:Y:S01]  /*19810*/  IADD3 R4, P0, R7, R4, RZ ;  /* 0x0000000407047210 */ /* 0x000fe20007f1e0ff */
[----:B------:R-:W-:Y:S01]  /*19820*/  ULDC.64 UR4, c[0x0][0xb88] ;  /* 0x0002e20000047ab9 */ /* 0x000fe20000000a00 */
[----:B------:R-:W-:Y:S02]  /*19830*/  SHF.R.S32.HI R6, RZ, 0x1f, R9 ;  /* 0x0000001fff067819 */ /* 0x000fe40000011409 */
[----:B------:R-:W-:-:S03]  /*19840*/  IADD3.X R5, R11, R5, R8, P0, !PT ;  /* 0x000000050b057210 */ /* 0x000fc600007fe408 */
[----:B------:R-:W-:Y:S02]  /*19850*/  IMAD R6, R6, UR4, RZ ;  /* 0x0000000406067c24 */ /* 0x000fe4000f8e02ff */
[----:B------:R-:W-:-:S04]  /*19860*/  IMAD.WIDE.U32 R4, R9, UR4, R4 ;  /* 0x0000000409047c25 */ /* 0x000fc8000f8e0004 */
[----:B------:R-:W-:Y:S01]  /*19870*/  IMAD R7, R9, UR5, R6 ;  /* 0x0000000509077c24 */ /* 0x000fe2000f8e0206 */
[----:B------:R-:W-:Y:S02]  /*19880*/  ULDC.64 UR4, c[0x0][0xb50] ;  /* 0x0002d40000047ab9 */ /* 0x000fe40000000a00 */
[----:B------:R-:W-:Y:S01]  /*19890*/  LEA R6, P0, R4, UR4, 0x2 ;  /* 0x0000000404067c11 */ /* 0x000fe2000f8010ff */
[----:B------:R-:W-:-:S05]  /*198a0*/  IMAD.IADD R5, R5, 0x1, R7 ;  /* 0x0000000105057824 */ /* 0x000fca00078e0207 */
[----:B------:R-:W-:Y:S01]  /*198b0*/  LEA.HI.X R7, R4, UR5, R5, 0x2, P0 ;  /* 0x0000000504077c11 */ /* 0x000fe200080f1405 */
[----:B------:R-:W-:-:S05]  /*198c0*/  IMAD.MOV.U32 R5, RZ, RZ, -0x800000 ;  /* 0xff800000ff057424 */ /* 0x000fca00078e00ff */
[----:B------:R0:W-:Y:S02]  /*198d0*/  STG.E desc[UR56][R6.64], R5 ;  /* 0x0000000506007986 */ /* 0x0001e4000c101938 */
.L_x_656:
[----:B------:R-:W-:Y:S05]  /*198e0*/  BSYNC B1 ;  /* 0x0000000000017941 */ /* 0x000fea0003800000 */
.L_x_655:
[----:B------:R-:W-:Y:S01]  /*198f0*/  SHF.R.S32.HI R11, RZ, 0x1f, R26 ;  /* 0x0000001fff0b7819 */ /* 0x000fe2000001141a */
[----:B------:R-:W-:Y:S01]  /*19900*/  ULDC.64 UR4, c[0x0][0xaa0] ;  /* 0x0002a80000047ab9 */ /* 0x000fe20000000a00 */
[----:B------:R-:W-:Y:S01]  /*19910*/  BSSY B1, `(.L_x_657) ;  /* 0x0000042000017945 */ /* 0x000fe20003800000 */
[----:B------:R-:W-:Y:S01]  /*19920*/  IMAD R4, R10, UR4, RZ ;  /* 0x000000040a047c24 */ /* 0x000fe2000f8e02ff */
[----:B------:R-:W-:Y:S02]  /*19930*/  LEA.HI R11, R11, R26, RZ, 0x3 ;  /* 0x0000001a0b0b7211 */ /* 0x000fe400078f18ff */
[----:B------:R-:W-:Y:S01]  /*19940*/  SHF.R.S32.HI R12, RZ, 0x1f, R225 ;  /* 0x0000001fff0c7819 */ /* 0x000fe200000114e1 */
[C---:B0-----:R-:W-:Y:S01]  /*19950*/  IMAD R7, R3.reuse, UR5, R4 ;  /* 0x0000000503077c24 */ /* 0x041fe2000f8e0204 */
[----:B------:R-:W-:Y:S01]  /*19960*/  SHF.R.S32.HI R11, RZ, 0x3, R11 ;  /* 0x00000003ff0b7819 */ /* 0x000fe2000001140b */
[----:B------:R-:W-:Y:S01]  /*19970*/  IMAD.WIDE.U32 R4, R3, UR4, RZ ;  /* 0x0000000403047c25 */ /* 0x000fe2000f8e00ff */
[----:B------:R-:W-:-:S03]  /*19980*/  ULDC.64 UR4, c[0x0][0xae8] ;  /* 0x0002ba0000047ab9 */ /* 0x000fc60000000a00 */
[----:B------:R-:W-:Y:S02]  /*19990*/  IMAD R3, R226, 0x20, R11 ;  /* 0x00000020e2037824 */ /* 0x000fe400078e020b */
[----:B------:R-:W-:Y:S02]  /*199a0*/  IMAD.IADD R5, R5, 0x1, R7 ;  /* 0x0000000105057824 */ /* 0x000fe400078e0207 */
[----:B------:R-:W-:Y:S02]  /*199b0*/  IMAD R8, R13, UR4, RZ ;  /* 0x000000040d087c24 */ /* 0x000fe4000f8e02ff */
[----:B------:R-:W-:Y:S02]  /*199c0*/  IMAD R9, R24, 0x80, R3 ;  /* 0x0000008018097824 */ /* 0x000fe400078e0203 */
[C---:B------:R-:W-:Y:S02]  /*199d0*/  IMAD R7, R227.reuse, UR5, R8 ;  /* 0x00000005e3077c24 */ /* 0x040fe4000f8e0208 */
[----:B------:R-:W-:Y:S01]  /*199e0*/  IMAD.WIDE.U32 R4, R227, UR4, R4 ;  /* 0x00000004e3047c25 */ /* 0x000fe2000f8e0004 */
[----:B------:R-:W-:-:S03]  /*199f0*/  ULDC.64 UR4, c[0x0][0xaf0] ;  /* 0x0002bc0000047ab9 */ /* 0x000fc60000000a00 */
[----:B------:R-:W-:Y:S01]  /*19a00*/  @P2 IMAD.HI.U32 R6, R9, R20, RZ ;  /* 0x0000001409062227 */ /* 0x000fe200078e00ff */
[----:B------:R-:W-:-:S03]  /*19a10*/  IADD3 R5, R5, R7, RZ ;  /* 0x0000000705057210 */ /* 0x000fc60007ffe0ff */
[----:B------:R-:W-:Y:S01]  /*19a20*/  IMAD.MOV.U32 R3, RZ, RZ, R9 ;  /* 0x000000ffff037224 */ /* 0x000fe200078e0009 */
[----:B------:R-:W-:Y:S01]  /*19a30*/  @P2 SHF.R.U32.HI R3, RZ, R27, R6 ;  /* 0x0000001bff032219 */ /* 0x000fe20000011606 */
[----:B------:R-:W-:Y:S02]  /*19a40*/  IMAD R8, R14, UR4, RZ ;  /* 0x000000040e087c24 */ /* 0x000fe4000f8e02ff */
[----:B------:R-:W-:Y:S01]  /*19a50*/  IMAD.WIDE.U32 R4, R15, UR4, R4 ;  /* 0x000000040f047c25 */ /* 0x000fe2000f8e0004 */
[----:B------:R-:W-:-:S03]  /*19a60*/  SHF.R.S32.HI R6, RZ, 0x1f, R3 ;  /* 0x0000001fff067819 */ /* 0x000fc60000011403 */
[----:B------:R-:W-:Y:S01]  /*19a70*/  IMAD R7, R15, UR5, R8 ;  /* 0x000000050f077c24 */ /* 0x000fe2000f8e0208 */
[----:B------:R-:W-:Y:S01]  /*19a80*/  ULDC.64 UR4, c[0x0][0xae0] ;  /* 0x0002b80000047ab9 */ /* 0x000fe20000000a00 */
[----:B------:R-:W-:Y:S02]  /*19a90*/  IMAD.MOV R8, RZ, RZ, -R3 ;  /* 0x000000ffff087224 */ /* 0x000fe400078e0a03 */
[----:B------:R-:W-:Y:S02]  /*19aa0*/  IMAD.IADD R5, R5, 0x1, R7 ;  /* 0x0000000105057824 */ /* 0x000fe400078e0207 */
[----:B------:R-:W-:Y:S02]  /*19ab0*/  IMAD R6, R6, UR4, RZ ;  /* 0x0000000406067c24 */ /* 0x000fe4000f8e02ff */
[----:B------:R-:W-:Y:S02]  /*19ac0*/  IMAD R7, R25, R8, R9 ;  /* 0x0000000819077224 */ /* 0x000fe400078e0209 */
[----:B------:R-:W-:-:S02]  /*19ad0*/  IMAD R9, R3, UR5, R6 ;  /* 0x0000000503097c24 */ /* 0x000fc4000f8e0206 */
[----:B------:R-:W-:Y:S01]  /*19ae0*/  IMAD.WIDE.U32 R4, R3, UR4, R4 ;  /* 0x0000000403047c25 */ /* 0x000fe2000f8e0004 */
[----:B------:R-:W-:Y:S01]  /*19af0*/  SHF.R.S32.HI R3, RZ, 0x1f, R7 ;  /* 0x0000001fff037819 */ /* 0x000fe20000011407 */
[----:B------:R-:W-:Y:S02]  /*19b00*/  ULDC.64 UR4, c[0x0][0xad8] ;  /* 0x0002b60000047ab9 */ /* 0x000fe40000000a00 */
[----:B------:R-:W-:Y:S02]  /*19b10*/  IMAD.IADD R5, R5, 0x1, R9 ;  /* 0x0000000105057824 */ /* 0x000fe400078e0209 */
[----:B------:R-:W-:Y:S02]  /*19b20*/  IMAD R6, R3, UR4, RZ ;  /* 0x0000000403067c24 */ /* 0x000fe4000f8e02ff */
[----:B------:R-:W-:Y:S02]  /*19b30*/  IMAD R10, R24, 0x80, R11 ;  /* 0x00000080180a7824 */ /* 0x000fe400078e020b */
[----:B------:R-:W-:-:S02]  /*19b40*/  IMAD R25, R0, R25, RZ ;  /* 0x0000001900197224 */ /* 0x000fc400078e02ff */
[C---:B------:R-:W-:Y:S02]  /*19b50*/  IMAD R3, R7.reuse, UR5, R6 ;  /* 0x0000000507037c24 */ /* 0x040fe4000f8e0206 */
[----:B------:R-:W-:Y:S01]  /*19b60*/  IMAD.WIDE.U32 R4, R7, UR4, R4 ;  /* 0x0000000407047c25 */ /* 0x000fe2000f8e0004 */
[CC--:B------:R-:W-:Y:S01]  /*19b70*/  ISETP.GE.AND P2, PT, R10.reuse, R25.reuse, PT ;  /* 0x000000190a00720c */ /* 0x0c0fe20003f46270 */
[----:B------:R-:W-:Y:S01]  /*19b80*/  ULDC.64 UR4, c[0x0][0xa80] ;  /* 0x0002a00000047ab9 */ /* 0x000fe20000000a00 */
[----:B------:R-:W-:Y:S01]  /*19b90*/  SHF.R.S32.HI R7, RZ, 0x1f, R223 ;  /* 0x0000001fff077819 */ /* 0x000fe200000114df */
[----:B------:R-:W-:Y:S01]  /*19ba0*/  VIADD R0, R10, 0x20 ;  /* 0x000000200a007836 */ /* 0x000fe20000000000 */
[----:B------:R-:W-:Y:S01]  /*19bb0*/  LEA R6, P3, R4, UR4, 0x1 ;  /* 0x0000000404067c11 */ /* 0x000fe2000f8608ff */
[----:B------:R-:W-:Y:S02]  /*19bc0*/  IMAD.IADD R3, R5, 0x1, R3 ;  /* 0x0000000105037824 */ /* 0x000fe400078e0203 */
[----:B------:R-:W-:Y:S01]  /*19bd0*/  VIADD R9, R223, 0x40 ;  /* 0x00000040df097836 */ /* 0x000fe20000000000 */
[----:B------:R-:W-:Y:S01]  /*19be0*/  ISETP.GE.AND P1, PT, R0, R25, PT ;  /* 0x000000190000720c */ /* 0x000fe20003f26270 */
[----:B------:R-:W-:Y:S01]  /*19bf0*/  VIADD R0, R10, 0x40 ;  /* 0x000000400a007836 */ /* 0x000fe20000000000 */
[----:B------:R-:W-:-:S02]  /*19c00*/  LEA.HI.X R3, R4, UR5, R3, 0x1, P3 ;  /* 0x0000000504037c11 */ /* 0x000fc400098f0c03 */
[----:B------:R0:W3:Y:S01]  /*19c10*/  SHFL.IDX PT, R4, R6, RZ, 0x181f ;  /* 0x00181fff06047589 */ /* 0x0000e200000e0000 */
[----:B------:R-:W-:Y:S02]  /*19c20*/  SHF.R.S32.HI R11, RZ, 0x1f, R9 ;  /* 0x0000001fff0b7819 */ /* 0x000fe40000011409 */
[----:B------:R-:W-:Y:S02]  /*19c30*/  ISETP.GE.AND P0, PT, R0, R25, PT ;  /* 0x000000190000720c */ /* 0x000fe40003f06270 */
[----:B------:R0:W4:Y:S01]  /*19c40*/  SHFL.IDX PT, R0, R3, RZ, 0x181f ;  /* 0x00181fff03007589 */ /* 0x00012200000e0000 */
[----:B------:R-:W-:Y:S10]  /*19c50*/  @P2 BRA `(.L_x_658) ;  /* 0x0000000000342947 */ /* 0x000ff40003800000 */
[----:B------:R-:W-:Y:S02]  /*19c60*/  ULDC UR4, c[0x0][0xac8] ;  /* 0x0002b20000047ab9 */ /* 0x000fe40000000800 */
[----:B------:R-:W-:Y:S02]  /*19c70*/  ISETP.GE.AND P4, PT, R223, UR4, PT ;  /* 0x00000004df007c0c */ /* 0x000fe4000bf86270 */
[----:B------:R-:W-:Y:S02]  /*19c80*/  ISETP.GE.AND P3, PT, R9, UR4, PT ;  /* 0x0000000409007c0c */ /* 0x000fe4000bf66270 */
[----:B------:R-:W-:-:S09]  /*19c90*/  ISETP.GE.AND P2, PT, R225, UR4, PT ;  /* 0x00000004e1007c0c */ /* 0x000fd2000bf46270 */
[-C--:B---3--:R-:W-:Y:S02]  /*19ca0*/  @!P4 LEA R14, P6, R223, R4.reuse, 0x1 ;  /* 0x00000004df0ec211 */ /* 0x088fe400078c08ff */
[----:B------:R-:W-:Y:S02]  /*19cb0*/  @!P3 LEA R20, P5, R9, R4, 0x1 ;  /* 0x000000040914b211 */ /* 0x000fe400078a08ff */
[----:B----4-:R-:W-:Y:S02]  /*19cc0*/  @!P4 LEA.HI.X R15, R223, R0, R7, 0x1, P6 ;  /* 0x00000000df0fc211 */ /* 0x010fe400030f0c07 */
[----:B------:R-:W-:Y:S02]  /*19cd0*/  @!P2 LEA R4, P6, R225, R4, 0x1 ;  /* 0x00000004e104a211 */ /* 0x000fe400078c08ff */
[-C--:B------:R-:W-:Y:S01]  /*19ce0*/  @!P3 LEA.HI.X R21, R9, R0.reuse, R11, 0x1, P5 ;  /* 0x000000000915b211 */ /* 0x080fe200028f0c0b */
[----:B------:R3:W-:Y:S01]  /*19cf0*/  @!P4 ST.E.128 desc[UR56][R14.64], RZ ;  /* 0x000000ff0e00c985 */ /* 0x0007e2000c101d38 */
[----:B------:R-:W-:-:S03]  /*19d00*/  @!P2 LEA.HI.X R5, R225, R0, R12, 0x1, P6 ;  /* 0x00000000e105a211 */ /* 0x000fc600030f0c0c */
[----:B------:R3:W-:Y:S04]  /*19d10*/  @!P3 ST.E.128 desc[UR56][R20.64], RZ ;  /* 0x000000ff1400b985 */ /* 0x0007e8000c101d38 */
[----:B------:R3:W-:Y:S02]  /*19d20*/  @!P2 ST.E.128 desc[UR56][R4.64], RZ ;  /* 0x000000ff0400a985 */ /* 0x0007e4000c101d38 */
.L_x_658:
[----:B------:R-:W-:Y:S05]  /*19d30*/  BSYNC B1 ;  /* 0x0000000000017941 */ /* 0x000fea0003800000 */
.L_x_657:
        /* <DEDUP_REMOVED lines=14> */
[----:B------:R0:W-:Y:S04]  /*19e20*/  @!P4 ST.E.128 desc[UR56][R14.64], RZ ;  /* 0x000000ff0e00c985 */ /* 0x0001e8000c101d38 */
[----:B------:R0:W-:Y:S04]  /*19e30*/  @!P5 ST.E.128 desc[UR56][R20.64], RZ ;  /* 0x000000ff1400d985 */ /* 0x0001e8000c101d38 */
[----:B------:R0:W-:Y:S02]  /*19e40*/  @!P6 ST.E.128 desc[UR56][R4.64], RZ ;  /* 0x000000ff0400e985 */ /* 0x0001e4000c101d38 */
.L_x_660:
[----:B------:R-:W-:Y:S05]  /*19e50*/  BSYNC B1 ;  /* 0x0000000000017941 */ /* 0x000fea0003800000 */
.L_x_659:
[----:B0-----:R0:W0:Y:S01]  /*19e60*/  SHFL.IDX PT, R0, R3, 0x2, 0x181f ;  /* 0x00581f0003007f89 */ /* 0x00102200000e0000 */
[----:B------:R-:W-:Y:S03]  /*19e70*/  BSSY B1, `(.L_x_661) ;  /* 0x0000010000017945 */ /* 0x000fe60003800000 */
[----:B---3--:R3:W0:Y:S01]  /*19e80*/  SHFL.IDX PT, R4, R6, 0x2, 0x181f ;  /* 0x00581f0006047f89 */ /* 0x00862200000e0000 */
[----:B------:R-:W-:Y:S05]  /*19e90*/  @P0 BRA `(.L_x_662) ;  /* 0x0000000000340947 */ /* 0x000fea0003800000 */
[----:B------:R-:W-:Y:S02]  /*19ea0*/  ULDC UR4, c[0x0][0xac8] ;  /* 0x0002b20000047ab9 */ /* 0x000fe40000000800 */
[----:B------:R-:W-:Y:S02]  /*19eb0*/  ISETP.GE.AND P3, PT, R223, UR4, PT ;  /* 0x00000004df007c0c */ /* 0x000fe4000bf66270 */
[----:B------:R-:W-:Y:S02]  /*19ec0*/  ISETP.GE.AND P4, PT, R9, UR4, PT ;  /* 0x0000000409007c0c */ /* 0x000fe4000bf86270 */
[----:B------:R-:W-:-:S09]  /*19ed0*/  ISETP.GE.AND P5, PT, R225, UR4, PT ;  /* 0x00000004e1007c0c */ /* 0x000fd2000bfa6270 */
[-C--:B0-----:R-:W-:Y:S02]  /*19ee0*/  @!P3 LEA R14, P0, R223, R4.reuse, 0x1 ;  /* 0x00000004df0eb211 */ /* 0x081fe400078008ff */
[-C--:B------:R-:W-:Y:S02]  /*19ef0*/  @!P4 LEA R20, P1, R9, R4.reuse, 0x1 ;  /* 0x000000040914c211 */ /* 0x080fe400078208ff */
[----:B------:R-:W-:Y:S02]  /*19f00*/  @!P5 LEA R4, P2, R225, R4, 0x1 ;  /* 0x00000004e104d211 */ /* 0x000fe400078408ff */
[-C--:B------:R-:W-:Y:S02]  /*19f10*/  @!P3 LEA.HI.X R15, R223, R0.reuse, R7, 0x1, P0 ;  /* 0x00000000df0fb211 */ /* 0x080fe400000f0c07 */
[-C--:B------:R-:W-:Y:S02]  /*19f20*/  @!P4 LEA.HI.X R21, R9, R0.reuse, R11, 0x1, P1 ;  /* 0x000000000915c211 */ /* 0x080fe400008f0c0b */
[----:B------:R-:W-:Y:S01]  /*19f30*/  @!P5 LEA.HI.X R5, R225, R0, R12, 0x1, P2 ;  /* 0x00000000e105d211 */ /* 0x000fe200010f0c0c */
[----:B------:R0:W-:Y:S04]  /*19f40*/  @!P3 ST.E.128 desc[UR56][R14.64], RZ ;  /* 0x000000ff0e00b985 */ /* 0x0001e8000c101d38 */
[----:B------:R0:W-:Y:S04]  /*19f50*/  @!P4 ST.E.128 desc[UR56][R20.64], RZ ;  /* 0x000000ff1400c985 */ /* 0x0001e8000c101d38 */
[----:B------:R0:W-:Y:S02]  /*19f60*/  @!P5 ST.E.128 desc[UR56][R4.64], RZ ;  /* 0x000000ff0400d985 */ /* 0x0001e4000c101d38 */
.L_x_662:
[----:B------:R-:W-:Y:S05]  /*19f70*/  BSYNC B1 ;  /* 0x0000000000017941 */ /* 0x000fea0003800000 */
.L_x_661:
[----:B0-----:R-:W-:Y:S01]  /*19f80*/  VIADD R0, R10, 0x60 ;  /* 0x000000600a007836 */ /* 0x001fe20000000000 */
[----:B------:R0:W0:Y:S04]  /*19f90*/  SHFL.IDX PT, R8, R3, 0x3, 0x181f ;  /* 0x00781f0003087f89 */ /* 0x00002800000e0000 */
[----:B------:R-:W-:Y:S01]  /*19fa0*/  ISETP.GE.AND P0, PT, R0, R25, PT ;  /* 0x000000190000720c */ /* 0x000fe20003f06270 */
[----:B------:R0:W0:-:S12]  /*19fb0*/  SHFL.IDX PT, R4, R6, 0x3, 0x181f ;  /* 0x00781f0006047f89 */ /* 0x00001800000e0000 */
[----:B------:R-:W-:Y:S05]  /*19fc0*/  @P0 BRA `(.L_x_653) ;  /* 0x0000000000340947 */ /* 0x000fea0003800000 */
[----:B------:R-:W-:Y:S02]  /*19fd0*/  ULDC UR4, c[0x0][0xac8] ;  /* 0x0002b20000047ab9 */ /* 0x000fe40000000800 */
[----:B------:R-:W-:Y:S02]  /*19fe0*/  ISETP.GE.AND P3, PT, R223, UR4, PT ;  /* 0x00000004df007c0c */ /* 0x000fe4000bf66270 */
[----:B------:R-:W-:Y:S02]  /*19ff0*/  ISETP.GE.AND P4, PT, R9, UR4, PT ;  /* 0x0000000409007c0c */ /* 0x000fe4000bf86270 */
[----:B------:R-:W-:-:S09]  /*1a000*/  ISETP.GE.AND P5, PT, R225, UR4, PT ;  /* 0x00000004e1007c0c */ /* 0x000fd2000bfa6270 */
[-C--:B0--34-:R-:W-:Y:S02]  /*1a010*/  @!P3 LEA R6, P0, R223, R4.reuse, 0x1 ;  /* 0x00000004df06b211 */ /* 0x099fe400078008ff */
        /* <DEDUP_REMOVED lines=8> */
.L_x_653:
[----:B------:R-:W-:Y:S05]  /*1a0a0*/  BSYNC B0 ;  /* 0x0000000000007941 */ /* 0x000fea0003800000 */
.L_x_644:
[----:B------:R-:W-:Y:S02]  /*1a0b0*/  ULDC UR4, c[0x0][0xc3c] ;  /* 0x00030f0000047ab9 */ /* 0x000fe40000000800 */
[----:B--2---:R-:W-:-:S13]  /*1a0c0*/  ISETP.GE.AND P0, PT, R31, UR4, PT ;  /* 0x000000041f007c0c */ /* 0x004fda000bf06270 */
[----:B------:R-:W-:Y:S05]  /*1a0d0*/  @!P0 BRA `(.L_x_663) ;  /* 0xfffffe7000a88947 */ /* 0x000fea000383ffff */
[----:B------:R-:W-:Y:S05]  /*1a0e0*/  BRA `(.L_x_448) ;  /* 0x0000006800b07947 */ /* 0x000fea0003800000 */
.L_x_446:
[----:B------:R-:W-:-:S08]  /*1a0f0*/  NOP ;  /* 0x0000000000007918 */ /* 0x000fd00000000000 */
[----:B------:R-:W0:-:S00]  /*1a100*/  USETMAXREG.DEALLOC.CTAPOOL 0x28 ;  /* 0x00000028000079c8 */ /* 0x000e0000080e0500 */
[----:B0-----:R-:W2:Y:S01]  /*1a110*/  LDL.LU R3, [R1] ;  /* 0x0000000001037983 */ /* 0x001ea20000300800 */
[----:B------:R-:W-:Y:S01]  /*1a120*/  LOP3.LUT R2, R2, 0x3, RZ, 0xc0, !PT ;  /* 0x0000000302027812 */ /* 0x000fe200078ec0ff */
[----:B------:R-:W-:-:S05]  /*1a130*/  IMAD.MOV.U32 R4, RZ, RZ, RZ ;  /* 0x000000ffff047224 */ /* 0x000fca00078e00ff */
[----:B------:R-:W0:Y:S02]  /*1a140*/  SHFL.IDX PT, R2, R2, RZ, 0x1f ;  /* 0x00001fff02027589 */ /* 0x000e2400000e0000 */
[----:B0-----:R-:W-:Y:S02]  /*1a150*/  ISETP.NE.AND P0, PT, R2, RZ, PT ;  /* 0x000000ff0200720c */ /* 0x001fe40003f05270 */
[----:B--2---:R-:W-:-:S11]  /*1a160*/  LOP3.LUT R3, R3, 0xffffffdf, RZ, 0xc0, !PT ;  /* 0xffffffdf03037812 */ /* 0x004fd600078ec0ff */
[----:B------:R-:W-:-:S05]  /*1a170*/  @P0 LOP3.LUT R3, R3, 0x20, RZ, 0xfc, !PT ;  /* 0x0000002003030812 */ /* 0x000fca00078efcff */
[----:B------:R0:W-:Y:S01]  /*1a180*/  STL [R1], R3 ;  /* 0x0000000301007387 */ /* 0x0001e20000100800 */
[----:B------:R-:W-:Y:S05]  /*1a190*/  @!P0 BRA `(.L_x_664) ;  /* 0x00000000001c8947 */ /* 0x000fea0003800000 */
[----:B------:R-:W1:Y:S08]  /*1a1a0*/  S2UR UR5, SR_CgaCtaId ;  /* 0x00000000000579c3 */ /* 0x000e700000008800 */
[----:B------:R-:W-:Y:S06]  /*1a1b0*/  BAR.SYNC.DEFER_BLOCKING 0x5, 0x180 ;  /* 0x0146000000007b1d */ /* 0x000fec0000010000 */
[----:B------:R-:W-:-:S02]  /*1a1c0*/  UMOV UR4, 0x400 ;  /* 0x0000040000047882 */ /* 0x000fc40000000000 */
[----:B-1----:R-:W-:-:S09]  /*1a1d0*/  ULEA UR4, UR5, UR4, 0x18 ;  /* 0x0000000405047291 */ /* 0x002fd2000f8ec03f */
[----:B------:R-:W1:Y:S01]  /*1a1e0*/  LDS.128 R16, [UR4+0x308d0] ;  /* 0x0308d004ff107984 */ /* 0x000e620008000c00 */
[----:B------:R-:W-:Y:S06]  /*1a1f0*/  BAR.ARV 0x4, 0x180 ;  /* 0x0106000000007b1d */ /* 0x000fec0000002000 */
[----:B------:R-:W-:Y:S05]  /*1a200*/  BRA `(.L_x_665) ;  /* 0x0000000400fc7947 */ /* 0x000fea0003800000 */
.L_x_664:
[----:B------:R-:W-:Y:S01]  /*1a210*/  LOP3.LUT R5, R0, 0x1f, RZ, 0xc0, !PT ;  /* 0x0000001f00057812 */ /* 0x000fe200078ec0ff */
[----:B------:R-:W-:Y:S01]  /*1a220*/  ULDC UR4, c[0x0][0xc3c] ;  /* 0x00030f0000047ab9 */ /* 0x000fe20000000800 */
[----:B------:R-:W1:Y:S01]  /*1a230*/  S2UR UR6, SR_CTAID.X ;  /* 0x00000000000679c3 */ /* 0x000e620000002500 */
[----:B------:R-:W-:Y:S01]  /*1a240*/  ULDC UR5, c[0x0][0xc38] ;  /* 0x00030e0000057ab9 */ /* 0x000fe20000000800 */
[----:B------:R-:W-:-:S04]  /*1a250*/  ISETP.NE.AND P0, PT, R5, 0x1f, PT ;  /* 0x0000001f0500780c */ /* 0x000fc80003f05270 */
[----:B------:R-:W-:-:S13]  /*1a260*/  ISETP.GE.OR P1, PT, R5, UR4, !P0 ;  /* 0x0000000405007c0c */ /* 0x000fda000c726670 */
[----:B0-----:R-:W0:Y:S02]  /*1a270*/  @!P1 LDC.64 R2, c[0x0][0xc80] ;  /* 0x00032000ff029b82 */ /* 0x001e240000000a00 */
        /* <DEDUP_REMOVED lines=29> */
[----:B------:R-:W0:Y:S01]  /*1a450*/  LDC R10, c[0x0][0xc3c] ;  /* 0x00030f00ff0a7b82 */ /* 0x000e220000000800 */
[----:B------:R-:W-:Y:S01]  /*1a460*/  IMAD.MOV.U32 R6, RZ, RZ, R3 ;  /* 0x000000ffff067224 */ /* 0x000fe200078e0003 */
[----:B------:R-:W-:Y:S01]  /*1a470*/  UMOV UR4, URZ ;  /* 0x0000003f00047c82 */ /* 0x000fe20008000000 */
[----:B------:R-:W-:Y:S01]  /*1a480*/  ULDC UR7, c[0x0][0xc3c] ;  /* 0x00030f0000077ab9 */ /* 0x000fe20000000800 */
[----:B------:R-:W-:-:S05]  /*1a490*/  ULDC UR5, c[0x0][0xc38] ;  /* 0x00030e0000057ab9 */ /* 0x000fca0000000800 */
.L_x_670:
[----:B------:R-:W-:Y:S01]  /*1a4a0*/  UIADD3 UR4, UR4, 0x1f, URZ ;  /* 0x0000001f04047890 */ /* 0x000fe2000fffe03f */
[----:B------:R-:W-:-:S05]  /*1a4b0*/  IMAD.U32 R19, RZ, RZ, UR7 ;  /* 0x00000007ff137e24 */ /* 0x000fca000f8e00ff */
        /* <DEDUP_REMOVED lines=10> */
.L_x_669:
[----:B------:R-:W-:Y:S05]  /*1a560*/  BSYNC B0 ;  /* 0x0000000000007941 */ /* 0x000fea0003800000 */
.L_x_668:
[----:B0----5:R-:W0:Y:S02]  /*1a570*/  SHFL.UP PT, R2, R4, 0x1, RZ ;  /* 0x0420000004027989 */ /* 0x021e2400000e00ff */
        /* <DEDUP_REMOVED lines=20> */
.L_x_666:
[----:B------:R-:W-:-:S04]  /*1a6c0*/  IMAD.IADD R9, R6, 0x1, -R3 ;  /* 0x0000000106097824 */ /* 0x000fc800078e0a03 */
        /* <DEDUP_REMOVED lines=14> */
.L_x_671:
[----:B---3--:R-:W-:Y:S01]  /*1a7b0*/  IMAD R16, R16, UR5, R9 ;  /* 0x0000000510107c24 */ /* 0x008fe2000f8e0209 */
[----:B0-----:R-:W-:Y:S01]  /*1a7c0*/  IABS R2, R12 ;  /* 0x0000000c00027213 */ /* 0x001fe20000000000 */
[----:B-12---:R-:W-:Y:S02]  /*1a7d0*/  IMAD.MOV R7, RZ, RZ, -R3 ;  /* 0x000000ffff077224 */ /* 0x006fe400078e0a03 */
[----:B------:R-:W-:Y:S01]  /*1a7e0*/  VIADD R19, R19, UR4 ;  /* 0x0000000413137c36 */ /* 0x000fe20008000000 */
[----:B------:R-:W-:Y:S01]  /*1a7f0*/  IADD3 R9, -R16, UR6, RZ ;  /* 0x0000000610097c10 */ /* 0x000fe2000fffe1ff */
[----:B------:R-:W-:Y:S01]  /*1a800*/  IMAD R7, R7, R10, RZ ;  /* 0x0000000a07077224 */ /* 0x000fe200078e02ff */
[----:B------:R-:W-:Y:S01]  /*1a810*/  IADD3 R6, RZ, -R2, RZ ;  /* 0x80000002ff067210 */ /* 0x000fe20007ffe0ff */
[----:B------:R-:W-:Y:S01]  /*1a820*/  IMAD.MOV.U32 R2, RZ, RZ, RZ ;  /* 0x000000ffff027224 */ /* 0x000fe200078e00ff */
        /* <DEDUP_REMOVED lines=13> */
[----:B------:R-:W-:-:S06]  /*1a900*/  @P0 VIADD R2, R2, 0x1 ;  /* 0x0000000102020836 */ /* 0x000fcc0000000000 */
[----:B------:R-:W-:Y:S01]  /*1a910*/  @!P2 IMAD.MOV R2, RZ, RZ, -R2 ;  /* 0x000000ffff02a224 */ /* 0x000fe200078e0a02 */
[----:B------:R-:W-:-:S05]  /*1a920*/  @!P1 LOP3.LUT R2, RZ, R12, RZ, 0x33, !PT ;  /* 0x0000000cff029212 */ /* 0x000fca00078e33ff */
[--C-:B------:R-:W-:Y:S02]  /*1a930*/  IMAD.MOV R17, RZ, RZ, -R2.reuse ;  /* 0x000000ffff117224 */ /* 0x100fe400078e0a02 */
[----:B------:R-:W-:Y:S02]  /*1a940*/  IMAD.MOV.U32 R18, RZ, RZ, R2 ;  /* 0x000000ffff127224 */ /* 0x000fe400078e0002 */
[----:B------:R-:W-:Y:S01]  /*1a950*/  IMAD R17, R12, R17, R9 ;  /* 0x000000110c117224 */ /* 0x000fe200078e0209 */
[----:B------:R-:W-:Y:S06]  /*1a960*/  BRA `(.L_x_672) ;  /* 0x00000000000c7947 */ /* 0x000fec0003800000 */
.L_x_667:
[----:B------:R-:W-:Y:S01]  /*1a970*/  MOV R17, RZ ;  /* 0x000000ff00117202 */ /* 0x000fe20000000f00 */
[----:B------:R-:W-:Y:S02]  /*1a980*/  IMAD.U32 R16, RZ, RZ, UR6 ;  /* 0x00000006ff107e24 */ /* 0x000fe4000f8e00ff */
[----:B------:R-:W-:-:S07]  /*1a990*/  IMAD.MOV.U32 R18, RZ, RZ, RZ ;  /* 0x000000ffff127224 */ /* 0x000fce00078e00ff */
.L_x_672:
[----:B------:R-:W-:-:S13]  /*1a9a0*/  ISETP.NE.AND P0, PT, R5, RZ, PT ;  /* 0x000000ff0500720c */ /* 0x000fda0003f05270 */
[----:B------:R-:W0:Y:S01]  /*1a9b0*/  @!P0 S2R R3, SR_CgaCtaId ;  /* 0x0000000000038919 */ /* 0x000e220000008800 */
[----:B------:R-:W-:-:S04]  /*1a9c0*/  @!P0 MOV R2, 0x400 ;  /* 0x0000040000028802 */ /* 0x000fc80000000f00 */
[----:B0-----:R-:W-:-:S05]  /*1a9d0*/  @!P0 LEA R2, R3, R2, 0x18 ;  /* 0x0000000203028211 */ /* 0x001fca00078ec0ff */
[----:B------:R2:W-:Y:S01]  /*1a9e0*/  @!P0 STS.128 [R2+0x308d0], R16 ;  /* 0x0308d01002008388 */ /* 0x0005e20000000c00 */
[----:B------:R-:W-:Y:S06]  /*1a9f0*/  BAR.ARV 0x5, 0x180 ;  /* 0x0146000000007b1d */ /* 0x000fec0000002000 */
.L_x_665:
[----:B------:R3:W-:Y:S01]  /*1aa00*/  STL [R1+0x28], RZ ;  /* 0x000028ff01007387 */ /* 0x0007e20000100800 */
[----:B------:R-:W-:Y:S01]  /*1aa10*/  ULDC UR4, c[0x0][0xc3c] ;  /* 0x00030f0000047ab9 */ /* 0x000fe20000000800 */
[----:B------:R-:W-:Y:S01]  /*1aa20*/  IMAD.MOV.U32 R28, RZ, RZ, 0x1 ;  /* 0x00000001ff1c7424 */ /* 0x000fe200078e00ff */
[----:B-1----:R-:W-:Y:S01]  /*1aa30*/  ISETP.GE.AND P0, PT, R19, UR4, PT ;  /* 0x0000000413007c0c */ /* 0x002fe2000bf06270 */
[----:B------:R-:W-:-:S12]  /*1aa40*/  IMAD.MOV.U32 R26, RZ, RZ, RZ ;  /* 0x000000ffff1a7224 */ /* 0x000fd800078e00ff */
[----:B---3--:R-:W-:Y:S05]  /*1aa50*/  @P0 BRA `(.L_x_673) ;  /* 0x0000005c00780947 */ /* 0x008fea0003800000 */
[----:B------:R-:W1:Y:S01]  /*1aa60*/  S2UR UR5, SR_CgaCtaId ;  /* 0x00000000000579c3 */ /* 0x000e620000008800 */
[C---:B------:R-:W-:Y:S01]  /*1aa70*/  IMAD.SHL.U32 R33, R0.reuse, 0x8, RZ ;  /* 0x0000000800217824 */ /* 0x040fe200078e00ff */
[----:B------:R-:W-:Y:S01]  /*1aa80*/  LOP3.LUT R4, R0, 0x7f, RZ, 0xc0, !PT ;  /* 0x0000007f00047812 */ /* 0x000fe200078ec0ff */
[----:B------:R-:W-:Y:S01]  /*1aa90*/  UMOV UR4, 0x400 ;  /* 0x0000040000047882 */ /* 0x000fe20000000000 */
[----:B------:R3:W-:Y:S01]  /*1aaa0*/  STL [R1+0x28], RZ ;  /* 0x000028ff01007387 */ /* 0x0007e20000100800 */
[----:B------:R-:W-:Y:S01]  /*1aab0*/  BSSY B8, `(.L_x_673) ;  /* 0x00005d8000087945 */ /* 0x000fe20003800000 */
[C---:B0-----:R-:W-:Y:S01]  /*1aac0*/  LOP3.LUT R3, R33.reuse, 0x1f8, RZ, 0xc0, !PT ;  /* 0x000001f821037812 */ /* 0x041fe200078ec0ff */
[----:B------:R-:W-:Y:S01]  /*1aad0*/  IMAD.SHL.U32 R37, R4, 0x8, RZ ;  /* 0x0000000804257824 */ /* 0x000fe200078e00ff */
[----:B------:R-:W-:Y:S01]  /*1aae0*/  LOP3.LUT R33, R33, 0x38, RZ, 0xc0, !PT ;  /* 0x0000003821217812 */ /* 0x000fe200078ec0ff */
[----:B------:R-:W-:Y:S01]  /*1aaf0*/  IMAD.MOV.U32 R28, RZ, RZ, 0x1 ;  /* 0x00000001ff1c7424 */ /* 0x000fe200078e00ff */
[----:B--2---:R-:W-:Y:S01]  /*1ab00*/  LOP3.LUT R2, R3, 0x38, R0, 0x78, !PT ;  /* 0x0000003803027812 */ /* 0x004fe200078e7800 */
[----:B------:R-:W-:Y:S01]  /*1ab10*/  IMAD.SHL.U32 R0, R0, 0x10, RZ ;  /* 0x0000001000007824 */ /* 0x000fe200078e00ff */
[----:B------:R-:W-:Y:S01]  /*1ab20*/  CS2R R26, SRZ ;  /* 0x00000000001a7805 */ /* 0x000fe2000001ff00 */
[----:B------:R-:W-:Y:S01]  /*1ab30*/  IMAD.MOV.U32 R29, RZ, RZ, 0x1 ;  /* 0x00000001ff1d7424 */ /* 0x000fe200078e00ff */
[----:B------:R-:W-:Y:S01]  /*1ab40*/  LOP3.LUT R37, R2, 0x200, R37, 0xf8, !PT ;  /* 0x0000020002257812 */ /* 0x000fe200078ef825 */
[----:B------:R-:W-:Y:S01]  /*1ab50*/  ULOP3.LUT UR39, UR61, 0x2, URZ, 0xfc, !UPT ;  /* 0x000000023d277892 */ /* 0x000fe2000f8efc3f */
[----:B------:R-:W-:Y:S01]  /*1ab60*/  SHF.R.U32.HI R2, RZ, 0x3, R4 ;  /* 0x00000003ff027819 */ /* 0x000fe20000011604 */
[----:B------:R-:W-:Y:S01]  /*1ab70*/  ULDC.64 UR36, c[0x0][0x198] ;  /* 0x0000660000247ab9 */ /* 0x000fe20000000a00 */
[----:B------:R-:W-:Y:S01]  /*1ab80*/  LOP3.LUT R36, R33, 0x40, RZ, 0xfc, !PT ;  /* 0x0000004021247812 */ /* 0x000fe200078efcff */
[----:B------:R-:W-:Y:S01]  /*1ab90*/  ULDC UR38, c[0x0][0xc] ;  /* 0x0000030000267ab9 */ /* 0x000fe20000000800 */
[----:B------:R-:W-:-:S02]  /*1aba0*/  LOP3.LUT R0, R2, 0x70, R0, 0xf8, !PT ;  /* 0x0000007002007812 */ /* 0x000fc400078ef800 */
[----:B------:R-:W-:Y:S01]  /*1abb0*/  LOP3.LUT R35, R33, 0x80, RZ, 0xfc, !PT ;  /* 0x0000008021237812 */ /* 0x000fe200078efcff */
[----:B-1----:R-:W-:-:S06]  /*1abc0*/  ULEA UR4, UR5, UR4, 0x18 ;  /* 0x0000000405047291 */ /* 0x002fcc000f8ec03f */
[----:B------:R-:W-:-:S05]  /*1abd0*/  IMAD.U32 R22, RZ, RZ, UR4 ;  /* 0x00000004ff167e24 */ /* 0x000fca000f8e00ff */
[----:B------:R-:W-:-:S05]  /*1abe0*/  LEA R0, R37, R22, 0x1 ;  /* 0x0000001625007211 */ /* 0x000fca00078e08ff */
[----:B------:R3:W-:Y:S02]  /*1abf0*/  STL [R1+0x4], R0 ;  /* 0x0000040001007387 */ /* 0x0007e40000100800 */
.L_x_776:
[----:B0-----:R-:W0:Y:S02]  /*1ac00*/  LDC.64 R30, c[0x0][0xc88] ;  /* 0x00032200ff1e7b82 */ /* 0x001e240000000a00 */
[----:B0-----:R-:W-:-:S06]  /*1ac10*/  IMAD.WIDE R30, R19, 0x4, R30 ;  /* 0x00000004131e7825 */ /* 0x001fcc00078e021e */
[----:B------:R-:W3:Y:S01]  /*1ac20*/  LDG.E R30, desc[UR56][R30.64] ;  /* 0x000000381e1e7981 */ /* 0x000ee2000c1e1900 */
[----:B------:R-:W-:Y:S05]  /*1ac30*/  YIELD ;  /* 0x0000000000007946 */ /* 0x000fea0003800000 */
[----:B------:R-:W-:Y:S01]  /*1ac40*/  ULDC.64 UR4, c[0x0][0xa28] ;  /* 0x00028a0000047ab9 */ /* 0x000fe20000000a00 */
[----:B------:R-:W-:Y:S01]  /*1ac50*/  ULDC.64 UR8, c[0x0][0xa18] ;  /* 0x0002860000087ab9 */ /* 0x000fe20000000a00 */
[----:B------:R-:W-:Y:S01]  /*1ac60*/  ISETP.NE.U32.AND P0, PT, RZ, UR4, PT ;  /* 0x00000004ff007c0c */ /* 0x000fe2000bf05070 */
[----:B------:R-:W-:Y:S01]  /*1ac70*/  IMAD.MOV.U32 R9, RZ, RZ, RZ ;  /* 0x000000ffff097224 */ /* 0x000fe200078e00ff */
[----:B------:R-:W-:-:S02]  /*1ac80*/  ULDC.64 UR6, c[0x0][0xa10] ;  /* 0x0002840000067ab9 */ /* 0x000fc40000000a00 */
[----:B------:R-:W-:Y:S02]  /*1ac90*/  ISETP.NE.AND.EX P0, PT, RZ, UR5, PT, P0 ;  /* 0x00000005ff007c0c */ /* 0x000fe4000bf05300 */
[----:B------:R-:W-:-:S04]  /*1aca0*/  ISETP.NE.U32.AND P2, PT, RZ, UR8, PT ;  /* 0x00000008ff007c0c */ /* 0x000fc8000bf45070 */
[----:B------:R-:W-:Y:S01]  /*1acb0*/  ISETP.NE.AND.EX P2, PT, RZ, UR9, PT, P2 ;  /* 0x00000009ff007c0c */ /* 0x000fe2000bf45320 */
[----:B------:R-:W-:Y:S01]  /*1acc0*/  IMAD.MOV.U32 R34, RZ, RZ, RZ ;  /* 0x000000ffff227224 */ /* 0x000fe200078e00ff */
[----:B---3--:R-:W-:-:S05]  /*1acd0*/  SHF.R.S32.HI R0, RZ, 0x1f, R30 ;  /* 0x0000001fff007819 */ /* 0x008fca000001141e */
[C---:B------:R-:W-:Y:S01]  /*1ace0*/  @P0 LEA R2, P1, R30.reuse, UR4, 0x2 ;  /* 0x000000041e020c11 */ /* 0x040fe2000f8210ff */
[C---:B------:R-:W-:Y:S01]  /*1acf0*/  IMAD.SHL.U32 R23, R30.reuse, 0x4, RZ ;  /* 0x000000041e177824 */ /* 0x040fe200078e00ff */
[C-C-:B------:R-:W-:Y:S01]  /*1ad00*/  SHF.L.U64.HI R24, R30.reuse, 0x2, R0.reuse ;  /* 0x000000021e187819 */ /* 0x140fe20000010200 */
[----:B------:R0:W-:Y:S01]  /*1ad10*/  STL [R1+0x18], R0 ;  /* 0x0000180001007387 */ /* 0x0001e20000100800 */
[----:B------:R-:W-:Y:S01]  /*1ad20*/  @P0 LEA.HI.X R3, R30, UR5, R0, 0x2, P1 ;  /* 0x000000051e030c11 */ /* 0x000fe200088f1400 */
[----:B------:R-:W-:-:S04]  /*1ad30*/  ULDC.64 UR4, c[0x0][0xa00] ;  /* 0x0002800000047ab9 */ /* 0x000fc80000000a00 */
[----:B--2---:R1:W2:Y:S01]  /*1ad40*/  @P0 LDG.E R9, desc[UR56][R2.64] ;  /* 0x0000003802090981 */ /* 0x0042a2000c1e1900 */
[----:B------:R-:W-:Y:S02]  /*1ad50*/  ISETP.NE.U32.AND P0, PT, RZ, UR4, PT ;  /* 0x00000004ff007c0c */ /* 0x000fe4000bf05070 */
[----:B------:R-:W-:Y:S01]  /*1ad60*/  ISETP.NE.U32.AND P1, PT, RZ, UR6, PT ;  /* 0x00000006ff007c0c */ /* 0x000fe2000bf25070 */
[----:B0-----:R-:W-:Y:S01]  /*1ad70*/  IMAD.MOV.U32 R0, RZ, RZ, RZ ;  /* 0x000000ffff007224 */ /* 0x001fe200078e00ff */
[----:B------:R-:W-:Y:S02]  /*1ad80*/  ISETP.NE.AND.EX P0, PT, RZ, UR5, PT, P0 ;  /* 0x00000005ff007c0c */ /* 0x000fe4000bf05300 */
[----:B------:R-:W-:Y:S02]  /*1ad90*/  ISETP.NE.AND.EX P1, PT, RZ, UR7, PT, P1 ;  /* 0x00000007ff007c0c */ /* 0x000fe4000bf25310 */
[C---:B------:R-:W-:Y:S02]  /*1ada0*/  IADD3 R4, P4, R23.reuse, UR6, RZ ;  /* 0x0000000617047c10 */ /* 0x040fe4000ff9e0ff */
[----:B-1----:R-:W-:Y:S01]  /*1adb0*/  IADD3 R2, P3, R23, UR4, RZ ;  /* 0x0000000417027c10 */ /* 0x002fe2000ff7e0ff */
[----:B------:R-:W-:Y:S01]  /*1adc0*/  ULDC UR4, c[0x0][0x288] ;  /* 0x0000a20000047ab9 */ /* 0x000fe20000000800 */
[----:B------:R-:W-:-:S02]  /*1add0*/  IADD3.X R5, R24, UR7, RZ, P4, !PT ;  /* 0x0000000718057c10 */ /* 0x000fc4000a7fe4ff */
[C---:B------:R-:W-:Y:S02]  /*1ade0*/  IADD3.X R3, R24.reuse, UR5, RZ, P3, !PT ;  /* 0x0000000518037c10 */ /* 0x040fe40009ffe4ff */
[----:B------:R-:W-:Y:S01]  /*1adf0*/  @P2 IADD3 R6, P3, R23, UR8, RZ ;  /* 0x0000000817062c10 */ /* 0x000fe2000ff7e0ff */
[----:B------:R-:W-:Y:S01]  /*1ae00*/  IMAD.U32 R8, RZ, RZ, UR4 ;  /* 0x00000004ff087e24 */ /* 0x000fe2000f8e00ff */
[----:B------:R-:W-:Y:S01]  /*1ae10*/  ULDC.64 UR4, c[0x0][0x418] ;  /* 0x0001060000047ab9 */ /* 0x000fe20000000a00 */
[----:B------:R-:W5:Y:S01]  /*1ae20*/  @P0 LDG.E R34, desc[UR56][R2.64] ;  /* 0x0000003802220981 */ /* 0x000f62000c1e1900 */
[----:B------:R-:W-:-:S03]  /*1ae30*/  @P2 IADD3.X R7, R24, UR9, RZ, P3, !PT ;  /* 0x0000000918072c10 */ /* 0x000fc60009ffe4ff */
[----:B------:R-:W5:Y:S04]  /*1ae40*/  @P1 LDG.E R0, desc[UR56][R4.64] ;  /* 0x0000003804001981 */ /* 0x000f68000c1e1900 */
[----:B------:R0:W3:Y:S01]  /*1ae50*/  @P2 LDG.E R8, desc[UR56][R6.64] ;  /* 0x0000003806082981 */ /* 0x0000e2000c1e1900 */
[----:B------:R-:W-:-:S03]  /*1ae60*/  UISETP.NE.U32.AND UP0, UPT, UR4, URZ, UPT ;  /* 0x0000003f0400728c */ /* 0x000fc6000bf05070 */
[----:B------:R-:W-:Y:S01]  /*1ae70*/  ULDC UR4, c[0x0][0x424] ;  /* 0x0001090000047ab9 */ /* 0x000fe20000000800 */
[----:B------:R-:W-:-:S03]  /*1ae80*/  UISETP.NE.AND.EX UP0, UPT, UR5, URZ, UPT, UP0 ;  /* 0x0000003f0500728c */ /* 0x000fc6000bf05300 */
[----:B------:R-:W-:Y:S01]  /*1ae90*/  ULDC UR5, c[0x0][0x2f0] ;  /* 0x0000bc0000057ab9 */ /* 0x000fe20000000800 */
[----:B------:R-:W-:-:S04]  /*1aea0*/  USEL UR4, UR4, 0x1, UP0 ;  /* 0x0000000104047887 */ /* 0x000fc80008000000 */
[----:B------:R-:W-:-:S03]  /*1aeb0*/  UIMAD UR4, UR4, UR5, URZ ;  /* 0x00000005040472a4 */ /* 0x000fc6000f8e023f */
[----:B------:R-:W-:Y:S02]  /*1aec0*/  ULDC UR5, c[0x0][0x348] ;  /* 0x0000d20000057ab9 */ /* 0x000fe40000000800 */
[----:B0-----:R-:W-:Y:S01]  /*1aed0*/  IMAD.U32 R6, RZ, RZ, UR5 ;  /* 0x00000005ff067e24 */ /* 0x001fe2000f8e00ff */
[----:B--2---:R-:W-:Y:S04]  /*1aee0*/  STL [R1+0xc], R9 ;  /* 0x00000c0901007387 */ /* 0x004fe80000100800 */
[----:B---3--:R0:W-:Y:S02]  /*1aef0*/  STL [R1+0x20], R8 ;  /* 0x0000200801007387 */ /* 0x0081e40000100800 */
[----:B0-----:R-:W-:Y:S01]  /*1af00*/  IMAD.U32 R8, RZ, RZ, UR4 ;  /* 0x00000004ff087e24 */ /* 0x001fe2000f8e00ff */
[----:B------:R-:W-:Y:S06]  /*1af10*/  @P2 BRA `(.L_x_674) ;  /* 0x0000000000142947 */ /* 0x000fec0003800000 */
[----:B------:R-:W-:Y:S05]  /*1af20*/  @!P0 BRA `(.L_x_674) ;  /* 0x0000000000108947 */ /* 0x000fea0003800000 */
[----:B------:R-:W2:Y:S04]  /*1af30*/  LDG.E R10, desc[UR56][R2.64] ;  /* 0x00000038020a7981 */ /* 0x000ea8000c1e1900 */
[----:B------:R-:W2:Y:S02]  /*1af40*/  LDG.E R7, desc[UR56][R2.64+0x4] ;  /* 0x0000043802077981 */ /* 0x000ea4000c1e1900 */
[----:B--2---:R-:W-:-:S05]  /*1af50*/  IMAD.IADD R2, R7, 0x1, -R10 ;  /* 0x0000000107027824 */ /* 0x004fca00078e0a0a */
[----:B------:R0:W-:Y:S02]  /*1af60*/  STL [R1+0x20], R2 ;  /* 0x0000200201007387 */ /* 0x0001e40000100800 */
.L_x_674:
[----:B------:R-:W-:Y:S01]  /*1af70*/  ULDC.64 UR4, c[0x0][0xa20] ;  /* 0x0002880000047ab9 */ /* 0x000fe20000000a00 */
[----:B------:R-:W-:Y:S01]  /*1af80*/  IMAD.MOV.U32 R32, RZ, RZ, R30 ;  /* 0x000000ffff207224 */ /* 0x000fe200078e001e */
[----:B------:R-:W-:-:S04]  /*1af90*/  ISETP.NE.U32.AND P0, PT, RZ, UR4, PT ;  /* 0x00000004ff007c0c */ /* 0x000fc8000bf05070 */
[----:B------:R-:W-:-:S13]  /*1afa0*/  ISETP.NE.AND.EX P0, PT, RZ, UR5, PT, P0 ;  /* 0x00000005ff007c0c */ /* 0x000fda000bf05300 */
[----:B------:R-:W-:Y:S05]  /*1afb0*/  @!P0 BRA `(.L_x_675) ;  /* 0x0000000000108947 */ /* 0x000fea0003800000 */
[----:B0-----:R-:W-:-:S04]  /*1afc0*/  IADD3 R2, P0, R23, UR4, RZ ;  /* 0x0000000417027c10 */ /* 0x001fc8000ff1e0ff */
[----:B------:R-:W-:-:S05]  /*1afd0*/  IADD3.X R3, R24, UR5, RZ, P0, !PT ;  /* 0x0000000518037c10 */ /* 0x000fca00087fe4ff */
[----:B------:R0:W5:Y:S01]  /*1afe0*/  LDG.E R8, desc[UR56][R2.64] ;  /* 0x0000003802087981 */ /* 0x000162000c1e1900 */
[----:B------:R-:W-:Y:S05]  /*1aff0*/  BRA `(.L_x_676) ;  /* 0x0000000000247947 */ /* 0x000fea0003800000 */
.L_x_675:
[----:B------:R-:W-:Y:S02]  /*1b000*/  ULDC.64 UR4, c[0x0][0xa08] ;  /* 0x0002820000047ab9 */ /* 0x000fe40000000a00 */
[----:B------:R-:W-:-:S04]  /*1b010*/  ISETP.NE.U32.AND P0, PT, RZ, UR4, PT ;  /* 0x00000004ff007c0c */ /* 0x000fc8000bf05070 */
[----:B------:R-:W-:-:S13]  /*1b020*/  ISETP.NE.AND.EX P0, PT, RZ, UR5, PT, P0 ;  /* 0x00000005ff007c0c */ /* 0x000fda000bf05300 */
[----:B------:R-:W-:Y:S05]  /*1b030*/  @!P0 BRA `(.L_x_676) ;  /* 0x0000000000148947 */ /* 0x000fea0003800000 */
[----:B0-----:R-:W0:Y:S02]  /*1b040*/  LDC.64 R2, c[0x0][0xa08] ;  /* 0x00028200ff027b82 */ /* 0x001e240000000a00 */
[----:B0-----:R-:W-:-:S05]  /*1b050*/  IMAD.WIDE R2, R32, 0x4, R2 ;  /* 0x0000000420027825 */ /* 0x001fca00078e0202 */
[----:B------:R-:W2:Y:S04]  /*1b060*/  LDG.E R8, desc[UR56][R2.64] ;  /* 0x0000003802087981 */ /* 0x000ea8000c1e1900 */
[----:B------:R-:W2:Y:S02]  /*1b070*/  LDG.E R7, desc[UR56][R2.64+0x4] ;  /* 0x0000043802077981 */ /* 0x000ea4000c1e1900 */
[----:B--2---:R-:W-:-:S07]  /*1b080*/  IMAD.IADD R8, R7, 0x1, -R8 ;  /* 0x0000000107087824 */ /* 0x004fce00078e0a08 */
.L_x_676:
[----:B0-----:R-:W2:Y:S04]  /*1b090*/  @P1 LDG.E R3, desc[UR56][R4.64] ;  /* 0x0000003804031981 */ /* 0x001ea8000c1e1900 */
[----:B------:R-:W2:Y:S01]  /*1b0a0*/  @P1 LDG.E R2, desc[UR56][R4.64+0x4] ;  /* 0x0000043804021981 */ /* 0x000ea2000c1e1900 */
[----:B------:R-:W-:Y:S01]  /*1b0b0*/  BSSY B0, `(.L_x_677) ;  /* 0x0000159000007945 */ /* 0x000fe20003800000 */
[----:B--2---:R-:W-:Y:S01]  /*1b0c0*/  @P1 IADD3 R6, -R3, R2, RZ ;  /* 0x0000000203061210 */ /* 0x004fe20007ffe1ff */
[----:B-----5:R-:W-:-:S04]  /*1b0d0*/  IMAD.IADD R3, R8, 0x1, -R9 ;  /* 0x0000000108037824 */ /* 0x020fc800078e0a09 */
[----:B------:R-:W-:-:S05]  /*1b0e0*/  IMAD.IADD R2, R3, 0x1, R6 ;  /* 0x0000000103027824 */ /* 0x000fca00078e0206 */
[----:B------:R0:W-:Y:S02]  /*1b0f0*/  STL [R1+0x8], R2 ;  /* 0x0000080201007387 */ /* 0x0001e40000100800 */
[----:B0-----:R-:W-:-:S04]  /*1b100*/  VIADD R2, R2, 0x5f ;  /* 0x0000005f02027836 */ /* 0x001fc80000000000 */
[----:B------:R-:W-:-:S05]  /*1b110*/  IMAD.HI R2, R2, 0x2aaaaaab, RZ ;  /* 0x2aaaaaab02027827 */ /* 0x000fca00078e02ff */
[----:B------:R-:W-:-:S04]  /*1b120*/  SHF.R.U32.HI R7, RZ, 0x1f, R2 ;  /* 0x0000001fff077819 */ /* 0x000fc80000011602 */
[----:B------:R-:W-:Y:S01]  /*1b130*/  LEA.HI.SX32 R4, R2, R7, 0x1c ;  /* 0x0000000702047211 */ /* 0x000fe200078fe2ff */
[----:B------:R-:W-:-:S04]  /*1b140*/  IMAD.MOV R2, RZ, RZ, -R3 ;  /* 0x000000ffff027224 */ /* 0x000fc800078e0a03 */
[----:B------:R-:W-:Y:S01]  /*1b150*/  IMAD R7, R4, 0x60, -R3 ;  /* 0x0000006004077824 */ /* 0x000fe200078e0a03 */
[----:B------:R-:W-:Y:S01]  /*1b160*/  VIMNMX R2, RZ, R2, !PT ;  /* 0x00000002ff027248 */ /* 0x000fe20007fe0100 */
[----:B------:R0:W-:Y:S03]  /*1b170*/  STL [R1+0x24], R4 ;  /* 0x0000240401007387 */ /* 0x0001e60000100800 */
[----:B------:R-:W-:-:S04]  /*1b180*/  VIMNMX R7, R7, R6, PT ;  /* 0x0000000607077248 */ /* 0x000fc80003fe0100 */
[----:B------:R-:W-:Y:S01]  /*1b190*/  ISETP.GT.AND P0, PT, R7, R2, PT ;  /* 0x000000020700720c */ /* 0x000fe20003f04270 */
[----:B------:R-:W-:-:S05]  /*1b1a0*/  IMAD.WIDE.U32 R2, R2, -0x55555555, RZ ;  /* 0xaaaaaaab02027825 */ /* 0x000fca00078e00ff */
[----:B0-----:R-:W-:-:S05]  /*1b1b0*/  SHF.R.U32.HI R4, RZ, 0x6, R3 ;  /* 0x00000006ff047819 */ /* 0x001fca0000011603 */
[----:B------:R-:W-:Y:S02]  /*1b1c0*/  IMAD.MOV.U32 R3, RZ, RZ, R4 ;  /* 0x000000ffff037224 */ /* 0x000fe400078e0004 */
[----:B------:R-:W-:-:S04]  /*1b1d0*/  @P0 VIADD R5, R7, 0x5f ;  /* 0x0000005f07050836 */ /* 0x000fc80000000000 */
[----:B------:R-:W-:-:S05]  /*1b1e0*/  @P0 IMAD.HI R5, R5, 0x2aaaaaab, RZ ;  /* 0x2aaaaaab05050827 */ /* 0x000fca00078e02ff */
[----:B------:R-:W-:-:S04]  /*1b1f0*/  @P0 SHF.R.U32.HI R2, RZ, 0x1f, R5 ;  /* 0x0000001fff020819 */ /* 0x000fc80000011605 */
[----:B------:R-:W-:Y:S02]  /*1b200*/  @P0 LEA.HI.SX32 R3, R5, R2, 0x1c ;  /* 0x0000000205030211 */ /* 0x000fe400078fe2ff */
[----:B------:R-:W-:Y:S02]  /*1b210*/  PLOP3.LUT P0, PT, PT, PT, PT, 0x80, 0x0 ;  /* 0x000000000000781c */ /* 0x000fe40003f0f070 */
[----:B------:R-:W-:-:S13]  /*1b220*/  ISETP.GT.AND P2, PT, R3, R4, PT ;  /* 0x000000040300720c */ /* 0x000fda0003f44270 */
[----:B------:R-:W-:Y:S05]  /*1b230*/  @!P2 BRA `(.L_x_678) ;  /* 0x000000140000a947 */ /* 0x000fea0003800000 */
[----:B------:R-:W-:Y:S01]  /*1b240*/  UMOV UR4, 0xffffffff ;  /* 0xffffffff00047882 */ /* 0x000fe20000000000 */
[----:B------:R-:W-:Y:S02]  /*1b250*/  SEL R2, R32, RZ, !P1 ;  /* 0x000000ff20027207 */ /* 0x000fe40004800000 */
[----:B------:R-:W-:Y:S05]  /*1b260*/  BRA.DIV UR4, `(.L_x_679) ;  /* 0x0000006604cc7947 */ /* 0x000fea000b800000 */
[----:B------:R-:W0:Y:S02]  /*1b270*/  S2R R5, SR_TID.X ;  /* 0x0000000000057919 */ /* 0x000e240000002100 */
[----:B0-----:R-:W-:-:S04]  /*1b280*/  SHF.R.U32.HI R5, RZ, 0x5, R5 ;  /* 0x00000005ff057819 */ /* 0x001fc80000011605 */
[----:B------:R-:W-:-:S05]  /*1b290*/  LOP3.LUT R5, R5, 0x3, RZ, 0xc0, !PT ;  /* 0x0000000305057812 */ /* 0x000fca00078ec0ff */
[----:B------:R0:W1:Y:S02]  /*1b2a0*/  SHFL.IDX PT, R14, R5, RZ, 0x1f ;  /* 0x00001fff050e7589 */ /* 0x00006400000e0000 */
.L_x_832:
[----:B-1----:R-:W-:Y:S02]  /*1b2b0*/  ISETP.NE.AND P0, PT, R14, RZ, PT ;  /* 0x000000ff0e00720c */ /* 0x002fe40003f05270 */
[----:B------:R-:W-:-:S11]  /*1b2c0*/  PLOP3.LUT P6, PT, PT, PT, PT, 0x8, 0x0 ;  /* 0x000000000000781c */ /* 0x000fd60003fce170 */
[----:B------:R-:W-:Y:S05]  /*1b2d0*/  @P0 BRA `(.L_x_680) ;  /* 0x00000000000c0947 */ /* 0x000fea0003800000 */
[----:B------:R-:W-:-:S03]  /*1b2e0*/  UMOV UR4, 0xffffffff ;  /* 0xffffffff00047882 */ /* 0x000fc60000000000 */
[----:B------:R-:W-:Y:S05]  /*1b2f0*/  BRA.DIV UR4, `(.L_x_681) ;  /* 0x0000006604dc7947 */ /* 0x000fea000b800000 */
[----:B------:R-:W-:-:S13]  /*1b300*/  ELECT P6, URZ, PT ;  /* 0x00000000003f782f */ /* 0x000fda00038c0000 */
.L_x_680:
[----:B0-----:R-:W2:Y:S01]  /*1b310*/  LDL R5, [R1+0x28] ;  /* 0x0000280001057983 */ /* 0x001ea20000100800 */
[----:B------:R-:W-:Y:S01]  /*1b320*/  BSSY B1, `(.L_x_682) ;  /* 0x0000008000017945 */ /* 0x000fe20003800000 */
[----:B--2---:R-:W-:-:S05]  /*1b330*/  VIADD R5, R5, 0x1 ;  /* 0x0000000105057836 */ /* 0x004fca0000000000 */
[----:B------:R-:W-:-:S04]  /*1b340*/  LEA.HI R6, R5, R5, RZ, 0x1 ;  /* 0x0000000505067211 */ /* 0x000fc800078f08ff */
[----:B------:R-:W-:-:S05]  /*1b350*/  LOP3.LUT R6, R6, 0xfffffffe, RZ, 0xc0, !PT ;  /* 0xfffffffe06067812 */ /* 0x000fca00078ec0ff */
[----:B------:R-:W-:-:S05]  /*1b360*/  IMAD.IADD R5, R5, 0x1, -R6 ;  /* 0x0000000105057824 */ /* 0x000fca00078e0a06 */
[----:B------:R-:W-:-:S04]  /*1b370*/  SHF.L.U32 R5, R5, 0x1f, RZ ;  /* 0x0000001f05057819 */ /* 0x000fc800000006ff */
[----:B------:R-:W0:Y:S02]  /*1b380*/  SYNCS.PHASECHK.TRANS64.TRYWAIT P0, [R22+URZ+0x30820], R5 ;  /* 0x03082005160075a7 */ /* 0x000e24000800017f */
[----:B0-----:R-:W-:Y:S05]  /*1b390*/  @!P0 BRA `(.L_x_683) ;  /* 0x0000006400d48947 */ /* 0x001fea0003800000 */
.L_x_835:
[----:B------:R-:W-:Y:S05]  /*1b3a0*/  BSYNC B1 ;  /* 0x0000000000017941 */ /* 0x000fea0003800000 */
.L_x_682:
[----:B------:R-:W-:Y:S04]  /*1b3b0*/  BSSY B1, `(.L_x_684) ;  /* 0x000008b000017945 */ /* 0x000fe80003800000 */
[----:B------:R-:W-:Y:S05]  /*1b3c0*/  @!P6 BRA `(.L_x_685) ;  /* 0x000000080024e947 */ /* 0x000fea0003800000 */
[----:B------:R-:W-:Y:S01]  /*1b3d0*/  IMAD R9, R27, 0x8, R22 ;  /* 0x000000081b097824 */ /* 0x000fe200078e0216 */
[----:B------:R-:W-:Y:S01]  /*1b3e0*/  SHF.L.U32 R8, R29, 0x1f, RZ ;  /* 0x0000001f1d087819 */ /* 0x000fe200000006ff */
[----:B------:R-:W1:Y:S01]  /*1b3f0*/  S2R R6, SR_TID.X ;  /* 0x0000000000067919 */ /* 0x000e620000002100 */
[----:B------:R-:W-:Y:S02]  /*1b400*/  BSSY B2, `(.L_x_686) ;  /* 0x0000005000027945 */ /* 0x000fe40003800000 */
[----:B------:R-:W2:Y:S01]  /*1b410*/  SYNCS.PHASECHK.TRANS64.TRYWAIT P0, [R9+URZ+0x308a0], R8 ;  /* 0x0308a008090075a7 */ /* 0x000ea2000800017f */
[----:B-1----:R-:W-:-:S04]  /*1b420*/  LOP3.LUT R6, R6, 0x7f, RZ, 0xc0, !PT ;  /* 0x0000007f06067812 */ /* 0x002fc800078ec0ff */
[----:B------:R-:W-:Y:S01]  /*1b430*/  ISETP.NE.AND P1, PT, R6, RZ, PT ;  /* 0x000000ff0600720c */ /* 0x000fe20003f25270 */
[----:B--2---:R-:W-:-:S12]  /*1b440*/  @!P0 BRA `(.L_x_687) ;  /* 0x0000006400bc8947 */ /* 0x004fd80003800000 */
.L_x_836:
[----:B------:R-:W-:Y:S05]  /*1b450*/  BSYNC B2 ;  /* 0x0000000000027941 */ /* 0x000fea0003800000 */
.L_x_686:
[----:B------:R-:W-:Y:S04]  /*1b460*/  BSSY B2, `(.L_x_688) ;  /* 0x0000009000027945 */ /* 0x000fe80003800000 */
[----:B------:R-:W-:Y:S05]  /*1b470*/  @P1 BRA `(.L_x_689) ;  /* 0x00000000001c1947 */ /* 0x000fea0003800000 */
[----:B------:R-:W2:Y:S01]  /*1b480*/  S2R R6, SR_TID.X ;  /* 0x0000000000067919 */ /* 0x000ea20000002100 */
[----:B0-----:R-:W-:-:S04]  /*1b490*/  IMAD.MOV.U32 R5, RZ, RZ, 0x9000 ;  /* 0x00009000ff057424 */ /* 0x001fc800078e00ff */
[----:B------:R3:W-:Y:S01]  /*1b4a0*/  SYNCS.ARRIVE.TRANS64 RZ, [R9+URZ+0x30890], R5 ;  /* 0x0308900509ff79a7 */ /* 0x0007e2000800003f */
[----:B--2---:R-:W-:-:S04]  /*1b4b0*/  LOP3.LUT R6, R6, 0x1f, RZ, 0xc0, !PT ;  /* 0x0000001f06067812 */ /* 0x004fc800078ec0ff */
[----:B------:R-:W-:-:S13]  /*1b4c0*/  ISETP.NE.AND P0, PT, R6, RZ, PT ;  /* 0x000000ff0600720c */ /* 0x000fda0003f05270 */
[----:B---3--:R-:W-:Y:S05]  /*1b4d0*/  @!P0 BRA `(.L_x_689) ;  /* 0x0000000000048947 */ /* 0x008fea0003800000 */
[----:B------:R-:W-:Y:S01]  /*1b4e0*/  BPT.TRAP 0x1 ;  /* 0x000000040000795c */ /* 0x000fe20000300000 */
.L_x_689:
[----:B------:R-:W-:Y:S05]  /*1b4f0*/  BSYNC B2 ;  /* 0x0000000000027941 */ /* 0x000fea0003800000 */
.L_x_688:
[----:B------:R-:W-:Y:S01]  /*1b500*/  MOV R14, RZ ;  /* 0x000000ff000e7202 */ /* 0x000fe20000000f00 */
[----:B------:R-:W-:Y:S01]  /*1b510*/  IMAD R6, R3, 0x60, R0 ;  /* 0x0000006003067824 */ /* 0x000fe200078e0200 */
[----:B------:R-:W-:Y:S01]  /*1b520*/  UIADD3 UR4, UP0, UR36, 0x570, URZ ;  /* 0x0000057024047890 */ /* 0x000fe2000ff1e03f */
[----:B------:R-:W-:Y:S01]  /*1b530*/  IMAD R7, R27, 0x9000, R22 ;  /* 0x000090001b077824 */ /* 0x000fe200078e0216 */
[----:B------:R-:W-:Y:S01]  /*1b540*/  R2UR UR10, R14 ;  /* 0x000000000e0a72ca */ /* 0x000fe200000e0000 */
[----:B------:R-:W-:Y:S01]  /*1b550*/  VIADD R6, R6, 0xffffffa0 ;  /* 0xffffffa006067836 */ /* 0x000fe20000000000 */
[----:B------:R-:W-:Y:S01]  /*1b560*/  PLOP3.LUT P0, PT, PT, PT, PT, 0x80, 0x0 ;  /* 0x000000000000781c */ /* 0x000fe20003f0f070 */
[----:B0-----:R-:W-:Y:S01]  /*1b570*/  VIADD R5, R9, 0x30890 ;  /* 0x0003089009057836 */ /* 0x001fe20000000000 */
[----:B------:R-:W-:Y:S01]  /*1b580*/  UIADD3.X UR5, URZ, UR37, URZ, UP0, !UPT ;  /* 0x000000253f057290 */ /* 0x000fe200087fe43f */
[----:B------:R-:W-:Y:S01]  /*1b590*/  VIADD R10, R7, 0x1e400 ;  /* 0x0001e400070a7836 */ /* 0x000fe20000000000 */
[----:B------:R-:W-:Y:S01]  /*1b5a0*/  UMOV UR6, 0x0 ;  /* 0x0000000000067882 */ /* 0x000fe20000000000 */
[----:B------:R-:W-:-:S09]  /*1b5b0*/  UMOV UR7, 0x12f00000 ;  /* 0x12f0000000077882 */ /* 0x000fd20000000000 */
.L_x_690:
[----:B------:R-:W-:-:S13]  /*1b5c0*/  @P0 ELECT P2, URZ, PT ;  /* 0x00000000003f082f */ /* 0x000fda0003840000 */
[----:B------:R-:W-:Y:S02]  /*1b5d0*/  @P2 R2UR UR13, R2 ;  /* 0x00000000020d22ca */ /* 0x000fe400000e0000 */
[----:B------:R-:W-:Y:S02]  /*1b5e0*/  @P2 R2UR UR12, R18 ;  /* 0x00000000120c22ca */ /* 0x000fe400000e0000 */
[----:B------:R-:W-:Y:S02]  /*1b5f0*/  @P2 R2UR UR11, R6 ;  /* 0x00000000060b22ca */ /* 0x000fe400000e0000 */
[----:B------:R-:W-:Y:S02]  /*1b600*/  @P2 R2UR UR9, R5 ;  /* 0x00000000050922ca */ /* 0x000fe400000e0000 */
[----:B------:R-:W-:Y:S02]  /*1b610*/  @P2 R2UR UR8, R10 ;  /* 0x000000000a0822ca */ /* 0x000fe400000e0000 */
[----:B------:R-:W-:-:S02]  /*1b620*/  @P2 PLOP3.LUT P0, PT, P2, PT, PT, 0x8, 0x0 ;  /* 0x000000000000281c */ /* 0x000fc4000170e170 */
[----:B------:R-:W-:-:S09]  /*1b630*/  PLOP3.LUT P2, PT, PT, PT, PT, 0x8, 0x0 ;  /* 0x000000000000781c */ /* 0x000fd20003f4e170 */
[----:B------:R0:W-:Y:S02]  /*1b640*/  UTMALDG.4D [UR8], [UR4], desc[UR6] ;  /* 0x00000608040075b4 */ /* 0x0001e40008019000 */
[----:B0-----:R-:W-:Y:S05]  /*1b650*/  @P0 BRA.U.ANY `(.L_x_690) ;  /* 0xfffffffd00d80947 */ /* 0x001fea000393ffff */
[----:B------:R-:W-:Y:S01]  /*1b660*/  IMAD.MOV.U32 R13, RZ, RZ, 0x40 ;  /* 0x00000040ff0d7424 */ /* 0x000fe200078e00ff */
[----:B------:R-:W-:Y:S01]  /*1b670*/  PLOP3.LUT P0, PT, PT, PT, PT, 0x80, 0x0 ;  /* 0x000000000000781c */ /* 0x000fe20003f0f070 */
[----:B------:R-:W-:Y:S01]  /*1b680*/  VIADD R10, R7, 0x21400 ;  /* 0x00021400070a7836 */ /* 0x000fe20000000000 */
[----:B------:R-:W-:Y:S01]  /*1b690*/  UMOV UR6, 0x0 ;  /* 0x0000000000067882 */ /* 0x000fe20000000000 */
[----:B------:R-:W-:Y:S01]  /*1b6a0*/  UMOV UR7, 0x12f00000 ;  /* 0x12f0000000077882 */ /* 0x000fe20000000000 */
[----:B------:R-:W-:-:S15]  /*1b6b0*/  R2UR UR10, R13 ;  /* 0x000000000d0a72ca */ /* 0x000fde00000e0000 */
.L_x_691:
        /* <DEDUP_REMOVED lines=16> */
.L_x_692:
        /* <DEDUP_REMOVED lines=10> */
[----:B------:R-:W0:Y:S01]  /*1b860*/  SYNCS.PHASECHK.TRANS64.TRYWAIT P0, [R9+URZ+0x308c0], R8 ;  /* 0x0308c008090075a7 */ /* 0x000e22000800017f */
[----:B------:R-:W-:Y:S04]  /*1b870*/  BSSY B2, `(.L_x_693) ;  /* 0x0000002000027945 */ /* 0x000fe80003800000 */
[----:B0-----:R-:W-:Y:S05]  /*1b880*/  @!P0 BRA `(.L_x_694) ;  /* 0x0000006000c08947 */ /* 0x001fea0003800000 */
.L_x_837:
[----:B------:R-:W-:Y:S05]  /*1b890*/  BSYNC B2 ;  /* 0x0000000000027941 */ /* 0x000fea0003800000 */
.L_x_693:
[----:B------:R-:W-:Y:S01]  /*1b8a0*/  BSSY B2, `(.L_x_695) ;  /* 0x000000b000027945 */ /* 0x000fe20003800000 */
[----:B------:R-:W-:Y:S02]  /*1b8b0*/  IMAD.MOV.U32 R10, RZ, RZ, 0x0 ;  /* 0x00000000ff0a7424 */ /* 0x000fe400078e00ff */
[----:B------:R-:W-:Y:S01]  /*1b8c0*/  IMAD.MOV.U32 R11, RZ, RZ, 0x12f00000 ;  /* 0x12f00000ff0b7424 */ /* 0x000fe200078e00ff */
[----:B------:R-:W-:Y:S06]  /*1b8d0*/  @P1 BRA `(.L_x_696) ;  /* 0x00000000001c1947 */ /* 0x000fec0003800000 */
[----:B------:R-:W2:Y:S01]  /*1b8e0*/  S2R R15, SR_TID.X ;  /* 0x00000000000f7919 */ /* 0x000ea20000002100 */
[----:B------:R-:W-:-:S04]  /*1b8f0*/  IMAD.MOV.U32 R5, RZ, RZ, 0x9000 ;  /* 0x00009000ff057424 */ /* 0x000fc800078e00ff */
[----:B------:R3:W-:Y:S01]  /*1b900*/  SYNCS.ARRIVE.TRANS64 RZ, [R9+URZ+0x308b0], R5 ;  /* 0x0308b00509ff79a7 */ /* 0x0007e2000800003f */
[----:B--2---:R-:W-:-:S04]  /*1b910*/  LOP3.LUT R15, R15, 0x1f, RZ, 0xc0, !PT ;  /* 0x0000001f0f0f7812 */ /* 0x004fc800078ec0ff */
[----:B------:R-:W-:-:S13]  /*1b920*/  ISETP.NE.AND P0, PT, R15, RZ, PT ;  /* 0x000000ff0f00720c */ /* 0x000fda0003f05270 */
[----:B---3--:R-:W-:Y:S05]  /*1b930*/  @!P0 BRA `(.L_x_696) ;  /* 0x0000000000048947 */ /* 0x008fea0003800000 */
[----:B------:R-:W-:Y:S01]  /*1b940*/  BPT.TRAP 0x1 ;  /* 0x000000040000795c */ /* 0x000fe20000300000 */
.L_x_696:
[----:B------:R-:W-:Y:S05]  /*1b950*/  BSYNC B2 ;  /* 0x0000000000027941 */ /* 0x000fea0003800000 */
.L_x_695:
[----:B------:R-:W-:Y:S01]  /*1b960*/  R2UR UR10, R14 ;  /* 0x000000000e0a72ca */ /* 0x000fe200000e0000 */
[----:B------:R-:W-:Y:S01]  /*1b970*/  UIADD3 UR4, UP0, UR36, 0x670, URZ ;  /* 0x0000067024047890 */ /* 0x000fe2000ff1e03f */
[----:B------:R-:W-:Y:S01]  /*1b980*/  R2UR UR6, R10 ;  /* 0x000000000a0672ca */ /* 0x000fe200000e0000 */
[----:B------:R-:W-:Y:S01]  /*1b990*/  VIADD R5, R7, 0x400 ;  /* 0x0000040007057836 */ /* 0x000fe20000000000 */
[----:B------:R-:W-:Y:S01]  /*1b9a0*/  R2UR UR7, R11 ;  /* 0x000000000b0772ca */ /* 0x000fe200000e0000 */
[----:B------:R-:W-:Y:S01]  /*1b9b0*/  UIADD3.X UR5, URZ, UR37, URZ, UP0, !UPT ;  /* 0x000000253f057290 */ /* 0x000fe200087fe43f */
[----:B------:R-:W-:Y:S02]  /*1b9c0*/  PLOP3.LUT P0, PT, PT, PT, PT, 0x80, 0x0 ;  /* 0x000000000000781c */ /* 0x000fe40003f0f070 */
[----:B01----:R-:W-:-:S11]  /*1b9d0*/  IADD3 R9, R9, 0x308b0, RZ ;  /* 0x000308b009097810 */ /* 0x003fd60007ffe0ff */
.L_x_697:
        /* <DEDUP_REMOVED lines=10> */
[----:B------:R-:W-:Y:S01]  /*1ba80*/  R2UR UR10, R13 ;  /* 0x000000000d0a72ca */ /* 0x000fe200000e0000 */
[----:B------:R-:W-:Y:S01]  /*1ba90*/  VIADD R5, R7, 0x3400 ;  /* 0x0000340007057836 */ /* 0x000fe20000000000 */
[----:B------:R-:W-:Y:S02]  /*1baa0*/  R2UR UR6, R10 ;  /* 0x000000000a0672ca */ /* 0x000fe400000e0000 */
[----:B------:R-:W-:Y:S02]  /*1bab0*/  R2UR UR7, R11 ;  /* 0x000000000b0772ca */ /* 0x000fe400000e0000 */
[----:B------:R-:W-:-:S13]  /*1bac0*/  PLOP3.LUT P0, PT, PT, PT, PT, 0x80, 0x0 ;  /* 0x000000000000781c */ /* 0x000fda0003f0f070 */
.L_x_698:
        /* <DEDUP_REMOVED lines=15> */
.L_x_699:
        /* <DEDUP_REMOVED lines=9> */
[----:B-1----:R-:W-:Y:S05]  /*1bc50*/  @P0 BRA.U.ANY `(.L_x_699) ;  /* 0xfffffffd00d80947 */ /* 0x002fea000393ffff */
.L_x_685:
[----:B------:R-:W-:Y:S05]  /*1bc60*/  BSYNC B1 ;  /* 0x0000000000017941 */ /* 0x000fea0003800000 */
.L_x_684:
[----:B------:R-:W-:Y:S01]  /*1bc70*/  VIADD R9, R3, 0xfffffffe ;  /* 0xfffffffe03097836 */ /* 0x000fe20000000000 */
[----:B------:R-:W-:Y:S01]  /*1bc80*/  PLOP3.LUT P0, PT, PT, PT, PT, 0x8, 0x0 ;  /* 0x000000000000781c */ /* 0x000fe20003f0e170 */
[----:B------:R-:W-:-:S03]  /*1bc90*/  VIADD R27, R27, 0x1 ;  /* 0x000000011b1b7836 */ /* 0x000fc60000000000 */
[----:B------:R-:W-:Y:S02]  /*1bca0*/  ISETP.GE.AND P2, PT, R9, R4, PT ;  /* 0x000000040900720c */ /* 0x000fe40003f46270 */
[----:B------:R-:W-:-:S04]  /*1bcb0*/  ISETP.NE.AND P1, PT, R27, 0x2, PT ;  /* 0x000000021b00780c */ /* 0x000fc80003f25270 */
[----:B------:R-:W-:Y:S02]  /*1bcc0*/  SEL R6, RZ, 0x1, P1 ;  /* 0x00000001ff067807 */ /* 0x000fe40000800000 */
[----:B------:R-:W-:Y:S02]  /*1bcd0*/  SEL R27, R27, RZ, P1 ;  /* 0x000000ff1b1b7207 */ /* 0x000fe40000800000 */
[----:B------:R-:W-:-:S03]  /*1bce0*/  LOP3.LUT R29, R29, R6, RZ, 0x3c, !PT ;  /* 0x000000061d1d7212 */ /* 0x000fc600078e3cff */
[----:B------:R-:W-:Y:S05]  /*1bcf0*/  @!P2 BRA `(.L_x_678) ;  /* 0x000000080050a947 */ /* 0x000fea0003800000 */
.L_x_716:
[----:B------:R-:W-:Y:S05]  /*1bd00*/  YIELD ;  /* 0x0000000000007946 */ /* 0x000fea0003800000 */
        /* <DEDUP_REMOVED lines=10> */
.L_x_838:
[----:B------:R-:W-:Y:S05]  /*1bdb0*/  BSYNC B2 ;  /* 0x0000000000027941 */ /* 0x000fea0003800000 */
.L_x_702:
[----:B------:R-:W-:Y:S04]  /*1bdc0*/  BSSY B2, `(.L_x_704) ;  /* 0x0000009000027945 */ /* 0x000fe80003800000 */
[----:B------:R-:W-:Y:S05]  /*1bdd0*/  @P2 BRA `(.L_x_705) ;  /* 0x00000000001c2947 */ /* 0x000fea0003800000 */
[----:B0-----:R-:W0:Y:S01]  /*1bde0*/  S2R R5, SR_TID.X ;  /* 0x0000000000057919 */ /* 0x001e220000002100 */
[----:B------:R-:W-:-:S04]  /*1bdf0*/  IMAD.MOV.U32 R3, RZ, RZ, 0x9000 ;  /* 0x00009000ff037424 */ /* 0x000fc800078e00ff */
[----:B------:R2:W-:Y:S01]  /*1be00*/  SYNCS.ARRIVE.TRANS64 RZ, [R8+URZ+0x30890], R3 ;  /* 0x0308900308ff79a7 */ /* 0x0005e2000800003f */
[----:B0-----:R-:W-:-:S04]  /*1be10*/  LOP3.LUT R5, R5, 0x1f, RZ, 0xc0, !PT ;  /* 0x0000001f05057812 */ /* 0x001fc800078ec0ff */
[----:B------:R-:W-:-:S13]  /*1be20*/  ISETP.NE.AND P1, PT, R5, RZ, PT ;  /* 0x000000ff0500720c */ /* 0x000fda0003f25270 */
[----:B--2---:R-:W-:Y:S05]  /*1be30*/  @!P1 BRA `(.L_x_705) ;  /* 0x0000000000049947 */ /* 0x004fea0003800000 */
[----:B------:R-:W-:Y:S01]  /*1be40*/  BPT.TRAP 0x1 ;  /* 0x000000040000795c */ /* 0x000fe20000300000 */
.L_x_705:
[----:B------:R-:W-:Y:S05]  /*1be50*/  BSYNC B2 ;  /* 0x0000000000027941 */ /* 0x000fea0003800000 */
.L_x_704:
[----:B------:R-:W-:Y:S01]  /*1be60*/  IMAD.MOV.U32 R12, RZ, RZ, RZ ;  /* 0x000000ffff0c7224 */ /* 0x000fe200078e00ff */
[----:B------:R-:W-:Y:S01]  /*1be70*/  UIADD3 UR4, UP0, UR36, 0x570, URZ ;  /* 0x0000057024047890 */ /* 0x000fe2000ff1e03f */
[----:B------:R-:W-:Y:S01]  /*1be80*/  IMAD R6, R27, 0x9000, R22 ;  /* 0x000090001b067824 */ /* 0x000fe200078e0216 */
[----:B------:R-:W-:Y:S01]  /*1be90*/  PLOP3.LUT P1, PT, PT, PT, PT, 0x80, 0x0 ;  /* 0x000000000000781c */ /* 0x000fe20003f2f070 */
[----:B0-----:R-:W-:Y:S01]  /*1bea0*/  IMAD R5, R9, 0x60, R0 ;  /* 0x0000006009057824 */ /* 0x001fe200078e0200 */
[----:B------:R-:W-:Y:S01]  /*1beb0*/  R2UR UR10, R12 ;  /* 0x000000000c0a72ca */ /* 0x000fe200000e0000 */
[----:B------:R-:W-:Y:S01]  /*1bec0*/  VIADD R3, R8, 0x30890 ;  /* 0x0003089008037836 */ /* 0x000fe20000000000 */
[----:B------:R-:W-:Y:S01]  /*1bed0*/  UIADD3.X UR5, URZ, UR37, URZ, UP0, !UPT ;  /* 0x000000253f057290 */ /* 0x000fe200087fe43f */
[----:B------:R-:W-:Y:S01]  /*1bee0*/  VIADD R10, R6, 0x1e400 ;  /* 0x0001e400060a7836 */ /* 0x000fe20000000000 */
[----:B------:R-:W-:Y:S01]  /*1bef0*/  UMOV UR6, 0x0 ;  /* 0x0000000000067882 */ /* 0x000fe20000000000 */
[----:B------:R-:W-:-:S10]  /*1bf00*/  UMOV UR7, 0x12f00000 ;  /* 0x12f0000000077882 */ /* 0x000fd40000000000 */
.L_x_706:
        /* <DEDUP_REMOVED lines=10> */
[----:B------:R-:W-:Y:S01]  /*1bfb0*/  MOV R14, 0x40 ;  /* 0x00000040000e7802 */ /* 0x000fe20000000f00 */
[----:B------:R-:W-:Y:S01]  /*1bfc0*/  VIADD R10, R6, 0x21400 ;  /* 0x00021400060a7836 */ /* 0x000fe20000000000 */
[----:B------:R-:W-:Y:S01]  /*1bfd0*/  PLOP3.LUT P1, PT, PT, PT, PT, 0x80, 0x0 ;  /* 0x000000000000781c */ /* 0x000fe20003f2f070 */
[----:B------:R-:W-:Y:S01]  /*1bfe0*/  UMOV UR6, 0x0 ;  /* 0x0000000000067882 */ /* 0x000fe20000000000 */
[----:B------:R-:W-:Y:S01]  /*1bff0*/  R2UR UR10, R14 ;  /* 0x000000000e0a72ca */ /* 0x000fe200000e0000 */
[----:B------:R-:W-:-:S14]  /*1c000*/  UMOV UR7, 0x12f00000 ;  /* 0x12f0000000077882 */ /* 0x000fdc0000000000 */
.L_x_707:
        /* <DEDUP_REMOVED lines=16> */
.L_x_708:
        /* <DEDUP_REMOVED lines=13> */
.L_x_839:
[----:B------:R-:W-:Y:S05]  /*1c1e0*/  BSYNC B2 ;  /* 0x0000000000027941 */ /* 0x000fea0003800000 */
.L_x_709:
        /* <DEDUP_REMOVED lines=11> */
.L_x_712:
[----:B------:R-:W-:Y:S05]  /*1c2a0*/  BSYNC B2 ;  /* 0x0000000000027941 */ /* 0x000fea0003800000 */
.L_x_711:
[----:B------:R-:W-:Y:S01]  /*1c2b0*/  R2UR UR10, R12 ;  /* 0x000000000c0a72ca */ /* 0x000fe200000e0000 */
[----:B------:R-:W-:Y:S01]  /*1c2c0*/  UIADD3 UR4, UP0, UR36, 0x670, URZ ;  /* 0x0000067024047890 */ /* 0x000fe2000ff1e03f */
[----:B------:R-:W-:Y:S01]  /*1c2d0*/  R2UR UR6, R10 ;  /* 0x000000000a0672ca */ /* 0x000fe200000e0000 */
[----:B01----:R-:W-:Y:S01]  /*1c2e0*/  VIADD R8, R8, 0x308b0 ;  /* 0x000308b008087836 */ /* 0x003fe20000000000 */
[----:B------:R-:W-:Y:S01]  /*1c2f0*/  R2UR UR7, R11 ;  /* 0x000000000b0772ca */ /* 0x000fe200000e0000 */
[----:B------:R-:W-:Y:S01]  /*1c300*/  VIADD R3, R6, 0x400 ;  /* 0x0000040006037836 */ /* 0x000fe20000000000 */
[----:B------:R-:W-:Y:S01]  /*1c310*/  PLOP3.LUT P1, PT, PT, PT, PT, 0x80, 0x0 ;  /* 0x000000000000781c */ /* 0x000fe20003f2f070 */
[----:B------:R-:W-:-:S12]  /*1c320*/  UIADD3.X UR5, URZ, UR37, URZ, UP0, !UPT ;  /* 0x000000253f057290 */ /* 0x000fd800087fe43f */
.L_x_713:
        /* <DEDUP_REMOVED lines=15> */
.L_x_714:
        /* <DEDUP_REMOVED lines=15> */
.L_x_715:
        /* <DEDUP_REMOVED lines=10> */
.L_x_701:
[----:B------:R-:W-:Y:S05]  /*1c5b0*/  BSYNC B1 ;  /* 0x0000000000017941 */ /* 0x000fea0003800000 */
.L_x_700:
[C---:B------:R-:W-:Y:S01]  /*1c5c0*/  ISETP.GT.AND P2, PT, R9.reuse, R4, PT ;  /* 0x000000040900720c */ /* 0x040fe20003f44270 */
[----:B------:R-:W-:Y:S01]  /*1c5d0*/  VIADD R9, R9, 0xffffffff ;  /* 0xffffffff09097836 */ /* 0x000fe20000000000 */
[----:B------:R-:W-:-:S04]  /*1c5e0*/  IADD3 R27, R27, 0x1, RZ ;  /* 0x000000011b1b7810 */ /* 0x000fc80007ffe0ff */
[----:B------:R-:W-:-:S04]  /*1c5f0*/  ISETP.NE.AND P1, PT, R27, 0x2, PT ;  /* 0x000000021b00780c */ /* 0x000fc80003f25270 */
[----:B------:R-:W-:Y:S02]  /*1c600*/  SEL R6, RZ, 0x1, P1 ;  /* 0x00000001ff067807 */ /* 0x000fe40000800000 */
[----:B------:R-:W-:Y:S02]  /*1c610*/  SEL R27, R27, RZ, P1 ;  /* 0x000000ff1b1b7207 */ /* 0x000fe40000800000 */
[----:B------:R-:W-:Y:S01]  /*1c620*/  LOP3.LUT R29, R29, R6, RZ, 0x3c, !PT ;  /* 0x000000061d1d7212 */ /* 0x000fe200078e3cff */
[----:B------:R-:W-:Y:S06]  /*1c630*/  @P2 BRA `(.L_x_716) ;  /* 0xfffffff400b02947 */ /* 0x000fec000383ffff */
.L_x_678:
[----:B------:R-:W-:Y:S05]  /*1c640*/  BSYNC B0 ;  /* 0x0000000000007941 */ /* 0x000fea0003800000 */
.L_x_677:
[----:B------:R-:W2:Y:S01]  /*1c650*/  LDL R31, [R1+0x8] ;  /* 0x00000800011f7983 */ /* 0x000ea20000100800 */
[----:B------:R-:W-:Y:S05]  /*1c660*/  @!P0 WARPSYNC.ALL ;  /* 0x0000000000008948 */ /* 0x000fea0003800000 */
[----:B------:R-:W-:Y:S06]  /*1c670*/  @!P0 BAR.SYNC.DEFER_BLOCKING 0xc, 0x180 ;  /* 0x0306000000008b1d */ /* 0x000fec0000010000 */
[----:B------:R-:W-:Y:S01]  /*1c680*/  BSSY B7, `(.L_x_717) ;  /* 0x000037b000077945 */ /* 0x000fe20003800000 */
[----:B--2---:R-:W-:-:S13]  /*1c690*/  ISETP.GT.AND P0, PT, R31, RZ, PT ;  /* 0x000000ff1f00720c */ /* 0x004fda0003f04270 */
[----:B------:R-:W-:Y:S05]  /*1c6a0*/  @P0 BRA `(.L_x_718) ;  /* 0x0000000000440947 */ /* 0x000fea0003800000 */
[----:B------:R-:W1:Y:S02]  /*1c6b0*/  S2R R3, SR_TID.X ;  /* 0x0000000000037919 */ /* 0x000e640000002100 */
[----:B-1----:R-:W-:-:S04]  /*1c6c0*/  LOP3.LUT R3, R3, 0x7f, RZ, 0xc0, !PT ;  /* 0x0000007f03037812 */ /* 0x002fc800078ec0ff */
[----:B------:R-:W-:-:S13]  /*1c6d0*/  ISETP.NE.AND P0, PT, R3, RZ, PT ;  /* 0x000000ff0300720c */ /* 0x000fda0003f05270 */
[----:B------:R-:W-:Y:S05]  /*1c6e0*/  @P0 BRA `(.L_x_719) ;  /* 0x0000003400d00947 */ /* 0x000fea0003800000 */
[----:B0-----:R-:W0:Y:S01]  /*1c6f0*/  S2R R5, SR_LANEID ;  /* 0x0000000000057919 */ /* 0x001e220000000000 */
[----:B------:R-:W-:Y:S01]  /*1c700*/  VOTEU.ANY UR4, UPT, PT ;  /* 0x0000000000047886 */ /* 0x000fe200038e0100 */
[----:B------:R-:W1:Y:S01]  /*1c710*/  LDC.64 R2, c[0x0][0xc60] ;  /* 0x00031800ff027b82 */ /* 0x000e620000000a00 */
[----:B------:R-:W0:Y:S02]  /*1c720*/  FLO.U32 R0, UR4 ;  /* 0x0000000400007d00 */ /* 0x000e2400080e0000 */
[----:B0-----:R-:W-:-:S06]  /*1c730*/  ISETP.EQ.U32.AND P0, PT, R0, R5, PT ;  /* 0x000000050000720c */ /* 0x001fcc0003f02070 */
[----:B------:R-:W1:Y:S07]  /*1c740*/  POPC R5, UR4 ;  /* 0x0000000400057d09 */ /* 0x000e6e0008000000 */
[----:B-1----:R-:W2:Y:S01]  /*1c750*/  @P0 ATOMG.E.ADD.STRONG.GPU PT, R3, desc[UR56][R2.64], R5 ;  /* 0x00000005020309a8 */ /* 0x002ea200081ee1f8 */
[----:B------:R-:W0:Y:S02]  /*1c760*/  S2R R4, SR_LTMASK ;  /* 0x0000000000047919 */ /* 0x000e240000003900 */
[----:B0-----:R-:W-:-:S04]  /*1c770*/  LOP3.LUT R4, R4, UR4, RZ, 0xc0, !PT ;  /* 0x0000000404047c12 */ /* 0x001fc8000f8ec0ff */
[----:B------:R-:W0:Y:S01]  /*1c780*/  POPC R7, R4 ;  /* 0x0000000400077309 */ /* 0x000e220000000000 */
[----:B--2---:R-:W0:Y:S02]  /*1c790*/  SHFL.IDX PT, R0, R3, R0, 0x1f ;  /* 0x00001f0003007589 */ /* 0x004e2400000e0000 */
[----:B0-----:R-:W-:Y:S01]  /*1c7a0*/  IADD3 R16, R0, UR38, R7 ;  /* 0x0000002600107c10 */ /* 0x001fe2000fffe007 */
[----:B------:R-:W-:Y:S06]  /*1c7b0*/  BRA `(.L_x_719) ;  /* 0x00000034009c7947 */ /* 0x000fec0003800000 */
.L_x_718:
        /* <DEDUP_REMOVED lines=8> */
[----:B------:R-:W-:Y:S01]  /*1c840*/  IMAD.U32 R4, RZ, RZ, UR6 ;  /* 0x00000006ff047e24 */ /* 0x000fe2000f8e00ff */
[----:B------:R-:W-:Y:S01]  /*1c850*/  MOV R13, RZ ;  /* 0x000000ff000d7202 */ /* 0x000fe20000000f00 */
[----:B------:R-:W1:Y:S01]  /*1c860*/  LDC.64 R2, c[0x4][R2] ;  /* 0x0100000002027b82 */ /* 0x000e620000000a00 */
[----:B0-----:R-:W-:Y:S02]  /*1c870*/  IMAD.U32 R5, RZ, RZ, UR7 ;  /* 0x00000007ff057e24 */ /* 0x001fe4000f8e00ff */
[----:B------:R-:W-:Y:S02]  /*1c880*/  IMAD.U32 R6, RZ, RZ, UR8 ;  /* 0x00000008ff067e24 */ /* 0x000fe4000f8e00ff */
[----:B------:R-:W-:-:S02]  /*1c890*/  IMAD.U32 R7, RZ, RZ, UR9 ;  /* 0x00000009ff077e24 */ /* 0x000fc4000f8e00ff */
[----:B------:R-:W-:Y:S02]  /*1c8a0*/  IMAD.U32 R10, RZ, RZ, UR4 ;  /* 0x00000004ff0a7e24 */ /* 0x000fe4000f8e00ff */
[----:B------:R-:W-:Y:S02]  /*1c8b0*/  IMAD.U32 R11, RZ, RZ, UR5 ;  /* 0x00000005ff0b7e24 */ /* 0x000fe4000f8e00ff */
[----:B------:R-:W-:Y:S02]  /*1c8c0*/  IMAD.MOV.U32 R8, RZ, RZ, 0x70 ;  /* 0x00000070ff087424 */ /* 0x000fe400078e00ff */
[----:B------:R-:W-:-:S07]  /*1c8d0*/  IMAD.MOV.U32 R12, RZ, RZ, 0x1 ;  /* 0x00000001ff0c7424 */ /* 0x000fce00078e00ff */
[----:B------:R-:W-:-:S07]  /*1c8e0*/  LEPC R20, `(.L_x_721) ;  /* 0x000000001014794e */ /* 0x000fce0000000000 */
[----:B-1----:R-:W-:Y:S05]  /*1c8f0*/  CALL.ABS.NOINC R2 ;  /* 0x0000000002007343 */ /* 0x002fea0003c00000 */
.L_x_721:
[----:B------:R-:W-:Y:S05]  /*1c900*/  BSYNC B6 ;  /* 0x0000000000067941 */ /* 0x000fea0003800000 */
.L_x_720:
        /* <DEDUP_REMOVED lines=9> */
[----:B------:R-:W-:Y:S02]  /*1c9a0*/  IMAD.U32 R4, RZ, RZ, UR6 ;  /* 0x00000006ff047e24 */ /* 0x000fe4000f8e00ff */
[----:B0-----:R-:W-:Y:S02]  /*1c9b0*/  IMAD.U32 R5, RZ, RZ, UR7 ;  /* 0x00000007ff057e24 */ /* 0x001fe4000f8e00ff */
[----:B------:R-:W-:Y:S02]  /*1c9c0*/  IMAD.U32 R6, RZ, RZ, UR8 ;  /* 0x00000008ff067e24 */ /* 0x000fe4000f8e00ff */
[----:B------:R-:W-:-:S02]  /*1c9d0*/  IMAD.U32 R7, RZ, RZ, UR9 ;  /* 0x00000009ff077e24 */ /* 0x000fc4000f8e00ff */
[----:B------:R-:W-:Y:S02]  /*1c9e0*/  IMAD.U32 R10, RZ, RZ, UR4 ;  /* 0x00000004ff0a7e24 */ /* 0x000fe4000f8e00ff */
[----:B------:R-:W-:Y:S02]  /*1c9f0*/  IMAD.U32 R11, RZ, RZ, UR5 ;  /* 0x00000005ff0b7e24 */ /* 0x000fe4000f8e00ff */
[----:B------:R-:W-:Y:S02]  /*1ca00*/  IMAD.MOV.U32 R8, RZ, RZ, 0x70 ;  /* 0x00000070ff087424 */ /* 0x000fe400078e00ff */
[----:B------:R-:W-:Y:S02]  /*1ca10*/  IMAD.MOV.U32 R12, RZ, RZ, 0x1 ;  /* 0x00000001ff0c7424 */ /* 0x000fe400078e00ff */
[----:B-1----:R-:W-:-:S07]  /*1ca20*/  IMAD.MOV.U32 R13, RZ, RZ, RZ ;  /* 0x000000ffff0d7224 */ /* 0x002fce00078e00ff */
[----:B------:R-:W-:-:S07]  /*1ca30*/  LEPC R20, `(.L_x_724) ;  /* 0x000000001014794e */ /* 0x000fce0000000000 */
[----:B--2---:R-:W-:Y:S05]  /*1ca40*/  CALL.ABS.NOINC R2 ;  /* 0x0000000002007343 */ /* 0x004fea0003c00000 */
.L_x_724:
[----:B------:R0:W1:Y:S01]  /*1ca50*/  LDC.64 R2, c[0x4][R25] ;  /* 0x0100000019027b82 */ /* 0x0000620000000a00 */
[----:B------:R-:W-:Y:S01]  /*1ca60*/  ULDC.64 UR4, c[0x4][0x88] ;  /* 0x0100220000047ab9 */ /* 0x000fe20000000a00 */
[----:B------:R-:W-:Y:S01]  /*1ca70*/  ULDC.64 UR6, c[0x4][0x90] ;  /* 0x0100240000067ab9 */ /* 0x000fe20000000a00 */
[----:B------:R-:W-:Y:S01]  /*1ca80*/  ULDC.64 UR8, c[0x4][0x18] ;  /* 0x0100060000087ab9 */ /* 0x000fe20000000a00 */
[----:B------:R-:W-:Y:S01]  /*1ca90*/  MOV R4, UR4 ;  /* 0x0000000400047c02 */ /* 0x000fe20008000f00 */
[----:B------:R-:W-:Y:S02]  /*1caa0*/  IMAD.U32 R5, RZ, RZ, UR5 ;  /* 0x00000005ff057e24 */ /* 0x000fe4000f8e00ff */
[----:B------:R-:W-:Y:S02]  /*1cab0*/  IMAD.U32 R6, RZ, RZ, UR6 ;  /* 0x00000006ff067e24 */ /* 0x000fe4000f8e00ff */
        /* <DEDUP_REMOVED lines=8> */
.L_x_723:
[----:B------:R-:W-:Y:S05]  /*1cb40*/  BSYNC B6 ;  /* 0x0000000000067941 */ /* 0x000fea0003800000 */
.L_x_722:
[----:B------:R-:W2:Y:S01]  /*1cb50*/  LDL R25, [R1+0x24] ;  /* 0x0000240001197983 */ /* 0x000ea20000100800 */
[----:B------:R-:W-:Y:S01]  /*1cb60*/  ULDC.64 UR4, c[0x0][0x9f8] ;  /* 0x00027e0000047ab9 */ /* 0x000fe20000000a00 */
[----:B------:R-:W1:Y:S01]  /*1cb70*/  LDC R0, c[0x0][0x430] ;  /* 0x00010c00ff007b82 */ /* 0x000e620000000800 */
[----:B------:R-:W-:Y:S01]  /*1cb80*/  ISETP.NE.U32.AND P0, PT, RZ, UR4, PT ;  /* 0x00000004ff007c0c */ /* 0x000fe2000bf05070 */
[----:B------:R-:W3:Y:S03]  /*1cb90*/  LDL R21, [R1+0xc] ;  /* 0x00000c0001157983 */ /* 0x000ee60000100800 */
[----:B------:R-:W-:Y:S01]  /*1cba0*/  ISETP.NE.AND.EX P0, PT, RZ, UR5, PT, P0 ;  /* 0x00000005ff007c0c */ /* 0x000fe2000bf05300 */
[----:B------:R-:W4:Y:S01]  /*1cbb0*/  LDL.LU R8, [R1] ;  /* 0x0000000001087983 */ /* 0x000f220000300800 */
[----:B------:R-:W0:Y:S11]  /*1cbc0*/  S2R R20, SR_TID.X ;  /* 0x0000000000147919 */ /* 0x000e360000002100 */
[----:B------:R-:W-:Y:S01]  /*1cbd0*/  @P0 IADD3 R2, P1, R23, UR4, RZ ;  /* 0x0000000417020c10 */ /* 0x000fe2000ff3e0ff */
[----:B------:R-:W-:-:S03]  /*1cbe0*/  ULDC UR4, c[0x0][0x2f4] ;  /* 0x0000bd0000047ab9 */ /* 0x000fc60000000800 */
[----:B------:R-:W-:-:S05]  /*1cbf0*/  @P0 IADD3.X R3, R24, UR5, RZ, P1, !PT ;  /* 0x0000000518030c10 */ /* 0x000fca0008ffe4ff */
[----:B------:R3:W4:Y:S01]  /*1cc00*/  @P0 LDG.E R32, desc[UR56][R2.64] ;  /* 0x0000003802200981 */ /* 0x000722000c1e1900 */
[----:B0-----:R-:W-:-:S04]  /*1cc10*/  LOP3.LUT R20, R20, 0x7f, RZ, 0xc0, !PT ;  /* 0x0000007f14147812 */ /* 0x001fc800078ec0ff */
[----:B------:R-:W-:Y:S02]  /*1cc20*/  SHF.R.U32.HI R4, RZ, 0x3, R20 ;  /* 0x00000003ff047819 */ /* 0x000fe40000011614 */
[----:B------:R-:W0:Y:S01]  /*1cc30*/  S2R R20, SR_TID.X ;  /* 0x0000000000147919 */ /* 0x000e220000002100 */
[----:B-1----:R-:W-:-:S13]  /*1cc40*/  ISETP.NE.AND P1, PT, R0, 0x1, PT ;  /* 0x000000010000780c */ /* 0x002fda0003f25270 */
[----:B------:R-:W1:Y:S01]  /*1cc50*/  @P1 LDC R6, c[0x0][0x438] ;  /* 0x00010e00ff061b82 */ /* 0x000e620000000800 */
[----:B0-----:R-:W-:-:S05]  /*1cc60*/  IMAD.SHL.U32 R20, R20, 0x10, RZ ;  /* 0x0000001014147824 */ /* 0x001fca00078e00ff */
[----:B------:R-:W-:Y:S02]  /*1cc70*/  LOP3.LUT R20, R4, 0x70, R20, 0xf8, !PT ;  /* 0x0000007004147812 */ /* 0x000fe400078ef814 */
[----:B------:R-:W0:Y:S01]  /*1cc80*/  @P1 LDC R4, c[0x0][0x434] ;  /* 0x00010d00ff041b82 */ /* 0x000e220000000800 */
[----:B------:R-:W-:Y:S01]  /*1cc90*/  ISETP.GE.AND P3, PT, R33, UR4, PT ;  /* 0x0000000421007c0c */ /* 0x000fe2000bf66270 */
[----:B------:R-:W-:Y:S01]  /*1cca0*/  UMOV UR5, 0xffffffff ;  /* 0xffffffff00057882 */ /* 0x000fe20000000000 */
[----:B--2---:R-:W-:-:S04]  /*1ccb0*/  VIADD R25, R25, 0xffffffff ;  /* 0xffffffff19197836 */ /* 0x004fc80000000000 */
[----:B------:R-:W-:-:S05]  /*1ccc0*/  IMAD R5, R25, 0x60, R20 ;  /* 0x0000006019057824 */ /* 0x000fca00078e0214 */
[----:B------:R-:W-:-:S04]  /*1ccd0*/  ISETP.GE.AND P0, PT, R5, R31, PT ;  /* 0x0000001f0500720c */ /* 0x000fc80003f06270 */
[----:B------:R-:W-:Y:S02]  /*1cce0*/  ISETP.GT.U32.OR P0, PT, R20, 0x5f, P0 ;  /* 0x0000005f1400780c */ /* 0x000fe40000704470 */
[----:B---3--:R-:W-:-:S11]  /*1ccf0*/  IADD3 R5, R5, R21, RZ ;  /* 0x0000001505057210 */ /* 0x008fd60007ffe0ff */
[----:B------:R-:W2:Y:S01]  /*1cd00*/  @!P0 LDC.64 R2, c[0x0][0x428] ;  /* 0x00010a00ff028b82 */ /* 0x000ea20000000a00 */
[----:B0-----:R-:W-:-:S04]  /*1cd10*/  @P1 IMAD.HI.U32 R7, R5, R4, RZ ;  /* 0x0000000405071227 */ /* 0x001fc800078e00ff */
[----:B------:R-:W-:Y:S01]  /*1cd20*/  IMAD.MOV.U32 R4, RZ, RZ, R5 ;  /* 0x000000ffff047224 */ /* 0x000fe200078e0005 */
[----:B-1----:R-:W-:Y:S02]  /*1cd30*/  @P1 SHF.R.U32.HI R4, RZ, R6, R7 ;  /* 0x00000006ff041219 */ /* 0x002fe40000011607 */
[----:B----4-:R-:W-:-:S03]  /*1cd40*/  SHF.R.S32.HI R9, RZ, 0x1f, R32 ;  /* 0x0000001fff097819 */ /* 0x010fc60000011420 */
[----:B------:R-:W-:-:S04]  /*1cd50*/  IMAD.MOV R6, RZ, RZ, -R4 ;  /* 0x000000ffff067224 */ /* 0x000fc800078e0a04 */
[----:B------:R-:W-:Y:S01]  /*1cd60*/  IMAD R0, R0, R6, R5 ;  /* 0x0000000600007224 */ /* 0x000fe200078e0205 */
[--C-:B------:R-:W-:Y:S01]  /*1cd70*/  @!P0 SHF.R.S32.HI R5, RZ, 0x1f, R4.reuse ;  /* 0x0000001fff058819 */ /* 0x100fe20000011404 */
[-C--:B--2---:R-:W-:Y:S02]  /*1cd80*/  @!P0 IMAD R6, R9, R2.reuse, RZ ;  /* 0x0000000209068224 */ /* 0x084fe400078e02ff */
[----:B------:R-:W-:-:S04]  /*1cd90*/  @!P0 IMAD.WIDE.U32 R4, R32, R2, R4 ;  /* 0x0000000220048225 */ /* 0x000fc800078e0004 */
[----:B------:R-:W-:Y:S02]  /*1cda0*/  @!P0 IMAD R6, R32, R3, R6 ;  /* 0x0000000320068224 */ /* 0x000fe400078e0206 */
[----:B------:R-:W0:Y:S02]  /*1cdb0*/  @!P0 LDC.64 R2, c[0x0][0x418] ;  /* 0x00010600ff028b82 */ /* 0x000e240000000a00 */
[----:B------:R-:W-:Y:S02]  /*1cdc0*/  @!P0 IMAD.IADD R6, R5, 0x1, R6 ;  /* 0x0000000105068824 */ /* 0x000fe400078e0206 */
[----:B------:R-:W-:Y:S01]  /*1cdd0*/  IMAD.U32 R7, RZ, RZ, UR39 ;  /* 0x00000027ff077e24 */ /* 0x000fe2000f8e00ff */
[----:B0-----:R-:W-:-:S04]  /*1cde0*/  @!P0 LEA R2, P1, R4, R2, 0x2 ;  /* 0x0000000204028211 */ /* 0x001fc800078210ff */
[----:B------:R-:W-:Y:S01]  /*1cdf0*/  @!P0 LEA.HI.X R3, R4, R3, R6, 0x2, P1 ;  /* 0x0000000304038211 */ /* 0x000fe200008f1406 */
[----:B------:R-:W-:-:S06]  /*1ce00*/  IMAD.MOV.U32 R4, RZ, RZ, RZ ;  /* 0x000000ffff047224 */ /* 0x000fcc00078e00ff */
[----:B------:R0:W5:Y:S01]  /*1ce10*/  @!P0 LDG.E R4, desc[UR56][R2.64] ;  /* 0x0000003802048981 */ /* 0x000162000c1e1900 */
[----:B------:R-:W-:Y:S02]  /*1ce20*/  ISETP.GT.U32.AND P0, PT, R20, 0x5f, PT ;  /* 0x0000005f1400780c */ /* 0x000fe40003f04070 */
[----:B------:R-:W-:Y:S02]  /*1ce30*/  ISETP.NE.AND P2, PT, R7, 0x3, PT ;  /* 0x000000030700780c */ /* 0x000fe40003f45270 */
[----:B------:R-:W-:-:S09]  /*1ce40*/  LOP3.LUT R8, R8, 0xfffffff7, RZ, 0xc0, !PT ;  /* 0xfffffff708087812 */ /* 0x000fd200078ec0ff */
[----:B------:R-:W-:-:S04]  /*1ce50*/  @P0 LOP3.LUT R8, R8, 0x8, RZ, 0xfc, !PT ;  /* 0x0000000808080812 */ /* 0x000fc800078efcff */
[----:B------:R-:W-:-:S04]  /*1ce60*/  LOP3.LUT R8, R8, 0xffffffef, RZ, 0xc0, !PT ;  /* 0xffffffef08087812 */ /* 0x000fc800078ec0ff */
[----:B------:R-:W-:-:S04]  /*1ce70*/  @P2 LOP3.LUT R8, R8, 0x10, RZ, 0xfc, !PT ;  /* 0x0000001008082812 */ /* 0x000fc800078efcff */
[----:B------:R-:W-:Y:S02]  /*1ce80*/  LOP3.LUT R8, R8, 0xfffffffb, RZ, 0xc0, !PT ;  /* 0xfffffffb08087812 */ /* 0x000fe400078ec0ff */
[----:B------:R-:W-:Y:S02]  /*1ce90*/  ISETP.GE.AND P1, PT, R36, UR4, PT ;  /* 0x0000000424007c0c */ /* 0x000fe4000bf26270 */
[----:B------:R-:W-:Y:S02]  /*1cea0*/  @P3 LOP3.LUT R8, R8, 0x4, RZ, 0xfc, !PT ;  /* 0x0000000408083812 */ /* 0x000fe400078efcff */
[----:B------:R-:W-:Y:S02]  /*1ceb0*/  ISETP.GE.AND P0, PT, R35, UR4, PT ;  /* 0x0000000423007c0c */ /* 0x000fe4000bf06270 */
[----:B------:R-:W-:-:S04]  /*1cec0*/  LOP3.LUT R8, R8, 0xfffffffe, RZ, 0xc0, !PT ;  /* 0xfffffffe08087812 */ /* 0x000fc800078ec0ff */
[----:B------:R-:W-:-:S04]  /*1ced0*/  LOP3.LUT R8, R8, 0xfffffffd, RZ, 0xc0, !PT ;  /* 0xfffffffd08087812 */ /* 0x000fc800078ec0ff */
[----:B------:R-:W-:Y:S01]  /*1cee0*/  @P1 LOP3.LUT R8, R8, 0x2, RZ, 0xfc, !PT ;  /* 0x0000000208081812 */ /* 0x000fe200078efcff */
[----:B------:R0:W-:Y:S03]  /*1cef0*/  STL [R1+0x10], R9 ;  /* 0x0000100901007387 */ /* 0x0001e60000100800 */
[----:B------:R-:W-:Y:S01]  /*1cf00*/  @P0 LOP3.LUT R8, R8, 0x1, RZ, 0xfc, !PT ;  /* 0x0000000108080812 */ /* 0x000fe200078efcff */
[----:B------:R0:W-:Y:S04]  /*1cf10*/  STL [R1+0x38], R7 ;  /* 0x0000380701007387 */ /* 0x0001e80000100800 */
[----:B------:R0:W-:Y:S01]  /*1cf20*/  STL [R1], R8 ;  /* 0x0000000801007387 */ /* 0x0001e20000100800 */
[----:B------:R-:W-:Y:S05]  /*1cf30*/  BRA.DIV UR5, `(.L_x_725) ;  /* 0x0000004e05507947 */ /* 0x000fea000b800000 */
.L_x_842:
[----:B------:R-:W-:Y:S01]  /*1cf40*/  SHF.R.S32.HI R31, RZ, 0x1f, R18 ;  /* 0x0000001fff1f7819 */ /* 0x000fe20000011412 */
[----:B------:R-:W-:Y:S06]  /*1cf50*/  @!P2 BRA `(.L_x_726) ;  /* 0x000000000004a947 */ /* 0x000fec0003800000 */
[----:B------:R-:W-:Y:S01]  /*1cf60*/  BPT.TRAP 0x1 ;  /* 0x000000040000795c */ /* 0x000fe20000300000 */
.L_x_726:
[----:B------:R-:W-:Y:S01]  /*1cf70*/  SHF.R.S32.HI R5, RZ, 0x1f, R0 ;  /* 0x0000001fff057819 */ /* 0x000fe20000011400 */
[----:B------:R-:W-:Y:S01]  /*1cf80*/  ULDC.64 UR4, c[0x0][0x328] ;  /* 0x0000ca0000047ab9 */ /* 0x000fe20000000a00 */
[----:B------:R-:W-:Y:S03]  /*1cf90*/  BSSY B0, `(.L_x_727) ;  /* 0x0000017000007945 */ /* 0x000fe60003800000 */
[----:B0-----:R-:W-:-:S04]  /*1cfa0*/  IMAD R3, R5, UR4, RZ ;  /* 0x0000000405037c24 */ /* 0x001fc8000f8e02ff */
        /* <DEDUP_REMOVED lines=21> */
.L_x_843:
[----:B------:R-:W-:Y:S05]  /*1d100*/  BSYNC B0 ;  /* 0x0000000000007941 */ /* 0x000fea0003800000 */
.L_x_727:
[----:B------:R-:W2:Y:S01]  /*1d110*/  LDL R3, [R1] ;  /* 0x0000000001037983 */ /* 0x000ea20000100800 */
[----:B------:R-:W-:-:S03]  /*1d120*/  ULDC.64 UR4, c[0x0][0x300] ;  /* 0x0000c00000047ab9 */ /* 0x000fc60000000a00 */
[----:B------:R-:W3:Y:S01]  /*1d130*/  LDL R9, [R1+0x8] ;  /* 0x0000080001097983 */ /* 0x000ee20000100800 */
[----:B------:R-:W-:Y:S01]  /*1d140*/  IMAD R5, R5, UR4, RZ ;  /* 0x0000000405057c24 */ /* 0x000fe2000f8e02ff */
[----:B------:R-:W1:Y:S03]  /*1d150*/  S2R R8, SR_TID.X ;  /* 0x0000000000087919 */ /* 0x000e660000002100 */
[----:B------:R-:W-:Y:S01]  /*1d160*/  IMAD R5, R0, UR5, R5 ;  /* 0x0000000500057c24 */ /* 0x000fe2000f8e0205 */
[----:B-1----:R-:W-:-:S04]  /*1d170*/  LOP3.LUT R8, R8, 0x7f, RZ, 0xc0, !PT ;  /* 0x0000007f08087812 */ /* 0x002fc800078ec0ff */
[----:B------:R-:W-:Y:S02]  /*1d180*/  SHF.R.U32.HI R8, RZ, 0x3, R8 ;  /* 0x00000003ff087819 */ /* 0x000fe40000011608 */
[C---:B--2---:R-:W-:Y:S02]  /*1d190*/  LOP3.LUT P4, RZ, R3.reuse, 0x4, RZ, 0xc0, !PT ;  /* 0x0000000403ff7812 */ /* 0x044fe4000788c0ff */
[C---:B------:R-:W-:Y:S02]  /*1d1a0*/  LOP3.LUT P3, RZ, R3.reuse, 0x2, RZ, 0xc0, !PT ;  /* 0x0000000203ff7812 */ /* 0x040fe4000786c0ff */
[----:B------:R-:W-:Y:S01]  /*1d1b0*/  LOP3.LUT P2, RZ, R3, 0x1, RZ, 0xc0, !PT ;  /* 0x0000000103ff7812 */ /* 0x000fe2000784c0ff */
[----:B0-----:R-:W-:Y:S01]  /*1d1c0*/  IMAD.WIDE.U32 R2, R0, UR4, RZ ;  /* 0x0000000400027c25 */ /* 0x001fe2000f8e00ff */
[----:B------:R-:W-:-:S03]  /*1d1d0*/  ULDC.64 UR4, c[0x0][0x310] ;  /* 0x0000c40000047ab9 */ /* 0x000fc60000000a00 */
[----:B------:R-:W-:Y:S02]  /*1d1e0*/  IMAD.IADD R3, R3, 0x1, R5 ;  /* 0x0000000103037824 */ /* 0x000fe400078e0205 */
[----:B------:R-:W-:Y:S02]  /*1d1f0*/  IMAD R6, R6, UR4, RZ ;  /* 0x0000000406067c24 */ /* 0x000fe4000f8e02ff */
[----:B------:R-:W-:-:S04]  /*1d200*/  IMAD.WIDE.U32 R2, R4, UR4, R2 ;  /* 0x0000000404027c25 */ /* 0x000fc8000f8e0002 */
[----:B------:R-:W-:Y:S01]  /*1d210*/  IMAD R6, R4, UR5, R6 ;  /* 0x0000000504067c24 */ /* 0x000fe2000f8e0206 */
[----:B------:R-:W-:Y:S01]  /*1d220*/  ULDC.64 UR4, c[0x0][0x308] ;  /* 0x0000c20000047ab9 */ /* 0x000fe20000000a00 */
[----:B------:R-:W-:Y:S02]  /*1d230*/  IMAD R5, R26, 0x4800, R37 ;  /* 0x000048001a057824 */ /* 0x000fe400078e0225 */
[----:B------:R-:W-:Y:S01]  /*1d240*/  IMAD R0, R31, UR4, RZ ;  /* 0x000000041f007c24 */ /* 0x000fe2000f8e02ff */
[----:B------:R-:W-:Y:S01]  /*1d250*/  IADD3 R3, R3, R6, RZ ;  /* 0x0000000603037210 */ /* 0x000fe20007ffe0ff */
[----:B---3--:R-:W-:Y:S02]  /*1d260*/  IMAD R6, R25, -0x60, R9 ;  /* 0xffffffa019067824 */ /* 0x008fe400078e0209 */
[C---:B------:R-:W-:Y:S02]  /*1d270*/  IMAD R0, R18.reuse, UR5, R0 ;  /* 0x0000000512007c24 */ /* 0x040fe4000f8e0200 */
[----:B------:R-:W-:Y:S01]  /*1d280*/  IMAD.WIDE.U32 R2, R18, UR4, R2 ;  /* 0x0000000412027c25 */ /* 0x000fe2000f8e0002 */
[----:B------:R-:W-:-:S03]  /*1d290*/  ULDC.64 UR4, c[0x0][0x2e8] ;  /* 0x0000ba0000047ab9 */ /* 0x000fc60000000a00 */
[----:B------:R-:W-:Y:S01]  /*1d2a0*/  IMAD.IADD R0, R3, 0x1, R0 ;  /* 0x0000000103007824 */ /* 0x000fe200078e0200 */
[----:B------:R-:W-:Y:S01]  /*1d2b0*/  LEA R4, P0, R2, UR4, 0x1 ;  /* 0x0000000402047c11 */ /* 0x000fe2000f8008ff */
[----:B------:R-:W-:Y:S01]  /*1d2c0*/  IMAD.IADD R6, R6, 0x1, -R8 ;  /* 0x0000000106067824 */ /* 0x000fe200078e0a08 */
[----:B------:R-:W-:Y:S02]  /*1d2d0*/  UMOV UR4, 0xffffffff ;  /* 0xffffffff00047882 */ /* 0x000fe40000000000 */
[----:B------:R-:W-:Y:S02]  /*1d2e0*/  LEA.HI.X R0, R2, UR5, R0, 0x1, P0 ;  /* 0x0000000502007c11 */ /* 0x000fe400080f0c00 */
        /* <DEDUP_REMOVED lines=16> */
[----:B------:R-:W-:-:S03]  /*1d3f0*/  @P1 IMAD R8, R5, 0x2, R22 ;  /* 0x0000000205081824 */ /* 0x000fc600078e0216 */
        /* <DEDUP_REMOVED lines=47> */
.L_x_857:
        /* <DEDUP_REMOVED lines=12> */
.L_x_730:
[----:B------:R-:W-:Y:S02]  /*1d7b0*/  PLOP3.LUT P1, PT, P1, P0, PT, 0xa2, 0x0 ;  /* 0x000000000000781c */ /* 0x000fe40000f21472 */
[----:B------:R-:W-:-:S08]  /*1d7c0*/  @P0 R2UR P1, UR4, R7 ;  /* 0x00000000070402ca */ /* 0x000fd00000020000 */
[----:B------:R-:W-:-:S05]  /*1d7d0*/  @P0 PLOP3.LUT P0, PT, P1, PT, PT, 0x80, 0x0 ;  /* 0x000000000000081c */ /* 0x000fca0000f0f070 */
[----:B------:R-:W-:Y:S01]  /*1d7e0*/  @!P1 SYNCS.ARRIVE.TRANS64.RED.A0T1 RZ, [UR4+0x30830], RZ ;  /* 0x030830ffffff99a7 */ /* 0x000fe20008200404 */
[----:B------:R-:W-:Y:S07]  /*1d7f0*/  @!P1 ARRIVES.LDGSTSBAR.64.TRANSCNT [UR4+0x30830] ;  /* 0x03083000ff0099b0 */ /* 0x000fee0008000a84 */
[----:B------:R-:W-:Y:S05]  /*1d800*/  @P0 BRA.U.ANY `(.L_x_730) ;  /* 0xfffffffd00e80947 */ /* 0x000fea000393ffff */
[----:B------:R-:W-:Y:S01]  /*1d810*/  NOP ;  /* 0x0000000000007918 */ /* 0x000fe20000000000 */
[----:B------:R-:W2:Y:S02]  /*1d820*/  LDL R0, [R1+0x38] ;  /* 0x0000380001007983 */ /* 0x000ea40000100800 */
[----:B--2---:R-:W-:-:S13]  /*1d830*/  ISETP.NE.AND P2, PT, R0, 0x3, PT ;  /* 0x000000030000780c */ /* 0x004fda0003f45270 */
[----:B------:R-:W-:Y:S05]  /*1d840*/  @!P2 BRA `(.L_x_731) ;  /* 0x000000000004a947 */ /* 0x000fea0003800000 */
[----:B------:R-:W-:Y:S01]  /*1d850*/  BPT.TRAP 0x1 ;  /* 0x000000040000795c */ /* 0x000fe20000300000 */
.L_x_731:
[----:B-1----:R1:W5:Y:S01]  /*1d860*/  LDL.LU R3, [R1+0x18] ;  /* 0x0000180001037983 */ /* 0x0023620000300800 */
[----:B------:R1:W-:Y:S02]  /*1d870*/  SYNCS.ARRIVE.TRANS64.A1T0 RZ, [R7+URZ+0x30830], RZ ;  /* 0x030830ff07ff79a7 */ /* 0x0003e4000810003f */
[----:B------:R-:W-:Y:S05]  /*1d880*/  WARPSYNC.ALL ;  /* 0x0000000000007948 */ /* 0x000fea0003800000 */
[----:B------:R-:W-:Y:S01]  /*1d890*/  ULDC.64 UR6, c[0x0][0xa00] ;  /* 0x0002800000067ab9 */ /* 0x000fe20000000a00 */
[----:B------:R-:W-:Y:S01]  /*1d8a0*/  ULDC.64 UR4, c[0x0][0x298] ;  /* 0x0000a60000047ab9 */ /* 0x000fe20000000a00 */
[----:B------:R-:W-:Y:S01]  /*1d8b0*/  BAR.SYNC.DEFER_BLOCKING 0x8, 0x180 ;  /* 0x0206000000007b1d */ /* 0x000fe20000010000 */
[----:B------:R-:W-:Y:S01]  /*1d8c0*/  ISETP.NE.U32.AND P0, PT, RZ, UR6, PT ;  /* 0x00000006ff007c0c */ /* 0x000fe2000bf05070 */
[----:B0-----:R-:W-:Y:S01]  /*1d8d0*/  IMAD.WIDE.U32 R4, R34, UR4, RZ ;  /* 0x0000000422047c25 */ /* 0x001fe2000f8e00ff */
[----:B------:R-:W-:-:S02]  /*1d8e0*/  SHF.R.S32.HI R0, RZ, 0x1f, R34 ;  /* 0x0000001fff007819 */ /* 0x000fc40000011422 */
[----:B------:R-:W-:Y:S01]  /*1d8f0*/  ISETP.NE.AND.EX P0, PT, RZ, UR7, PT, P0 ;  /* 0x00000007ff007c0c */ /* 0x000fe2000bf05300 */
[----:B------:R-:W-:Y:S01]  /*1d900*/  VIADD R2, R22, 0x12400 ;  /* 0x0001240016027836 */ /* 0x000fe20000000000 */
[----:B------:R-:W-:Y:S01]  /*1d910*/  BSSY B6, `(.L_x_732) ;  /* 0x000001a000067945 */ /* 0x000fe20003800000 */
[----:B------:R-:W-:Y:S01]  /*1d920*/  IMAD R0, R0, UR4, RZ ;  /* 0x0000000400007c24 */ /* 0x000fe2000f8e02ff */
[----:B------:R-:W-:-:S03]  /*1d930*/  SEL R30, R30, RZ, !P0 ;  /* 0x000000ff1e1e7207 */ /* 0x000fc60004000000 */
[----:B------:R-:W-:-:S04]  /*1d940*/  IMAD R0, R34, UR5, R0 ;  /* 0x0000000522007c24 */ /* 0x000fc8000f8e0200 */
[----:B------:R-:W-:Y:S01]  /*1d950*/  IMAD.IADD R34, R5, 0x1, R0 ;  /* 0x0000000105227824 */ /* 0x000fe200078e0200 */
[----:B-----5:R-:W-:Y:S02]  /*1d960*/  SEL R3, R3, RZ, !P0 ;  /* 0x000000ff03037207 */ /* 0x020fe40004000000 */
[----:B------:R-:W-:-:S03]  /*1d970*/  LOP3.LUT P0, RZ, R2, 0x3ff, RZ, 0xc0, !PT ;  /* 0x000003ff02ff7812 */ /* 0x000fc6000780c0ff */
[----:B------:R0:W-:Y:S04]  /*1d980*/  STL [R1+0x2c], R3 ;  /* 0x00002c0301007387 */ /* 0x0001e80000100800 */
[----:B------:R0:W-:Y:S06]  /*1d990*/  STL.64 [R1+0x18], R4 ;  /* 0x0000180401007387 */ /* 0x0001ec0000100a00 */
        /* <DEDUP_REMOVED lines=8> */
[----:B------:R-:W-:Y:S02]  /*1da20*/  IMAD.U32 R5, RZ, RZ, UR5 ;  /* 0x00000005ff057e24 */ /* 0x000fe4000f8e00ff */
[----:B------:R-:W-:Y:S02]  /*1da30*/  IMAD.U32 R6, RZ, RZ, UR6 ;  /* 0x00000006ff067e24 */ /* 0x000fe4000f8e00ff */
[----:B-1----:R-:W-:-:S02]  /*1da40*/  IMAD.U32 R7, RZ, RZ, UR7 ;  /* 0x00000007ff077e24 */ /* 0x002fc4000f8e00ff */
[----:B------:R-:W-:Y:S02]  /*1da50*/  IMAD.U32 R10, RZ, RZ, UR8 ;  /* 0x00000008ff0a7e24 */ /* 0x000fe4000f8e00ff */
[----:B------:R-:W-:Y:S02]  /*1da60*/  IMAD.MOV.U32 R8, RZ, RZ, 0x70 ;  /* 0x00000070ff087424 */ /* 0x000fe400078e00ff */
[----:B------:R-:W-:Y:S02]  /*1da70*/  IMAD.MOV.U32 R12, RZ, RZ, 0x1 ;  /* 0x00000001ff0c7424 */ /* 0x000fe400078e00ff */
[----:B------:R-:W-:-:S07]  /*1da80*/  IMAD.MOV.U32 R13, RZ, RZ, RZ ;  /* 0x000000ffff0d7224 */ /* 0x000fce00078e00ff */
[----:B------:R-:W-:-:S07]  /*1da90*/  LEPC R20, `(.L_x_733) ;  /* 0x000000001014794e */ /* 0x000fce0000000000 */
[----:B0-----:R-:W-:Y:S05]  /*1daa0*/  CALL.ABS.NOINC R2 ;  /* 0x0000000002007343 */ /* 0x001fea0003c00000 */
.L_x_733:
[----:B------:R-:W-:Y:S05]  /*1dab0*/  BSYNC B6 ;  /* 0x0000000000067941 */ /* 0x000fea0003800000 */
.L_x_732:
[----:B------:R-:W2:Y:S01]  /*1dac0*/  LDL.LU R20, [R1+0x2c] ;  /* 0x00002c0001147983 */ /* 0x000ea20000300800 */
[----:B------:R-:W-:Y:S01]  /*1dad0*/  ULDC.64 UR4, c[0x0][0x2d8] ;  /* 0x0000b60000047ab9 */ /* 0x000fe20000000a00 */
[----:B------:R-:W3:Y:S02]  /*1dae0*/  LDC R8, c[0x0][0x448] ;  /* 0x00011200ff087b82 */ /* 0x000ee40000000800 */
[----:B0-----:R-:W4:Y:S01]  /*1daf0*/  LDL.LU.64 R2, [R1+0x18] ;  /* 0x0000180001027983 */ /* 0x001f220000300a00 */
[----:B------:R-:W-:Y:S02]  /*1db00*/  IMAD.SHL.U32 R4, R17, 0x80, RZ ;  /* 0x0000008011047824 */ /* 0x000fe400078e00ff */
[----:B------:R-:W-:Y:S01]  /*1db10*/  IMAD R0, R31, UR4, RZ ;  /* 0x000000041f007c24 */ /* 0x000fe2000f8e02ff */
[----:B------:R0:W5:Y:S03]  /*1db20*/  LDL R17, [R1+0x20] ;  /* 0x0000200001117983 */ /* 0x0001660000100800 */
[----:B------:R-:W-:Y:S01]  /*1db30*/  IMAD R5, R18, UR5, R0 ;  /* 0x0000000512057c24 */ /* 0x000fe2000f8e0200 */
[----:B------:R0:W5:Y:S01]  /*1db40*/  LDL R9, [R1+0x4] ;  /* 0x0000040001097983 */ /* 0x0001620000100800 */
[----:B---3--:R-:W-:Y:S01]  /*1db50*/  ISETP.NE.AND P0, PT, R8, 0x1, PT ;  /* 0x000000010800780c */ /* 0x008fe20003f05270 */
[----:B----4-:R-:W-:-:S02]  /*1db60*/  IMAD.MOV.U32 R3, RZ, RZ, R34 ;  /* 0x000000ffff037224 */ /* 0x010fc400078e0022 */
[----:B------:R-:W-:Y:S01]  /*1db70*/  IMAD.WIDE.U32 R2, R18, UR4, R2 ;  /* 0x0000000412027c25 */ /* 0x000fe2000f8e0002 */
[----:B------:R-:W-:-:S03]  /*1db80*/  ULDC.64 UR4, c[0x0][0x2e0] ;  /* 0x0000b80000047ab9 */ /* 0x000fc60000000a00 */
[----:B------:R-:W-:Y:S02]  /*1db90*/  IMAD.IADD R3, R3, 0x1, R5 ;  /* 0x0000000103037824 */ /* 0x000fe400078e0205 */
[----:B--2---:R-:W-:Y:S02]  /*1dba0*/  IMAD R5, R20, UR4, RZ ;  /* 0x0000000414057c24 */ /* 0x004fe4000f8e02ff */
[----:B------:R-:W2:Y:S01]  /*1dbb0*/  S2R R20, SR_TID.X ;  /* 0x0000000000147919 */ /* 0x000ea20000002100 */
[----:B------:R-:W-:-:S04]  /*1dbc0*/  IMAD.WIDE.U32 R2, R30, UR4, R2 ;  /* 0x000000041e027c25 */ /* 0x000fc8000f8e0002 */
[----:B------:R-:W-:Y:S01]  /*1dbd0*/  IMAD R0, R30, UR5, R5 ;  /* 0x000000051e007c24 */ /* 0x000fe2000f8e0205 */
[----:B------:R-:W-:Y:S01]  /*1dbe0*/  ULDC.64 UR4, c[0x0][0x2d0] ;  /* 0x0000b40000047ab9 */ /* 0x000fe20000000a00 */
[----:B------:R-:W1:Y:S02]  /*1dbf0*/  @P0 LDC R5, c[0x0][0x44c] ;  /* 0x00011300ff050b82 */ /* 0x000e640000000800 */
[----:B------:R-:W-:-:S06]  /*1dc00*/  IMAD.IADD R3, R3, 0x1, R0 ;  /* 0x0000000103037824 */ /* 0x000fcc00078e0200 */
[----:B------:R-:W3:Y:S01]  /*1dc10*/  @P0 LDC R0, c[0x0][0x450] ;  /* 0x00011400ff000b82 */ /* 0x000ee20000000800 */
[----:B--2---:R-:W-:-:S04]  /*1dc20*/  LOP3.LUT R20, R20, 0x7f, RZ, 0xc0, !PT ;  /* 0x0000007f14147812 */ /* 0x004fc800078ec0ff */
[----:B------:R-:W-:Y:S02]  /*1dc30*/  SHF.R.U32.HI R21, RZ, 0x3, R20 ;  /* 0x00000003ff157819 */ /* 0x000fe40000011614 */
[----:B------:R-:W2:Y:S02]  /*1dc40*/  S2R R20, SR_TID.X ;  /* 0x0000000000147919 */ /* 0x000ea40000002100 */
[----:B--2---:R-:W-:-:S05]  /*1dc50*/  IMAD.SHL.U32 R20, R20, 0x10, RZ ;  /* 0x0000001014147824 */ /* 0x004fca00078e00ff */
[----:B------:R-:W-:-:S04]  /*1dc60*/  LOP3.LUT R20, R21, 0x70, R20, 0xf8, !PT ;  /* 0x0000007015147812 */ /* 0x000fc800078ef814 */
[----:B------:R-:W-:-:S05]  /*1dc70*/  LOP3.LUT R6, R20, R4, RZ, 0xfc, !PT ;  /* 0x0000000414067212 */ /* 0x000fca00078efcff */
[----:B-1----:R-:W-:-:S04]  /*1dc80*/  @P0 IMAD.HI.U32 R7, R6, R5, RZ ;  /* 0x0000000506070227 */ /* 0x002fc800078e00ff */
[----:B------:R-:W-:Y:S01]  /*1dc90*/  IMAD.MOV.U32 R5, RZ, RZ, R6 ;  /* 0x000000ffff057224 */ /* 0x000fe200078e0006 */
[----:B---3--:R-:W-:-:S05]  /*1dca0*/  @P0 SHF.R.U32.HI R5, RZ, R0, R7 ;  /* 0x00000000ff050219 */ /* 0x008fca0000011607 */
[----:B------:R-:W-:-:S04]  /*1dcb0*/  IMAD.MOV R0, RZ, RZ, -R5 ;  /* 0x000000ffff007224 */ /* 0x000fc800078e0a05 */
[----:B------:R-:W-:Y:S01]  /*1dcc0*/  IMAD R0, R8, R0, R6 ;  /* 0x0000000008007224 */ /* 0x000fe200078e0206 */
[----:B------:R-:W-:Y:S01]  /*1dcd0*/  SHF.R.S32.HI R6, RZ, 0x1f, R5 ;  /* 0x0000001fff067819 */ /* 0x000fe20000011405 */
[----:B------:R-:W1:Y:S01]  /*1dce0*/  S2R R20, SR_TID.X ;  /* 0x0000000000147919 */ /* 0x000e620000002100 */
[----:B------:R-:W-:-:S04]  /*1dcf0*/  IMAD.WIDE.U32 R2, R5, UR4, R2 ;  /* 0x0000000405027c25 */ /* 0x000fc8000f8e0002 */
[----:B------:R-:W-:-:S04]  /*1dd00*/  IMAD R6, R6, UR4, RZ ;  /* 0x0000000406067c24 */ /* 0x000fc8000f8e02ff */
[----:B------:R-:W-:Y:S01]  /*1dd10*/  IMAD R5, R5, UR5, R6 ;  /* 0x0000000505057c24 */ /* 0x000fe2000f8e0206 */
[----:B------:R-:W-:-:S04]  /*1dd20*/  ULDC.64 UR4, c[0x0][0x2c8] ;  /* 0x0000b20000047ab9 */ /* 0x000fc80000000a00 */
[----:B------:R-:W-:Y:S02]  /*1dd30*/  IADD3 R3, R3, R5, RZ ;  /* 0x0000000503037210 */ /* 0x000fe40007ffe0ff */
[----:B------:R-:W-:-:S05]  /*1dd40*/  SHF.R.S32.HI R5, RZ, 0x1f, R0 ;  /* 0x0000001fff057819 */ /* 0x000fca0000011400 */
[----:B------:R-:W-:Y:S02]  /*1dd50*/  IMAD R5, R5, UR4, RZ ;  /* 0x0000000405057c24 */ /* 0x000fe4000f8e02ff */
[----:B------:R-:W-:-:S04]  /*1dd60*/  IMAD.WIDE.U32 R2, R0, UR4, R2 ;  /* 0x0000000400027c25 */ /* 0x000fc8000f8e0002 */
[----:B------:R-:W-:Y:S01]  /*1dd70*/  IMAD R5, R0, UR5, R5 ;  /* 0x0000000500057c24 */ /* 0x000fe2000f8e0205 */
[----:B------:R-:W-:Y:S02]  /*1dd80*/  ULDC.64 UR4, c[0x0][0x280] ;  /* 0x0000a00000047ab9 */ /* 0x000fe40000000a00 */
[----:B------:R-:W-:Y:S01]  /*1dd90*/  LEA R0, P0, R2, UR4, 0x1 ;  /* 0x0000000402007c11 */ /* 0x000fe2000f8008ff */
[----:B------:R-:W-:Y:S01]  /*1dda0*/  IMAD.IADD R5, R3, 0x1, R5 ;  /* 0x0000000103057824 */ /* 0x000fe200078e0205 */
[----:B------:R-:W-:Y:S01]  /*1ddb0*/  ULDC UR4, c[0x0][0x2b8] ;  /* 0x0000ae0000047ab9 */ /* 0x000fe20000000800 */
[----:B-1----:R-:W-:-:S03]  /*1ddc0*/  LOP3.LUT R20, R20, 0x7f, RZ, 0xc0, !PT ;  /* 0x0000007f14147812 */ /* 0x002fc600078ec0ff */
[----:B------:R-:W-:Y:S01]  /*1ddd0*/  LEA.HI.X R5, R2, UR5, R5, 0x1, P0 ;  /* 0x0000000502057c11 */ /* 0x000fe200080f0c05 */
[----:B------:R-:W-:Y:S01]  /*1dde0*/  UMOV UR5, 0xffffffff ;  /* 0xffffffff00057882 */ /* 0x000fe20000000000 */
[----:B------:R-:W-:Y:S02]  /*1ddf0*/  ISETP.GE.AND P3, PT, R33, UR4, PT ;  /* 0x0000000421007c0c */ /* 0x000fe4000bf66270 */
[----:B------:R-:W-:Y:S02]  /*1de00*/  ISETP.GE.AND P2, PT, R36, UR4, PT ;  /* 0x0000000424007c0c */ /* 0x000fe4000bf46270 */
[----:B------:R-:W-:Y:S02]  /*1de10*/  ISETP.GE.AND P0, PT, R35, UR4, PT ;  /* 0x0000000423007c0c */ /* 0x000fe4000bf06270 */
[----:B------:R-:W-:Y:S01]  /*1de20*/  SHF.R.U32.HI R10, RZ, 0x3, R20 ;  /* 0x00000003ff0a7819 */ /* 0x000fe20000011614 */
[----:B0-----:R-:W-:Y:S10]  /*1de30*/  BRA.DIV UR5, `(.L_x_734) ;  /* 0x0000004a050c7947 */ /* 0x001ff4000b800000 */
[----:B------:R-:W0:Y:S01]  /*1de40*/  SHFL.IDX PT, R14, R0, RZ, 0x181f ;  /* 0x00181fff000e7589 */ /* 0x000e2200000e0000 */
[----:B-----5:R-:W-:Y:S02]  /*1de50*/  IMAD R6, R17, R8, RZ ;  /* 0x0000000811067224 */ /* 0x020fe400078e02ff */
[----:B------:R-:W-:Y:S01]  /*1de60*/  IMAD.IADD R4, R10, 0x1, R4 ;  /* 0x000000010a047824 */ /* 0x000fe200078e0204 */
[----:B------:R-:W1:Y:S03]  /*1de70*/  SHFL.IDX PT, R2, R5, RZ, 0x181f ;  /* 0x00181fff05027589 */ /* 0x000e6600000e0000 */
[C---:B------:R-:W-:Y:S01]  /*1de80*/  VIADD R7, R4.reuse, 0x10 ;  /* 0x0000001004077836 */ /* 0x040fe20000000000 */
[----:B------:R-:W-:-:S13]  /*1de90*/  ISETP.GE.AND P1, PT, R4, R6, PT ;  /* 0x000000060400720c */ /* 0x000fda0003f26270 */
        /* <DEDUP_REMOVED lines=66> */
[----:B-1----:R-:W-:-:S02]  /*1e2c0*/  @!P1 IMAD.X R7, RZ, RZ, R2, P4 ;  /* 0x000000ffff079224 */ /* 0x002fc400020e0602 */
[----:B------:R-:W-:Y:S02]  /*1e2d0*/  @!P1 IMAD.MOV.U32 R2, RZ, RZ, R14 ;  /* 0x000000ffff029224 */ /* 0x000fe400078e000e */
[----:B------:R-:W-:Y:S01]  /*1e2e0*/  @!P1 IMAD.MOV.U32 R3, RZ, RZ, R7 ;  /* 0x000000ffff039224 */ /* 0x000fe200078e0007 */
[----:B------:R1:W2:Y:S04]  /*1e2f0*/  SHFL.IDX PT, R14, R0, 0x7, 0x181f ;  /* 0x00f81f00000e7f89 */ /* 0x0002a800000e0000 */
[----:B------:R1:W-:Y:S04]  /*1e300*/  @!P1 LDGSTS.E.BYPASS.LTC128B.128 [R9+0x15400], desc[UR56][R2.64], !P3 ;  /* 0x1540000002099fae */ /* 0x0003e8000d901d78 */
[----:B------:R1:W-:Y:S04]  /*1e310*/  @!P1 LDGSTS.E.BYPASS.LTC128B.128 [R9+0x19400], desc[UR56][R2.64+0x80], !P2 ;  /* 0x1940008002099fae */ /* 0x0003e8000d101d78 */
[----:B0-----:R1:W-:Y:S02]  /*1e320*/  @!P1 LDGSTS.E.BYPASS.LTC128B.128 [R9+0x1d400], desc[UR56][R2.64+0x100], !P0 ;  /* 0x1d40010002099fae */ /* 0x0013e4000c101d78 */
.L_x_874:
        /* <DEDUP_REMOVED lines=12> */
.L_x_736:
[----:B------:R-:W-:Y:S05]  /*1e3f0*/  BSYNC B0 ;  /* 0x0000000000007941 */ /* 0x000fea0003800000 */
.L_x_735:
[----:B------:R-:W-:Y:S01]  /*1e400*/  NOP ;  /* 0x0000000000007918 */ /* 0x000fe20000000000 */
[----:B------:R-:W-:-:S13]  /*1e410*/  PLOP3.LUT P0, PT, PT, PT, PT, 0x80, 0x0 ;  /* 0x000000000000781c */ /* 0x000fda0003f0f070 */
.L_x_737:
        /* <DEDUP_REMOVED lines=10> */
[----:B------:R-:W-:-:S05]  /*1e4c0*/  LOP3.LUT R0, R0, 0xfffffffe, RZ, 0xc0, !PT ;  /* 0xfffffffe00007812 */ /* 0x000fca00078ec0ff */
[----:B------:R-:W-:-:S05]  /*1e4d0*/  IMAD.IADD R0, R2, 0x1, -R0 ;  /* 0x0000000102007824 */ /* 0x000fca00078e0a00 */
[----:B------:R-:W-:Y:S01]  /*1e4e0*/  SHF.L.U32 R3, R0, 0x1f, RZ ;  /* 0x0000001f00037819 */ /* 0x000fe200000006ff */
[----:B------:R-:W-:Y:S01]  /*1e4f0*/  NOP ;  /* 0x0000000000007918 */ /* 0x000fe20000000000 */
[----:B------:R0:W-:Y:S01]  /*1e500*/  SYNCS.ARRIVE.TRANS64.A1T0 RZ, [R22+URZ+0x30800], RZ ;  /* 0x030800ff16ff79a7 */ /* 0x0001e2000810003f */
[----:B------:R-:W-:Y:S01]  /*1e510*/  BSSY B0, `(.L_x_738) ;  /* 0x0000003000007945 */ /* 0x000fe20003800000 */
[----:B------:R-:W1:Y:S03]  /*1e520*/  SYNCS.PHASECHK.TRANS64.TRYWAIT P0, [R22+URZ+0x30820], R3 ;  /* 0x03082003160075a7 */ /* 0x000e66000800017f */
[----:B01----:R-:W-:Y:S05]  /*1e530*/  @!P0 BRA `(.L_x_739) ;  /* 0x0000004800e88947 */ /* 0x003fea0003800000 */
.L_x_875:
[----:B------:R-:W-:Y:S05]  /*1e540*/  BSYNC B0 ;  /* 0x0000000000007941 */ /* 0x000fea0003800000 */
.L_x_738:
[----:B------:R-:W3:Y:S01]  /*1e550*/  LDL R0, [R1+0x8] ;  /* 0x0000080001007983 */ /* 0x000ee20000100800 */
        /* <DEDUP_REMOVED lines=10> */
[----:B------:R-:W-:Y:S02]  /*1e600*/  ISETP.GE.AND P1, PT, R35, UR4, PT ;  /* 0x0000000423007c0c */ /* 0x000fe4000bf26270 */
[----:B---3--:R-:W-:-:S11]  /*1e610*/  IADD3 R6, R0, -0x2, RZ ;  /* 0xfffffffe00067810 */ /* 0x008fd60007ffe0ff */
.L_x_754:
[----:B------:R-:W3:Y:S01]  /*1e620*/  LDL R4, [R1+0xc] ;  /* 0x00000c0001047983 */ /* 0x000ee20000100800 */
[----:B------:R-:W1:Y:S03]  /*1e630*/  LDC R7, c[0x0][0x430] ;  /* 0x00010c00ff077b82 */ /* 0x000e660000000800 */
[----:B------:R-:W4:Y:S04]  /*1e640*/  LDL R8, [R1+0x10] ;  /* 0x0000100001087983 */ /* 0x000f280000100800 */
[----:B------:R-:W2:Y:S01]  /*1e650*/  LDL R11, [R1+0x38] ;  /* 0x00003800010b7983 */ /* 0x000ea20000100800 */
[----:B------:R-:W0:Y:S02]  /*1e660*/  S2R R0, SR_TID.X ;  /* 0x0000000000007919 */ /* 0x000e240000002100 */
[----:B0-----:R-:W-:-:S04]  /*1e670*/  LOP3.LUT R0, R0, 0x7f, RZ, 0xc0, !PT ;  /* 0x0000007f00007812 */ /* 0x001fc800078ec0ff */
[----:B------:R-:W-:Y:S02]  /*1e680*/  SHF.R.U32.HI R2, RZ, 0x3, R0 ;  /* 0x00000003ff027819 */ /* 0x000fe40000011600 */
[----:B------:R-:W0:Y:S01]  /*1e690*/  S2R R0, SR_TID.X ;  /* 0x0000000000007919 */ /* 0x000e220000002100 */
[----:B-1----:R-:W-:-:S13]  /*1e6a0*/  ISETP.NE.AND P0, PT, R7, 0x1, PT ;  /* 0x000000010700780c */ /* 0x002fda0003f05270 */
[----:B------:R-:W1:Y:S01]  /*1e6b0*/  @P0 LDC R3, c[0x0][0x438] ;  /* 0x00010e00ff030b82 */ /* 0x000e620000000800 */
[----:B0-----:R-:W-:-:S05]  /*1e6c0*/  IMAD.SHL.U32 R0, R0, 0x10, RZ ;  /* 0x0000001000007824 */ /* 0x001fca00078e00ff */
[----:B------:R-:W-:Y:S02]  /*1e6d0*/  LOP3.LUT R0, R2, 0x70, R0, 0xf8, !PT ;  /* 0x0000007002007812 */ /* 0x000fe400078ef800 */
[----:B------:R-:W0:Y:S02]  /*1e6e0*/  @P0 LDC R2, c[0x0][0x434] ;  /* 0x00010d00ff020b82 */ /* 0x000e240000000800 */
[----:B------:R-:W-:Y:S01]  /*1e6f0*/  ISETP.GT.U32.AND P4, PT, R0, 0x5f, PT ;  /* 0x0000005f0000780c */ /* 0x000fe20003f84070 */
[----:B------:R-:W-:Y:S01]  /*1e700*/  VIADD R26, R10, 0x1 ;  /* 0x000000010a1a7836 */ /* 0x000fe20000000000 */
[----:B------:R-:W-:Y:S05]  /*1e710*/  YIELD ;  /* 0x0000000000007946 */ /* 0x000fea0003800000 */
[----:B------:R-:W-:-:S02]  /*1e720*/  IMAD.MOV.U32 R25, RZ, RZ, R6 ;  /* 0x000000ffff197224 */ /* 0x000fc400078e0006 */
[----:B---3--:R-:W-:-:S04]  /*1e730*/  IMAD R9, R6, 0x60, R4 ;  /* 0x0000006006097824 */ /* 0x008fc800078e0204 */
[----:B------:R-:W4:Y:S01]  /*1e740*/  @!P4 LDC.64 R4, c[0x0][0x428] ;  /* 0x00010a00ff04cb82 */ /* 0x000f220000000a00 */
[----:B------:R-:W-:-:S04]  /*1e750*/  IMAD.IADD R9, R0, 0x1, R9 ;  /* 0x0000000100097824 */ /* 0x000fc800078e0209 */
[----:B0-----:R-:W-:-:S04]  /*1e760*/  @P0 IMAD.HI.U32 R2, R9, R2, RZ ;  /* 0x0000000209020227 */ /* 0x001fc800078e00ff */
[----:B------:R-:W-:Y:S01]  /*1e770*/  IMAD.MOV.U32 R0, RZ, RZ, R9 ;  /* 0x000000ffff007224 */ /* 0x000fe200078e0009 */
[----:B-1----:R-:W-:-:S04]  /*1e780*/  @P0 SHF.R.U32.HI R0, RZ, R3, R2 ;  /* 0x00000003ff000219 */ /* 0x002fc80000011602 */
[--C-:B------:R-:W-:Y:S01]  /*1e790*/  @!P4 SHF.R.S32.HI R3, RZ, 0x1f, R0.reuse ;  /* 0x0000001fff03c819 */ /* 0x100fe20000011400 */
[----:B------:R-:W-:Y:S02]  /*1e7a0*/  @!P4 IMAD.MOV.U32 R2, RZ, RZ, R0 ;  /* 0x000000ffff02c224 */ /* 0x000fe400078e0000 */
[-C--:B----4-:R-:W-:Y:S02]  /*1e7b0*/  @!P4 IMAD R8, R8, R4.reuse, RZ ;  /* 0x000000040808c224 */ /* 0x090fe400078e02ff */
[----:B------:R-:W-:-:S04]  /*1e7c0*/  @!P4 IMAD.WIDE.U32 R2, R32, R4, R2 ;  /* 0x000000042002c225 */ /* 0x000fc800078e0002 */
[----:B------:R-:W-:Y:S02]  /*1e7d0*/  @!P4 IMAD R8, R32, R5, R8 ;  /* 0x000000052008c224 */ /* 0x000fe400078e0208 */
[----:B------:R-:W0:Y:S01]  /*1e7e0*/  @!P4 LDC.64 R4, c[0x0][0x418] ;  /* 0x00010600ff04cb82 */ /* 0x000e220000000a00 */
[----:B------:R-:W-:Y:S02]  /*1e7f0*/  IMAD.MOV R0, RZ, RZ, -R0 ;  /* 0x000000ffff007224 */ /* 0x000fe400078e0a00 */
[----:B------:R-:W-:Y:S02]  /*1e800*/  @!P4 IMAD.IADD R3, R8, 0x1, R3 ;  /* 0x000000010803c824 */ /* 0x000fe400078e0203 */
[----:B------:R-:W-:Y:S01]  /*1e810*/  IMAD R9, R7, R0, R9 ;  /* 0x0000000007097224 */ /* 0x000fe200078e0209 */
[----:B------:R-:W-:Y:S02]  /*1e820*/  MOV R0, RZ ;  /* 0x000000ff00007202 */ /* 0x000fe40000000f00 */
[----:B0-----:R-:W-:-:S04]  /*1e830*/  @!P4 LEA R4, P0, R2, R4, 0x2 ;  /* 0x000000040204c211 */ /* 0x001fc800078010ff */
[----:B------:R-:W-:-:S05]  /*1e840*/  @!P4 LEA.HI.X R5, R2, R5, R3, 0x2, P0 ;  /* 0x000000050205c211 */ /* 0x000fca00000f1403 */
[----:B------:R0:W5:Y:S01]  /*1e850*/  @!P4 LDG.E R0, desc[UR56][R4.64] ;  /* 0x000000380400c981 */ /* 0x000162000c1e1900 */
[----:B--2---:R-:W-:Y:S02]  /*1e860*/  ISETP.NE.AND P4, PT, R11, 0x3, PT ;  /* 0x000000030b00780c */ /* 0x004fe40003f85270 */
[----:B------:R-:W-:-:S04]  /*1e870*/  ISETP.NE.AND P0, PT, R26, 0x2, PT ;  /* 0x000000021a00780c */ /* 0x000fc80003f05270 */
[----:B------:R-:W-:Y:S02]  /*1e880*/  SEL R28, RZ, 0x1, P0 ;  /* 0x00000001ff1c7807 */ /* 0x000fe40000000000 */
[----:B------:R-:W-:Y:S02]  /*1e890*/  SEL R26, R26, RZ, P0 ;  /* 0x000000ff1a1a7207 */ /* 0x000fe40000000000 */
[----:B------:R-:W-:-:S03]  /*1e8a0*/  LOP3.LUT R28, R17, R28, RZ, 0x3c, !PT ;  /* 0x0000001c111c7212 */ /* 0x000fc600078e3cff */
[----:B0-----:R-:W-:Y:S05]  /*1e8b0*/  @!P4 BRA `(.L_x_742) ;  /* 0x000000000004c947 */ /* 0x001fea0003800000 */
[----:B------:R-:W-:Y:S01]  /*1e8c0*/  BPT.TRAP 0x1 ;  /* 0x000000040000795c */ /* 0x000fe20000300000 */
.L_x_742:
[----:B------:R-:W-:Y:S01]  /*1e8d0*/  IMAD R7, R26, 0x8, R22 ;  /* 0x000000081a077824 */ /* 0x000fe200078e0216 */
[----:B------:R-:W-:Y:S01]  /*1e8e0*/  SHF.L.U32 R2, R28, 0x1f, RZ ;  /* 0x0000001f1c027819 */ /* 0x000fe200000006ff */
[----:B------:R-:W-:Y:S03]  /*1e8f0*/  BSSY B1, `(.L_x_743) ;  /* 0x0000003000017945 */ /* 0x000fe60003800000 */
[----:B------:R-:W0:Y:S02]  /*1e900*/  SYNCS.PHASECHK.TRANS64.TRYWAIT P0, [R7+URZ+0x30840], R2 ;  /* 0x03084002070075a7 */ /* 0x000e24000800017f */
[----:B0-----:R-:W-:Y:S05]  /*1e910*/  @!P0 BRA `(.L_x_744) ;  /* 0x0000004800048947 */ /* 0x001fea0003800000 */
.L_x_876:
[----:B------:R-:W-:Y:S05]  /*1e920*/  BSYNC B1 ;  /* 0x0000000000017941 */ /* 0x000fea0003800000 */
.L_x_743:
[----:B------:R-:W2:Y:S01]  /*1e930*/  LDL R3, [R1] ;  /* 0x0000000001037983 */ /* 0x000ea20000100800 */
[----:B------:R-:W-:Y:S01]  /*1e940*/  SHF.R.S32.HI R20, RZ, 0x1f, R9 ;  /* 0x0000001fff147819 */ /* 0x000fe20000011409 */
[----:B------:R-:W-:Y:S01]  /*1e950*/  ULDC.64 UR4, c[0x0][0x300] ;  /* 0x0000c00000047ab9 */ /* 0x000fe20000000a00 */
[----:B-----5:R-:W-:Y:S01]  /*1e960*/  SHF.R.S32.HI R21, RZ, 0x1f, R0 ;  /* 0x0000001fff157819 */ /* 0x020fe20000011400 */
[----:B------:R-:W-:Y:S02]  /*1e970*/  IMAD R5, R26, 0x4800, R37 ;  /* 0x000048001a057824 */ /* 0x000fe400078e0225 */
[----:B------:R-:W-:-:S04]  /*1e980*/  IMAD R4, R20, UR4, RZ ;  /* 0x0000000414047c24 */ /* 0x000fc8000f8e02ff */
[----:B------:R-:W-:Y:S01]  /*1e990*/  IMAD R4, R9, UR5, R4 ;  /* 0x0000000509047c24 */ /* 0x000fe2000f8e0204 */
[C---:B--2---:R-:W-:Y:S02]  /*1e9a0*/  LOP3.LUT P5, RZ, R3.reuse, 0x2, RZ, 0xc0, !PT ;  /* 0x0000000203ff7812 */ /* 0x044fe400078ac0ff */
[----:B------:R-:W-:Y:S01]  /*1e9b0*/  LOP3.LUT P4, RZ, R3, 0x1, RZ, 0xc0, !PT ;  /* 0x0000000103ff7812 */ /* 0x000fe2000788c0ff */
[----:B0-----:R-:W-:Y:S01]  /*1e9c0*/  IMAD.WIDE.U32 R2, R9, UR4, RZ ;  /* 0x0000000409027c25 */ /* 0x001fe2000f8e00ff */
[----:B------:R-:W-:-:S03]  /*1e9d0*/  ULDC.64 UR4, c[0x0][0x310] ;  /* 0x0000c40000047ab9 */ /* 0x000fc60000000a00 */
[----:B------:R-:W-:Y:S02]  /*1e9e0*/  IMAD.IADD R3, R3, 0x1, R4 ;  /* 0x0000000103037824 */ /* 0x000fe400078e0204 */
[----:B------:R-:W-:Y:S02]  /*1e9f0*/  IMAD R4, R21, UR4, RZ ;  /* 0x0000000415047c24 */ /* 0x000fe4000f8e02ff */
[----:B------:R-:W-:-:S04]  /*1ea00*/  IMAD.WIDE.U32 R2, R0, UR4, R2 ;  /* 0x0000000400027c25 */ /* 0x000fc8000f8e0002 */
        /* <DEDUP_REMOVED lines=12> */
[----:B------:R-:W2:Y:S01]  /*1ead0*/  LDL R3, [R1] ;  /* 0x0000000001037983 */ /* 0x000ea20000100800 */
[----:B------:R-:W-:Y:S02]  /*1eae0*/  IMAD.SHL.U32 R4, R33, 0x2, RZ ;  /* 0x0000000221047824 */ /* 0x000fe400078e00ff */
[----:B------:R-:W-:Y:S01]  /*1eaf0*/  IMAD R5, R5, 0x2, R22 ;  /* 0x0000000205057824 */ /* 0x000fe200078e0216 */
[----:B------:R-:W0:Y:S04]  /*1eb00*/  SHFL.IDX PT, R2, R8, RZ, 0x181f ;  /* 0x00181fff08027589 */ /* 0x000e2800000e0000 */
[----:B------:R-:W-:Y:S01]  /*1eb10*/  SHFL.IDX PT, R34, R6, 0x2, 0x181f ;  /* 0x00581f0006227f89 */ /* 0x000fe200000e0000 */
[----:B0-----:R-:W-:Y:S02]  /*1eb20*/  IADD3 R2, P0, R2, R4, RZ ;  /* 0x0000000402027210 */ /* 0x001fe40007f1e0ff */
[----:B--2---:R-:W-:-:S02]  /*1eb30*/  LOP3.LUT P6, RZ, R3, 0x4, RZ, 0xc0, !PT ;  /* 0x0000000403ff7812 */ /* 0x004fc400078cc0ff */
[----:B------:R-:W0:Y:S02]  /*1eb40*/  SHFL.IDX PT, R3, R6, RZ, 0x181f ;  /* 0x00181fff06037589 */ /* 0x000e2400000e0000 */
[----:B0-----:R-:W-:-:S09]  /*1eb50*/  IMAD.X R3, RZ, RZ, R3, P0 ;  /* 0x000000ffff037224 */ /* 0x001fd200000e0603 */
        /* <DEDUP_REMOVED lines=18> */
[----:B0-----:R-:W-:-:S04]  /*1ec80*/  IADD3 R2, P0, R2, R4, RZ ;  /* 0x0000000402027210 */ /* 0x001fc80007f1e0ff */
[----:B------:R-:W-:Y:S02]  /*1ec90*/  IADD3.X R3, RZ, R34, RZ, P0, !PT ;  /* 0x00000022ff037210 */ /* 0x000fe400007fe4ff */
        /* <DEDUP_REMOVED lines=12> */
.L_x_890:
[----:B------:R-:W3:Y:S01]  /*1ed60*/  LDL R3, [R1] ;  /* 0x0000000001037983 */ /* 0x000ee20000100800 */
[----:B--2---:R-:W-:Y:S02]  /*1ed70*/  IADD3 R2, P0, R2, R4, RZ ;  /* 0x0000000402027210 */ /* 0x004fe40007f1e0ff */
[----:B---3--:R-:W-:-:S03]  /*1ed80*/  LOP3.LUT P6, RZ, R3, 0x4, RZ, 0xc0, !PT ;  /* 0x0000000403ff7812 */ /* 0x008fc600078cc0ff */
[----:B------:R-:W-:Y:S01]  /*1ed90*/  IMAD.X R3, RZ, RZ, R34, P0 ;  /* 0x000000ffff037224 */ /* 0x000fe200000e0622 */
[----:B------:R-:W-:-:S09]  /*1eda0*/  PLOP3.LUT P0, PT, PT, PT, PT, 0x80, 0x0 ;  /* 0x000000000000781c */ /* 0x000fd20003f0f070 */
[----:B------:R-:W-:Y:S01]  /*1edb0*/  @!PT LDS RZ, [RZ] ;  /* 0x00000000fffff984 */ /* 0x000fe20000000800 */
[----:B------:R-:W-:Y:S01]  /*1edc0*/  @!PT LDS RZ, [RZ] ;  /* 0x00000000fffff984 */ /* 0x000fe20000000800 */
[----:B------:R-:W-:Y:S01]  /*1edd0*/  @!PT LDS RZ, [RZ] ;  /* 0x00000000fffff984 */ /* 0x000fe20000000800 */
[----:B------:R1:W-:Y:S04]  /*1ede0*/  LDGSTS.E.BYPASS.LTC128B.128 [R5+0x20c00], desc[UR56][R2.64], !P6 ;  /* 0x20c0000002057fae */ /* 0x0003e8000f101d78 */
[----:B------:R1:W-:Y:S04]  /*1edf0*/  LDGSTS.E.BYPASS.LTC128B.128 [R5+0x23c00], desc[UR56][R2.64+0x80], !P5 ;  /* 0x23c0008002057fae */ /* 0x0003e8000e901d78 */
[----:B------:R1:W-:Y:S01]  /*1ee00*/  LDGSTS.E.BYPASS.LTC128B.128 [R5+0x26c00], desc[UR56][R2.64+0x100], !P4 ;  /* 0x26c0010002057fae */ /* 0x0003e2000e101d78 */
[----:B------:R-:W-:Y:S01]  /*1ee10*/  NOP ;  /* 0x0000000000007918 */ /* 0x000fe20000000000 */
.L_x_746:
[----:B------:R-:W-:Y:S02]  /*1ee20*/  PLOP3.LUT P4, PT, P4, P0, PT, 0xa2, 0x0 ;  /* 0x000000000000781c */ /* 0x000fe40002781472 */
[----:B------:R-:W-:-:S08]  /*1ee30*/  @P0 R2UR P4, UR4, R7 ;  /* 0x00000000070402ca */ /* 0x000fd00000080000 */
[----:B------:R-:W-:-:S05]  /*1ee40*/  @P0 PLOP3.LUT P0, PT, P4, PT, PT, 0x80, 0x0 ;  /* 0x000000000000081c */ /* 0x000fca000270f070 */
[----:B------:R-:W-:Y:S01]  /*1ee50*/  @!P4 SYNCS.ARRIVE.TRANS64.RED.A0T1 RZ, [UR4+0x30830], RZ ;  /* 0x030830ffffffc9a7 */ /* 0x000fe20008200404 */
[----:B------:R-:W-:Y:S07]  /*1ee60*/  @!P4 ARRIVES.LDGSTSBAR.64.TRANSCNT [UR4+0x30830] ;  /* 0x03083000ff00c9b0 */ /* 0x000fee0008000a84 */
[----:B------:R-:W-:Y:S05]  /*1ee70*/  @P0 BRA.U.ANY `(.L_x_746) ;  /* 0xfffffffd00e80947 */ /* 0x000fea000393ffff */
[----:B------:R-:W-:Y:S01]  /*1ee80*/  NOP ;  /* 0x0000000000007918 */ /* 0x000fe20000000000 */
[----:B-1----:R-:W2:Y:S02]  /*1ee90*/  LDL R2, [R1+0x38] ;  /* 0x0000380001027983 */ /* 0x002ea40000100800 */
[----:B--2---:R-:W-:-:S13]  /*1eea0*/  ISETP.NE.AND P5, PT, R2, 0x3, PT ;  /* 0x000000030200780c */ /* 0x004fda0003fa5270 */
[----:B------:R-:W-:Y:S05]  /*1eeb0*/  @!P5 BRA `(.L_x_747) ;  /* 0x000000000004d947 */ /* 0x000fea0003800000 */
[----:B------:R-:W-:Y:S01]  /*1eec0*/  BPT.TRAP 0x1 ;  /* 0x000000040000795c */ /* 0x000fe20000300000 */
.L_x_747:
[----:B------:R1:W-:Y:S01]  /*1eed0*/  SYNCS.ARRIVE.TRANS64.A1T0 RZ, [R7+URZ+0x30830], RZ ;  /* 0x030830ff07ff79a7 */ /* 0x0003e2000810003f */
[----:B------:R-:W-:Y:S05]  /*1eee0*/  @!P5 BRA `(.L_x_748) ;  /* 0x000000000004d947 */ /* 0x000fea0003800000 */
[----:B------:R-:W-:Y:S01]  /*1eef0*/  BPT.TRAP 0x1 ;  /* 0x000000040000795c */ /* 0x000fe20000300000 */
.L_x_748:
[----:B------:R-:W-:Y:S01]  /*1ef00*/  SHF.L.U32 R2, R17, 0x1f, RZ ;  /* 0x0000001f11027819 */ /* 0x000fe200000006ff */
[----:B0-----:R-:W-:Y:S01]  /*1ef10*/  IMAD R6, R10, 0x8, R22 ;  /* 0x000000080a067824 */ /* 0x001fe200078e0216 */
[----:B------:R-:W-:Y:S03]  /*1ef20*/  BSSY B1, `(.L_x_749) ;  /* 0x0000003000017945 */ /* 0x000fe60003800000 */
[----:B------:R-:W0:Y:S02]  /*1ef30*/  SYNCS.PHASECHK.TRANS64.TRYWAIT P0, [R6+URZ+0x30860], R2 ;  /* 0x03086002060075a7 */ /* 0x000e24000800017f */
[----:B0-----:R-:W-:Y:S05]  /*1ef40*/  @!P0 BRA `(.L_x_750) ;  /* 0x0000004800888947 */ /* 0x001fea0003800000 */
.L_x_891:
[----:B------:R-:W-:Y:S05]  /*1ef50*/  BSYNC B1 ;  /* 0x0000000000017941 */ /* 0x000fea0003800000 */
.L_x_749:
[----:B------:R-:W1:Y:S01]  /*1ef60*/  LDL R5, [R1+0x8] ;  /* 0x0000080001057983 */ /* 0x000e620000100800 */
[----:B------:R-:W2:Y:S01]  /*1ef70*/  S2R R3, SR_TID.X ;  /* 0x0000000000037919 */ /* 0x000ea20000002100 */
[----:B------:R-:W-:Y:S01]  /*1ef80*/  UMOV UR4, 0xffffffff ;  /* 0xffffffff00047882 */ /* 0x000fe20000000000 */
[----:B--2---:R-:W-:-:S04]  /*1ef90*/  LOP3.LUT R3, R3, 0x7f, RZ, 0xc0, !PT ;  /* 0x0000007f03037812 */ /* 0x004fc800078ec0ff */
[----:B------:R-:W-:Y:S01]  /*1efa0*/  SHF.R.U32.HI R3, RZ, 0x3, R3 ;  /* 0x00000003ff037819 */ /* 0x000fe20000011603 */
[----:B-1----:R-:W-:Y:S02]  /*1efb0*/  IMAD R7, R30, -0x60, R5 ;  /* 0xffffffa01e077824 */ /* 0x002fe400078e0205 */
[----:B------:R-:W-:Y:S02]  /*1efc0*/  IMAD R5, R10, 0x4800, R37 ;  /* 0x000048000a057824 */ /* 0x000fe400078e0225 */
        /* <DEDUP_REMOVED lines=55> */
.L_x_905:
[----:B01----:R-:W-:Y:S01]  /*1f340*/  IADD3 R2, P0, R14, R4, RZ ;  /* 0x000000040e027210 */ /* 0x003fe20007f1e0ff */
[----:B------:R-:W-:Y:S02]  /*1f350*/  ULDC.64 UR4, c[0x0][0x328] ;  /* 0x0000ca0000047ab9 */ /* 0x000fe40000000a00 */
[----:B------:R-:W-:Y:S01]  /*1f360*/  IMAD R20, R20, UR4, RZ ;  /* 0x0000000414147c24 */ /* 0x000fe2000f8e02ff */
[----:B------:R-:W-:Y:S02]  /*1f370*/  IADD3.X R3, RZ, R24, RZ, P0, !PT ;  /* 0x00000018ff037210 */ /* 0x000fe400007fe4ff */
        /* <DEDUP_REMOVED lines=12> */
[----:B------:R-:W-:Y:S02]  /*1f440*/  IMAD.IADD R3, R3, 0x1, R7 ;  /* 0x0000000103037824 */ /* 0x000fe400078e0207 */
[----:B------:R-:W-:Y:S02]  /*1f450*/  IMAD R21, R21, UR4, RZ ;  /* 0x0000000415157c24 */ /* 0x000fe4000f8e02ff */
[----:B------:R-:W-:-:S04]  /*1f460*/  IMAD.WIDE.U32 R2, R0, UR4, R2 ;  /* 0x0000000400027c25 */ /* 0x000fc8000f8e0002 */
[----:B------:R-:W-:Y:S01]  /*1f470*/  IMAD R21, R0, UR5, R21 ;  /* 0x0000000500157c24 */ /* 0x000fe2000f8e0215 */
[----:B------:R-:W-:Y:S01]  /*1f480*/  ULDC.64 UR4, c[0x0][0x330] ;  /* 0x0000cc0000047ab9 */ /* 0x000fe20000000a00 */
[----:B------:R-:W-:Y:S01]  /*1f490*/  NOP ;  /* 0x0000000000007918 */ /* 0x000fe20000000000 */
[----:B------:R-:W-:Y:S02]  /*1f4a0*/  IMAD R5, R31, UR4, RZ ;  /* 0x000000041f057c24 */ /* 0x000fe4000f8e02ff */
[----:B------:R-:W-:Y:S02]  /*1f4b0*/  IMAD.IADD R3, R3, 0x1, R21 ;  /* 0x0000000103037824 */ /* 0x000fe400078e0215 */
[C---:B------:R-:W-:Y:S02]  /*1f4c0*/  IMAD R5, R18.reuse, UR5, R5 ;  /* 0x0000000512057c24 */ /* 0x040fe4000f8e0205 */
[----:B------:R-:W-:Y:S01]  /*1f4d0*/  IMAD.WIDE.U32 R2, R18, UR4, R2 ;  /* 0x0000000412027c25 */ /* 0x000fe2000f8e0002 */
[----:B------:R-:W-:-:S03]  /*1f4e0*/  ULDC.64 UR4, c[0x0][0x318] ;  /* 0x0000c60000047ab9 */ /* 0x000fc60000000a00 */
[----:B------:R-:W-:Y:S01]  /*1f4f0*/  IMAD.IADD R3, R5, 0x1, R3 ;  /* 0x0000000105037824 */ /* 0x000fe200078e0203 */
[----:B------:R-:W-:-:S04]  /*1f500*/  LEA R23, P0, R2, UR4, 0x1 ;  /* 0x0000000402177c11 */ /* 0x000fc8000f8008ff */
[----:B------:R-:W-:Y:S02]  /*1f510*/  LEA.HI.X R24, R2, UR5, R3, 0x1, P0 ;  /* 0x0000000502187c11 */ /* 0x000fe400080f0c03 */
[----:B------:R-:W-:-:S13]  /*1f520*/  PLOP3.LUT P0, PT, PT, PT, PT, 0x80, 0x0 ;  /* 0x000000000000781c */ /* 0x000fda0003f0f070 */
.L_x_752:
        /* <DEDUP_REMOVED lines=11> */
.L_x_753:
[C---:B------:R-:W-:Y:S01]  /*1f5e0*/  ISETP.GT.AND P0, PT, R25.reuse, RZ, PT ;  /* 0x000000ff1900720c */ /* 0x040fe20003f04270 */
[----:B------:R0:W-:Y:S01]  /*1f5f0*/  SYNCS.ARRIVE.TRANS64.A1T0 RZ, [R6+URZ+0x30850], RZ ;  /* 0x030850ff06ff79a7 */ /* 0x0001e2000810003f */
[----:B------:R-:W-:Y:S02]  /*1f600*/  IMAD.MOV.U32 R17, RZ, RZ, R28 ;  /* 0x000000ffff117224 */ /* 0x000fe400078e001c */
[----:B------:R-:W-:Y:S02]  /*1f610*/  IMAD.MOV.U32 R10, RZ, RZ, R26 ;  /* 0x000000ffff0a7224 */ /* 0x000fe400078e001a */
[----:B------:R-:W-:Y:S02]  /*1f620*/  IMAD.MOV.U32 R30, RZ, RZ, R25 ;  /* 0x000000ffff1e7224 */ /* 0x000fe400078e0019 */
[----:B0-----:R-:W-:-:S05]  /*1f630*/  VIADD R6, R25, 0xffffffff ;  /* 0xffffffff19067836 */ /* 0x001fca0000000000 */
[----:B------:R-:W-:Y:S05]  /*1f640*/  @P0 BRA `(.L_x_754) ;  /* 0xffffffec00f40947 */ /* 0x000fea000383ffff */
.L_x_741:
[----:B------:R-:W-:Y:S05]  /*1f650*/  BSYNC B0 ;  /* 0x0000000000007941 */ /* 0x000fea0003800000 */
.L_x_740:
        /* <DEDUP_REMOVED lines=17> */
.L_x_756:
[----:B------:R-:W-:Y:S05]  /*1f770*/  BSYNC B0 ;  /* 0x0000000000007941 */ /* 0x000fea0003800000 */
.L_x_755:
[----:B------:R-:W3:Y:S02]  /*1f780*/  LDL R0, [R1+0x38] ;  /* 0x0000380001007983 */ /* 0x000ee40000100800 */
[----:B---3--:R-:W-:-:S13]  /*1f790*/  ISETP.NE.AND P0, PT, R0, 0x3, PT ;  /* 0x000000030000780c */ /* 0x008fda0003f05270 */
[----:B------:R-:W-:Y:S05]  /*1f7a0*/  @!P0 BRA `(.L_x_757) ;  /* 0x0000000000048947 */ /* 0x000fea0003800000 */
[----:B------:R-:W-:Y:S01]  /*1f7b0*/  BPT.TRAP 0x1 ;  /* 0x000000040000795c */ /* 0x000fe20000300000 */
.L_x_757:
[----:B------:R-:W3:Y:S01]  /*1f7c0*/  LDL.LU R2, [R1+0x8] ;  /* 0x0000080001027983 */ /* 0x000ee20000300800 */
[----:B------:R-:W-:Y:S01]  /*1f7d0*/  IMAD R0, R26, 0x8, R22 ;  /* 0x000000081a007824 */ /* 0x000fe200078e0216 */
[----:B0-----:R-:W-:Y:S01]  /*1f7e0*/  SHF.L.U32 R3, R28, 0x1f, RZ ;  /* 0x0000001f1c037819 */ /* 0x001fe200000006ff */
[----:B------:R-:W-:Y:S03]  /*1f7f0*/  BSSY B0, `(.L_x_758) ;  /* 0x0000004000007945 */ /* 0x000fe60003800000 */
[----:B------:R-:W0:Y:S01]  /*1f800*/  SYNCS.PHASECHK.TRANS64.TRYWAIT P0, [R0+URZ+0x30860], R3 ;  /* 0x03086003000075a7 */ /* 0x000e22000800017f */
[----:B---3--:R-:W-:Y:S01]  /*1f810*/  IMAD R6, R25, -0x60, R2 ;  /* 0xffffffa019067824 */ /* 0x008fe200078e0202 */
[----:B0-----:R-:W-:Y:S06]  /*1f820*/  @!P0 BRA `(.L_x_759) ;  /* 0x0000004800748947 */ /* 0x001fec0003800000 */
.L_x_906:
[----:B------:R-:W-:Y:S05]  /*1f830*/  BSYNC B0 ;  /* 0x0000000000007941 */ /* 0x000fea0003800000 */
.L_x_758:
[----:B------:R-:W1:Y:S01]  /*1f840*/  S2R R2, SR_TID.X ;  /* 0x0000000000027919 */ /* 0x000e620000002100 */
[----:B------:R-:W-:Y:S01]  /*1f850*/  UMOV UR4, 0xffffffff ;  /* 0xffffffff00047882 */ /* 0x000fe20000000000 */
[----:B------:R-:W-:Y:S01]  /*1f860*/  IMAD R7, R26, 0x4800, R37 ;  /* 0x000048001a077824 */ /* 0x000fe200078e0225 */
[----:B-1----:R-:W-:-:S04]  /*1f870*/  LOP3.LUT R2, R2, 0x7f, RZ, 0xc0, !PT ;  /* 0x0000007f02027812 */ /* 0x002fc800078ec0ff */
[----:B------:R-:W-:-:S05]  /*1f880*/  SHF.R.U32.HI R2, RZ, 0x3, R2 ;  /* 0x00000003ff027819 */ /* 0x000fca0000011602 */
[----:B------:R-:W-:Y:S01]  /*1f890*/  IMAD.IADD R6, R6, 0x1, -R2 ;  /* 0x0000000106067824 */ /* 0x000fe200078e0a02 */
[----:B------:R-:W-:Y:S06]  /*1f8a0*/  BRA.DIV UR4, `(.L_x_760) ;  /* 0x0000004a04687947 */ /* 0x000fec000b800000 */
[----:B--2---:R-:W1:Y:S01]  /*1f8b0*/  SHFL.IDX PT, R14, R23, RZ, 0x181f ;  /* 0x00181fff170e7589 */ /* 0x004e6200000e0000 */
[----:B------:R-:W-:Y:S01]  /*1f8c0*/  ULDC UR4, c[0x0][0x2f4] ;  /* 0x0000bd0000047ab9 */ /* 0x000fe20000000800 */
[C---:B------:R-:W-:Y:S01]  /*1f8d0*/  IMAD.SHL.U32 R5, R33.reuse, 0x2, RZ ;  /* 0x0000000221057824 */ /* 0x040fe200078e00ff */
[----:B------:R-:W-:Y:S01]  /*1f8e0*/  ISETP.GE.AND P2, PT, R33, UR4, PT ;  /* 0x0000000421007c0c */ /* 0x000fe2000bf46270 */
[----:B0-----:R-:W0:Y:S01]  /*1f8f0*/  SHFL.IDX PT, R3, R24, RZ, 0x181f ;  /* 0x00181fff18037589 */ /* 0x001e2200000e0000 */
[----:B------:R-:W-:Y:S02]  /*1f900*/  LEA R4, R7, R22, 0x1 ;  /* 0x0000001607047211 */ /* 0x000fe400078e08ff */
[----:B------:R-:W-:Y:S01]  /*1f910*/  ISETP.LT.OR P4, PT, R6, 0x1, P2 ;  /* 0x000000010600780c */ /* 0x000fe20001781670 */
[----:B------:R-:W-:Y:S01]  /*1f920*/  SHFL.IDX PT, R7, R24, 0x1, 0x181f ;  /* 0x00381f0018077f89 */ /* 0x000fe200000e0000 */
[----:B------:R-:W-:-:S04]  /*1f930*/  ISETP.GE.AND P1, PT, R36, UR4, PT ;  /* 0x0000000424007c0c */ /* 0x000fc8000bf26270 */
[----:B------:R-:W-:Y:S02]  /*1f940*/  ISETP.LT.OR P3, PT, R6, 0x1, P1 ;  /* 0x000000010600780c */ /* 0x000fe40000f61670 */
        /* <DEDUP_REMOVED lines=10> */
[----:B------:R-:W0:Y:S03]  /*1f9f0*/  SHFL.IDX PT, R14, R23, 0x2, 0x181f ;  /* 0x00581f00170e7f89 */ /* 0x000e2600000e0000 */
[----:B------:R-:W-:Y:S01]  /*1fa00*/  IMAD.X R3, RZ, RZ, R7, P3 ;  /* 0x000000ffff037224 */ /* 0x000fe200018e0607 */
        /* <DEDUP_REMOVED lines=36> */
.L_x_920:
[C---:B------:R-:W-:Y:S02]  /*1fc50*/  ISETP.LT.OR P2, PT, R6.reuse, 0x51, P2 ;  /* 0x000000510600780c */ /* 0x040fe40001741670 */
[C---:B------:R-:W-:Y:S02]  /*1fc60*/  ISETP.LT.OR P1, PT, R6.reuse, 0x51, P1 ;  /* 0x000000510600780c */ /* 0x040fe40000f21670 */
[----:B------:R-:W-:Y:S02]  /*1fc70*/  ISETP.LT.OR P0, PT, R6, 0x51, P0 ;  /* 0x000000510600780c */ /* 0x000fe40000701670 */
[----:B0--3--:R-:W-:-:S05]  /*1fc80*/  IADD3 R2, P3, R14, R5, RZ ;  /* 0x000000050e027210 */ /* 0x009fca0007f7e0ff */
[----:B------:R-:W-:-:S05]  /*1fc90*/  IMAD.X R3, RZ, RZ, R24, P3 ;  /* 0x000000ffff037224 */ /* 0x000fca00018e0618 */
        /* <DEDUP_REMOVED lines=8> */
.L_x_761:
[----:B------:R-:W-:Y:S02]  /*1fd20*/  PLOP3.LUT P1, PT, P1, P0, PT, 0xa2, 0x0 ;  /* 0x000000000000781c */ /* 0x000fe40000f21472 */
[----:B------:R-:W-:-:S08]  /*1fd30*/  @P0 R2UR P1, UR4, R0 ;  /* 0x00000000000402ca */ /* 0x000fd00000020000 */
[----:B------:R-:W-:-:S05]  /*1fd40*/  @P0 PLOP3.LUT P0, PT, P1, PT, PT, 0x80, 0x0 ;  /* 0x000000000000081c */ /* 0x000fca0000f0f070 */
[----:B------:R-:W-:Y:S01]  /*1fd50*/  @!P1 SYNCS.ARRIVE.TRANS64.RED.A0T1 RZ, [UR4+0x30850], RZ ;  /* 0x030850ffffff99a7 */ /* 0x000fe20008200404 */
[----:B------:R-:W-:Y:S07]  /*1fd60*/  @!P1 ARRIVES.LDGSTSBAR.64.TRANSCNT [UR4+0x30850] ;  /* 0x03085000ff0099b0 */ /* 0x000fee0008000a84 */
[----:B------:R-:W-:Y:S05]  /*1fd70*/  @P0 BRA.U.ANY `(.L_x_761) ;  /* 0xfffffffd00e80947 */ /* 0x000fea000393ffff */
[----:B------:R-:W-:Y:S01]  /*1fd80*/  NOP ;  /* 0x0000000000007918 */ /* 0x000fe20000000000 */
[----:B0-----:R-:W2:Y:S02]  /*1fd90*/  LDL.LU R2, [R1+0x38] ;  /* 0x0000380001027983 */ /* 0x001ea40000300800 */
[----:B--2---:R-:W-:-:S13]  /*1fda0*/  ISETP.NE.AND P2, PT, R2, 0x3, PT ;  /* 0x000000030200780c */ /* 0x004fda0003f45270 */
[----:B------:R-:W-:Y:S05]  /*1fdb0*/  @!P2 BRA `(.L_x_762) ;  /* 0x000000000004a947 */ /* 0x000fea0003800000 */
[----:B------:R-:W-:Y:S01]  /*1fdc0*/  BPT.TRAP 0x1 ;  /* 0x000000040000795c */ /* 0x000fe20000300000 */
.L_x_762:
[----:B------:R1:W-:Y:S01]  /*1fdd0*/  SYNCS.ARRIVE.TRANS64.A1T0 RZ, [R0+URZ+0x30850], RZ ;  /* 0x030850ff00ff79a7 */ /* 0x0003e2000810003f */
[----:B------:R-:W-:-:S05]  /*1fde0*/  VIADD R26, R26, 0x1 ;  /* 0x000000011a1a7836 */ /* 0x000fca0000000000 */
[----:B------:R-:W-:-:S04]  /*1fdf0*/  ISETP.NE.AND P0, PT, R26, 0x2, PT ;  /* 0x000000021a00780c */ /* 0x000fc80003f05270 */
[----:B------:R-:W-:Y:S02]  /*1fe00*/  SEL R3, RZ, 0x1, P0 ;  /* 0x00000001ff037807 */ /* 0x000fe40000000000 */
[----:B------:R-:W-:Y:S02]  /*1fe10*/  SEL R26, R26, RZ, P0 ;  /* 0x000000ff1a1a7207 */ /* 0x000fe40000000000 */
[----:B-1----:R-:W-:-:S07]  /*1fe20*/  LOP3.LUT R28, R28, R3, RZ, 0x3c, !PT ;  /* 0x000000031c1c7212 */ /* 0x002fce00078e3cff */
.L_x_719:
[----:B------:R-:W-:Y:S05]  /*1fe30*/  BSYNC B7 ;  /* 0x0000000000077941 */ /* 0x000fea0003800000 */
.L_x_717:
[----:B------:R-:W2:Y:S02]  /*1fe40*/  LDL R0, [R1] ;  /* 0x0000000001007983 */ /* 0x000ea40000100800 */
[----:B--2---:R-:W-:-:S13]  /*1fe50*/  LOP3.LUT P0, RZ, R0, 0x20, RZ, 0xc0, !PT ;  /* 0x0000002000ff7812 */ /* 0x004fda000780c0ff */
[----:B------:R-:W-:Y:S05]  /*1fe60*/  @!P0 BRA `(.L_x_763) ;  /* 0x0000000000248947 */ /* 0x000fea0003800000 */
[----:B------:R-:W-:Y:S05]  /*1fe70*/  WARPSYNC.ALL ;  /* 0x0000000000007948 */ /* 0x000fea0003800000 */
[----:B------:R-:W1:Y:S08]  /*1fe80*/  S2UR UR5, SR_CgaCtaId ;  /* 0x00000000000579c3 */ /* 0x000e700000008800 */
[----:B------:R-:W-:Y:S06]  /*1fe90*/  BAR.SYNC.DEFER_BLOCKING 0x5, 0x180 ;  /* 0x0146000000007b1d */ /* 0x000fec0000010000 */
[----:B------:R-:W-:-:S02]  /*1fea0*/  UMOV UR4, 0x400 ;  /* 0x0000040000047882 */ /* 0x000fc40000000000 */
[----:B-1----:R-:W-:-:S06]  /*1feb0*/  ULEA UR4, UR5, UR4, 0x18 ;  /* 0x0000000405047291 */ /* 0x002fcc000f8ec03f */
[----:B0-----:R-:W-:-:S05]  /*1fec0*/  IMAD.U32 R22, RZ, RZ, UR4 ;  /* 0x00000004ff167e24 */ /* 0x001fca000f8e00ff */
[----:B------:R0:W1:Y:S01]  /*1fed0*/  LDS.128 R16, [R22+0x308d0] ;  /* 0x0308d00016107984 */ /* 0x0000620000000c00 */
[----:B------:R-:W-:Y:S06]  /*1fee0*/  BAR.ARV 0x4, 0x180 ;  /* 0x0106000000007b1d */ /* 0x000fec0000002000 */
[----:B------:R-:W-:Y:S05]  /*1fef0*/  BRA `(.L_x_764) ;  /* 0x0000000800407947 */ /* 0x000fea0003800000 */
.L_x_763:
[----:B------:R-:W1:Y:S01]  /*1ff00*/  S2R R8, SR_TID.X ;  /* 0x0000000000087919 */ /* 0x000e620000002100 */
[----:B------:R-:W-:Y:S01]  /*1ff10*/  UMOV UR4, 0xffffffff ;  /* 0xffffffff00047882 */ /* 0x000fe20000000000 */
[----:B-1----:R-:W-:-:S04]  /*1ff20*/  LOP3.LUT R8, R8, 0x1f, RZ, 0xc0, !PT ;  /* 0x0000001f08087812 */ /* 0x002fc800078ec0ff */
[----:B------:R-:W-:Y:S01]  /*1ff30*/  ISETP.NE.AND P0, PT, R8, 0x1f, PT ;  /* 0x0000001f0800780c */ /* 0x000fe20003f05270 */
[----:B------:R-:W-:-:S12]  /*1ff40*/  BRA.DIV UR4, `(.L_x_765) ;  /* 0x0000004a04c47947 */ /* 0x000fd8000b800000 */
[----:B0-----:R-:W-:Y:S01]  /*1ff50*/  IMAD.IADD R5, R19, 0x1, R8 ;  /* 0x0000000113057824 */ /* 0x001fe200078e0208 */
[----:B------:R-:W-:-:S04]  /*1ff60*/  ULDC UR4, c[0x0][0xc3c] ;  /* 0x00030f0000047ab9 */ /* 0x000fc80000000800 */
[----:B------:R-:W-:-:S13]  /*1ff70*/  ISETP.GE.OR P1, PT, R5, UR4, !P0 ;  /* 0x0000000405007c0c */ /* 0x000fda000c726670 */
[----:B------:R-:W0:Y:S02]  /*1ff80*/  @!P1 LDC.64 R2, c[0x0][0xc80] ;  /* 0x00032000ff029b82 */ /* 0x000e240000000a00 */
[----:B0-----:R-:W-:-:S06]  /*1ff90*/  @!P1 IMAD.WIDE R2, R5, 0x4, R2 ;  /* 0x0000000405029825 */ /* 0x001fcc00078e0202 */
[----:B------:R-:W2:Y:S01]  /*1ffa0*/  @!P1 LDG.E R2, desc[UR56][R2.64] ;  /* 0x0000003802029981 */ /* 0x000ea2000c1e1900 */
[----:B------:R-:W-:Y:S01]  /*1ffb0*/  IMAD.MOV.U32 R4, RZ, RZ, RZ ;  /* 0x000000ffff047224 */ /* 0x000fe200078e00ff */
[C---:B------:R-:W-:Y:S02]  /*1ffc0*/  ISETP.GE.U32.AND P2, PT, R8.reuse, 0x2, PT ;  /* 0x000000020800780c */ /* 0x040fe40003f46070 */
[C---:B------:R-:W-:Y:S01]  /*1ffd0*/  ISETP.GE.U32.AND P3, PT, R8.reuse, 0x4, PT ;  /* 0x000000040800780c */ /* 0x040fe20003f66070 */
[----:B------:R-:W-:Y:S01]  /*1ffe0*/  SHFL.IDX PT, R0, R16, 0x1, 0x1f ;  /* 0x00201f0010007f89 */ /* 0x000fe200000e0000 */
[C---:B------:R-:W-:Y:S02]  /*1fff0*/  ISETP.GE.U32.AND P4, PT, R8.reuse, 0x8, PT ;  /* 0x000000080800780c */ /* 0x040fe40003f86070 */
[----:B------:R-:W-:Y:S02]  /*20000*/  ISETP.GE.U32.AND P5, PT, R8, 0x10, PT ;  /* 0x000000100800780c */ /* 0x000fe40003fa6070 */
[----:B--2---:R-:W-:-:S02]  /*20010*/  @!P1 MOV R4, R2 ;  /* 0x0000000200049202 */ /* 0x004fc40000000f00 */
[----:B------:R-:W-:-:S03]  /*20020*/  ISETP.NE.AND P1, PT, R8, RZ, PT ;  /* 0x000000ff0800720c */ /* 0x000fc60003f25270 */
        /* <DEDUP_REMOVED lines=16> */
[----:B------:R0:W1:Y:S02]  /*20130*/  SHFL.IDX PT, R14, R6, 0x1f, 0x1f ;  /* 0x03e01f00060e7f89 */ /* 0x00006400000e0000 */
.L_x_930:
[----:B------:R-:W-:Y:S02]  /*20140*/  ULDC UR4, c[0x0][0xc38] ;  /* 0x00030e0000047ab9 */ /* 0x000fe40000000800 */
[----:B------:R-:W-:-:S04]  /*20150*/  IMAD.U32 R7, RZ, RZ, UR4 ;  /* 0x00000004ff077e24 */ /* 0x000fc8000f8e00ff */
[----:B-1----:R-:W-:-:S04]  /*20160*/  IMAD R3, R14, R7, RZ ;  /* 0x000000070e037224 */ /* 0x002fc800078e02ff */
[----:B------:R-:W-:-:S05]  /*20170*/  IMAD.IADD R8, R0, 0x1, R3 ;  /* 0x0000000100087824 */ /* 0x000fca00078e0203 */
[----:B------:R-:W-:-:S13]  /*20180*/  ISETP.GT.AND P6, PT, R8, R5, PT ;  /* 0x000000050800720c */ /* 0x000fda0003fc4270 */
[----:B------:R-:W-:Y:S05]  /*20190*/  @P6 BRA `(.L_x_766) ;  /* 0x00000000009c6947 */ /* 0x000fea0003800000 */
.L_x_771:
        /* <DEDUP_REMOVED lines=14> */
.L_x_769:
[----:B------:R-:W-:Y:S05]  /*20280*/  BSYNC B0 ;  /* 0x0000000000007941 */ /* 0x000fea0003800000 */
.L_x_768:
        /* <DEDUP_REMOVED lines=15> */
[----:B0-----:R-:W-:-:S05]  /*20380*/  SEL R6, R14, RZ, P5 ;  /* 0x000000ff0e067207 */ /* 0x001fca0002800000 */
[----:B------:R-:W-:-:S05]  /*20390*/  IMAD.IADD R6, R3, 0x1, R6 ;  /* 0x0000000103067824 */ /* 0x000fca00078e0206 */
[----:B------:R0:W1:Y:S02]  /*203a0*/  SHFL.IDX PT, R14, R6, 0x1f, 0x1f ;  /* 0x03e01f00060e7f89 */ /* 0x00006400000e0000 */
.L_x_938:
[----:B------:R-:W-:Y:S02]  /*203b0*/  ULDC UR4, c[0x0][0xc38] ;  /* 0x00030e0000047ab9 */ /* 0x000fe40000000800 */
[----:B------:R-:W-:-:S04]  /*203c0*/  IMAD.U32 R7, RZ, RZ, UR4 ;  /* 0x00000004ff077e24 */ /* 0x000fc8000f8e00ff */
[----:B-1----:R-:W-:-:S04]  /*203d0*/  IMAD R3, R14, R7, RZ ;  /* 0x000000070e037224 */ /* 0x002fc800078e02ff */
[----:B------:R-:W-:-:S05]  /*203e0*/  IMAD.IADD R8, R3, 0x1, R8 ;  /* 0x0000000103087824 */ /* 0x000fca00078e0208 */
[----:B------:R-:W-:-:S13]  /*203f0*/  ISETP.GT.AND P6, PT, R8, R5, PT ;  /* 0x000000050800720c */ /* 0x000fda0003fc4270 */
[----:B------:R-:W-:Y:S05]  /*20400*/  @!P6 BRA `(.L_x_771) ;  /* 0xfffffffc0064e947 */ /* 0x000fea000383ffff */
.L_x_766:
        /* <DEDUP_REMOVED lines=8> */
.L_x_942:
[----:B------:R-:W-:Y:S01]  /*20490*/  ISETP.NE.AND P0, PT, R2, RZ, PT ;  /* 0x000000ff0200720c */ /* 0x000fe20003f05270 */
[----:B------:R-:W-:-:S12]  /*204a0*/  IMAD.MOV.U32 R14, RZ, RZ, RZ ;  /* 0x000000ffff0e7224 */ /* 0x000fd800078e00ff */
[----:B------:R-:W-:Y:S05]  /*204b0*/  @!P0 BRA `(.L_x_773) ;  /* 0x0000000000108947 */ /* 0x000fea0003800000 */
[----:B------:R-:W-:Y:S01]  /*204c0*/  UMOV UR4, 0xffffffff ;  /* 0xffffffff00047882 */ /* 0x000fe20000000000 */
[----:B------:R-:W-:Y:S02]  /*204d0*/  VIADD R12, R0, 0xffffffff ;  /* 0xffffffff000c7836 */ /* 0x000fe40000000000 */
[----:B------:R-:W-:Y:S05]  /*204e0*/  BRA.DIV UR4, `(.L_x_774) ;  /* 0x0000004e04847947 */ /* 0x000fea000b800000 */
[----:B------:R3:W4:Y:S02]  /*204f0*/  SHFL.IDX PT, R14, R6, R12, 0x1f ;  /* 0x00001f0c060e7589 */ /* 0x00072400000e0000 */
.L_x_773:
[----:B0-23--:R-:W-:Y:S01]  /*20500*/  IABS R6, R4 ;  /* 0x0000000400067213 */ /* 0x00dfe20000000000 */
[----:B----4-:R-:W-:Y:S02]  /*20510*/  IMAD R16, R14, R7, R8 ;  /* 0x000000070e107224 */ /* 0x010fe400078e0208 */
[----:B------:R-:W-:Y:S01]  /*20520*/  IMAD.IADD R19, R0, 0x1, R19 ;  /* 0x0000000100137824 */ /* 0x000fe200078e0213 */
[----:B------:R-:W0:Y:S08]  /*20530*/  I2F.RP R9, R6 ;  /* 0x0000000600097306 */ /* 0x000e300000209400 */
[----:B0-----:R-:W0:Y:S02]  /*20540*/  MUFU.RCP R9, R9 ;  /* 0x0000000900097308 */ /* 0x001e240000001000 */
[----:B0-----:R-:W-:-:S06]  /*20550*/  VIADD R2, R9, 0xffffffe ;  /* 0x0ffffffe09027836 */ /* 0x001fcc0000000000 */
[----:B------:R0:W2:Y:S02]  /*20560*/  F2I.FTZ.U32.TRUNC.NTZ R3, R2 ;  /* 0x0000000200037305 */ /* 0x0000a4000021f000 */
[----:B0-----:R-:W-:Y:S01]  /*20570*/  IMAD.MOV.U32 R2, RZ, RZ, RZ ;  /* 0x000000ffff027224 */ /* 0x001fe200078e00ff */
[----:B--2---:R-:W-:-:S05]  /*20580*/  IADD3 R7, RZ, -R3, RZ ;  /* 0x80000003ff077210 */ /* 0x004fca0007ffe0ff */
        /* <DEDUP_REMOVED lines=11> */
[----:B------:R-:W-:Y:S02]  /*20640*/  @!P1 IMAD.IADD R5, R5, 0x1, -R6 ;  /* 0x0000000105059824 */ /* 0x000fe400078e0a06 */
[----:B------:R-:W-:Y:S01]  /*20650*/  @!P1 VIADD R3, R3, 0x1 ;  /* 0x0000000103039836 */ /* 0x000fe20000000000 */
        /* <DEDUP_REMOVED lines=9> */
.L_x_767:
[----:B------:R-:W-:Y:S01]  /*206f0*/  UMOV UR4, URZ ;  /* 0x0000003f00047c82 */ /* 0x000fe20008000000 */
[----:B------:R-:W-:Y:S01]  /*20700*/  UMOV UR5, URZ ;  /* 0x0000003f00057c82 */ /* 0x000fe20008000000 */
[----:B------:R-:W-:Y:S01]  /*20710*/  ULDC UR6, c[0x0][0xc3c] ;  /* 0x00030f0000067ab9 */ /* 0x000fe20000000800 */
[----:B------:R-:W-:Y:S01]  /*20720*/  MOV R16, R5 ;  /* 0x0000000500107202 */ /* 0x000fe20000000f00 */
[----:B------:R-:W-:Y:S02]  /*20730*/  IMAD.U32 R17, RZ, RZ, UR4 ;  /* 0x00000004ff117e24 */ /* 0x000fe4000f8e00ff */
[----:B------:R-:W-:Y:S02]  /*20740*/  IMAD.U32 R18, RZ, RZ, UR5 ;  /* 0x00000005ff127e24 */ /* 0x000fe4000f8e00ff */
[----:B------:R-:W-:-:S07]  /*20750*/  IMAD.U32 R19, RZ, RZ, UR6 ;  /* 0x00000006ff137e24 */ /* 0x000fce000f8e00ff */
.L_x_775:
        /* <DEDUP_REMOVED lines=10> */
.L_x_764:
[----:B------:R-:W-:Y:S02]  /*20800*/  ULDC UR4, c[0x0][0xc3c] ;  /* 0x00030f0000047ab9 */ /* 0x000fe40000000800 */
[----:B-1----:R-:W-:-:S13]  /*20810*/  ISETP.GE.AND P0, PT, R19, UR4, PT ;  /* 0x0000000413007c0c */ /* 0x002fda000bf06270 */
[----:B------:R-:W-:Y:S05]  /*20820*/  @!P0 BRA `(.L_x_776) ;  /* 0xffffffa000f48947 */ /* 0x000fea000383ffff */
[----:B------:R-:W-:Y:S05]  /*20830*/  BSYNC B8 ;  /* 0x0000000000087941 */ /* 0x000fea0003800000 */
.L_x_673:
[----:B------:R-:W3:Y:S01]  /*20840*/  LDL.LU R0, [R1+0x28] ;  /* 0x0000280001007983 */ /* 0x000ee20000300800 */
[----:B------:R-:W-:Y:S01]  /*20850*/  BSSY B0, `(.L_x_777) ;  /* 0x000000b000007945 */ /* 0x000fe20003800000 */
[----:B------:R-:W1:Y:S01]  /*20860*/  S2R R5, SR_CgaCtaId ;  /* 0x0000000000057919 */ /* 0x000e620000008800 */
[----:B---3--:R-:W-:-:S05]  /*20870*/  VIADD R0, R0, 0x1 ;  /* 0x0000000100007836 */ /* 0x008fca0000000000 */
[----:B--2---:R-:W-:-:S04]  /*20880*/  LEA.HI R2, R0, R0, RZ, 0x1 ;  /* 0x0000000000027211 */ /* 0x004fc800078f08ff */
[----:B0-----:R-:W-:Y:S02]  /*20890*/  LOP3.LUT R3, R2, 0xfffffffe, RZ, 0xc0, !PT ;  /* 0xfffffffe02037812 */ /* 0x001fe400078ec0ff */
[----:B------:R-:W-:-:S03]  /*208a0*/  MOV R2, 0x400 ;  /* 0x0000040000027802 */ /* 0x000fc60000000f00 */
[----:B------:R-:W-:Y:S01]  /*208b0*/  IMAD.IADD R0, R0, 0x1, -R3 ;  /* 0x0000000100007824 */ /* 0x000fe200078e0a03 */
[----:B-1----:R-:W-:-:S04]  /*208c0*/  LEA R7, R5, R2, 0x18 ;  /* 0x0000000205077211 */ /* 0x002fc800078ec0ff */
[----:B------:R-:W-:-:S04]  /*208d0*/  SHF.L.U32 R0, R0, 0x1f, RZ ;  /* 0x0000001f00007819 */ /* 0x000fc800000006ff */
[----:B------:R-:W0:Y:S02]  /*208e0*/  SYNCS.PHASECHK.TRANS64.TRYWAIT P0, [R7+URZ+0x30820], R0 ;  /* 0x03082000070075a7 */ /* 0x000e24000800017f */
[----:B0-----:R-:W-:Y:S05]  /*208f0*/  @!P0 BRA `(.L_x_778) ;  /* 0x0000004800a48947 */ /* 0x001fea0003800000 */
.L_x_945:
[----:B------:R-:W-:Y:S05]  /*20900*/  BSYNC B0 ;  /* 0x0000000000007941 */ /* 0x000fea0003800000 */
.L_x_777:
[----:B------:R-:W-:-:S03]  /*20910*/  UMOV UR4, 0xffffffff ;  /* 0xffffffff00047882 */ /* 0x000fc60000000000 */
[----:B------:R-:W-:Y:S05]  /*20920*/  BRA.DIV UR4, `(.L_x_779) ;  /* 0x0000004a04ac7947 */ /* 0x000fea000b800000 */
[----:B0-----:R-:W0:Y:S02]  /*20930*/  S2R R0, SR_TID.X ;  /* 0x0000000000007919 */ /* 0x001e240000002100 */
[----:B0-----:R-:W-:-:S04]  /*20940*/  SHF.R.U32.HI R0, RZ, 0x5, R0 ;  /* 0x00000005ff007819 */ /* 0x001fc80000011600 */
[----:B------:R-:W-:-:S05]  /*20950*/  LOP3.LUT R0, R0, 0x3, RZ, 0xc0, !PT ;  /* 0x0000000300007812 */ /* 0x000fca00078ec0ff */
[----:B------:R0:W1:Y:S02]  /*20960*/  SHFL.IDX PT, R14, R0, RZ, 0x1f ;  /* 0x00001fff000e7589 */ /* 0x00006400000e0000 */
.L_x_948:
[----:B-1----:R-:W-:-:S13]  /*20970*/  ISETP.NE.AND P0, PT, R14, RZ, PT ;  /* 0x000000ff0e00720c */ /* 0x002fda0003f05270 */
[----:B------:R-:W-:Y:S05]  /*20980*/  @P0 BRA `(.L_x_448) ;  /* 0x0000000000880947 */ /* 0x000fea0003800000 */
[----:B------:R-:W-:-:S03]  /*20990*/  UMOV UR4, 0xffffffff ;  /* 0xffffffff00047882 */ /* 0x000fc60000000000 */
[----:B------:R-:W-:Y:S05]  /*209a0*/  BRA.DIV UR4, `(.L_x_780) ;  /* 0x0000004a04c07947 */ /* 0x000fea000b800000 */
[----:B------:R-:W-:-:S13]  /*209b0*/  ELECT P6, URZ, PT ;  /* 0x00000000003f782f */ /* 0x000fda00038c0000 */
.L_x_951:
[----:B------:R-:W-:Y:S05]  /*209c0*/  @!P6 BRA `(.L_x_448) ;  /* 0x000000000078e947 */ /* 0x000fea0003800000 */
[----:B------:R-:W-:-:S06]  /*209d0*/  ULOP3.LUT UR4, UR61, 0x2, URZ, 0xfc, !UPT ;  /* 0x000000023d047892 */ /* 0x000fcc000f8efc3f */
[----:B0-----:R-:W-:-:S05]  /*209e0*/  IMAD.U32 R0, RZ, RZ, UR4 ;  /* 0x00000004ff007e24 */ /* 0x001fca000f8e00ff */
[----:B------:R-:W-:-:S13]  /*209f0*/  ISETP.NE.AND P0, PT, R0, 0x3, PT ;  /* 0x000000030000780c */ /* 0x000fda0003f05270 */
[----:B------:R-:W-:Y:S05]  /*20a00*/  @!P0 BRA `(.L_x_781) ;  /* 0x0000000000048947 */ /* 0x000fea0003800000 */
[----:B------:R-:W-:Y:S01]  /*20a10*/  BPT.TRAP 0x1 ;  /* 0x000000040000795c */ /* 0x000fe20000300000 */
.L_x_781:
[----:B------:R-:W-:Y:S01]  /*20a20*/  IMAD R5, R26, 0x8, R7 ;  /* 0x000000081a057824 */ /* 0x000fe200078e0207 */
[----:B------:R-:W-:Y:S01]  /*20a30*/  SHF.L.U32 R0, R28, 0x1f, RZ ;  /* 0x0000001f1c007819 */ /* 0x000fe200000006ff */
[----:B------:R-:W-:-:S03]  /*20a40*/  VIADD R26, R26, 0x1 ;  /* 0x000000011a1a7836 */ /* 0x000fc60000000000 */
[----:B------:R-:W0:Y:S02]  /*20a50*/  SYNCS.PHASECHK.TRANS64.TRYWAIT P1, [R5+URZ+0x30840], R0 ;  /* 0x03084000050075a7 */ /* 0x000e24000802017f */
[----:B------:R-:W-:-:S04]  /*20a60*/  ISETP.NE.AND P2, PT, R26, 0x2, PT ;  /* 0x000000021a00780c */ /* 0x000fc80003f45270 */
[----:B------:R-:W-:Y:S01]  /*20a70*/  SEL R3, RZ, 0x1, P2 ;  /* 0x00000001ff037807 */ /* 0x000fe20001000000 */
[----:B0-----:R-:W-:Y:S08]  /*20a80*/  @!P1 BRA `(.L_x_782) ;  /* 0x0000004800a89947 */ /* 0x001ff00003800000 */
.L_x_952:
[----:B------:R-:W-:Y:S02]  /*20a90*/  SEL R26, R26, RZ, P2 ;  /* 0x000000ff1a1a7207 */ /* 0x000fe40001000000 */
[----:B------:R-:W-:Y:S01]  /*20aa0*/  LOP3.LUT R2, R28, R3, RZ, 0x3c, !PT ;  /* 0x000000031c027212 */ /* 0x000fe200078e3cff */
[----:B------:R-:W-:Y:S06]  /*20ab0*/  @!P0 BRA `(.L_x_783) ;  /* 0x0000000000048947 */ /* 0x000fec0003800000 */
[----:B------:R-:W-:Y:S01]  /*20ac0*/  BPT.TRAP 0x1 ;  /* 0x000000040000795c */ /* 0x000fe20000300000 */
.L_x_783:
[----:B------:R-:W-:Y:S01]  /*20ad0*/  IMAD R3, R26, 0x8, R7 ;  /* 0x000000081a037824 */ /* 0x000fe200078e0207 */
[----:B------:R-:W-:-:S04]  /*20ae0*/  SHF.L.U32 R2, R2, 0x1f, RZ ;  /* 0x0000001f02027819 */ /* 0x000fc800000006ff */
[----:B------:R-:W1:Y:S02]  /*20af0*/  SYNCS.PHASECHK.TRANS64.TRYWAIT P1, [R3+URZ+0x30840], R2 ;  /* 0x03084002030075a7 */ /* 0x000e64000802017f */
[----:B-1----:R-:W-:Y:S05]  /*20b00*/  @!P1 BRA `(.L_x_784) ;  /* 0x00000048009c9947 */ /* 0x002fea0003800000 */
.L_x_953:
[----:B------:R-:W-:Y:S05]  /*20b10*/  @!P0 BRA `(.L_x_785) ;  /* 0x0000000000048947 */ /* 0x000fea0003800000 */
[----:B------:R-:W-:Y:S01]  /*20b20*/  BPT.TRAP 0x1 ;  /* 0x000000040000795c */ /* 0x000fe20000300000 */
.L_x_785:
[----:B------:R-:W2:Y:S02]  /*20b30*/  SYNCS.PHASECHK.TRANS64.TRYWAIT P1, [R5+URZ+0x30860], R0 ;  /* 0x03086000050075a7 */ /* 0x000ea4000802017f */
[----:B--2---:R-:W-:Y:S05]  /*20b40*/  @!P1 BRA `(.L_x_786) ;  /* 0x0000004800a09947 */ /* 0x004fea0003800000 */
.L_x_954:
[----:B------:R-:W-:Y:S05]  /*20b50*/  @!P0 BRA `(.L_x_787) ;  /* 0x0000000000048947 */ /* 0x000fea0003800000 */
[----:B------:R-:W-:Y:S01]  /*20b60*/  BPT.TRAP 0x1 ;  /* 0x000000040000795c */ /* 0x000fe20000300000 */
.L_x_787:
[----:B---3--:R3:W4:Y:S02]  /*20b70*/  SYNCS.PHASECHK.TRANS64.TRYWAIT P0, [R3+URZ+0x30860], R2 ;  /* 0x03086002030075a7 */ /* 0x008724000800017f */
[----:B----4-:R-:W-:Y:S05]  /*20b80*/  @!P0 NANOSLEEP.SYNCS 0x989680 ;  /* 0x009896800000895d */ /* 0x010fea0003900000 */
[----:B------:R-:W4:Y:S02]  /*20b90*/  @!P0 SYNCS.PHASECHK.TRANS64 P0, [R3+URZ+0x30860], R2 ;  /* 0x03086002030085a7 */ /* 0x000f24000800007f */
[----:B----4-:R-:W-:Y:S05]  /*20ba0*/  @!P0 BRA `(.L_x_787) ;  /* 0xfffffffc00f08947 */ /* 0x010fea000383ffff */
.L_x_448:
[----:B------:R-:W-:Y:S05]  /*20bb0*/  BSYNC B9 ;  /* 0x0000000000097941 */ /* 0x000fea0003800000 */
.L_x_445:
[----:B------:R-:W-:Y:S05]  /*20bc0*/  EXIT ;  /* 0x000000000000794d */ /* 0x000fea0003800000 */
.L_x_466:
[----:B0-----:R0:W1:Y:S02]  /*20bd0*/  SYNCS.PHASECHK.TRANS64.TRYWAIT P5, [R87+URZ+0x30890], R88 ;  /* 0x03089058570075a7 */ /* 0x00106400080a017f */
[----:B-1----:R-:W-:Y:S05]  /*20be0*/  @!P5 NANOSLEEP.SYNCS 0x989680 ;  /* 0x009896800000d95d */ /* 0x002fea0003900000 */
[----:B------:R-:W1:Y:S02]  /*20bf0*/  @!P5 SYNCS.PHASECHK.TRANS64 P5, [R87+URZ+0x30890], R88 ;  /* 0x030890585700d5a7 */ /* 0x000e6400080a007f */
[----:B-1----:R-:W-:Y:S05]  /*20c00*/  @!P5 BRA `(.L_x_466) ;  /* 0xfffffffc00f0d947 */ /* 0x002fea000383ffff */
[----:B------:R-:W-:Y:S05]  /*20c10*/  BRA `(.L_x_788) ;  /* 0xfffffe2800f87947 */ /* 0x000fea000383ffff */
.L_x_467:
[----:B------:R-:W-:Y:S01]  /*20c20*/  BSSY B1, `(.L_x_789) ;  /* 0x0000008000017945 */ /* 0x000fe20003800000 */
[----:B------:R-:W-:Y:S01]  /*20c30*/  IMAD.MOV.U32 R13, RZ, RZ, R117 ;  /* 0x000000ffff0d7224 */ /* 0x000fe200078e0075 */
[----:B------:R-:W-:Y:S01]  /*20c40*/  MOV R12, RZ ;  /* 0x000000ff000c7202 */ /* 0x000fe20000000f00 */
[----:B------:R-:W-:Y:S02]  /*20c50*/  IMAD.MOV.U32 R11, RZ, RZ, 0x1c1f ;  /* 0x00001c1fff0b7424 */ /* 0x000fe400078e00ff */
[----:B------:R-:W-:-:S07]  /*20c60*/  IMAD.MOV.U32 R15, RZ, RZ, -0x1 ;  /* 0xffffffffff0f7424 */ /* 0x000fce00078e00ff */
[----:B0-----:R-:W-:Y:S05]  /*20c70*/  WARPSYNC.COLLECTIVE R15, `(.L_x_790) ;  /* 0x000000000f087348 */ /* 0x001fea0003c00000 */
[----:B------:R1:W2:Y:S02]  /*20c80*/  SHFL.IDX P6, R14, R13, R12, R11 ;  /* 0x0000000c0d0e7389 */ /* 0x0002a400000c000b */
[----:B012---:R-:W-:Y:S01]  /*20c90*/  ENDCOLLECTIVE ;  /* 0x000000000000791b */ /* 0x007fe20003800000 */
.L_x_790:
[----:B------:R-:W-:Y:S05]  /*20ca0*/  BSYNC B1 ;  /* 0x0000000000017941 */ /* 0x000fea0003800000 */
.L_x_789:
[----:B------:R-:W-:Y:S02]  /*20cb0*/  IMAD.MOV.U32 R13, RZ, RZ, R120 ;  /* 0x000000ffff0d7224 */ /* 0x000fe400078e0078 */
[----:B------:R-:W-:Y:S02]  /*20cc0*/  IMAD.MOV.U32 R12, RZ, RZ, RZ ;  /* 0x000000ffff0c7224 */ /* 0x000fe400078e00ff */
[----:B------:R-:W-:Y:S02]  /*20cd0*/  IMAD.MOV.U32 R11, RZ, RZ, 0x1c1f ;  /* 0x00001c1fff0b7424 */ /* 0x000fe400078e00ff */
[----:B------:R-:W-:Y:S02]  /*20ce0*/  IMAD.MOV.U32 R15, RZ, RZ, -0x1 ;  /* 0xffffffffff0f7424 */ /* 0x000fe400078e00ff */
[----:B------:R-:W-:-:S07]  /*20cf0*/  IMAD.MOV.U32 R82, RZ, RZ, R14 ;  /* 0x000000ffff527224 */ /* 0x000fce00078e000e */
[----:B------:R-:W-:Y:S05]  /*20d00*/  WARPSYNC.COLLECTIVE R15, `(.L_x_791) ;  /* 0x000000000f087348 */ /* 0x000fea0003c00000 */
[----:B------:R0:W1:Y:S02]  /*20d10*/  SHFL.IDX P6, R14, R13, R12, R11 ;  /* 0x0000000c0d0e7389 */ /* 0x00006400000c000b */
[----:B01----:R-:W-:Y:S01]  /*20d20*/  ENDCOLLECTIVE ;  /* 0x000000000000791b */ /* 0x003fe20003800000 */
.L_x_791:
[----:B------:R-:W-:Y:S01]  /*20d30*/  IMAD.MOV.U32 R11, RZ, RZ, R14 ;  /* 0x000000ffff0b7224 */ /* 0x000fe200078e000e */
[----:B------:R-:W-:Y:S06]  /*20d40*/  BRA `(.L_x_792) ;  /* 0xfffffe2800c07947 */ /* 0x000fec000383ffff */
.L_x_492:
[----:B------:R-:W-:Y:S01]  /*20d50*/  BSSY B1, `(.L_x_793) ;  /* 0x0000008000017945 */ /* 0x000fe20003800000 */
[----:B0---4-:R-:W-:Y:S01]  /*20d60*/  IMAD.MOV.U32 R13, RZ, RZ, R117 ;  /* 0x000000ffff0d7224 */ /* 0x011fe200078e0075 */
[----:B---3--:R-:W-:Y:S01]  /*20d70*/  MOV R11, 0x1c1f ;  /* 0x00001c1f000b7802 */ /* 0x008fe20000000f00 */
[----:B------:R-:W-:Y:S02]  /*20d80*/  IMAD.MOV.U32 R12, RZ, RZ, 0x1 ;  /* 0x00000001ff0c7424 */ /* 0x000fe400078e00ff */
[----:B------:R-:W-:-:S07]  /*20d90*/  IMAD.MOV.U32 R15, RZ, RZ, -0x1 ;  /* 0xffffffffff0f7424 */ /* 0x000fce00078e00ff */
[----:B-12---:R-:W-:Y:S05]  /*20da0*/  WARPSYNC.COLLECTIVE R15, `(.L_x_794) ;  /* 0x000000000f087348 */ /* 0x006fea0003c00000 */
[----:B------:R0:W3:Y:S02]  /*20db0*/  SHFL.IDX P6, R14, R13, R12, R11 ;  /* 0x0000000c0d0e7389 */ /* 0x0000e400000c000b */
[----:B0123--:R-:W-:Y:S01]  /*20dc0*/  ENDCOLLECTIVE ;  /* 0x000000000000791b */ /* 0x00ffe20003800000 */
.L_x_794:
[----:B------:R-:W-:Y:S05]  /*20dd0*/  BSYNC B1 ;  /* 0x0000000000017941 */ /* 0x000fea0003800000 */
.L_x_793:
[----:B------:R-:W-:Y:S02]  /*20de0*/  IMAD.MOV.U32 R13, RZ, RZ, R120 ;  /* 0x000000ffff0d7224 */ /* 0x000fe400078e0078 */
[----:B------:R-:W-:Y:S02]  /*20df0*/  IMAD.MOV.U32 R12, RZ, RZ, 0x1 ;  /* 0x00000001ff0c7424 */ /* 0x000fe400078e00ff */
[----:B------:R-:W-:Y:S02]  /*20e00*/  IMAD.MOV.U32 R11, RZ, RZ, 0x1c1f ;  /* 0x00001c1fff0b7424 */ /* 0x000fe400078e00ff */
[----:B------:R-:W-:Y:S02]  /*20e10*/  IMAD.MOV.U32 R15, RZ, RZ, -0x1 ;  /* 0xffffffffff0f7424 */ /* 0x000fe400078e00ff */
[----:B------:R-:W-:-:S07]  /*20e20*/  IMAD.MOV.U32 R117, RZ, RZ, R14 ;  /* 0x000000ffff757224 */ /* 0x000fce00078e000e */
[----:B------:R-:W-:Y:S05]  /*20e30*/  WARPSYNC.COLLECTIVE R15, `(.L_x_795) ;  /* 0x000000000f087348 */ /* 0x000fea0003c00000 */
[----:B------:R0:W1:Y:S02]  /*20e40*/  SHFL.IDX P6, R14, R13, R12, R11 ;  /* 0x0000000c0d0e7389 */ /* 0x00006400000c000b */
[----:B01----:R-:W-:Y:S01]  /*20e50*/  ENDCOLLECTIVE ;  /* 0x000000000000791b */ /* 0x003fe20003800000 */
.L_x_795:
[----:B------:R-:W-:Y:S01]  /*20e60*/  IMAD.MOV.U32 R120, RZ, RZ, R14 ;  /* 0x000000ffff787224 */ /* 0x000fe200078e000e */
[----:B------:R-:W-:Y:S06]  /*20e70*/  BRA `(.L_x_796) ;  /* 0xfffffe3c00ec7947 */ /* 0x000fec000383ffff */
.L_x_522:
[----:B-1----:R1:W2:Y:S02]  /*20e80*/  SYNCS.PHASECHK.TRANS64.TRYWAIT P5, [R87+URZ+0x30890], R88 ;  /* 0x03089058570075a7 */ /* 0x0022a400080a017f */
[----:B--2---:R-:W-:Y:S05]  /*20e90*/  @!P5 NANOSLEEP.SYNCS 0x989680 ;  /* 0x009896800000d95d */ /* 0x004fea0003900000 */
[----:B------:R-:W2:Y:S02]  /*20ea0*/  @!P5 SYNCS.PHASECHK.TRANS64 P5, [R87+URZ+0x30890], R88 ;  /* 0x030890585700d5a7 */ /* 0x000ea400080a007f */
[----:B--2---:R-:W-:Y:S05]  /*20eb0*/  @!P5 BRA `(.L_x_522) ;  /* 0xfffffffc00f0d947 */ /* 0x004fea000383ffff */
[----:B------:R-:W-:Y:S05]  /*20ec0*/  BRA `(.L_x_797) ;  /* 0xfffffe60002c7947 */ /* 0x000fea000383ffff */
.L_x_523:
[----:B------:R-:W-:Y:S01]  /*20ed0*/  BSSY B1, `(.L_x_798) ;  /* 0x0000008000017945 */ /* 0x000fe20003800000 */
[----:B------:R-:W-:Y:S01]  /*20ee0*/  IMAD.MOV.U32 R13, RZ, RZ, R117 ;  /* 0x000000ffff0d7224 */ /* 0x000fe200078e0075 */
[----:B------:R-:W-:Y:S01]  /*20ef0*/  MOV R15, 0xffffffff ;  /* 0xffffffff000f7802 */ /* 0x000fe20000000f00 */
[----:B------:R-:W-:Y:S02]  /*20f00*/  IMAD.MOV.U32 R12, RZ, RZ, RZ ;  /* 0x000000ffff0c7224 */ /* 0x000fe400078e00ff */
[----:B------:R-:W-:-:S07]  /*20f10*/  IMAD.MOV.U32 R11, RZ, RZ, 0x1c1f ;  /* 0x00001c1fff0b7424 */ /* 0x000fce00078e00ff */
[----:B-1----:R-:W-:Y:S05]  /*20f20*/  WARPSYNC.COLLECTIVE R15, `(.L_x_799) ;  /* 0x000000000f087348 */ /* 0x002fea0003c00000 */
[----:B------:R0:W2:Y:S02]  /*20f30*/  SHFL.IDX P6, R14, R13, R12, R11 ;  /* 0x0000000c0d0e7389 */ /* 0x0000a400000c000b */
[----:B012---:R-:W-:Y:S01]  /*20f40*/  ENDCOLLECTIVE ;  /* 0x000000000000791b */ /* 0x007fe20003800000 */
.L_x_799:
[----:B------:R-:W-:Y:S05]  /*20f50*/  BSYNC B1 ;  /* 0x0000000000017941 */ /* 0x000fea0003800000 */
.L_x_798:
        /* <DEDUP_REMOVED lines=8> */
.L_x_800:
[----:B------:R-:W-:Y:S01]  /*20fe0*/  IMAD.MOV.U32 R11, RZ, RZ, R14 ;  /* 0x000000ffff0b7224 */ /* 0x000fe200078e000e */
[----:B------:R-:W-:Y:S06]  /*20ff0*/  BRA `(.L_x_801) ;  /* 0xfffffe5c00f87947 */ /* 0x000fec000383ffff */
.L_x_536:
[----:B------:R-:W-:Y:S01]  /*21000*/  BSSY B1, `(.L_x_802) ;  /* 0x0000008000017945 */ /* 0x000fe20003800000 */
[----:B--234-:R-:W-:Y:S02]  /*21010*/  IMAD.MOV.U32 R13, RZ, RZ, R117 ;  /* 0x000000ffff0d7224 */ /* 0x01cfe400078e0075 */
[----:B------:R-:W-:Y:S02]  /*21020*/  IMAD.MOV.U32 R12, RZ, RZ, 0x1 ;  /* 0x00000001ff0c7424 */ /* 0x000fe400078e00ff */
[----:B------:R-:W-:Y:S02]  /*21030*/  IMAD.MOV.U32 R11, RZ, RZ, 0x1c1f ;  /* 0x00001c1fff0b7424 */ /* 0x000fe400078e00ff */
[----:B------:R-:W-:-:S07]  /*21040*/  IMAD.MOV.U32 R15, RZ, RZ, -0x1 ;  /* 0xffffffffff0f7424 */ /* 0x000fce00078e00ff */
[----:B01----:R-:W-:Y:S05]  /*21050*/  WARPSYNC.COLLECTIVE R15, `(.L_x_803) ;  /* 0x000000000f087348 */ /* 0x003fea0003c00000 */
[----:B------:R2:W3:Y:S02]  /*21060*/  SHFL.IDX P6, R14, R13, R12, R11 ;  /* 0x0000000c0d0e7389 */ /* 0x0004e400000c000b */
[----:B0123--:R-:W-:Y:S01]  /*21070*/  ENDCOLLECTIVE ;  /* 0x000000000000791b */ /* 0x00ffe20003800000 */
.L_x_803:
[----:B------:R-:W-:Y:S05]  /*21080*/  BSYNC B1 ;  /* 0x0000000000017941 */ /* 0x000fea0003800000 */
.L_x_802:
[----:B------:R-:W-:Y:S01]  /*21090*/  IMAD.MOV.U32 R13, RZ, RZ, R120 ;  /* 0x000000ffff0d7224 */ /* 0x000fe200078e0078 */
[----:B------:R-:W-:Y:S01]  /*210a0*/  MOV R117, R14 ;  /* 0x0000000e00757202 */ /* 0x000fe20000000f00 */
[----:B------:R-:W-:Y:S02]  /*210b0*/  IMAD.MOV.U32 R12, RZ, RZ, 0x1 ;  /* 0x00000001ff0c7424 */ /* 0x000fe400078e00ff */
[----:B------:R-:W-:Y:S02]  /*210c0*/  IMAD.MOV.U32 R11, RZ, RZ, 0x1c1f ;  /* 0x00001c1fff0b7424 */ /* 0x000fe400078e00ff */
[----:B------:R-:W-:-:S07]  /*210d0*/  IMAD.MOV.U32 R15, RZ, RZ, -0x1 ;  /* 0xffffffffff0f7424 */ /* 0x000fce00078e00ff */
[----:B------:R-:W-:Y:S05]  /*210e0*/  WARPSYNC.COLLECTIVE R15, `(.L_x_804) ;  /* 0x000000000f087348 */ /* 0x000fea0003c00000 */
[----:B------:R0:W1:Y:S02]  /*210f0*/  SHFL.IDX P6, R14, R13, R12, R11 ;  /* 0x0000000c0d0e7389 */ /* 0x00006400000c000b */
[----:B01----:R-:W-:Y:S01]  /*21100*/  ENDCOLLECTIVE ;  /* 0x000000000000791b */ /* 0x003fe20003800000 */
.L_x_804:
[----:B------:R-:W-:Y:S01]  /*21110*/  IMAD.MOV.U32 R36, RZ, RZ, R14 ;  /* 0x000000ffff247224 */ /* 0x000fe200078e000e */
[----:B------:R-:W-:Y:S06]  /*21120*/  BRA `(.L_x_805) ;  /* 0xfffffe7400a87947 */ /* 0x000fec000383ffff */
.L_x_549:
[----:B0-----:R0:W1:Y:S02]  /*21130*/  SYNCS.PHASECHK.TRANS64.TRYWAIT P3, [R87+URZ+0x30890], R88 ;  /* 0x03089058570075a7 */ /* 0x001064000806017f */
[----:B-1----:R-:W-:Y:S05]  /*21140*/  @!P3 NANOSLEEP.SYNCS 0x989680 ;  /* 0x009896800000b95d */ /* 0x002fea0003900000 */
[----:B------:R-:W1:Y:S02]  /*21150*/  @!P3 SYNCS.PHASECHK.TRANS64 P3, [R87+URZ+0x30890], R88 ;  /* 0x030890585700b5a7 */ /* 0x000e64000806007f */
[----:B-1----:R-:W-:Y:S05]  /*21160*/  @!P3 BRA `(.L_x_549) ;  /* 0xfffffffc00f0b947 */ /* 0x002fea000383ffff */
[----:B------:R-:W-:Y:S05]  /*21170*/  BRA `(.L_x_806) ;  /* 0xfffffe8c00a87947 */ /* 0x000fea000383ffff */
.L_x_550:
[----:B------:R-:W-:Y:S01]  /*21180*/  BSSY B1, `(.L_x_807) ;  /* 0x0000008000017945 */ /* 0x000fe20003800000 */
[----:B------:R-:W-:Y:S02]  /*21190*/  IMAD.MOV.U32 R13, RZ, RZ, R41 ;  /* 0x000000ffff0d7224 */ /* 0x000fe400078e0029 */
[----:B------:R-:W-:Y:S02]  /*211a0*/  IMAD.MOV.U32 R12, RZ, RZ, RZ ;  /* 0x000000ffff0c7224 */ /* 0x000fe400078e00ff */
[----:B------:R-:W-:Y:S02]  /*211b0*/  IMAD.MOV.U32 R11, RZ, RZ, 0x1c1f ;  /* 0x00001c1fff0b7424 */ /* 0x000fe400078e00ff */
[----:B------:R-:W-:-:S07]  /*211c0*/  IMAD.MOV.U32 R15, RZ, RZ, -0x1 ;  /* 0xffffffffff0f7424 */ /* 0x000fce00078e00ff */
[----:B0-----:R-:W-:Y:S05]  /*211d0*/  WARPSYNC.COLLECTIVE R15, `(.L_x_808) ;  /* 0x000000000f087348 */ /* 0x001fea0003c00000 */
[----:B------:R1:W2:Y:S02]  /*211e0*/  SHFL.IDX P6, R14, R13, R12, R11 ;  /* 0x0000000c0d0e7389 */ /* 0x0002a400000c000b */
[----:B012---:R-:W-:Y:S01]  /*211f0*/  ENDCOLLECTIVE ;  /* 0x000000000000791b */ /* 0x007fe20003800000 */
.L_x_808:
[----:B------:R-:W-:Y:S05]  /*21200*/  BSYNC B1 ;  /* 0x0000000000017941 */ /* 0x000fea0003800000 */
.L_x_807:
[----:B------:R-:W-:Y:S01]  /*21210*/  MOV R13, R40 ;  /* 0x00000028000d7202 */ /* 0x000fe20000000f00 */
[----:B------:R-:W-:Y:S02]  /*21220*/  IMAD.MOV.U32 R12, RZ, RZ, RZ ;  /* 0x000000ffff0c7224 */ /* 0x000fe400078e00ff */
[----:B------:R-:W-:Y:S02]  /*21230*/  IMAD.MOV.U32 R11, RZ, RZ, 0x1c1f ;  /* 0x00001c1fff0b7424 */ /* 0x000fe400078e00ff */
[----:B------:R-:W-:Y:S02]  /*21240*/  IMAD.MOV.U32 R15, RZ, RZ, -0x1 ;  /* 0xffffffffff0f7424 */ /* 0x000fe400078e00ff */
[----:B------:R-:W-:-:S07]  /*21250*/  IMAD.MOV.U32 R39, RZ, RZ, R14 ;  /* 0x000000ffff277224 */ /* 0x000fce00078e000e */
[----:B------:R-:W-:Y:S05]  /*21260*/  WARPSYNC.COLLECTIVE R15, `(.L_x_809) ;  /* 0x000000000f087348 */ /* 0x000fea0003c00000 */
[----:B------:R0:W1:Y:S02]  /*21270*/  SHFL.IDX P6, R14, R13, R12, R11 ;  /* 0x0000000c0d0e7389 */ /* 0x00006400000c000b */
[----:B01----:R-:W-:Y:S01]  /*21280*/  ENDCOLLECTIVE ;  /* 0x000000000000791b */ /* 0x003fe20003800000 */
.L_x_809:
[----:B------:R-:W-:Y:S01]  /*21290*/  IMAD.MOV.U32 R38, RZ, RZ, R14 ;  /* 0x000000ffff267224 */ /* 0x000fe200078e000e */
[----:B------:R-:W-:Y:S06]  /*212a0*/  BRA `(.L_x_810) ;  /* 0xfffffe8c00cc7947 */ /* 0x000fec000383ffff */
.L_x_553:
[----:B------:R-:W-:Y:S01]  /*212b0*/  BSSY B1, `(.L_x_811) ;  /* 0x0000008000017945 */ /* 0x000fe20003800000 */
[----:B----4-:R-:W-:Y:S02]  /*212c0*/  IMAD.MOV.U32 R13, RZ, RZ, R41 ;  /* 0x000000ffff0d7224 */ /* 0x010fe400078e0029 */
[----:B------:R-:W-:Y:S02]  /*212d0*/  IMAD.MOV.U32 R12, RZ, RZ, 0x1 ;  /* 0x00000001ff0c7424 */ /* 0x000fe400078e00ff */
[----:B------:R-:W-:Y:S02]  /*212e0*/  IMAD.MOV.U32 R11, RZ, RZ, 0x1c1f ;  /* 0x00001c1fff0b7424 */ /* 0x000fe400078e00ff */
[----:B------:R-:W-:-:S07]  /*212f0*/  IMAD.MOV.U32 R15, RZ, RZ, -0x1 ;  /* 0xffffffffff0f7424 */ /* 0x000fce00078e00ff */
[----:B0123--:R-:W-:Y:S05]  /*21300*/  WARPSYNC.COLLECTIVE R15, `(.L_x_812) ;  /* 0x000000000f087348 */ /* 0x00ffea0003c00000 */
[----:B------:R4:W0:Y:S02]  /*21310*/  SHFL.IDX P6, R14, R13, R12, R11 ;  /* 0x0000000c0d0e7389 */ /* 0x00082400000c000b */
[----:B01234-:R-:W-:Y:S01]  /*21320*/  ENDCOLLECTIVE ;  /* 0x000000000000791b */ /* 0x01ffe20003800000 */
.L_x_812:
[----:B------:R-:W-:Y:S05]  /*21330*/  BSYNC B1 ;  /* 0x0000000000017941 */ /* 0x000fea0003800000 */
.L_x_811:
[----:B------:R-:W-:Y:S01]  /*21340*/  IMAD.MOV.U32 R13, RZ, RZ, R40 ;  /* 0x000000ffff0d7224 */ /* 0x000fe200078e0028 */
[----:B------:R-:W-:Y:S01]  /*21350*/  MOV R12, 0x1 ;  /* 0x00000001000c7802 */ /* 0x000fe20000000f00 */
[----:B------:R-:W-:Y:S02]  /*21360*/  IMAD.MOV.U32 R11, RZ, RZ, 0x1c1f ;  /* 0x00001c1fff0b7424 */ /* 0x000fe400078e00ff */
[----:B------:R-:W-:Y:S02]  /*21370*/  IMAD.MOV.U32 R15, RZ, RZ, -0x1 ;  /* 0xffffffffff0f7424 */ /* 0x000fe400078e00ff */
[----:B------:R-:W-:-:S07]  /*21380*/  IMAD.MOV.U32 R39, RZ, RZ, R14 ;  /* 0x000000ffff277224 */ /* 0x000fce00078e000e */
[----:B------:R-:W-:Y:S05]  /*21390*/  WARPSYNC.COLLECTIVE R15, `(.L_x_813) ;  /* 0x000000000f087348 */ /* 0x000fea0003c00000 */
[----:B------:R0:W1:Y:S02]  /*213a0*/  SHFL.IDX P6, R14, R13, R12, R11 ;  /* 0x0000000c0d0e7389 */ /* 0x00006400000c000b */
[----:B01----:R-:W-:Y:S01]  /*213b0*/  ENDCOLLECTIVE ;  /* 0x000000000000791b */ /* 0x003fe20003800000 */
.L_x_813:
[----:B------:R-:W-:Y:S01]  /*213c0*/  IMAD.MOV.U32 R38, RZ, RZ, R14 ;  /* 0x000000ffff267224 */ /* 0x000fe200078e000e */
[----:B------:R-:W-:Y:S06]  /*213d0*/  BRA `(.L_x_814) ;  /* 0xfffffe9000287947 */ /* 0x000fec000383ffff */
.L_x_557:
[----:B---3--:R3:W0:Y:S02]  /*213e0*/  SYNCS.PHASECHK.TRANS64.TRYWAIT P2, [R87+URZ+0x308b0], R88 ;  /* 0x0308b058570075a7 */ /* 0x008624000804017f */
[----:B0-----:R-:W-:Y:S05]  /*213f0*/  @!P2 NANOSLEEP.SYNCS 0x989680 ;  /* 0x009896800000a95d */ /* 0x001fea0003900000 */
[----:B------:R-:W0:Y:S02]  /*21400*/  @!P2 SYNCS.PHASECHK.TRANS64 P2, [R87+URZ+0x308b0], R88 ;  /* 0x0308b0585700a5a7 */ /* 0x000e24000804007f */
[----:B0-----:R-:W-:Y:S05]  /*21410*/  @!P2 BRA `(.L_x_557) ;  /* 0xfffffffc00f0a947 */ /* 0x001fea000383ffff */
[----:B------:R-:W-:Y:S05]  /*21420*/  BRA `(.L_x_815) ;  /* 0xfffffe9400047947 */ /* 0x000fea000383ffff */
.L_x_575:
[----:B------:R-:W-:Y:S01]  /*21430*/  BSSY B1, `(.L_x_816) ;  /* 0x0000008000017945 */ /* 0x000fe20003800000 */
[----:B------:R-:W-:Y:S02]  /*21440*/  IMAD.MOV.U32 R13, RZ, RZ, R25 ;  /* 0x000000ffff0d7224 */ /* 0x000fe400078e0019 */
[----:B------:R-:W-:Y:S02]  /*21450*/  IMAD.MOV.U32 R12, RZ, RZ, RZ ;  /* 0x000000ffff0c7224 */ /* 0x000fe400078e00ff */
[----:B------:R-:W-:Y:S02]  /*21460*/  IMAD.MOV.U32 R11, RZ, RZ, 0x1c1f ;  /* 0x00001c1fff0b7424 */ /* 0x000fe400078e00ff */
[----:B------:R-:W-:-:S07]  /*21470*/  IMAD.MOV.U32 R15, RZ, RZ, -0x1 ;  /* 0xffffffffff0f7424 */ /* 0x000fce00078e00ff */
[----:B------:R-:W-:Y:S05]  /*21480*/  WARPSYNC.COLLECTIVE R15, `(.L_x_817) ;  /* 0x000000000f087348 */ /* 0x000fea0003c00000 */
[----:B------:R0:W1:Y:S02]  /*21490*/  SHFL.IDX P6, R14, R13, R12, R11 ;  /* 0x0000000c0d0e7389 */ /* 0x00006400000c000b */
[----:B01----:R-:W-:Y:S01]  /*214a0*/  ENDCOLLECTIVE ;  /* 0x000000000000791b */ /* 0x003fe20003800000 */
.L_x_817:
[----:B------:R-:W-:Y:S05]  /*214b0*/  BSYNC B1 ;  /* 0x0000000000017941 */ /* 0x000fea0003800000 */
.L_x_816:
[----:B------:R-:W-:Y:S01]  /*214c0*/  IMAD.MOV.U32 R13, RZ, RZ, R24 ;  /* 0x000000ffff0d7224 */ /* 0x000fe200078e0018 */
[----:B------:R-:W-:Y:S01]  /*214d0*/  MOV R11, 0x1c1f ;  /* 0x00001c1f000b7802 */ /* 0x000fe20000000f00 */
[----:B------:R-:W-:Y:S02]  /*214e0*/  IMAD.MOV.U32 R12, RZ, RZ, RZ ;  /* 0x000000ffff0c7224 */ /* 0x000fe400078e00ff */
[----:B------:R-:W-:Y:S02]  /*214f0*/  IMAD.MOV.U32 R15, RZ, RZ, -0x1 ;  /* 0xffffffffff0f7424 */ /* 0x000fe400078e00ff */
[----:B------:R-:W-:-:S07]  /*21500*/  IMAD.MOV.U32 R3, RZ, RZ, R14 ;  /* 0x000000ffff037224 */ /* 0x000fce00078e000e */
[----:B------:R-:W-:Y:S05]  /*21510*/  WARPSYNC.COLLECTIVE R15, `(.L_x_818) ;  /* 0x000000000f087348 */ /* 0x000fea0003c00000 */
[----:B------:R0:W1:Y:S02]  /*21520*/  SHFL.IDX P6, R14, R13, R12, R11 ;  /* 0x0000000c0d0e7389 */ /* 0x00006400000c000b */
[----:B01----:R-:W-:Y:S01]  /*21530*/  ENDCOLLECTIVE ;  /* 0x000000000000791b */ /* 0x003fe20003800000 */
.L_x_818:
[----:B------:R-:W-:Y:S02]  /*21540*/  IMAD.MOV.U32 R13, RZ, RZ, R27 ;  /* 0x000000ffff0d7224 */ /* 0x000fe400078e001b */
[----:B------:R-:W-:-:S07]  /*21550*/  IMAD.MOV.U32 R0, RZ, RZ, R14 ;  /* 0x000000ffff007224 */ /* 0x000fce00078e000e */
[----:B------:R-:W-:Y:S05]  /*21560*/  WARPSYNC.COLLECTIVE R15, `(.L_x_819) ;  /* 0x000000000f087348 */ /* 0x000fea0003c00000 */
[----:B------:R0:W1:Y:S02]  /*21570*/  SHFL.IDX P6, R14, R13, R12, R11 ;  /* 0x0000000c0d0e7389 */ /* 0x00006400000c000b */
[----:B01----:R-:W-:Y:S01]  /*21580*/  ENDCOLLECTIVE ;  /* 0x000000000000791b */ /* 0x003fe20003800000 */
.L_x_819:
[----:B------:R-:W-:Y:S02]  /*21590*/  IMAD.MOV.U32 R13, RZ, RZ, R26 ;  /* 0x000000ffff0d7224 */ /* 0x000fe400078e001a */
[----:B------:R-:W-:-:S07]  /*215a0*/  IMAD.MOV.U32 R5, RZ, RZ, R14 ;  /* 0x000000ffff057224 */ /* 0x000fce00078e000e */
[----:B------:R-:W-:Y:S05]  /*215b0*/  WARPSYNC.COLLECTIVE R15, `(.L_x_820) ;  /* 0x000000000f087348 */ /* 0x000fea0003c00000 */
[----:B------:R0:W1:Y:S02]  /*215c0*/  SHFL.IDX P6, R14, R13, R12, R11 ;  /* 0x0000000c0d0e7389 */ /* 0x00006400000c000b */
[----:B01----:R-:W-:Y:S01]  /*215d0*/  ENDCOLLECTIVE ;  /* 0x000000000000791b */ /* 0x003fe20003800000 */
.L_x_820:
[----:B------:R-:W-:Y:S05]  /*215e0*/  BRA `(.L_x_821) ;  /* 0xfffffea000dc7947 */ /* 0x000fea000383ffff */
.L_x_579:
[----:B0-----:R0:W1:Y:S02]  /*215f0*/  SYNCS.PHASECHK.TRANS64.TRYWAIT P0, [R2+URZ+0x30800], R5 ;  /* 0x03080005020075a7 */ /* 0x001064000800017f */
[----:B-1----:R-:W-:Y:S05]  /*21600*/  @!P0 NANOSLEEP.SYNCS 0x989680 ;  /* 0x009896800000895d */ /* 0x002fea0003900000 */
[----:B------:R-:W1:Y:S02]  /*21610*/  @!P0 SYNCS.PHASECHK.TRANS64 P0, [R2+URZ+0x30800], R5 ;  /* 0x03080005020085a7 */ /* 0x000e64000800007f */
[----:B-1----:R-:W-:Y:S05]  /*21620*/  @!P0 BRA `(.L_x_579) ;  /* 0xfffffffc00f08947 */ /* 0x002fea000383ffff */
[----:B------:R-:W-:Y:S05]  /*21630*/  BRA `(.L_x_822) ;  /* 0xfffffeac00747947 */ /* 0x000fea000383ffff */
.L_x_603:
        /* <DEDUP_REMOVED lines=8> */
.L_x_824:
[----:B------:R-:W-:Y:S05]  /*216c0*/  BSYNC B1 ;  /* 0x0000000000017941 */ /* 0x000fea0003800000 */
.L_x_823:
        /* <DEDUP_REMOVED lines=8> */
.L_x_825:
[----:B------:R-:W-:Y:S02]  /*21750*/  IMAD.MOV.U32 R13, RZ, RZ, R27 ;  /* 0x000000ffff0d7224 */ /* 0x000fe400078e001b */
[----:B------:R-:W-:-:S07]  /*21760*/  IMAD.MOV.U32 R0, RZ, RZ, R14 ;  /* 0x000000ffff007224 */ /* 0x000fce00078e000e */
[----:B------:R-:W-:Y:S05]  /*21770*/  WARPSYNC.COLLECTIVE R15, `(.L_x_826) ;  /* 0x000000000f087348 */ /* 0x000fea0003c00000 */
[----:B------:R0:W1:Y:S02]  /*21780*/  SHFL.IDX P6, R14, R13, R12, R11 ;  /* 0x0000000c0d0e7389 */ /* 0x00006400000c000b */
[----:B01----:R-:W-:Y:S01]  /*21790*/  ENDCOLLECTIVE ;  /* 0x000000000000791b */ /* 0x003fe20003800000 */
.L_x_826:
[----:B------:R-:W-:Y:S02]  /*217a0*/  IMAD.MOV.U32 R13, RZ, RZ, R26 ;  /* 0x000000ffff0d7224 */ /* 0x000fe400078e001a */
[----:B------:R-:W-:-:S07]  /*217b0*/  IMAD.MOV.U32 R21, RZ, RZ, R14 ;  /* 0x000000ffff157224 */ /* 0x000fce00078e000e */
[----:B------:R-:W-:Y:S05]  /*217c0*/  WARPSYNC.COLLECTIVE R15, `(.L_x_827) ;  /* 0x000000000f087348 */ /* 0x000fea0003c00000 */
[----:B------:R0:W1:Y:S02]  /*217d0*/  SHFL.IDX P6, R14, R13, R12, R11 ;  /* 0x0000000c0d0e7389 */ /* 0x00006400000c000b */
[----:B01----:R-:W-:Y:S01]  /*217e0*/  ENDCOLLECTIVE ;  /* 0x000000000000791b */ /* 0x003fe20003800000 */
.L_x_827:
[----:B------:R-:W-:Y:S01]  /*217f0*/  IMAD.MOV.U32 R20, RZ, RZ, R14 ;  /* 0x000000ffff147224 */ /* 0x000fe200078e000e */
[----:B------:R-:W-:Y:S06]  /*21800*/  BRA `(.L_x_828) ;  /* 0xfffffecc00207947 */ /* 0x000fec000383ffff */
.L_x_607:
[----:B0-----:R0:W1:Y:S02]  /*21810*/  SYNCS.PHASECHK.TRANS64.TRYWAIT P0, [R2+URZ+0x30800], R5 ;  /* 0x03080005020075a7 */ /* 0x001064000800017f */
[----:B-1----:R-:W-:Y:S05]  /*21820*/  @!P0 NANOSLEEP.SYNCS 0x989680 ;  /* 0x009896800000895d */ /* 0x002fea0003900000 */
[----:B------:R-:W1:Y:S02]  /*21830*/  @!P0 SYNCS.PHASECHK.TRANS64 P0, [R2+URZ+0x30800], R5 ;  /* 0x03080005020085a7 */ /* 0x000e64000800007f */
[----:B-1----:R-:W-:Y:S05]  /*21840*/  @!P0 BRA `(.L_x_607) ;  /* 0xfffffffc00f08947 */ /* 0x002fea000383ffff */
[----:B------:R-:W-:Y:S05]  /*21850*/  BRA `(.L_x_829) ;  /* 0xfffffed400207947 */ /* 0x000fea000383ffff */
.L_x_621:
[----:B-1----:R1:W0:Y:S02]  /*21860*/  SYNCS.PHASECHK.TRANS64.TRYWAIT P1, [R3+URZ+0x30830], R0 ;  /* 0x03083000030075a7 */ /* 0x002224000802017f */
[----:B0-----:R-:W-:Y:S05]  /*21870*/  @!P1 NANOSLEEP.SYNCS 0x989680 ;  /* 0x009896800000995d */ /* 0x001fea0003900000 */
[----:B------:R-:W0:Y:S02]  /*21880*/  @!P1 SYNCS.PHASECHK.TRANS64 P1, [R3+URZ+0x30830], R0 ;  /* 0x03083000030095a7 */ /* 0x000e24000802007f */
[----:B0-----:R-:W-:Y:S05]  /*21890*/  @!P1 BRA `(.L_x_621) ;  /* 0xfffffffc00f09947 */ /* 0x001fea000383ffff */
[----:B------:R-:W-:Y:S05]  /*218a0*/  BRA `(.L_x_620) ;  /* 0xfffffef800507947 */ /* 0x000fea000383ffff */
.L_x_629:
[----:B-1----:R1:W2:Y:S02]  /*218b0*/  SYNCS.PHASECHK.TRANS64.TRYWAIT P1, [R11+URZ+0x30830], R0 ;  /* 0x030830000b0075a7 */ /* 0x0022a4000802017f */
[----:B--2---:R-:W-:Y:S05]  /*218c0*/  @!P1 NANOSLEEP.SYNCS 0x989680 ;  /* 0x009896800000995d */ /* 0x004fea0003900000 */
[----:B------:R-:W2:Y:S02]  /*218d0*/  @!P1 SYNCS.PHASECHK.TRANS64 P1, [R11+URZ+0x30830], R0 ;  /* 0x030830000b0095a7 */ /* 0x000ea4000802007f */
[----:B--2---:R-:W-:Y:S05]  /*218e0*/  @!P1 BRA `(.L_x_629) ;  /* 0xfffffffc00f09947 */ /* 0x004fea000383ffff */
[----:B------:R-:W-:Y:S05]  /*218f0*/  BRA `(.L_x_628) ;  /* 0xffffff2400907947 */ /* 0x000fea000383ffff */
.L_x_634:
[----:B-1----:R1:W2:Y:S02]  /*21900*/  SYNCS.PHASECHK.TRANS64.TRYWAIT P1, [R13+URZ+0x30850], R0 ;  /* 0x030850000d0075a7 */ /* 0x0022a4000802017f */
[----:B--2---:R-:W-:Y:S05]  /*21910*/  @!P1 NANOSLEEP.SYNCS 0x989680 ;  /* 0x009896800000995d */ /* 0x004fea0003900000 */
[----:B------:R-:W2:Y:S02]  /*21920*/  @!P1 SYNCS.PHASECHK.TRANS64 P1, [R13+URZ+0x30850], R0 ;  /* 0x030850000d0095a7 */ /* 0x000ea4000802007f */
[----:B--2---:R-:W-:Y:S05]  /*21930*/  @!P1 BRA `(.L_x_634) ;  /* 0xfffffffc00f09947 */ /* 0x004fea000383ffff */
[----:B------:R-:W-:Y:S05]  /*21940*/  BRA `(.L_x_633) ;  /* 0xffffff3400447947 */ /* 0x000fea000383ffff */
.L_x_642:
[----:B-1----:R1:W2:Y:S02]  /*21950*/  SYNCS.PHASECHK.TRANS64.TRYWAIT P1, [R8+URZ+0x30850], R3 ;  /* 0x03085003080075a7 */ /* 0x0022a4000802017f */
[----:B--2---:R-:W-:Y:S05]  /*21960*/  @!P1 NANOSLEEP.SYNCS 0x989680 ;  /* 0x009896800000995d */ /* 0x004fea0003900000 */
[----:B------:R-:W2:Y:S02]  /*21970*/  @!P1 SYNCS.PHASECHK.TRANS64 P1, [R8+URZ+0x30850], R3 ;  /* 0x03085003080095a7 */ /* 0x000ea4000802007f */
[----:B--2---:R-:W-:Y:S05]  /*21980*/  @!P1 BRA `(.L_x_642) ;  /* 0xfffffffc00f09947 */ /* 0x004fea000383ffff */
[----:B------:R-:W-:Y:S05]  /*21990*/  BRA `(.L_x_641) ;  /* 0xffffff54001c7947 */ /* 0x000fea000383ffff */
.L_x_679:
[----:B------:R-:W0:Y:S01]  /*219a0*/  S2R R9, SR_TID.X ;  /* 0x0000000000097919 */ /* 0x000e220000002100 */
[----:B------:R-:W-:Y:S01]  /*219b0*/  BSSY B1, `(.L_x_830) ;  /* 0x000000a000017945 */ /* 0x000fe20003800000 */
[----:B------:R-:W-:Y:S01]  /*219c0*/  IMAD.MOV.U32 R12, RZ, RZ, RZ ;  /* 0x000000ffff0c7224 */ /* 0x000fe200078e00ff */
[----:B------:R-:W-:Y:S01]  /*219d0*/  MOV R11, 0x1f ;  /* 0x0000001f000b7802 */ /* 0x000fe20000000f00 */
[----:B------:R-:W-:Y:S01]  /*219e0*/  IMAD.MOV.U32 R15, RZ, RZ, -0x1 ;  /* 0xffffffffff0f7424 */ /* 0x000fe200078e00ff */
[----:B0-----:R-:W-:-:S04]  /*219f0*/  SHF.R.U32.HI R9, RZ, 0x5, R9 ;  /* 0x00000005ff097819 */ /* 0x001fc80000011609 */
[----:B------:R-:W-:-:S05]  /*21a00*/  LOP3.LUT R9, R9, 0x3, RZ, 0xc0, !PT ;  /* 0x0000000309097812 */ /* 0x000fca00078ec0ff */
[----:B------:R-:W-:-:S07]  /*21a10*/  IMAD.MOV.U32 R13, RZ, RZ, R9 ;  /* 0x000000ffff0d7224 */ /* 0x000fce00078e0009 */
[----:B------:R-:W-:Y:S05]  /*21a20*/  WARPSYNC.COLLECTIVE R15, `(.L_x_831) ;  /* 0x000000000f087348 */ /* 0x000fea0003c00000 */
[----:B------:R0:W1:Y:S02]  /*21a30*/  SHFL.IDX P6, R14, R13, R12, R11 ;  /* 0x0000000c0d0e7389 */ /* 0x00006400000c000b */
[----:B01----:R-:W-:Y:S01]  /*21a40*/  ENDCOLLECTIVE ;  /* 0x000000000000791b */ /* 0x003fe20003800000 */
.L_x_831:
[----:B------:R-:W-:Y:S05]  /*21a50*/  BSYNC B1 ;  /* 0x0000000000017941 */ /* 0x000fea0003800000 */
.L_x_830:
[----:B------:R-:W-:Y:S05]  /*21a60*/  BRA `(.L_x_832) ;  /* 0xffffff9800107947 */ /* 0x000fea000383ffff */
.L_x_681:
[----:B------:R-:W-:Y:S01]  /*21a70*/  BSSY B1, `(.L_x_833) ;  /* 0x0000006000017945 */ /* 0x000fe20003800000 */
[----:B------:R-:W-:-:S07]  /*21a80*/  IMAD.MOV.U32 R15, RZ, RZ, -0x1 ;  /* 0xffffffffff0f7424 */ /* 0x000fce00078e00ff */
[----:B0-----:R-:W-:Y:S05]  /*21a90*/  WARPSYNC.COLLECTIVE R15, `(.L_x_834) ;  /* 0x000000000f0c7348 */ /* 0x001fea0003c00000 */
[----:B------:R-:W-:Y:S02]  /*21aa0*/  ELECT P6, UR62, PT ;  /* 0x00000000003e782f */ /* 0x000fe400038c0000 */
[----:B------:R-:W-:Y:S01]  /*21ab0*/  MOV R14, UR62 ;  /* 0x0000003e000e7c02 */ /* 0x000fe20008000f00 */
[----:B0-----:R-:W-:Y:S10]  /*21ac0*/  ENDCOLLECTIVE ;  /* 0x000000000000791b */ /* 0x001ff40003800000 */
.L_x_834:
[----:B------:R-:W-:Y:S05]  /*21ad0*/  BSYNC B1 ;  /* 0x0000000000017941 */ /* 0x000fea0003800000 */
.L_x_833:
[----:B------:R-:W-:Y:S05]  /*21ae0*/  BRA `(.L_x_680) ;  /* 0xffffff9800087947 */ /* 0x000fea000383ffff */
.L_x_683:
[----:B0-----:R0:W1:Y:S02]  /*21af0*/  SYNCS.PHASECHK.TRANS64.TRYWAIT P0, [R22+URZ+0x30820], R5 ;  /* 0x03082005160075a7 */ /* 0x001064000800017f */
[----:B-1----:R-:W-:Y:S05]  /*21b00*/  @!P0 NANOSLEEP.SYNCS 0x989680 ;  /* 0x009896800000895d */ /* 0x002fea0003900000 */
[----:B------:R-:W1:Y:S02]  /*21b10*/  @!P0 SYNCS.PHASECHK.TRANS64 P0, [R22+URZ+0x30820], R5 ;  /* 0x03082005160085a7 */ /* 0x000e64000800007f */
[----:B-1----:R-:W-:Y:S05]  /*21b20*/  @!P0 BRA `(.L_x_683) ;  /* 0xfffffffc00f08947 */ /* 0x002fea000383ffff */
[----:B------:R-:W-:Y:S05]  /*21b30*/  BRA `(.L_x_835) ;  /* 0xffffff9800187947 */ /* 0x000fea000383ffff */
.L_x_687:
[----:B-1----:R1:W2:Y:S02]  /*21b40*/  SYNCS.PHASECHK.TRANS64.TRYWAIT P0, [R9+URZ+0x308a0], R8 ;  /* 0x0308a008090075a7 */ /* 0x0022a4000800017f */
[----:B--2---:R-:W-:Y:S05]  /*21b50*/  @!P0 NANOSLEEP.SYNCS 0x989680 ;  /* 0x009896800000895d */ /* 0x004fea0003900000 */
[----:B------:R-:W2:Y:S02]  /*21b60*/  @!P0 SYNCS.PHASECHK.TRANS64 P0, [R9+URZ+0x308a0], R8 ;  /* 0x0308a008090085a7 */ /* 0x000ea4000800007f */
[----:B--2---:R-:W-:Y:S05]  /*21b70*/  @!P0 BRA `(.L_x_687) ;  /* 0xfffffffc00f08947 */ /* 0x004fea000383ffff */
[----:B------:R-:W-:Y:S05]  /*21b80*/  BRA `(.L_x_836) ;  /* 0xffffff9800307947 */ /* 0x000fea000383ffff */
.L_x_694:
[----:B0-----:R0:W2:Y:S02]  /*21b90*/  SYNCS.PHASECHK.TRANS64.TRYWAIT P0, [R9+URZ+0x308c0], R8 ;  /* 0x0308c008090075a7 */ /* 0x0010a4000800017f */
[----:B--2---:R-:W-:Y:S05]  /*21ba0*/  @!P0 NANOSLEEP.SYNCS 0x989680 ;  /* 0x009896800000895d */ /* 0x004fea0003900000 */
[----:B------:R-:W2:Y:S02]  /*21bb0*/  @!P0 SYNCS.PHASECHK.TRANS64 P0, [R9+URZ+0x308c0], R8 ;  /* 0x0308c008090085a7 */ /* 0x000ea4000800007f */
[----:B--2---:R-:W-:Y:S05]  /*21bc0*/  @!P0 BRA `(.L_x_694) ;  /* 0xfffffffc00f08947 */ /* 0x004fea000383ffff */
[----:B------:R-:W-:Y:S05]  /*21bd0*/  BRA `(.L_x_837) ;  /* 0xffffff9c002c7947 */ /* 0x000fea000383ffff */
.L_x_703:
[----:B-1----:R1:W2:Y:S02]  /*21be0*/  SYNCS.PHASECHK.TRANS64.TRYWAIT P1, [R8+URZ+0x308a0], R7 ;  /* 0x0308a007080075a7 */ /* 0x0022a4000802017f */
[----:B--2---:R-:W-:Y:S05]  /*21bf0*/  @!P1 NANOSLEEP.SYNCS 0x989680 ;  /* 0x009896800000995d */ /* 0x004fea0003900000 */
[----:B------:R-:W2:Y:S02]  /*21c00*/  @!P1 SYNCS.PHASECHK.TRANS64 P1, [R8+URZ+0x308a0], R7 ;  /* 0x0308a007080095a7 */ /* 0x000ea4000802007f */
[----:B--2---:R-:W-:Y:S05]  /*21c10*/  @!P1 BRA `(.L_x_703) ;  /* 0xfffffffc00f09947 */ /* 0x004fea000383ffff */
[----:B------:R-:W-:Y:S05]  /*21c20*/  BRA `(.L_x_838) ;  /* 0xffffffa000607947 */ /* 0x000fea000383ffff */
.L_x_710:
[----:B0-----:R0:W2:Y:S02]  /*21c30*/  SYNCS.PHASECHK.TRANS64.TRYWAIT P1, [R8+URZ+0x308c0], R7 ;  /* 0x0308c007080075a7 */ /* 0x0010a4000802017f */
[----:B--2---:R-:W-:Y:S05]  /*21c40*/  @!P1 NANOSLEEP.SYNCS 0x989680 ;  /* 0x009896800000995d */ /* 0x004fea0003900000 */
[----:B------:R-:W2:Y:S02]  /*21c50*/  @!P1 SYNCS.PHASECHK.TRANS64 P1, [R8+URZ+0x308c0], R7 ;  /* 0x0308c007080095a7 */ /* 0x000ea4000802007f */
[----:B--2---:R-:W-:Y:S05]  /*21c60*/  @!P1 BRA `(.L_x_710) ;  /* 0xfffffffc00f09947 */ /* 0x004fea000383ffff */
[----:B------:R-:W-:Y:S05]  /*21c70*/  BRA `(.L_x_839) ;  /* 0xffffffa400587947 */ /* 0x000fea000383ffff */
.L_x_725:
[----:B0-----:R-:W0:Y:S01]  /*21c80*/  S2R R8, SR_TID.X ;  /* 0x0000000000087919 */ /* 0x001e220000002100 */
[----:B------:R-:W-:Y:S01]  /*21c90*/  BSSY B0, `(.L_x_840) ;  /* 0x000000a000007945 */ /* 0x000fe20003800000 */
[----:B------:R-:W-:Y:S02]  /*21ca0*/  IMAD.MOV.U32 R12, RZ, RZ, RZ ;  /* 0x000000ffff0c7224 */ /* 0x000fe400078e00ff */
[----:B------:R-:W-:Y:S02]  /*21cb0*/  IMAD.MOV.U32 R11, RZ, RZ, 0x1f ;  /* 0x0000001fff0b7424 */ /* 0x000fe400078e00ff */
[----:B------:R-:W-:Y:S01]  /*21cc0*/  IMAD.MOV.U32 R15, RZ, RZ, -0x1 ;  /* 0xffffffffff0f7424 */ /* 0x000fe200078e00ff */
[----:B0-----:R-:W-:-:S04]  /*21cd0*/  SHF.R.U32.HI R8, RZ, 0x5, R8 ;  /* 0x00000005ff087819 */ /* 0x001fc80000011608 */
[----:B------:R-:W-:-:S05]  /*21ce0*/  LOP3.LUT R8, R8, 0x3, RZ, 0xc0, !PT ;  /* 0x0000000308087812 */ /* 0x000fca00078ec0ff */
[----:B------:R-:W-:-:S07]  /*21cf0*/  IMAD.MOV.U32 R13, RZ, RZ, R8 ;  /* 0x000000ffff0d7224 */ /* 0x000fce00078e0008 */
[----:B-----5:R-:W-:Y:S05]  /*21d00*/  WARPSYNC.COLLECTIVE R15, `(.L_x_841) ;  /* 0x000000000f087348 */ /* 0x020fea0003c00000 */
[----:B------:R0:W1:Y:S02]  /*21d10*/  SHFL.IDX P6, R14, R13, R12, R11 ;  /* 0x0000000c0d0e7389 */ /* 0x00006400000c000b */
[----:B01---5:R-:W-:Y:S01]  /*21d20*/  ENDCOLLECTIVE ;  /* 0x000000000000791b */ /* 0x023fe20003800000 */
.L_x_841:
[----:B------:R-:W-:Y:S05]  /*21d30*/  BSYNC B0 ;  /* 0x0000000000007941 */ /* 0x000fea0003800000 */
.L_x_840:
[----:B------:R-:W-:Y:S05]  /*21d40*/  BRA `(.L_x_842) ;  /* 0xffffffb0007c7947 */ /* 0x000fea000383ffff */
.L_x_728:
[----:B0-----:R0:W1:Y:S02]  /*21d50*/  SYNCS.PHASECHK.TRANS64.TRYWAIT P0, [R7+URZ+0x30840], R2 ;  /* 0x03084002070075a7 */ /* 0x001064000800017f */
[----:B-1----:R-:W-:Y:S05]  /*21d60*/  @!P0 NANOSLEEP.SYNCS 0x989680 ;  /* 0x009896800000895d */ /* 0x002fea0003900000 */
[----:B------:R-:W1:Y:S02]  /*21d70*/  @!P0 SYNCS.PHASECHK.TRANS64 P0, [R7+URZ+0x30840], R2 ;  /* 0x03084002070085a7 */ /* 0x000e64000800007f */
[----:B-1----:R-:W-:Y:S05]  /*21d80*/  @!P0 BRA `(.L_x_728) ;  /* 0xfffffffc00f08947 */ /* 0x002fea000383ffff */
[----:B------:R-:W-:Y:S05]  /*21d90*/  BRA `(.L_x_843) ;  /* 0xffffffb000d87947 */ /* 0x000fea000383ffff */
.L_x_729:
        /* <DEDUP_REMOVED lines=8> */
.L_x_845:
[----:B------:R-:W-:Y:S05]  /*21e20*/  BSYNC B0 ;  /* 0x0000000000007941 */ /* 0x000fea0003800000 */
.L_x_844:
[----:B------:R-:W-:Y:S01]  /*21e30*/  IMAD.MOV.U32 R13, RZ, RZ, R4 ;  /* 0x000000ffff0d7224 */ /* 0x000fe200078e0004 */
[----:B------:R-:W-:Y:S01]  /*21e40*/  MOV R2, R14 ;  /* 0x0000000e00027202 */ /* 0x000fe20000000f00 */
[----:B------:R-:W-:Y:S02]  /*21e50*/  IMAD.MOV.U32 R12, RZ, RZ, RZ ;  /* 0x000000ffff0c7224 */ /* 0x000fe400078e00ff */
[----:B------:R-:W-:Y:S02]  /*21e60*/  IMAD.MOV.U32 R11, RZ, RZ, 0x181f ;  /* 0x0000181fff0b7424 */ /* 0x000fe400078e00ff */
[----:B------:R-:W-:Y:S02]  /*21e70*/  IMAD.MOV.U32 R15, RZ, RZ, -0x1 ;  /* 0xffffffffff0f7424 */ /* 0x000fe400078e00ff */
[----:B------:R-:W-:-:S07]  /*21e80*/  @P0 IMAD R8, R5, 0x2, R22 ;  /* 0x0000000205080824 */ /* 0x000fce00078e0216 */
[----:B------:R-:W-:Y:S05]  /*21e90*/  WARPSYNC.COLLECTIVE R15, `(.L_x_846) ;  /* 0x000000000f087348 */ /* 0x000fea0003c00000 */
[----:B------:R0:W1:Y:S02]  /*21ea0*/  SHFL.IDX P6, R14, R13, R12, R11 ;  /* 0x0000000c0d0e7389 */ /* 0x00006400000c000b */
[----:B01----:R-:W-:Y:S01]  /*21eb0*/  ENDCOLLECTIVE ;  /* 0x000000000000791b */ /* 0x003fe20003800000 */
.L_x_846:
[----:B------:R-:W-:Y:S02]  /*21ec0*/  IMAD.MOV.U32 R13, RZ, RZ, R0 ;  /* 0x000000ffff0d7224 */ /* 0x000fe400078e0000 */
[----:B------:R-:W-:Y:S02]  /*21ed0*/  IMAD.MOV.U32 R12, RZ, RZ, 0x1 ;  /* 0x00000001ff0c7424 */ /* 0x000fe400078e00ff */
[----:B------:R-:W-:-:S07]  /*21ee0*/  IMAD.MOV.U32 R3, RZ, RZ, R14 ;  /* 0x000000ffff037224 */ /* 0x000fce00078e000e */
[----:B------:R-:W-:Y:S05]  /*21ef0*/  WARPSYNC.COLLECTIVE R15, `(.L_x_847) ;  /* 0x000000000f087348 */ /* 0x000fea0003c00000 */
[----:B------:R0:W1:Y:S02]  /*21f00*/  SHFL.IDX P6, R14, R13, R12, R11 ;  /* 0x0000000c0d0e7389 */ /* 0x00006400000c000b */
[----:B01----:R-:W-:Y:S01]  /*21f10*/  ENDCOLLECTIVE ;  /* 0x000000000000791b */ /* 0x003fe20003800000 */
.L_x_847:
[----:B------:R-:W-:-:S05]  /*21f20*/  @P0 LEA R3, P1, R33, R3, 0x1 ;  /* 0x0000000321030211 */ /* 0x000fca00078208ff */
[----:B------:R-:W-:Y:S01]  /*21f30*/  @P0 IMAD.X R2, RZ, RZ, R2, P1 ;  /* 0x000000ffff020224 */ /* 0x000fe200008e0602 */
[----:B------:R-:W-:-:S04]  /*21f40*/  ISETP.GE.AND P1, PT, R6, 0x11, PT ;  /* 0x000000110600780c */ /* 0x000fc80003f26270 */
        /* <DEDUP_REMOVED lines=14> */
.L_x_848:
[----:B------:R-:W-:Y:S02]  /*22030*/  @P1 IMAD R8, R5, 0x2, R22 ;  /* 0x0000000205081824 */ /* 0x000fe400078e0216 */
[----:B------:R-:W-:Y:S02]  /*22040*/  IMAD.MOV.U32 R13, RZ, RZ, R0 ;  /* 0x000000ffff0d7224 */ /* 0x000fe400078e0000 */
[----:B------:R-:W-:Y:S02]  /*22050*/  IMAD.MOV.U32 R12, RZ, RZ, 0x2 ;  /* 0x00000002ff0c7424 */ /* 0x000fe400078e00ff */
[----:B------:R-:W-:-:S07]  /*22060*/  IMAD.MOV.U32 R3, RZ, RZ, R14 ;  /* 0x000000ffff037224 */ /* 0x000fce00078e000e */
[----:B------:R-:W-:Y:S05]  /*22070*/  WARPSYNC.COLLECTIVE R15, `(.L_x_849) ;  /* 0x000000000f087348 */ /* 0x000fea0003c00000 */
[----:B------:R0:W1:Y:S02]  /*22080*/  SHFL.IDX P6, R14, R13, R12, R11 ;  /* 0x0000000c0d0e7389 */ /* 0x00006400000c000b */
[----:B01----:R-:W-:Y:S01]  /*22090*/  ENDCOLLECTIVE ;  /* 0x000000000000791b */ /* 0x003fe20003800000 */
.L_x_849:
        /* <DEDUP_REMOVED lines=17> */
.L_x_850:
[----:B------:R-:W-:Y:S01]  /*221b0*/  @P1 IMAD R8, R5, 0x2, R22 ;  /* 0x0000000205081824 */ /* 0x000fe200078e0216 */
[----:B------:R-:W-:Y:S01]  /*221c0*/  MOV R13, R0 ;  /* 0x00000000000d7202 */ /* 0x000fe20000000f00 */
[----:B------:R-:W-:Y:S02]  /*221d0*/  IMAD.MOV.U32 R12, RZ, RZ, 0x3 ;  /* 0x00000003ff0c7424 */ /* 0x000fe400078e00ff */
[----:B------:R-:W-:-:S07]  /*221e0*/  IMAD.MOV.U32 R3, RZ, RZ, R14 ;  /* 0x000000ffff037224 */ /* 0x000fce00078e000e */
[----:B------:R-:W-:Y:S05]  /*221f0*/  WARPSYNC.COLLECTIVE R15, `(.L_x_851) ;  /* 0x000000000f087348 */ /* 0x000fea0003c00000 */
[----:B------:R0:W1:Y:S02]  /*22200*/  SHFL.IDX P6, R14, R13, R12, R11 ;  /* 0x0000000c0d0e7389 */ /* 0x00006400000c000b */
[----:B01----:R-:W-:Y:S01]  /*22210*/  ENDCOLLECTIVE ;  /* 0x000000000000791b */ /* 0x003fe20003800000 */
.L_x_851:
        /* <DEDUP_REMOVED lines=17> */
.L_x_852:
[----:B------:R-:W-:Y:S02]  /*22330*/  @P1 IMAD R8, R5, 0x2, R22 ;  /* 0x0000000205081824 */ /* 0x000fe400078e0216 */
[----:B------:R-:W-:Y:S02]  /*22340*/  IMAD.MOV.U32 R13, RZ, RZ, R0 ;  /* 0x000000ffff0d7224 */ /* 0x000fe400078e0000 */
[----:B------:R-:W-:Y:S02]  /*22350*/  IMAD.MOV.U32 R12, RZ, RZ, 0x4 ;  /* 0x00000004ff0c7424 */ /* 0x000fe400078e00ff */
[----:B------:R-:W-:-:S07]  /*22360*/  IMAD.MOV.U32 R3, RZ, RZ, R14 ;  /* 0x000000ffff037224 */ /* 0x000fce00078e000e */
[----:B------:R-:W-:Y:S05]  /*22370*/  WARPSYNC.COLLECTIVE R15, `(.L_x_853) ;  /* 0x000000000f087348 */ /* 0x000fea0003c00000 */
[----:B------:R0:W1:Y:S02]  /*22380*/  SHFL.IDX P6, R14, R13, R12, R11 ;  /* 0x0000000c0d0e7389 */ /* 0x00006400000c000b */
[----:B01----:R-:W-:Y:S01]  /*22390*/  ENDCOLLECTIVE ;  /* 0x000000000000791b */ /* 0x003fe20003800000 */
.L_x_853:
        /* <DEDUP_REMOVED lines=17> */
.L_x_854:
[----:B------:R-:W-:Y:S02]  /*224b0*/  @P1 IMAD R8, R5, 0x2, R22 ;  /* 0x0000000205081824 */ /* 0x000fe400078e0216 */
[----:B------:R-:W-:Y:S02]  /*224c0*/  IMAD.MOV.U32 R13, RZ, RZ, R0 ;  /* 0x000000ffff0d7224 */ /* 0x000fe400078e0000 */
[----:B------:R-:W-:Y:S01]  /*224d0*/  IMAD.MOV.U32 R12, RZ, RZ, 0x5 ;  /* 0x00000005ff0c7424 */ /* 0x000fe200078e00ff */
[----:B------:R-:W-:-:S07]  /*224e0*/  MOV R3, R14 ;  /* 0x0000000e00037202 */ /* 0x000fce0000000f00 */
[----:B------:R-:W-:Y:S05]  /*224f0*/  WARPSYNC.COLLECTIVE R15, `(.L_x_855) ;  /* 0x000000000f087348 */ /* 0x000fea0003c00000 */
[----:B------:R0:W1:Y:S02]  /*22500*/  SHFL.IDX P6, R14, R13, R12, R11 ;  /* 0x0000000c0d0e7389 */ /* 0x00006400000c000b */
[----:B01----:R-:W-:Y:S01]  /*22510*/  ENDCOLLECTIVE ;  /* 0x000000000000791b */ /* 0x003fe20003800000 */
.L_x_855:
[----:B------:R-:W-:-:S05]  /*22520*/  @P1 LEA R3, P0, R33, R3, 0x1 ;  /* 0x0000000321031211 */ /* 0x000fca00078008ff */
[----:B------:R-:W-:-:S05]  /*22530*/  @P1 IMAD.X R2, RZ, RZ, R2, P0 ;  /* 0x000000ffff021224 */ /* 0x000fca00000e0602 */
[----:B------:R-:W-:Y:S01]  /*22540*/  @P1 LOP3.LUT R3, R3, R2, RZ, 0x3c, !PT ;  /* 0x0000000203031212 */ /* 0x000fe200078e3cff */
[----:B------:R-:W-:-:S03]  /*22550*/  IMAD.MOV.U32 R13, RZ, RZ, R4 ;  /* 0x000000ffff0d7224 */ /* 0x000fc600078e0004 */
[----:B------:R-:W-:-:S04]  /*22560*/  @P1 LOP3.LUT R2, R3, R2, RZ, 0x3c, !PT ;  /* 0x0000000203021212 */ /* 0x000fc800078e3cff */
[----:B------:R-:W-:Y:S01]  /*22570*/  @P1 LOP3.LUT R3, R3, R2, RZ, 0x3c, !PT ;  /* 0x0000000203031212 */ /* 0x000fe200078e3cff */
[----:B------:R-:W-:-:S04]  /*22580*/  IMAD.MOV.U32 R0, RZ, RZ, R14 ;  /* 0x000000ffff007224 */ /* 0x000fc800078e000e */
[----:B------:R-:W-:Y:S01]  /*22590*/  @!PT LDS RZ, [RZ] ;  /* 0x00000000fffff984 */ /* 0x000fe20000000800 */
[----:B------:R-:W-:Y:S01]  /*225a0*/  @!PT LDS RZ, [RZ] ;  /* 0x00000000fffff984 */ /* 0x000fe20000000800 */
[----:B------:R-:W-:Y:S01]  /*225b0*/  @!PT LDS RZ, [RZ] ;  /* 0x00000000fffff984 */ /* 0x000fe20000000800 */
[----:B------:R0:W-:Y:S03]  /*225c0*/  @P1 LDGSTS.E.BYPASS.LTC128B.128 [R8+0x20400], desc[UR56][R2.64], !P4 ;  /* 0x2040000002081fae */ /* 0x0001e6000e101d78 */
[----:B0-----:R-:W-:Y:S05]  /*225d0*/  WARPSYNC.COLLECTIVE R15, `(.L_x_856) ;  /* 0x000000000f087348 */ /* 0x001fea0003c00000 */
[----:B------:R1:W2:Y:S02]  /*225e0*/  SHFL.IDX P6, R14, R13, R12, R11 ;  /* 0x0000000c0d0e7389 */ /* 0x0002a400000c000b */
[----:B012---:R-:W-:Y:S01]  /*225f0*/  ENDCOLLECTIVE ;  /* 0x000000000000791b */ /* 0x007fe20003800000 */
.L_x_856:
[----:B------:R-:W-:Y:S01]  /*22600*/  @!PT LDS RZ, [RZ] ;  /* 0x00000000fffff984 */ /* 0x000fe20000000800 */
[----:B------:R-:W-:Y:S01]  /*22610*/  @!PT LDS RZ, [RZ] ;  /* 0x00000000fffff984 */ /* 0x000fe20000000800 */
[----:B------:R-:W-:Y:S01]  /*22620*/  @!PT LDS RZ, [RZ] ;  /* 0x00000000fffff984 */ /* 0x000fe20000000800 */
[----:B------:R-:W-:Y:S04]  /*22630*/  @P1 LDGSTS.E.BYPASS.LTC128B.128 [R8+0x23400], desc[UR56][R2.64+0x80], !P3 ;  /* 0x2340008002081fae */ /* 0x000fe8000d901d78 */
[----:B------:R0:W-:Y:S02]  /*22640*/  @P1 LDGSTS.E.BYPASS.LTC128B.128 [R8+0x26400], desc[UR56][R2.64+0x100], !P2 ;  /* 0x2640010002081fae */ /* 0x0001e4000d101d78 */
[----:B0-----:R-:W-:Y:S01]  /*22650*/  IMAD.MOV.U32 R2, RZ, RZ, R14 ;  /* 0x000000ffff027224 */ /* 0x001fe200078e000e */
[----:B------:R-:W-:Y:S06]  /*22660*/  BRA `(.L_x_857) ;  /* 0xffffffb000207947 */ /* 0x000fec000383ffff */
.L_x_734:
        /* <DEDUP_REMOVED lines=9> */
.L_x_858:
[C---:B------:R-:W-:Y:S01]  /*22700*/  VIADD R7, R4.reuse, 0x10 ;  /* 0x0000001004077836 */ /* 0x040fe20000000000 */
[----:B------:R-:W-:Y:S01]  /*22710*/  ISETP.GE.AND P1, PT, R4, R6, PT ;  /* 0x000000060400720c */ /* 0x000fe20003f26270 */
[----:B------:R-:W-:Y:S02]  /*22720*/  IMAD.MOV.U32 R13, RZ, RZ, R0 ;  /* 0x000000ffff0d7224 */ /* 0x000fe400078e0000 */
[----:B------:R-:W-:-:S10]  /*22730*/  IMAD.MOV.U32 R2, RZ, RZ, R14 ;  /* 0x000000ffff027224 */ /* 0x000fd400078e000e */
[----:B------:R-:W-:Y:S05]  /*22740*/  WARPSYNC.COLLECTIVE R15, `(.L_x_859) ;  /* 0x000000000f087348 */ /* 0x000fea0003c00000 */
[----:B------:R0:W1:Y:S02]  /*22750*/  SHFL.IDX P6, R14, R13, R12, R11 ;  /* 0x0000000c0d0e7389 */ /* 0x00006400000c000b */
[----:B01----:R-:W-:Y:S01]  /*22760*/  ENDCOLLECTIVE ;  /* 0x000000000000791b */ /* 0x003fe20003800000 */
.L_x_859:
[----:B------:R-:W-:Y:S02]  /*22770*/  IMAD.MOV.U32 R13, RZ, RZ, R5 ;  /* 0x000000ffff0d7224 */ /* 0x000fe400078e0005 */
[----:B------:R-:W-:Y:S01]  /*22780*/  IMAD.MOV.U32 R12, RZ, RZ, 0x1 ;  /* 0x00000001ff0c7424 */ /* 0x000fe200078e00ff */
[----:B------:R-:W-:-:S05]  /*22790*/  @!P1 LEA R14, P4, R33, R14, 0x1 ;  /* 0x0000000e210e9211 */ /* 0x000fca00078808ff */
[----:B------:R-:W-:Y:S02]  /*227a0*/  @!P1 IMAD.X R3, RZ, RZ, R2, P4 ;  /* 0x000000ffff039224 */ /* 0x000fe400020e0602 */
[----:B------:R-:W-:-:S07]  /*227b0*/  @!P1 IMAD.MOV.U32 R2, RZ, RZ, R14 ;  /* 0x000000ffff029224 */ /* 0x000fce00078e000e */
[----:B------:R-:W-:Y:S05]  /*227c0*/  WARPSYNC.COLLECTIVE R15, `(.L_x_860) ;  /* 0x000000000f087348 */ /* 0x000fea0003c00000 */
[----:B------:R0:W1:Y:S02]  /*227d0*/  SHFL.IDX P6, R14, R13, R12, R11 ;  /* 0x0000000c0d0e7389 */ /* 0x00006400000c000b */
[----:B01----:R-:W-:Y:S01]  /*227e0*/  ENDCOLLECTIVE ;  /* 0x000000000000791b */ /* 0x003fe20003800000 */
.L_x_860:
        /* <DEDUP_REMOVED lines=12> */
.L_x_861:
[----:B------:R-:W-:Y:S02]  /*228b0*/  IMAD.MOV.U32 R13, RZ, RZ, R5 ;  /* 0x000000ffff0d7224 */ /* 0x000fe400078e0005 */
[----:B------:R-:W-:Y:S01]  /*228c0*/  IMAD.MOV.U32 R12, RZ, RZ, 0x2 ;  /* 0x00000002ff0c7424 */ /* 0x000fe200078e00ff */
[----:B------:R-:W-:-:S04]  /*228d0*/  @!P1 LEA R14, P4, R33, R14, 0x1 ;  /* 0x0000000e210e9211 */ /* 0x000fc800078808ff */
[----:B------:R-:W-:Y:S01]  /*228e0*/  @!P1 IADD3.X R7, RZ, R2, RZ, P4, !PT ;  /* 0x00000002ff079210 */ /* 0x000fe200027fe4ff */
[----:B------:R-:W-:-:S08]  /*228f0*/  @!P1 IMAD.MOV.U32 R2, RZ, RZ, R14 ;  /* 0x000000ffff029224 */ /* 0x000fd000078e000e */
[----:B------:R-:W-:Y:S05]  /*22900*/  WARPSYNC.COLLECTIVE R15, `(.L_x_862) ;  /* 0x000000000f087348 */ /* 0x000fea0003c00000 */
[----:B------:R0:W1:Y:S02]  /*22910*/  SHFL.IDX P6, R14, R13, R12, R11 ;  /* 0x0000000c0d0e7389 */ /* 0x00006400000c000b */
[----:B01----:R-:W-:Y:S01]  /*22920*/  ENDCOLLECTIVE ;  /* 0x000000000000791b */ /* 0x003fe20003800000 */
.L_x_862:
        /* <DEDUP_REMOVED lines=14> */
.L_x_863:
        /* <DEDUP_REMOVED lines=8> */
.L_x_864:
[----:B------:R-:W-:Y:S01]  /*22a90*/  @!P1 IMAD.MOV.U32 R3, RZ, RZ, R7 ;  /* 0x000000ffff039224 */ /* 0x000fe200078e0007 */
[----:B------:R-:W-:-:S04]  /*22aa0*/  IADD3 R7, R4, 0x30, RZ ;  /* 0x0000003004077810 */ /* 0x000fc80007ffe0ff */
        /* <DEDUP_REMOVED lines=12> */
.L_x_865:
        /* <DEDUP_REMOVED lines=8> */
.L_x_866:
        /* <DEDUP_REMOVED lines=9> */
[----:B------:R-:W-:Y:S02]  /*22c80*/  ISETP.GE.AND P1, PT, R7, R6, PT ;  /* 0x000000060700720c */ /* 0x000fe40003f26270 */
[----:B0-----:R-:W-:-:S11]  /*22c90*/  MOV R2, R14 ;  /* 0x0000000e00027202 */ /* 0x001fd60000000f00 */
[----:B------:R-:W-:Y:S05]  /*22ca0*/  WARPSYNC.COLLECTIVE R15, `(.L_x_867) ;  /* 0x000000000f087348 */ /* 0x000fea0003c00000 */
[----:B------:R0:W1:Y:S02]  /*22cb0*/  SHFL.IDX P6, R14, R13, R12, R11 ;  /* 0x0000000c0d0e7389 */ /* 0x00006400000c000b */
[----:B01----:R-:W-:Y:S01]  /*22cc0*/  ENDCOLLECTIVE ;  /* 0x000000000000791b */ /* 0x003fe20003800000 */
.L_x_867:
        /* <DEDUP_REMOVED lines=8> */
.L_x_868:
        /* <DEDUP_REMOVED lines=14> */
.L_x_869:
        /* <DEDUP_REMOVED lines=8> */
.L_x_870:
        /* <DEDUP_REMOVED lines=14> */
.L_x_871:
[----:B------:R-:W-:Y:S01]  /*22f90*/  IMAD.MOV.U32 R13, RZ, RZ, R5 ;  /* 0x000000ffff0d7224 */ /* 0x000fe200078e0005 */
[----:B------:R-:W-:Y:S02]  /*22fa0*/  MOV R12, 0x7 ;  /* 0x00000007000c7802 */ /* 0x000fe40000000f00 */
[----:B------:R-:W-:-:S05]  /*22fb0*/  @!P1 LEA R14, P4, R33, R14, 0x1 ;  /* 0x0000000e210e9211 */ /* 0x000fca00078808ff */
[----:B------:R-:W-:Y:S02]  /*22fc0*/  @!P1 IMAD.X R7, RZ, RZ, R2, P4 ;  /* 0x000000ffff079224 */ /* 0x000fe400020e0602 */
[----:B------:R-:W-:-:S07]  /*22fd0*/  @!P1 IMAD.MOV.U32 R2, RZ, RZ, R14 ;  /* 0x000000ffff029224 */ /* 0x000fce00078e000e */
[----:B------:R-:W-:Y:S05]  /*22fe0*/  WARPSYNC.COLLECTIVE R15, `(.L_x_872) ;  /* 0x000000000f087348 */ /* 0x000fea0003c00000 */
[----:B------:R0:W1:Y:S02]  /*22ff0*/  SHFL.IDX P6, R14, R13, R12, R11 ;  /* 0x0000000c0d0e7389 */ /* 0x00006400000c000b */
[----:B01----:R-:W-:Y:S01]  /*23000*/  ENDCOLLECTIVE ;  /* 0x000000000000791b */ /* 0x003fe20003800000 */
.L_x_872:
        /* <DEDUP_REMOVED lines=12> */
.L_x_873:
[----:B------:R-:W-:Y:S05]  /*230d0*/  BRA `(.L_x_874) ;  /* 0xffffffb000947947 */ /* 0x000fea000383ffff */
.L_x_739:
[----:B0-----:R0:W1:Y:S02]  /*230e0*/  SYNCS.PHASECHK.TRANS64.TRYWAIT P0, [R22+URZ+0x30820], R3 ;  /* 0x03082003160075a7 */ /* 0x001064000800017f */
[----:B-1----:R-:W-:Y:S05]  /*230f0*/  @!P0 NANOSLEEP.SYNCS 0x989680 ;  /* 0x009896800000895d */ /* 0x002fea0003900000 */
[----:B------:R-:W1:Y:S02]  /*23100*/  @!P0 SYNCS.PHASECHK.TRANS64 P0, [R22+URZ+0x30820], R3 ;  /* 0x03082003160085a7 */ /* 0x000e64000800007f */
[----:B-1----:R-:W-:Y:S05]  /*23110*/  @!P0 BRA `(.L_x_739) ;  /* 0xfffffffc00f08947 */ /* 0x002fea000383ffff */
[----:B------:R-:W-:Y:S05]  /*23120*/  BRA `(.L_x_875) ;  /* 0xffffffb400047947 */ /* 0x000fea000383ffff */
.L_x_744:
[----:B0-----:R0:W1:Y:S02]  /*23130*/  SYNCS.PHASECHK.TRANS64.TRYWAIT P0, [R7+URZ+0x30840], R2 ;  /* 0x03084002070075a7 */ /* 0x001064000800017f */
[----:B-1----:R-:W-:Y:S05]  /*23140*/  @!P0 NANOSLEEP.SYNCS 0x989680 ;  /* 0x009896800000895d */ /* 0x002fea0003900000 */
[----:B------:R-:W1:Y:S02]  /*23150*/  @!P0 SYNCS.PHASECHK.TRANS64 P0, [R7+URZ+0x30840], R2 ;  /* 0x03084002070085a7 */ /* 0x000e64000800007f */
[----:B-1----:R-:W-:Y:S05]  /*23160*/  @!P0 BRA `(.L_x_744) ;  /* 0xfffffffc00f08947 */ /* 0x002fea000383ffff */
[----:B------:R-:W-:Y:S05]  /*23170*/  BRA `(.L_x_876) ;  /* 0xffffffb400e87947 */ /* 0x000fea000383ffff */
.L_x_745:
        /* <DEDUP_REMOVED lines=8> */
.L_x_878:
[----:B------:R-:W-:Y:S05]  /*23200*/  BSYNC B1 ;  /* 0x0000000000017941 */ /* 0x000fea0003800000 */
.L_x_877:
[----:B------:R0:W-:Y:S04]  /*23210*/  STL [R1+0x88], R0 ;  /* 0x0000880001007387 */ /* 0x0001e80000100800 */
[----:B0-----:R0:W5:Y:S01]  /*23220*/  LDL.LU R0, [R1] ;  /* 0x0000000001007983 */ /* 0x0011620000300800 */
[----:B------:R-:W-:Y:S01]  /*23230*/  IMAD.MOV.U32 R13, RZ, RZ, R8 ;  /* 0x000000ffff0d7224 */ /* 0x000fe200078e0008 */
[----:B------:R-:W-:Y:S01]  /*23240*/  MOV R15, 0xffffffff ;  /* 0xffffffff000f7802 */ /* 0x000fe20000000f00 */
[----:B------:R-:W-:Y:S02]  /*23250*/  IMAD.MOV.U32 R12, RZ, RZ, RZ ;  /* 0x000000ffff0c7224 */ /* 0x000fe400078e00ff */
[----:B------:R-:W-:Y:S02]  /*23260*/  IMAD.MOV.U32 R11, RZ, RZ, 0x181f ;  /* 0x0000181fff0b7424 */ /* 0x000fe400078e00ff */
[----:B------:R-:W-:-:S02]  /*23270*/  IMAD.MOV.U32 R3, RZ, RZ, R14 ;  /* 0x000000ffff037224 */ /* 0x000fc400078e000e */
[----:B0-----:R-:W-:-:S07]  /*23280*/  IMAD.SHL.U32 R4, R33, 0x2, RZ ;  /* 0x0000000221047824 */ /* 0x001fce00078e00ff */
[----:B-----5:R-:W-:Y:S05]  /*23290*/  WARPSYNC.COLLECTIVE R15, `(.L_x_879) ;  /* 0x000000000f087348 */ /* 0x020fea0003c00000 */
[----:B------:R0:W1:Y:S02]  /*232a0*/  SHFL.IDX P6, R14, R13, R12, R11 ;  /* 0x0000000c0d0e7389 */ /* 0x00006400000c000b */
[----:B01---5:R-:W-:Y:S01]  /*232b0*/  ENDCOLLECTIVE ;  /* 0x000000000000791b */ /* 0x023fe20003800000 */
.L_x_879:
[----:B------:R-:W-:Y:S02]  /*232c0*/  IMAD R5, R5, 0x2, R22 ;  /* 0x0000000205057824 */ /* 0x000fe400078e0216 */
[----:B------:R-:W-:Y:S02]  /*232d0*/  IMAD.MOV.U32 R13, RZ, RZ, R6 ;  /* 0x000000ffff0d7224 */ /* 0x000fe400078e0006 */
[----:B------:R-:W-:Y:S02]  /*232e0*/  IMAD.MOV.U32 R12, RZ, RZ, 0x1 ;  /* 0x00000001ff0c7424 */ /* 0x000fe400078e00ff */
[----:B------:R-:W-:-:S07]  /*232f0*/  IMAD.MOV.U32 R2, RZ, RZ, R14 ;  /* 0x000000ffff027224 */ /* 0x000fce00078e000e */
[----:B------:R-:W-:Y:S05]  /*23300*/  WARPSYNC.COLLECTIVE R15, `(.L_x_880) ;  /* 0x000000000f087348 */ /* 0x000fea0003c00000 */
[----:B------:R0:W1:Y:S02]  /*23310*/  SHFL.IDX P6, R14, R13, R12, R11 ;  /* 0x0000000c0d0e7389 */ /* 0x00006400000c000b */
[----:B01----:R-:W-:Y:S01]  /*23320*/  ENDCOLLECTIVE ;  /* 0x000000000000791b */ /* 0x003fe20003800000 */
.L_x_880:
[----:B------:R-:W-:-:S05]  /*23330*/  IADD3 R2, P0, R2, R4, RZ ;  /* 0x0000000402027210 */ /* 0x000fca0007f1e0ff */
[----:B------:R-:W-:Y:S02]  /*23340*/  IMAD.X R3, RZ, RZ, R3, P0 ;  /* 0x000000ffff037224 */ /* 0x000fe400000e0603 */
[----:B------:R-:W-:Y:S01]  /*23350*/  IMAD.MOV.U32 R13, RZ, RZ, R8 ;  /* 0x000000ffff0d7224 */ /* 0x000fe200078e0008 */
[----:B------:R-:W-:-:S04]  /*23360*/  LOP3.LUT R0, R0, 0xffffffbf, RZ, 0xc0, !PT ;  /* 0xffffffbf00007812 */ /* 0x000fc800078ec0ff */
[----:B------:R-:W-:-:S04]  /*23370*/  @P1 LOP3.LUT R0, R0, 0x40, RZ, 0xfc, !PT ;  /* 0x0000004000001812 */ /* 0x000fc800078efcff */
[----:B------:R-:W-:Y:S01]  /*23380*/  LOP3.LUT P1, RZ, R0, 0x4, RZ, 0xc0, !PT ;  /* 0x0000000400ff7812 */ /* 0x000fe2000782c0ff */
[----:B------:R0:W-:-:S12]  /*23390*/  STL [R1], R0 ;  /* 0x0000000001007387 */ /* 0x0001d80000100800 */
[----:B------:R-:W-:Y:S01]  /*233a0*/  @!PT LDS RZ, [RZ] ;  /* 0x00000000fffff984 */ /* 0x000fe20000000800 */
[----:B------:R-:W-:Y:S01]  /*233b0*/  @!PT LDS RZ, [RZ] ;  /* 0x00000000fffff984 */ /* 0x000fe20000000800 */
[----:B------:R-:W-:Y:S01]  /*233c0*/  @!PT LDS RZ, [RZ] ;  /* 0x00000000fffff984 */ /* 0x000fe20000000800 */
[----:B------:R-:W-:Y:S04]  /*233d0*/  LDGSTS.E.BYPASS.LTC128B.128 [R5+0x1e400], desc[UR56][R2.64], !P1 ;  /* 0x1e40000002057fae */ /* 0x000fe8000c901d78 */
[----:B------:R-:W-:Y:S04]  /*233e0*/  LDGSTS.E.BYPASS.LTC128B.128 [R5+0x21400], desc[UR56][R2.64+0x80], !P5 ;  /* 0x2140008002057fae */ /* 0x000fe8000e901d78 */
[----:B------:R1:W-:Y:S02]  /*233f0*/  LDGSTS.E.BYPASS.LTC128B.128 [R5+0x24400], desc[UR56][R2.64+0x100], !P4 ;  /* 0x2440010002057fae */ /* 0x0003e4000e101d78 */
[----:B01----:R-:W-:-:S07]  /*23400*/  IMAD.MOV.U32 R3, RZ, RZ, R14 ;  /* 0x000000ffff037224 */ /* 0x003fce00078e000e */
[----:B------:R-:W-:Y:S05]  /*23410*/  WARPSYNC.COLLECTIVE R15, `(.L_x_881) ;  /* 0x000000000f087348 */ /* 0x000fea0003c00000 */
[----:B------:R0:W1:Y:S02]  /*23420*/  SHFL.IDX P6, R14, R13, R12, R11 ;  /* 0x0000000c0d0e7389 */ /* 0x00006400000c000b */
[----:B01----:R-:W-:Y:S01]  /*23430*/  ENDCOLLECTIVE ;  /* 0x000000000000791b */ /* 0x003fe20003800000 */
.L_x_881:
[----:B------:R-:W-:Y:S01]  /*23440*/  MOV R13, R6 ;  /* 0x00000006000d7202 */ /* 0x000fe20000000f00 */
[----:B------:R-:W-:Y:S02]  /*23450*/  IMAD.MOV.U32 R12, RZ, RZ, 0x2 ;  /* 0x00000002ff0c7424 */ /* 0x000fe400078e00ff */
[----:B------:R-:W-:-:S07]  /*23460*/  IMAD.MOV.U32 R2, RZ, RZ, R14 ;  /* 0x000000ffff027224 */ /* 0x000fce00078e000e */
[----:B------:R-:W-:Y:S05]  /*23470*/  WARPSYNC.COLLECTIVE R15, `(.L_x_882) ;  /* 0x000000000f087348 */ /* 0x000fea0003c00000 */
[----:B------:R0:W1:Y:S02]  /*23480*/  SHFL.IDX P6, R14, R13, R12, R11 ;  /* 0x0000000c0d0e7389 */ /* 0x00006400000c000b */
[----:B01----:R-:W-:Y:S01]  /*23490*/  ENDCOLLECTIVE ;  /* 0x000000000000791b */ /* 0x003fe20003800000 */
.L_x_882:
        /* <DEDUP_REMOVED lines=13> */
.L_x_883:
[----:B------:R-:W-:Y:S02]  /*23570*/  IMAD.MOV.U32 R13, RZ, RZ, R6 ;  /* 0x000000ffff0d7224 */ /* 0x000fe400078e0006 */
[----:B------:R-:W-:Y:S02]  /*23580*/  IMAD.MOV.U32 R12, RZ, RZ, 0x3 ;  /* 0x00000003ff0c7424 */ /* 0x000fe400078e00ff */
[----:B------:R-:W-:-:S07]  /*23590*/  IMAD.MOV.U32 R2, RZ, RZ, R14 ;  /* 0x000000ffff027224 */ /* 0x000fce00078e000e */
[----:B------:R-:W-:Y:S05]  /*235a0*/  WARPSYNC.COLLECTIVE R15, `(.L_x_884) ;  /* 0x000000000f087348 */ /* 0x000fea0003c00000 */
[----:B------:R0:W1:Y:S02]  /*235b0*/  SHFL.IDX P6, R14, R13, R12, R11 ;  /* 0x0000000c0d0e7389 */ /* 0x00006400000c000b */
[----:B01----:R-:W-:Y:S01]  /*235c0*/  ENDCOLLECTIVE ;  /* 0x000000000000791b */ /* 0x003fe20003800000 */
.L_x_884:
        /* <DEDUP_REMOVED lines=13> */
.L_x_885:
[----:B------:R-:W-:Y:S02]  /*236a0*/  IMAD.MOV.U32 R13, RZ, RZ, R6 ;  /* 0x000000ffff0d7224 */ /* 0x000fe400078e0006 */
[----:B------:R-:W-:Y:S02]  /*236b0*/  IMAD.MOV.U32 R12, RZ, RZ, 0x4 ;  /* 0x00000004ff0c7424 */ /* 0x000fe400078e00ff */
[----:B------:R-:W-:-:S07]  /*236c0*/  IMAD.MOV.U32 R2, RZ, RZ, R14 ;  /* 0x000000ffff027224 */ /* 0x000fce00078e000e */
[----:B------:R-:W-:Y:S05]  /*236d0*/  WARPSYNC.COLLECTIVE R15, `(.L_x_886) ;  /* 0x000000000f087348 */ /* 0x000fea0003c00000 */
[----:B------:R0:W1:Y:S02]  /*236e0*/  SHFL.IDX P6, R14, R13, R12, R11 ;  /* 0x0000000c0d0e7389 */ /* 0x00006400000c000b */
[----:B01----:R-:W-:Y:S01]  /*236f0*/  ENDCOLLECTIVE ;  /* 0x000000000000791b */ /* 0x003fe20003800000 */
.L_x_886:
[----:B------:R-:W-:-:S04]  /*23700*/  IADD3 R2, P0, R2, R4, RZ ;  /* 0x0000000402027210 */ /* 0x000fc80007f1e0ff */
[----:B------:R-:W-:-:S05]  /*23710*/  IADD3.X R3, RZ, R34, RZ, P0, !PT ;  /* 0x00000022ff037210 */ /* 0x000fca00007fe4ff */
        /* <DEDUP_REMOVED lines=11> */
.L_x_887:
[----:B------:R-:W-:-:S05]  /*237d0*/  IMAD.MOV.U32 R2, RZ, RZ, R14 ;  /* 0x000000ffff027224 */ /* 0x000fca00078e000e */
[----:B------:R-:W-:-:S05]  /*237e0*/  IADD3 R2, P0, R2, R4, RZ ;  /* 0x0000000402027210 */ /* 0x000fca0007f1e0ff */
[----:B------:R-:W-:-:S05]  /*237f0*/  IMAD.X R3, RZ, RZ, R34, P0 ;  /* 0x000000ffff037224 */ /* 0x000fca00000e0622 */
[----:B------:R-:W-:Y:S01]  /*23800*/  @!PT LDS RZ, [RZ] ;  /* 0x00000000fffff984 */ /* 0x000fe20000000800 */
[----:B------:R-:W-:Y:S01]  /*23810*/  @!PT LDS RZ, [RZ] ;  /* 0x00000000fffff984 */ /* 0x000fe20000000800 */
[----:B------:R-:W-:Y:S01]  /*23820*/  @!PT LDS RZ, [RZ] ;  /* 0x00000000fffff984 */ /* 0x000fe20000000800 */
[----:B------:R0:W-:Y:S01]  /*23830*/  LDGSTS.E.BYPASS.LTC128B.128 [R5+0x20400], desc[UR56][R2.64], !P1 ;  /* 0x2040000002057fae */ /* 0x0001e2000c901d78 */
[----:B------:R-:W-:-:S03]  /*23840*/  LOP3.LUT P1, RZ, R0, 0x40, RZ, 0xc0, !PT ;  /* 0x0000004000ff7812 */ /* 0x000fc6000782c0ff */
[----:B------:R0:W5:Y:S01]  /*23850*/  LDL.LU R0, [R1+0x88] ;  /* 0x0000880001007983 */ /* 0x0001620000300800 */
[----:B------:R-:W-:Y:S02]  /*23860*/  IMAD.MOV.U32 R13, RZ, RZ, R6 ;  /* 0x000000ffff0d7224 */ /* 0x000fe400078e0006 */
[----:B------:R-:W-:Y:S01]  /*23870*/  IMAD.MOV.U32 R12, RZ, RZ, 0x5 ;  /* 0x00000005ff0c7424 */ /* 0x000fe200078e00ff */
[----:B------:R0:W-:Y:S06]  /*23880*/  LDGSTS.E.BYPASS.LTC128B.128 [R5+0x23400], desc[UR56][R2.64+0x80], !P5 ;  /* 0x2340008002057fae */ /* 0x0001ec000e901d78 */
[----:B0----5:R-:W-:Y:S05]  /*23890*/  WARPSYNC.COLLECTIVE R15, `(.L_x_888) ;  /* 0x000000000f087348 */ /* 0x021fea0003c00000 */
[----:B------:R1:W2:Y:S02]  /*238a0*/  SHFL.IDX P6, R14, R13, R12, R11 ;  /* 0x0000000c0d0e7389 */ /* 0x0002a400000c000b */
[----:B012--5:R-:W-:Y:S01]  /*238b0*/  ENDCOLLECTIVE ;  /* 0x000000000000791b */ /* 0x027fe20003800000 */
.L_x_888:
[----:B------:R-:W-:Y:S01]  /*238c0*/  @!PT LDS RZ, [RZ] ;  /* 0x00000000fffff984 */ /* 0x000fe20000000800 */
[----:B------:R-:W-:Y:S01]  /*238d0*/  @!PT LDS RZ, [RZ] ;  /* 0x00000000fffff984 */ /* 0x000fe20000000800 */
[----:B------:R-:W-:Y:S01]  /*238e0*/  @!PT LDS RZ, [RZ] ;  /* 0x00000000fffff984 */ /* 0x000fe20000000800 */
[----:B------:R0:W-:Y:S01]  /*238f0*/  LDGSTS.E.BYPASS.LTC128B.128 [R5+0x26400], desc[UR56][R2.64+0x100], !P4 ;  /* 0x2640010002057fae */ /* 0x0001e2000e101d78 */
[----:B------:R-:W-:Y:S02]  /*23900*/  IMAD.MOV.U32 R13, RZ, RZ, R8 ;  /* 0x000000ffff0d7224 */ /* 0x000fe400078e0008 */
[----:B------:R-:W-:-:S07]  /*23910*/  IMAD.MOV.U32 R34, RZ, RZ, R14 ;  /* 0x000000ffff227224 */ /* 0x000fce00078e000e */
[----:B0-----:R-:W-:Y:S05]  /*23920*/  WARPSYNC.COLLECTIVE R15, `(.L_x_889) ;  /* 0x000000000f087348 */ /* 0x001fea0003c00000 */
[----:B------:R1:W2:Y:S02]  /*23930*/  SHFL.IDX P6, R14, R13, R12, R11 ;  /* 0x0000000c0d0e7389 */ /* 0x0002a400000c000b */
[----:B012---:R-:W-:Y:S01]  /*23940*/  ENDCOLLECTIVE ;  /* 0x000000000000791b */ /* 0x007fe20003800000 */
.L_x_889:
[----:B------:R-:W-:Y:S01]  /*23950*/  MOV R2, R14 ;  /* 0x0000000e00027202 */ /* 0x000fe20000000f00 */
[----:B------:R-:W-:Y:S06]  /*23960*/  BRA `(.L_x_890) ;  /* 0xffffffb000fc7947 */ /* 0x000fec000383ffff */
.L_x_750:
[----:B0-----:R0:W2:Y:S02]  /*23970*/  SYNCS.PHASECHK.TRANS64.TRYWAIT P0, [R6+URZ+0x30860], R2 ;  /* 0x03086002060075a7 */ /* 0x0010a4000800017f */
[----:B--2---:R-:W-:Y:S05]  /*23980*/  @!P0 NANOSLEEP.SYNCS 0x989680 ;  /* 0x009896800000895d */ /* 0x004fea0003900000 */
[----:B------:R-:W2:Y:S02]  /*23990*/  @!P0 SYNCS.PHASECHK.TRANS64 P0, [R6+URZ+0x30860], R2 ;  /* 0x03086002060085a7 */ /* 0x000ea4000800007f */
[----:B--2---:R-:W-:Y:S05]  /*239a0*/  @!P0 BRA `(.L_x_750) ;  /* 0xfffffffc00f08947 */ /* 0x004fea000383ffff */
[----:B------:R-:W-:Y:S05]  /*239b0*/  BRA `(.L_x_891) ;  /* 0xffffffb400647947 */ /* 0x000fea000383ffff */
.L_x_751:
        /* <DEDUP_REMOVED lines=8> */
.L_x_893:
[----:B------:R-:W-:Y:S05]  /*23a40*/  BSYNC B1 ;  /* 0x0000000000017941 */ /* 0x000fea0003800000 */
.L_x_892:
[----:B------:R-:W-:Y:S02]  /*23a50*/  IMAD.MOV.U32 R13, RZ, RZ, R23 ;  /* 0x000000ffff0d7224 */ /* 0x000fe400078e0017 */
[----:B------:R-:W-:Y:S02]  /*23a60*/  IMAD.MOV.U32 R12, RZ, RZ, RZ ;  /* 0x000000ffff0c7224 */ /* 0x000fe400078e00ff */
[----:B------:R-:W-:Y:S02]  /*23a70*/  IMAD.MOV.U32 R11, RZ, RZ, 0x181f ;  /* 0x0000181fff0b7424 */ /* 0x000fe400078e00ff */
[----:B------:R-:W-:Y:S02]  /*23a80*/  IMAD.MOV.U32 R15, RZ, RZ, -0x1 ;  /* 0xffffffffff0f7424 */ /* 0x000fe400078e00ff */
[----:B------:R-:W-:Y:S02]  /*23a90*/  IMAD.MOV.U32 R3, RZ, RZ, R14 ;  /* 0x000000ffff037224 */ /* 0x000fe400078e000e */
[----:B------:R-:W-:-:S07]  /*23aa0*/  IMAD R5, R5, 0x2, R22 ;  /* 0x0000000205057824 */ /* 0x000fce00078e0216 */
[----:B------:R-:W-:Y:S05]  /*23ab0*/  WARPSYNC.COLLECTIVE R15, `(.L_x_894) ;  /* 0x000000000f087348 */ /* 0x000fea0003c00000 */
[----:B------:R0:W1:Y:S02]  /*23ac0*/  SHFL.IDX P6, R14, R13, R12, R11 ;  /* 0x0000000c0d0e7389 */ /* 0x00006400000c000b */
[----:B01----:R-:W-:Y:S01]  /*23ad0*/  ENDCOLLECTIVE ;  /* 0x000000000000791b */ /* 0x003fe20003800000 */
.L_x_894:
[----:B------:R-:W-:Y:S02]  /*23ae0*/  IMAD.MOV.U32 R13, RZ, RZ, R24 ;  /* 0x000000ffff0d7224 */ /* 0x000fe400078e0018 */
[----:B------:R-:W-:Y:S02]  /*23af0*/  IMAD.MOV.U32 R12, RZ, RZ, 0x1 ;  /* 0x00000001ff0c7424 */ /* 0x000fe400078e00ff */
[----:B------:R-:W-:-:S07]  /*23b00*/  IMAD.MOV.U32 R2, RZ, RZ, R14 ;  /* 0x000000ffff027224 */ /* 0x000fce00078e000e */
[----:B------:R-:W-:Y:S05]  /*23b10*/  WARPSYNC.COLLECTIVE R15, `(.L_x_895) ;  /* 0x000000000f087348 */ /* 0x000fea0003c00000 */
[----:B------:R0:W1:Y:S02]  /*23b20*/  SHFL.IDX P6, R14, R13, R12, R11 ;  /* 0x0000000c0d0e7389 */ /* 0x00006400000c000b */
[----:B01----:R-:W-:Y:S01]  /*23b30*/  ENDCOLLECTIVE ;  /* 0x000000000000791b */ /* 0x003fe20003800000 */
.L_x_895:
[----:B------:R-:W-:-:S04]  /*23b40*/  IADD3 R2, P0, R2, R4, RZ ;  /* 0x0000000402027210 */ /* 0x000fc80007f1e0ff */
        /* <DEDUP_REMOVED lines=15> */
.L_x_896:
[----:B------:R-:W-:Y:S02]  /*23c40*/  IMAD.MOV.U32 R13, RZ, RZ, R24 ;  /* 0x000000ffff0d7224 */ /* 0x000fe400078e0018 */
[----:B------:R-:W-:Y:S02]  /*23c50*/  IMAD.MOV.U32 R12, RZ, RZ, 0x2 ;  /* 0x00000002ff0c7424 */ /* 0x000fe400078e00ff */
[----:B------:R-:W-:-:S07]  /*23c60*/  IMAD.MOV.U32 R2, RZ, RZ, R14 ;  /* 0x000000ffff027224 */ /* 0x000fce00078e000e */
[----:B------:R-:W-:Y:S05]  /*23c70*/  WARPSYNC.COLLECTIVE R15, `(.L_x_897) ;  /* 0x000000000f087348 */ /* 0x000fea0003c00000 */
[----:B------:R0:W1:Y:S02]  /*23c80*/  SHFL.IDX P6, R14, R13, R12, R11 ;  /* 0x0000000c0d0e7389 */ /* 0x00006400000c000b */
[----:B01----:R-:W-:Y:S01]  /*23c90*/  ENDCOLLECTIVE ;  /* 0x000000000000791b */ /* 0x003fe20003800000 */
.L_x_897:
[----:B------:R-:W-:-:S05]  /*23ca0*/  IADD3 R2, P0, R2, R4, RZ ;  /* 0x0000000402027210 */ /* 0x000fca0007f1e0ff */
        /* <DEDUP_REMOVED lines=15> */
.L_x_898:
[----:B------:R-:W-:Y:S02]  /*23da0*/  IMAD.MOV.U32 R13, RZ, RZ, R24 ;  /* 0x000000ffff0d7224 */ /* 0x000fe400078e0018 */
[----:B------:R-:W-:Y:S02]  /*23db0*/  IMAD.MOV.U32 R12, RZ, RZ, 0x3 ;  /* 0x00000003ff0c7424 */ /* 0x000fe400078e00ff */
[----:B------:R-:W-:-:S07]  /*23dc0*/  IMAD.MOV.U32 R2, RZ, RZ, R14 ;  /* 0x000000ffff027224 */ /* 0x000fce00078e000e */
[----:B------:R-:W-:Y:S05]  /*23dd0*/  WARPSYNC.COLLECTIVE R15, `(.L_x_899) ;  /* 0x000000000f087348 */ /* 0x000fea0003c00000 */
[----:B------:R0:W1:Y:S02]  /*23de0*/  SHFL.IDX P6, R14, R13, R12, R11 ;  /* 0x0000000c0d0e7389 */ /* 0x00006400000c000b */
[----:B01----:R-:W-:Y:S01]  /*23df0*/  ENDCOLLECTIVE ;  /* 0x000000000000791b */ /* 0x003fe20003800000 */
.L_x_899:
        /* <DEDUP_REMOVED lines=16> */
.L_x_900:
[----:B------:R-:W-:Y:S02]  /*23f00*/  IMAD.MOV.U32 R13, RZ, RZ, R24 ;  /* 0x000000ffff0d7224 */ /* 0x000fe400078e0018 */
[----:B------:R-:W-:Y:S02]  /*23f10*/  IMAD.MOV.U32 R12, RZ, RZ, 0x4 ;  /* 0x00000004ff0c7424 */ /* 0x000fe400078e00ff */
[----:B------:R-:W-:-:S07]  /*23f20*/  IMAD.MOV.U32 R2, RZ, RZ, R14 ;  /* 0x000000ffff027224 */ /* 0x000fce00078e000e */
[----:B------:R-:W-:Y:S05]  /*23f30*/  WARPSYNC.COLLECTIVE R15, `(.L_x_901) ;  /* 0x000000000f087348 */ /* 0x000fea0003c00000 */
[----:B------:R0:W1:Y:S02]  /*23f40*/  SHFL.IDX P6, R14, R13, R12, R11 ;  /* 0x0000000c0d0e7389 */ /* 0x00006400000c000b */
[----:B01----:R-:W-:Y:S01]  /*23f50*/  ENDCOLLECTIVE ;  /* 0x000000000000791b */ /* 0x003fe20003800000 */
.L_x_901:
        /* <DEDUP_REMOVED lines=16> */
.L_x_902:
[----:B------:R-:W-:Y:S02]  /*24060*/  IMAD.MOV.U32 R13, RZ, RZ, R24 ;  /* 0x000000ffff0d7224 */ /* 0x000fe400078e0018 */
[----:B------:R-:W-:Y:S02]  /*24070*/  IMAD.MOV.U32 R12, RZ, RZ, 0x5 ;  /* 0x00000005ff0c7424 */ /* 0x000fe400078e00ff */
[----:B------:R-:W-:-:S07]  /*24080*/  IMAD.MOV.U32 R2, RZ, RZ, R14 ;  /* 0x000000ffff027224 */ /* 0x000fce00078e000e */
[----:B------:R-:W-:Y:S05]  /*24090*/  WARPSYNC.COLLECTIVE R15, `(.L_x_903) ;  /* 0x000000000f087348 */ /* 0x000fea0003c00000 */
[----:B------:R0:W1:Y:S02]  /*240a0*/  SHFL.IDX P6, R14, R13, R12, R11 ;  /* 0x0000000c0d0e7389 */ /* 0x00006400000c000b */
[----:B01----:R-:W-:Y:S01]  /*240b0*/  ENDCOLLECTIVE ;  /* 0x000000000000791b */ /* 0x003fe20003800000 */
.L_x_903:
        /* <DEDUP_REMOVED lines=13> */
.L_x_904:
[----:B------:R-:W-:Y:S01]  /*24190*/  @!PT LDS RZ, [RZ] ;  /* 0x00000000fffff984 */ /* 0x000fe20000000800 */
[----:B------:R-:W-:Y:S01]  /*241a0*/  @!PT LDS RZ, [RZ] ;  /* 0x00000000fffff984 */ /* 0x000fe20000000800 */
[----:B------:R-:W-:Y:S01]  /*241b0*/  @!PT LDS RZ, [RZ] ;  /* 0x00000000fffff984 */ /* 0x000fe20000000800 */
[----:B------:R0:W-:Y:S01]  /*241c0*/  LDGSTS.E.BYPASS.LTC128B.128 [R5+0x5400], desc[UR56][R2.64+0x80], !P0 ;  /* 0x0540008002057fae */ /* 0x0001e2000c101d78 */
[----:B------:R-:W-:-:S13]  /*241d0*/  ISETP.LT.OR P0, PT, R7, 0x41, P1 ;  /* 0x000000410700780c */ /* 0x000fda0000f01670 */
[----:B------:R0:W-:Y:S01]  /*241e0*/  LDGSTS.E.BYPASS.LTC128B.128 [R5+0x8400], desc[UR56][R2.64+0x100], !P0 ;  /* 0x0840010002057fae */ /* 0x0001e2000c101d78 */
[----:B------:R-:W-:Y:S05]  /*241f0*/  BRA `(.L_x_905) ;  /* 0xffffffb000507947 */ /* 0x000fea000383ffff */
.L_x_759:
[----:B0-----:R0:W1:Y:S02]  /*24200*/  SYNCS.PHASECHK.TRANS64.TRYWAIT P0, [R0+URZ+0x30860], R3 ;  /* 0x03086003000075a7 */ /* 0x001064000800017f */
[----:B-1----:R-:W-:Y:S05]  /*24210*/  @!P0 NANOSLEEP.SYNCS 0x989680 ;  /* 0x009896800000895d */ /* 0x002fea0003900000 */
[----:B------:R-:W1:Y:S02]  /*24220*/  @!P0 SYNCS.PHASECHK.TRANS64 P0, [R0+URZ+0x30860], R3 ;  /* 0x03086003000085a7 */ /* 0x000e64000800007f */
[----:B-1----:R-:W-:Y:S05]  /*24230*/  @!P0 BRA `(.L_x_759) ;  /* 0xfffffffc00f08947 */ /* 0x002fea000383ffff */
[----:B------:R-:W-:Y:S05]  /*24240*/  BRA `(.L_x_906) ;  /* 0xffffffb400787947 */ /* 0x000fea000383ffff */
.L_x_760:
[----:B------:R-:W-:Y:S01]  /*24250*/  BSSY B0, `(.L_x_907) ;  /* 0x0000008000007945 */ /* 0x000fe20003800000 */
[----:B------:R-:W-:Y:S01]  /*24260*/  IMAD.MOV.U32 R13, RZ, RZ, R24 ;  /* 0x000000ffff0d7224 */ /* 0x000fe200078e0018 */
[----:B------:R-:W-:Y:S01]  /*24270*/  MOV R15, 0xffffffff ;  /* 0xffffffff000f7802 */ /* 0x000fe20000000f00 */
[----:B------:R-:W-:Y:S02]  /*24280*/  IMAD.MOV.U32 R12, RZ, RZ, RZ ;  /* 0x000000ffff0c7224 */ /* 0x000fe400078e00ff */
[----:B------:R-:W-:-:S07]  /*24290*/  IMAD.MOV.U32 R11, RZ, RZ, 0x181f ;  /* 0x0000181fff0b7424 */ /* 0x000fce00078e00ff */
[----:B0-2---:R-:W-:Y:S05]  /*242a0*/  WARPSYNC.COLLECTIVE R15, `(.L_x_908) ;  /* 0x000000000f087348 */ /* 0x005fea0003c00000 */
[----:B--2---:R1:W2:Y:S02]  /*242b0*/  SHFL.IDX P6, R14, R13, R12, R11 ;  /* 0x0000000c0d0e7389 */ /* 0x0042a400000c000b */
[----:B012---:R-:W-:Y:S01]  /*242c0*/  ENDCOLLECTIVE ;  /* 0x000000000000791b */ /* 0x007fe20003800000 */
.L_x_908:
[----:B------:R-:W-:Y:S05]  /*242d0*/  BSYNC B0 ;  /* 0x0000000000007941 */ /* 0x000fea0003800000 */
.L_x_907:
[----:B------:R-:W-:Y:S02]  /*242e0*/  IMAD.MOV.U32 R13, RZ, RZ, R23 ;  /* 0x000000ffff0d7224 */ /* 0x000fe400078e0017 */
[----:B------:R-:W-:Y:S02]  /*242f0*/  IMAD.MOV.U32 R12, RZ, RZ, RZ ;  /* 0x000000ffff0c7224 */ /* 0x000fe400078e00ff */
[----:B------:R-:W-:Y:S02]  /*24300*/  IMAD.MOV.U32 R11, RZ, RZ, 0x181f ;  /* 0x0000181fff0b7424 */ /* 0x000fe400078e00ff */
[----:B------:R-:W-:Y:S02]  /*24310*/  IMAD.MOV.U32 R15, RZ, RZ, -0x1 ;  /* 0xffffffffff0f7424 */ /* 0x000fe400078e00ff */
[----:B------:R-:W-:Y:S02]  /*24320*/  IMAD.MOV.U32 R3, RZ, RZ, R14 ;  /* 0x000000ffff037224 */ /* 0x000fe400078e000e */
[----:B------:R-:W-:-:S07]  /*24330*/  IMAD.SHL.U32 R5, R33, 0x2, RZ ;  /* 0x0000000221057824 */ /* 0x000fce00078e00ff */
[----:B------:R-:W-:Y:S05]  /*24340*/  WARPSYNC.COLLECTIVE R15, `(.L_x_909) ;  /* 0x000000000f087348 */ /* 0x000fea0003c00000 */
[----:B------:R0:W1:Y:S02]  /*24350*/  SHFL.IDX P6, R14, R13, R12, R11 ;  /* 0x0000000c0d0e7389 */ /* 0x00006400000c000b */
[----:B01----:R-:W-:Y:S01]  /*24360*/  ENDCOLLECTIVE ;  /* 0x000000000000791b */ /* 0x003fe20003800000 */
.L_x_909:
[----:B------:R-:W-:Y:S01]  /*24370*/  ULDC UR4, c[0x0][0x2f4] ;  /* 0x0000bd0000047ab9 */ /* 0x000fe20000000800 */
[----:B------:R-:W-:Y:S01]  /*24380*/  IMAD R4, R7, 0x2, R22 ;  /* 0x0000000207047824 */ /* 0x000fe200078e0216 */
[----:B------:R-:W-:Y:S02]  /*24390*/  ISETP.GE.AND P2, PT, R33, UR4, PT ;  /* 0x0000000421007c0c */ /* 0x000fe4000bf46270 */
[----:B------:R-:W-:Y:S02]  /*243a0*/  ISETP.GE.AND P1, PT, R36, UR4, PT ;  /* 0x0000000424007c0c */ /* 0x000fe4000bf26270 */
[C---:B------:R-:W-:Y:S02]  /*243b0*/  ISETP.LT.OR P3, PT, R6.reuse, 0x1, P2 ;  /* 0x000000010600780c */ /* 0x040fe40001761670 */
[----:B------:R-:W-:Y:S01]  /*243c0*/  ISETP.LT.OR P4, PT, R6, 0x1, P1 ;  /* 0x000000010600780c */ /* 0x000fe20000f81670 */
[----:B------:R-:W-:Y:S02]  /*243d0*/  IMAD.MOV.U32 R13, RZ, RZ, R24 ;  /* 0x000000ffff0d7224 */ /* 0x000fe400078e0018 */
[----:B------:R-:W-:Y:S01]  /*243e0*/  IMAD.MOV.U32 R12, RZ, RZ, 0x1 ;  /* 0x00000001ff0c7424 */ /* 0x000fe200078e00ff */
[----:B------:R-:W-:-:S05]  /*243f0*/  IADD3 R2, P0, R14, R5, RZ ;  /* 0x000000050e027210 */ /* 0x000fca0007f1e0ff */
[----:B------:R-:W-:Y:S01]  /*24400*/  IMAD.X R3, RZ, RZ, R3, P0 ;  /* 0x000000ffff037224 */ /* 0x000fe200000e0603 */
[----:B------:R-:W-:-:S13]  /*24410*/  ISETP.GE.AND P0, PT, R35, UR4, PT ;  /* 0x0000000423007c0c */ /* 0x000fda000bf06270 */
[----:B------:R-:W-:Y:S05]  /*24420*/  WARPSYNC.COLLECTIVE R15, `(.L_x_910) ;  /* 0x000000000f087348 */ /* 0x000fea0003c00000 */
[----:B------:R0:W1:Y:S02]  /*24430*/  SHFL.IDX P6, R14, R13, R12, R11 ;  /* 0x0000000c0d0e7389 */ /* 0x00006400000c000b */
[----:B01----:R-:W-:Y:S01]  /*24440*/  ENDCOLLECTIVE ;  /* 0x000000000000791b */ /* 0x003fe20003800000 */
.L_x_910:
        /* <DEDUP_REMOVED lines=8> */
[----:B------:R-:W-:Y:S02]  /*244d0*/  ISETP.LT.OR P3, PT, R6, 0x11, P2 ;  /* 0x000000110600780c */ /* 0x000fe40001761670 */
[----:B------:R-:W-:-:S11]  /*244e0*/  MOV R7, R14 ;  /* 0x0000000e00077202 */ /* 0x000fd60000000f00 */
[----:B0-----:R-:W-:Y:S05]  /*244f0*/  WARPSYNC.COLLECTIVE R15, `(.L_x_911) ;  /* 0x000000000f087348 */ /* 0x001fea0003c00000 */
[----:B------:R1:W2:Y:S02]  /*24500*/  SHFL.IDX P6, R14, R13, R12, R11 ;  /* 0x0000000c0d0e7389 */ /* 0x0002a400000c000b */
[----:B012---:R-:W-:Y:S01]  /*24510*/  ENDCOLLECTIVE ;  /* 0x000000000000791b */ /* 0x007fe20003800000 */
.L_x_911:
[----:B------:R-:W-:Y:S02]  /*24520*/  IMAD.MOV.U32 R13, RZ, RZ, R24 ;  /* 0x000000ffff0d7224 */ /* 0x000fe400078e0018 */
[----:B------:R-:W-:Y:S01]  /*24530*/  IMAD.MOV.U32 R12, RZ, RZ, 0x2 ;  /* 0x00000002ff0c7424 */ /* 0x000fe200078e00ff */
[----:B------:R-:W-:-:S13]  /*24540*/  IADD3 R2, P4, R14, R5, RZ ;  /* 0x000000050e027210 */ /* 0x000fda0007f9e0ff */
[----:B------:R-:W-:Y:S05]  /*24550*/  WARPSYNC.COLLECTIVE R15, `(.L_x_912) ;  /* 0x000000000f087348 */ /* 0x000fea0003c00000 */
[----:B------:R0:W1:Y:S02]  /*24560*/  SHFL.IDX P6, R14, R13, R12, R11 ;  /* 0x0000000c0d0e7389 */ /* 0x00006400000c000b */
[----:B01----:R-:W-:Y:S01]  /*24570*/  ENDCOLLECTIVE ;  /* 0x000000000000791b */ /* 0x003fe20003800000 */
.L_x_912:
        /* <DEDUP_REMOVED lines=15> */
.L_x_913:
[----:B------:R-:W-:Y:S02]  /*24670*/  IMAD.MOV.U32 R13, RZ, RZ, R24 ;  /* 0x000000ffff0d7224 */ /* 0x000fe400078e0018 */
[----:B------:R-:W-:Y:S01]  /*24680*/  IMAD.MOV.U32 R12, RZ, RZ, 0x3 ;  /* 0x00000003ff0c7424 */ /* 0x000fe200078e00ff */
[----:B------:R-:W-:-:S13]  /*24690*/  IADD3 R2, P4, R14, R5, RZ ;  /* 0x000000050e027210 */ /* 0x000fda0007f9e0ff */
[----:B------:R-:W-:Y:S05]  /*246a0*/  WARPSYNC.COLLECTIVE R15, `(.L_x_914) ;  /* 0x000000000f087348 */ /* 0x000fea0003c00000 */
[----:B------:R0:W1:Y:S02]  /*246b0*/  SHFL.IDX P6, R14, R13, R12, R11 ;  /* 0x0000000c0d0e7389 */ /* 0x00006400000c000b */
[----:B01----:R-:W-:Y:S01]  /*246c0*/  ENDCOLLECTIVE ;  /* 0x000000000000791b */ /* 0x003fe20003800000 */
.L_x_914:
        /* <DEDUP_REMOVED lines=15> */
.L_x_915:
[----:B------:R-:W-:Y:S02]  /*247c0*/  IMAD.MOV.U32 R13, RZ, RZ, R24 ;  /* 0x000000ffff0d7224 */ /* 0x000fe400078e0018 */
[----:B------:R-:W-:Y:S01]  /*247d0*/  IMAD.MOV.U32 R12, RZ, RZ, 0x4 ;  /* 0x00000004ff0c7424 */ /* 0x000fe200078e00ff */
[----:B------:R-:W-:-:S13]  /*247e0*/  IADD3 R2, P4, R14, R5, RZ ;  /* 0x000000050e027210 */ /* 0x000fda0007f9e0ff */
[----:B------:R-:W-:Y:S05]  /*247f0*/  WARPSYNC.COLLECTIVE R15, `(.L_x_916) ;  /* 0x000000000f087348 */ /* 0x000fea0003c00000 */
[----:B------:R0:W1:Y:S02]  /*24800*/  SHFL.IDX P6, R14, R13, R12, R11 ;  /* 0x0000000c0d0e7389 */ /* 0x00006400000c000b */
[----:B01----:R-:W-:Y:S01]  /*24810*/  ENDCOLLECTIVE ;  /* 0x000000000000791b */ /* 0x003fe20003800000 */
.L_x_916:
        /* <DEDUP_REMOVED lines=15> */
.L_x_917:
[----:B------:R-:W-:Y:S02]  /*24910*/  IMAD.MOV.U32 R13, RZ, RZ, R24 ;  /* 0x000000ffff0d7224 */ /* 0x000fe400078e0018 */
[----:B------:R-:W-:Y:S01]  /*24920*/  IMAD.MOV.U32 R12, RZ, RZ, 0x5 ;  /* 0x00000005ff0c7424 */ /* 0x000fe200078e00ff */
[----:B------:R-:W-:-:S13]  /*24930*/  IADD3 R2, P4, R14, R5, RZ ;  /* 0x000000050e027210 */ /* 0x000fda0007f9e0ff */
[----:B------:R-:W-:Y:S05]  /*24940*/  WARPSYNC.COLLECTIVE R15, `(.L_x_918) ;  /* 0x000000000f087348 */ /* 0x000fea0003c00000 */
[----:B------:R0:W1:Y:S02]  /*24950*/  SHFL.IDX P6, R14, R13, R12, R11 ;  /* 0x0000000c0d0e7389 */ /* 0x00006400000c000b */
[----:B01----:R-:W-:Y:S01]  /*24960*/  ENDCOLLECTIVE ;  /* 0x000000000000791b */ /* 0x003fe20003800000 */
.L_x_918:
        /* <DEDUP_REMOVED lines=10> */
[----:B------:R-:W-:-:S07]  /*24a10*/  MOV R24, R14 ;  /* 0x0000000e00187202 */ /* 0x000fce0000000f00 */
[----:B0-----:R-:W-:Y:S05]  /*24a20*/  WARPSYNC.COLLECTIVE R15, `(.L_x_919) ;  /* 0x000000000f087348 */ /* 0x001fea0003c00000 */
[----:B------:R1:W2:Y:S02]  /*24a30*/  SHFL.IDX P6, R14, R13, R12, R11 ;  /* 0x0000000c0d0e7389 */ /* 0x0002a400000c000b */
[----:B012---:R-:W-:Y:S01]  /*24a40*/  ENDCOLLECTIVE ;  /* 0x000000000000791b */ /* 0x007fe20003800000 */
.L_x_919:
[----:B------:R-:W-:Y:S05]  /*24a50*/  BRA `(.L_x_920) ;  /* 0xffffffb0007c7947 */ /* 0x000fea000383ffff */
.L_x_765:
        /* <DEDUP_REMOVED lines=8> */
.L_x_922:
[----:B------:R-:W-:Y:S05]  /*24ae0*/  BSYNC B0 ;  /* 0x0000000000007941 */ /* 0x000fea0003800000 */
.L_x_921:
[----:B------:R-:W-:Y:S01]  /*24af0*/  IMAD.MOV.U32 R13, RZ, RZ, R16 ;  /* 0x000000ffff0d7224 */ /* 0x000fe200078e0010 */
[----:B------:R-:W-:Y:S01]  /*24b00*/  MOV R15, 0xffffffff ;  /* 0xffffffff000f7802 */ /* 0x000fe20000000f00 */
[----:B------:R-:W-:Y:S02]  /*24b10*/  IMAD.MOV.U32 R12, RZ, RZ, 0x1 ;  /* 0x00000001ff0c7424 */ /* 0x000fe400078e00ff */
[----:B------:R-:W-:Y:S02]  /*24b20*/  IMAD.MOV.U32 R11, RZ, RZ, 0x1f ;  /* 0x0000001fff0b7424 */ /* 0x000fe400078e00ff */
[----:B------:R-:W-:Y:S02]  /*24b30*/  IMAD.IADD R7, R19, 0x1, R8 ;  /* 0x0000000113077824 */ /* 0x000fe400078e0208 */
[----:B------:R-:W-:-:S07]  /*24b40*/  IMAD.MOV.U32 R5, RZ, RZ, R14 ;  /* 0x000000ffff057224 */ /* 0x000fce00078e000e */
[----:B------:R-:W-:Y:S05]  /*24b50*/  WARPSYNC.COLLECTIVE R15, `(.L_x_923) ;  /* 0x000000000f087348 */ /* 0x000fea0003c00000 */
[----:B------:R0:W1:Y:S02]  /*24b60*/  SHFL.IDX P6, R14, R13, R12, R11 ;  /* 0x0000000c0d0e7389 */ /* 0x00006400000c000b */
[----:B01----:R-:W-:Y:S01]  /*24b70*/  ENDCOLLECTIVE ;  /* 0x000000000000791b */ /* 0x003fe20003800000 */
.L_x_923:
        /* <DEDUP_REMOVED lines=11> */
[C---:B------:R-:W-:Y:S01]  /*24c30*/  ISETP.GE.U32.AND P5, PT, R8.reuse, 0x10, PT ;  /* 0x000000100800780c */ /* 0x040fe20003fa6070 */
[----:B--2---:R-:W-:Y:S01]  /*24c40*/  @!P1 IMAD.MOV.U32 R4, RZ, RZ, R2 ;  /* 0x000000ffff049224 */ /* 0x004fe200078e0002 */
[----:B------:R-:W-:-:S03]  /*24c50*/  ISETP.NE.AND P1, PT, R8, RZ, PT ;  /* 0x000000ff0800720c */ /* 0x000fc60003f25270 */
[----:B------:R-:W-:-:S10]  /*24c60*/  IMAD.MOV.U32 R13, RZ, RZ, R4 ;  /* 0x000000ffff0d7224 */ /* 0x000fd400078e0004 */
[----:B------:R-:W-:Y:S05]  /*24c70*/  WARPSYNC.COLLECTIVE R15, `(.L_x_924) ;  /* 0x000000000f087348 */ /* 0x000fea0003c00000 */
[----:B------:R0:W1:Y:S02]  /*24c80*/  SHFL.UP P6, R14, R13, R12, R11 ;  /* 0x0400000c0d0e7389 */ /* 0x00006400000c000b */
[----:B01----:R-:W-:Y:S01]  /*24c90*/  ENDCOLLECTIVE ;  /* 0x000000000000791b */ /* 0x003fe20003800000 */
.L_x_924:
[----:B------:R-:W-:Y:S01]  /*24ca0*/  IMAD.MOV.U32 R12, RZ, RZ, 0x2 ;  /* 0x00000002ff0c7424 */ /* 0x000fe200078e00ff */
[----:B------:R-:W-:-:S05]  /*24cb0*/  SEL R7, R14, RZ, P1 ;  /* 0x000000ff0e077207 */ /* 0x000fca0000800000 */
[----:B------:R-:W-:-:S04]  /*24cc0*/  IMAD.IADD R6, R4, 0x1, R7 ;  /* 0x0000000104067824 */ /* 0x000fc800078e0207 */
[----:B------:R-:W-:-:S07]  /*24cd0*/  IMAD.MOV.U32 R13, RZ, RZ, R6 ;  /* 0x000000ffff0d7224 */ /* 0x000fce00078e0006 */
[----:B------:R-:W-:Y:S05]  /*24ce0*/  WARPSYNC.COLLECTIVE R15, `(.L_x_925) ;  /* 0x000000000f087348 */ /* 0x000fea0003c00000 */
[----:B------:R0:W1:Y:S02]  /*24cf0*/  SHFL.UP P6, R14, R13, R12, R11 ;  /* 0x0400000c0d0e7389 */ /* 0x00006400000c000b */
[----:B01----:R-:W-:Y:S01]  /*24d00*/  ENDCOLLECTIVE ;  /* 0x000000000000791b */ /* 0x003fe20003800000 */
.L_x_925:
[----:B------:R-:W-:Y:S01]  /*24d10*/  IMAD.MOV.U32 R12, RZ, RZ, 0x4 ;  /* 0x00000004ff0c7424 */ /* 0x000fe200078e00ff */
[----:B------:R-:W-:-:S04]  /*24d20*/  SEL R7, R14, RZ, P2 ;  /* 0x000000ff0e077207 */ /* 0x000fc80001000000 */
[----:B------:R-:W-:-:S05]  /*24d30*/  IADD3 R7, R6, R7, RZ ;  /* 0x0000000706077210 */ /* 0x000fca0007ffe0ff */
[----:B------:R-:W-:-:S07]  /*24d40*/  IMAD.MOV.U32 R13, RZ, RZ, R7 ;  /* 0x000000ffff0d7224 */ /* 0x000fce00078e0007 */
[----:B------:R-:W-:Y:S05]  /*24d50*/  WARPSYNC.COLLECTIVE R15, `(.L_x_926) ;  /* 0x000000000f087348 */ /* 0x000fea0003c00000 */
[----:B------:R0:W1:Y:S02]  /*24d60*/  SHFL.UP P6, R14, R13, R12, R11 ;  /* 0x0400000c0d0e7389 */ /* 0x00006400000c000b */
[----:B01----:R-:W-:Y:S01]  /*24d70*/  ENDCOLLECTIVE ;  /* 0x000000000000791b */ /* 0x003fe20003800000 */
.L_x_926:
[----:B------:R-:W-:Y:S01]  /*24d80*/  IMAD.MOV.U32 R12, RZ, RZ, 0x8 ;  /* 0x00000008ff0c7424 */ /* 0x000fe200078e00ff */
[----:B------:R-:W-:-:S05]  /*24d90*/  SEL R2, R14, RZ, P3 ;  /* 0x000000ff0e027207 */ /* 0x000fca0001800000 */
[----:B------:R-:W-:-:S04]  /*24da0*/  IMAD.IADD R2, R7, 0x1, R2 ;  /* 0x0000000107027824 */ /* 0x000fc800078e0202 */
[----:B------:R-:W-:-:S07]  /*24db0*/  IMAD.MOV.U32 R13, RZ, RZ, R2 ;  /* 0x000000ffff0d7224 */ /* 0x000fce00078e0002 */
[----:B------:R-:W-:Y:S05]  /*24dc0*/  WARPSYNC.COLLECTIVE R15, `(.L_x_927) ;  /* 0x000000000f087348 */ /* 0x000fea0003c00000 */
[----:B------:R0:W1:Y:S02]  /*24dd0*/  SHFL.UP P6, R14, R13, R12, R11 ;  /* 0x0400000c0d0e7389 */ /* 0x00006400000c000b */
[----:B01----:R-:W-:Y:S01]  /*24de0*/  ENDCOLLECTIVE ;  /* 0x000000000000791b */ /* 0x003fe20003800000 */
.L_x_927:
[----:B------:R-:W-:Y:S01]  /*24df0*/  IMAD.MOV.U32 R12, RZ, RZ, 0x10 ;  /* 0x00000010ff0c7424 */ /* 0x000fe200078e00ff */
[----:B------:R-:W-:-:S05]  /*24e00*/  SEL R3, R14, RZ, P4 ;  /* 0x000000ff0e037207 */ /* 0x000fca0002000000 */
[----:B------:R-:W-:-:S04]  /*24e10*/  IMAD.IADD R3, R2, 0x1, R3 ;  /* 0x0000000102037824 */ /* 0x000fc800078e0203 */
[----:B------:R-:W-:-:S07]  /*24e20*/  IMAD.MOV.U32 R13, RZ, RZ, R3 ;  /* 0x000000ffff0d7224 */ /* 0x000fce00078e0003 */
[----:B------:R-:W-:Y:S05]  /*24e30*/  WARPSYNC.COLLECTIVE R15, `(.L_x_928) ;  /* 0x000000000f087348 */ /* 0x000fea0003c00000 */
[----:B------:R0:W1:Y:S02]  /*24e40*/  SHFL.UP P6, R14, R13, R12, R11 ;  /* 0x0400000c0d0e7389 */ /* 0x00006400000c000b */
[----:B01----:R-:W-:Y:S01]  /*24e50*/  ENDCOLLECTIVE ;  /* 0x000000000000791b */ /* 0x003fe20003800000 */
.L_x_928:
        /* <DEDUP_REMOVED lines=8> */
.L_x_929:
[----:B------:R-:W-:Y:S05]  /*24ee0*/  BRA `(.L_x_930) ;  /* 0xffffffb000947947 */ /* 0x000fea000383ffff */
.L_x_770:
[----:B------:R-:W-:Y:S01]  /*24ef0*/  BSSY B0, `(.L_x_931) ;  /* 0x0000008000007945 */ /* 0x000fe20003800000 */
[----:B-----5:R-:W-:Y:S02]  /*24f00*/  IMAD.MOV.U32 R13, RZ, RZ, R4 ;  /* 0x000000ffff0d7224 */ /* 0x020fe400078e0004 */
[----:B------:R-:W-:Y:S02]  /*24f10*/  IMAD.MOV.U32 R12, RZ, RZ, 0x1 ;  /* 0x00000001ff0c7424 */ /* 0x000fe400078e00ff */
[----:B------:R-:W-:Y:S02]  /*24f20*/  IMAD.MOV.U32 R11, RZ, RZ, RZ ;  /* 0x000000ffff0b7224 */ /* 0x000fe400078e00ff */
[----:B------:R-:W-:-:S07]  /*24f30*/  IMAD.MOV.U32 R15, RZ, RZ, -0x1 ;  /* 0xffffffffff0f7424 */ /* 0x000fce00078e00ff */
[----:B01----:R-:W-:Y:S05]  /*24f40*/  WARPSYNC.COLLECTIVE R15, `(.L_x_932) ;  /* 0x000000000f087348 */ /* 0x003fea0003c00000 */
[----:B------:R2:W3:Y:S02]  /*24f50*/  SHFL.UP P6, R14, R13, R12, R11 ;  /* 0x0400000c0d0e7389 */ /* 0x0004e400000c000b */
[----:B0123--:R-:W-:Y:S01]  /*24f60*/  ENDCOLLECTIVE ;  /* 0x000000000000791b */ /* 0x00ffe20003800000 */
.L_x_932:
[----:B------:R-:W-:Y:S05]  /*24f70*/  BSYNC B0 ;  /* 0x0000000000007941 */ /* 0x000fea0003800000 */
.L_x_931:
[----:B------:R-:W-:Y:S01]  /*24f80*/  SEL R13, R14, RZ, P1 ;  /* 0x000000ff0e0d7207 */ /* 0x000fe20000800000 */
[----:B------:R-:W-:Y:S01]  /*24f90*/  IMAD.MOV.U32 R12, RZ, RZ, 0x2 ;  /* 0x00000002ff0c7424 */ /* 0x000fe200078e00ff */
[----:B------:R-:W-:Y:S01]  /*24fa0*/  MOV R15, 0xffffffff ;  /* 0xffffffff000f7802 */ /* 0x000fe20000000f00 */
[----:B------:R-:W-:Y:S02]  /*24fb0*/  IMAD.MOV.U32 R11, RZ, RZ, RZ ;  /* 0x000000ffff0b7224 */ /* 0x000fe400078e00ff */
[----:B------:R-:W-:-:S07]  /*24fc0*/  IMAD.IADD R13, R4, 0x1, R13 ;  /* 0x00000001040d7824 */ /* 0x000fce00078e020d */
[----:B------:R-:W-:Y:S05]  /*24fd0*/  WARPSYNC.COLLECTIVE R15, `(.L_x_933) ;  /* 0x000000000f087348 */ /* 0x000fea0003c00000 */
[----:B------:R0:W1:Y:S02]  /*24fe0*/  SHFL.UP P6, R14, R13, R12, R11 ;  /* 0x0400000c0d0e7389 */ /* 0x00006400000c000b */
[----:B01----:R-:W-:Y:S01]  /*24ff0*/  ENDCOLLECTIVE ;  /* 0x000000000000791b */ /* 0x003fe20003800000 */
.L_x_933:
[----:B------:R-:W-:Y:S01]  /*25000*/  IMAD.MOV.U32 R12, RZ, RZ, 0x4 ;  /* 0x00000004ff0c7424 */ /* 0x000fe200078e00ff */
[----:B------:R-:W-:-:S05]  /*25010*/  SEL R0, R14, RZ, P2 ;  /* 0x000000ff0e007207 */ /* 0x000fca0001000000 */
[----:B------:R-:W-:-:S04]  /*25020*/  IMAD.IADD R0, R13, 0x1, R0 ;  /* 0x000000010d007824 */ /* 0x000fc800078e0200 */
[----:B------:R-:W-:-:S07]  /*25030*/  IMAD.MOV.U32 R13, RZ, RZ, R0 ;  /* 0x000000ffff0d7224 */ /* 0x000fce00078e0000 */
[----:B------:R-:W-:Y:S05]  /*25040*/  WARPSYNC.COLLECTIVE R15, `(.L_x_934) ;  /* 0x000000000f087348 */ /* 0x000fea0003c00000 */
[----:B------:R0:W1:Y:S02]  /*25050*/  SHFL.UP P6, R14, R13, R12, R11 ;  /* 0x0400000c0d0e7389 */ /* 0x00006400000c000b */
[----:B01----:R-:W-:Y:S01]  /*25060*/  ENDCOLLECTIVE ;  /* 0x000000000000791b */ /* 0x003fe20003800000 */
.L_x_934:
[----:B------:R-:W-:Y:S01]  /*25070*/  IMAD.MOV.U32 R12, RZ, RZ, 0x8 ;  /* 0x00000008ff0c7424 */ /* 0x000fe200078e00ff */
[----:B------:R-:W-:-:S05]  /*25080*/  SEL R3, R14, RZ, P3 ;  /* 0x000000ff0e037207 */ /* 0x000fca0001800000 */
[----:B------:R-:W-:-:S04]  /*25090*/  IMAD.IADD R2, R0, 0x1, R3 ;  /* 0x0000000100027824 */ /* 0x000fc800078e0203 */
[----:B------:R-:W-:-:S07]  /*250a0*/  IMAD.MOV.U32 R13, RZ, RZ, R2 ;  /* 0x000000ffff0d7224 */ /* 0x000fce00078e0002 */
[----:B------:R-:W-:Y:S05]  /*250b0*/  WARPSYNC.COLLECTIVE R15, `(.L_x_935) ;  /* 0x000000000f087348 */ /* 0x000fea0003c00000 */
[----:B------:R0:W1:Y:S02]  /*250c0*/  SHFL.UP P6, R14, R13, R12, R11 ;  /* 0x0400000c0d0e7389 */ /* 0x00006400000c000b */
[----:B01----:R-:W-:Y:S01]  /*250d0*/  ENDCOLLECTIVE ;  /* 0x000000000000791b */ /* 0x003fe20003800000 */
.L_x_935:
[----:B------:R-:W-:Y:S01]  /*250e0*/  IMAD.MOV.U32 R12, RZ, RZ, 0x10 ;  /* 0x00000010ff0c7424 */ /* 0x000fe200078e00ff */
[----:B------:R-:W-:-:S05]  /*250f0*/  SEL R3, R14, RZ, P4 ;  /* 0x000000ff0e037207 */ /* 0x000fca0002000000 */
[----:B------:R-:W-:-:S04]  /*25100*/  IMAD.IADD R3, R2, 0x1, R3 ;  /* 0x0000000102037824 */ /* 0x000fc800078e0203 */
[----:B------:R-:W-:-:S07]  /*25110*/  IMAD.MOV.U32 R13, RZ, RZ, R3 ;  /* 0x000000ffff0d7224 */ /* 0x000fce00078e0003 */
[----:B------:R-:W-:Y:S05]  /*25120*/  WARPSYNC.COLLECTIVE R15, `(.L_x_936) ;  /* 0x000000000f087348 */ /* 0x000fea0003c00000 */
[----:B------:R0:W1:Y:S02]  /*25130*/  SHFL.UP P6, R14, R13, R12, R11 ;  /* 0x0400000c0d0e7389 */ /* 0x00006400000c000b */
[----:B01----:R-:W-:Y:S01]  /*25140*/  ENDCOLLECTIVE ;  /* 0x000000000000791b */ /* 0x003fe20003800000 */
.L_x_936:
        /* <DEDUP_REMOVED lines=8> */
.L_x_937:
[----:B------:R-:W-:Y:S05]  /*251d0*/  BRA `(.L_x_938) ;  /* 0xffffffb000747947 */ /* 0x000fea000383ffff */
.L_x_772:
[----:B------:R-:W-:Y:S01]  /*251e0*/  BSSY B0, `(.L_x_939) ;  /* 0x0000006000007945 */ /* 0x000fe20003800000 */
[----:B------:R-:W-:Y:S01]  /*251f0*/  PLOP3.LUT P6, PT, P6, PT, PT, 0x8, 0x0 ;  /* 0x000000000000781c */ /* 0x000fe200037ce170 */
[----:B------:R-:W-:-:S12]  /*25200*/  IMAD.MOV.U32 R15, RZ, RZ, -0x1 ;  /* 0xffffffffff0f7424 */ /* 0x000fd800078e00ff */
[----:B0-----:R-:W-:Y:S05]  /*25210*/  WARPSYNC.COLLECTIVE R15, `(.L_x_940) ;  /* 0x000000000f087348 */ /* 0x001fea0003c00000 */
[----:B------:R-:W-:Y:S01]  /*25220*/  VOTE.ANY R14, PT, P6 ;  /* 0x00000000000e7806 */ /* 0x000fe200030e0100 */
[----:B0-----:R-:W-:Y:S06]  /*25230*/  ENDCOLLECTIVE ;  /* 0x000000000000791b */ /* 0x001fec0003800000 */
.L_x_940:
[----:B------:R-:W-:Y:S05]  /*25240*/  BSYNC B0 ;  /* 0x0000000000007941 */ /* 0x000fea0003800000 */
.L_x_939:
[----:B------:R-:W-:Y:S02]  /*25250*/  IMAD.MOV.U32 R2, RZ, RZ, R14 ;  /* 0x000000ffff027224 */ /* 0x000fe400078e000e */
[----:B------:R-:W-:Y:S02]  /*25260*/  IMAD.MOV.U32 R13, RZ, RZ, R4 ;  /* 0x000000ffff0d7224 */ /* 0x000fe400078e0004 */
[----:B------:R-:W0:Y:S01]  /*25270*/  POPC R0, R2 ;  /* 0x0000000200007309 */ /* 0x000e220000000000 */
[----:B------:R-:W-:Y:S02]  /*25280*/  IMAD.MOV.U32 R11, RZ, RZ, 0x1f ;  /* 0x0000001fff0b7424 */ /* 0x000fe400078e00ff */
[----:B------:R-:W-:Y:S02]  /*25290*/  IMAD.MOV.U32 R15, RZ, RZ, -0x1 ;  /* 0xffffffffff0f7424 */ /* 0x000fe400078e00ff */
[----:B0-----:R-:W-:-:S07]  /*252a0*/  IMAD.MOV.U32 R12, RZ, RZ, R0 ;  /* 0x000000ffff0c7224 */ /* 0x001fce00078e0000 */
[----:B------:R-:W-:Y:S05]  /*252b0*/  WARPSYNC.COLLECTIVE R15, `(.L_x_941) ;  /* 0x000000000f087348 */ /* 0x000fea0003c00000 */
[----:B------:R0:W1:Y:S02]  /*252c0*/  SHFL.IDX P6, R14, R13, R12, R11 ;  /* 0x0000000c0d0e7389 */ /* 0x00006400000c000b */
[----:B01----:R-:W-:Y:S01]  /*252d0*/  ENDCOLLECTIVE ;  /* 0x000000000000791b */ /* 0x003fe20003800000 */
.L_x_941:
[----:B------:R-:W-:Y:S01]  /*252e0*/  MOV R4, R14 ;  /* 0x0000000e00047202 */ /* 0x000fe20000000f00 */
[----:B------:R-:W-:Y:S06]  /*252f0*/  BRA `(.L_x_942) ;  /* 0xffffffb000647947 */ /* 0x000fec000383ffff */
.L_x_774:
[----:B------:R-:W-:Y:S01]  /*25300*/  BSSY B0, `(.L_x_943) ;  /* 0x0000007000007945 */ /* 0x000fe20003800000 */
[----:B------:R-:W-:Y:S02]  /*25310*/  IMAD.MOV.U32 R13, RZ, RZ, R6 ;  /* 0x000000ffff0d7224 */ /* 0x000fe400078e0006 */
[----:B------:R-:W-:Y:S02]  /*25320*/  IMAD.MOV.U32 R11, RZ, RZ, 0x1f ;  /* 0x0000001fff0b7424 */ /* 0x000fe400078e00ff */
[----:B------:R-:W-:-:S07]  /*25330*/  IMAD.MOV.U32 R15, RZ, RZ, -0x1 ;  /* 0xffffffffff0f7424 */ /* 0x000fce00078e00ff */
[----:B012---:R-:W-:Y:S05]  /*25340*/  WARPSYNC.COLLECTIVE R15, `(.L_x_944) ;  /* 0x000000000f087348 */ /* 0x007fea0003c00000 */
[----:B------:R3:W4:Y:S02]  /*25350*/  SHFL.IDX P6, R14, R13, R12, R11 ;  /* 0x0000000c0d0e7389 */ /* 0x00072400000c000b */
[----:B01234-:R-:W-:Y:S01]  /*25360*/  ENDCOLLECTIVE ;  /* 0x000000000000791b */ /* 0x01ffe20003800000 */
.L_x_944:
[----:B------:R-:W-:Y:S05]  /*25370*/  BSYNC B0 ;  /* 0x0000000000007941 */ /* 0x000fea0003800000 */
.L_x_943:
[----:B------:R-:W-:Y:S05]  /*25380*/  BRA `(.L_x_773) ;  /* 0xffffffb0005c7947 */ /* 0x000fea000383ffff */
.L_x_778:
[----:B0-----:R0:W1:Y:S02]  /*25390*/  SYNCS.PHASECHK.TRANS64.TRYWAIT P0, [R7+URZ+0x30820], R0 ;  /* 0x03082000070075a7 */ /* 0x001064000800017f */
[----:B-1----:R-:W-:Y:S05]  /*253a0*/  @!P0 NANOSLEEP.SYNCS 0x989680 ;  /* 0x009896800000895d */ /* 0x002fea0003900000 */
[----:B------:R-:W1:Y:S02]  /*253b0*/  @!P0 SYNCS.PHASECHK.TRANS64 P0, [R7+URZ+0x30820], R0 ;  /* 0x03082000070085a7 */ /* 0x000e64000800007f */
[----:B-1----:R-:W-:Y:S05]  /*253c0*/  @!P0 BRA `(.L_x_778) ;  /* 0xfffffffc00f08947 */ /* 0x002fea000383ffff */
[----:B------:R-:W-:Y:S05]  /*253d0*/  BRA `(.L_x_945) ;  /* 0xffffffb400487947 */ /* 0x000fea000383ffff */
.L_x_779:
[----:B------:R-:W1:Y:S01]  /*253e0*/  S2R R2, SR_TID.X ;  /* 0x0000000000027919 */ /* 0x000e620000002100 */
[----:B------:R-:W-:Y:S01]  /*253f0*/  BSSY B0, `(.L_x_946) ;  /* 0x000000a000007945 */ /* 0x000fe20003800000 */
[----:B------:R-:W-:Y:S02]  /*25400*/  IMAD.MOV.U32 R12, RZ, RZ, RZ ;  /* 0x000000ffff0c7224 */ /* 0x000fe400078e00ff */
[----:B------:R-:W-:Y:S02]  /*25410*/  IMAD.MOV.U32 R11, RZ, RZ, 0x1f ;  /* 0x0000001fff0b7424 */ /* 0x000fe400078e00ff */
[----:B------:R-:W-:Y:S01]  /*25420*/  IMAD.MOV.U32 R15, RZ, RZ, -0x1 ;  /* 0xffffffffff0f7424 */ /* 0x000fe200078e00ff */
[----:B-1----:R-:W-:-:S04]  /*25430*/  SHF.R.U32.HI R2, RZ, 0x5, R2 ;  /* 0x00000005ff027819 */ /* 0x002fc80000011602 */
[----:B------:R-:W-:-:S05]  /*25440*/  LOP3.LUT R2, R2, 0x3, RZ, 0xc0, !PT ;  /* 0x0000000302027812 */ /* 0x000fca00078ec0ff */
[----:B------:R-:W-:-:S07]  /*25450*/  IMAD.MOV.U32 R13, RZ, RZ, R2 ;  /* 0x000000ffff0d7224 */ /* 0x000fce00078e0002 */
[----:B0-----:R-:W-:Y:S05]  /*25460*/  WARPSYNC.COLLECTIVE R15, `(.L_x_947) ;  /* 0x000000000f087348 */ /* 0x001fea0003c00000 */
[----:B------:R1:W2:Y:S02]  /*25470*/  SHFL.IDX P6, R14, R13, R12, R11 ;  /* 0x0000000c0d0e7389 */ /* 0x0002a400000c000b */
[----:B012---:R-:W-:Y:S01]  /*25480*/  ENDCOLLECTIVE ;  /* 0x000000000000791b */ /* 0x007fe20003800000 */
.L_x_947:
[----:B------:R-:W-:Y:S05]  /*25490*/  BSYNC B0 ;  /* 0x0000000000007941 */ /* 0x000fea0003800000 */
.L_x_946:
[----:B------:R-:W-:Y:S05]  /*254a0*/  BRA `(.L_x_948) ;  /* 0xffffffb400307947 */ /* 0x000fea000383ffff */
.L_x_780:
[----:B------:R-:W-:Y:S01]  /*254b0*/  BSSY B0, `(.L_x_949) ;  /* 0x0000006000007945 */ /* 0x000fe20003800000 */
[----:B------:R-:W-:-:S07]  /*254c0*/  IMAD.MOV.U32 R15, RZ, RZ, -0x1 ;  /* 0xffffffffff0f7424 */ /* 0x000fce00078e00ff */
[----:B0-----:R-:W-:Y:S05]  /*254d0*/  WARPSYNC.COLLECTIVE R15, `(.L_x_950) ;  /* 0x000000000f0c7348 */ /* 0x001fea0003c00000 */
[----:B------:R-:W-:Y:S02]  /*254e0*/  ELECT P6, UR62, PT ;  /* 0x00000000003e782f */ /* 0x000fe400038c0000 */
[----:B------:R-:W-:Y:S01]  /*254f0*/  MOV R14, UR62 ;  /* 0x0000003e000e7c02 */ /* 0x000fe20008000f00 */
[----:B0-----:R-:W-:Y:S10]  /*25500*/  ENDCOLLECTIVE ;  /* 0x000000000000791b */ /* 0x001ff40003800000 */
.L_x_950:
[----:B------:R-:W-:Y:S05]  /*25510*/  BSYNC B0 ;  /* 0x0000000000007941 */ /* 0x000fea0003800000 */
.L_x_949:
[----:B------:R-:W-:Y:S05]  /*25520*/  BRA `(.L_x_951) ;  /* 0xffffffb400247947 */ /* 0x000fea000383ffff */
.L_x_782:
[----:B0-----:R0:W1:Y:S02]  /*25530*/  SYNCS.PHASECHK.TRANS64.TRYWAIT P1, [R5+URZ+0x30840], R0 ;  /* 0x03084000050075a7 */ /* 0x001064000802017f */
[----:B-1----:R-:W-:Y:S05]  /*25540*/  @!P1 NANOSLEEP.SYNCS 0x989680 ;  /* 0x009896800000995d */ /* 0x002fea0003900000 */
[----:B------:R-:W1:Y:S02]  /*25550*/  @!P1 SYNCS.PHASECHK.TRANS64 P1, [R5+URZ+0x30840], R0 ;  /* 0x03084000050095a7 */ /* 0x000e64000802007f */
[----:B-1----:R-:W-:Y:S05]  /*25560*/  @!P1 BRA `(.L_x_782) ;  /* 0xfffffffc00f09947 */ /* 0x002fea000383ffff */
[----:B------:R-:W-:Y:S05]  /*25570*/  BRA `(.L_x_952) ;  /* 0xffffffb400447947 */ /* 0x000fea000383ffff */
.L_x_784:
[----:B-1----:R1:W2:Y:S02]  /*25580*/  SYNCS.PHASECHK.TRANS64.TRYWAIT P1, [R3+URZ+0x30840], R2 ;  /* 0x03084002030075a7 */ /* 0x0022a4000802017f */
[----:B--2---:R-:W-:Y:S05]  /*25590*/  @!P1 NANOSLEEP.SYNCS 0x989680 ;  /* 0x009896800000995d */ /* 0x004fea0003900000 */
[----:B------:R-:W2:Y:S02]  /*255a0*/  @!P1 SYNCS.PHASECHK.TRANS64 P1, [R3+URZ+0x30840], R2 ;  /* 0x03084002030095a7 */ /* 0x000ea4000802007f */
[----:B--2---:R-:W-:Y:S05]  /*255b0*/  @!P1 BRA `(.L_x_784) ;  /* 0xfffffffc00f09947 */ /* 0x004fea000383ffff */
[----:B------:R-:W-:Y:S05]  /*255c0*/  BRA `(.L_x_953) ;  /* 0xffffffb400507947 */ /* 0x000fea000383ffff */
.L_x_786:
[----:B--2---:R2:W3:Y:S02]  /*255d0*/  SYNCS.PHASECHK.TRANS64.TRYWAIT P1, [R5+URZ+0x30860], R0 ;  /* 0x03086000050075a7 */ /* 0x0044e4000802017f */
[----:B---3--:R-:W-:Y:S05]  /*255e0*/  @!P1 NANOSLEEP.SYNCS 0x989680 ;  /* 0x009896800000995d */ /* 0x008fea0003900000 */
[----:B------:R-:W3:Y:S02]  /*255f0*/  @!P1 SYNCS.PHASECHK.TRANS64 P1, [R5+URZ+0x30860], R0 ;  /* 0x03086000050095a7 */ /* 0x000ee4000802007f */
[----:B---3--:R-:W-:Y:S05]  /*25600*/  @!P1 BRA `(.L_x_786) ;  /* 0xfffffffc00f09947 */ /* 0x008fea000383ffff */
[----:B------:R-:W-:Y:S05]  /*25610*/  BRA `(.L_x_954) ;  /* 0xffffffb4004c7947 */ /* 0x000fea000383ffff */
.L_x_955:
        /* <DEDUP_REMOVED lines=14> */
.L_x_3222:


//--------------------- .text._ZN7cutlass13device_kernelIN5flash11enable_sm90INS1_16FlashAttnFwdSm90INS1_25CollectiveMainloopFwdSm90ILi2EN4cute5tupleIJNS5_1CILi1EEES8_S8_EEENS6_IJNS7_ILi128EEENS7_ILi96EEENS7_ILi192EEEEEELi192ENS_10bfloat16_tEfNS_4arch4Sm90ELb0ELb1ELb1ELb0ELb1ELb0ELb0ELb1ELb1ELb1ELb0ELb0EEENS1_21CollectiveEpilogueFwdINS6_IJSA_SC_SB_EEES9_SE_SG_Li256ELb0ELb1ELb0ELb0EEENS1_30DynamicPersistentTileSchedulerILi256ELi128ELb0ELb1ELb1EEEEEEEEEvNT_6ParamsE --------------------------
	.section	.text._ZN7cutlass13device_kernelIN5flash11enable_sm90INS1_16FlashAttnFwdSm90INS1_25CollectiveMainloopFwdSm90ILi2EN4cute5tupleIJNS5_1CILi1EEES8_S8_EEENS6_IJNS7_ILi128EEENS7_ILi96EEENS7_ILi192EEEEEELi192ENS_10bfloat16_tEfNS_4arch4Sm90ELb0ELb1ELb1ELb0ELb1ELb0ELb0ELb1ELb1ELb1ELb0ELb0EEENS1_21CollectiveEpilogueFwdINS6_IJSA_SC_SB_EEES9_SE_SG_Li256ELb0ELb1ELb0ELb0EEENS1_30DynamicPersistentTileSchedulerILi256ELi128ELb0ELb1ELb1EEEEEEEEEvNT_6ParamsE,"ax",@progbits
	.align	128
.text._ZN7cutlass13device_kernelIN5flash11enable_sm90INS1_16FlashAttnFwdSm90INS1_25CollectiveMainloopFwdSm90ILi2EN4cute5tupleIJNS5_1CILi1EEES8_S8_EEENS6_IJNS7_ILi128EEENS7_ILi96EEENS7_ILi192EEEEEELi192ENS_10bfloat16_tEfNS_4arch4Sm90ELb0ELb1ELb1ELb0ELb1ELb0ELb0ELb1ELb1ELb1ELb0ELb0EEENS1_21CollectiveEpilogueFwdINS6_IJSA_SC_SB_EEES9_SE_SG_Li256ELb0ELb1ELb0ELb0EEENS1_30DynamicPersistentTileSchedulerILi256ELi128ELb0ELb1ELb1EEEEEEEEEvNT_6ParamsE:
        .type           _ZN7cutlass13device_kernelIN5flash11enable_sm90INS1_16FlashAttnFwdSm90INS1_25CollectiveMainloopFwdSm90ILi2EN4cute5tupleIJNS5_1CILi1EEES8_S8_EEENS6_IJNS7_ILi128EEENS7_ILi96EEENS7_ILi192EEEEEELi192ENS_10bfloat16_tEfNS_4arch4Sm90ELb0ELb1ELb1ELb0ELb1ELb0ELb0ELb1ELb1ELb1ELb0ELb0EEENS1_21CollectiveEpilogueFwdINS6_IJSA_SC_SB_EEES9_SE_SG_Li256ELb0ELb1ELb0ELb0EEENS1_30DynamicPersistentTileSchedulerILi256ELi128ELb0ELb1ELb1EEEEEEEEEvNT_6ParamsE,@function
        .size           _ZN7cutlass13device_kernelIN5flash11enable_sm90INS1_16FlashAttnFwdSm90INS1_25CollectiveMainloopFwdSm90ILi2EN4cute5tupleIJNS5_1CILi1EEES8_S8_EEENS6_IJNS7_ILi128EEENS7_ILi96EEENS7_ILi192EEEEEELi192ENS_10bfloat16_tEfNS_4arch4Sm90ELb0ELb1ELb1ELb0ELb1ELb0ELb0ELb1ELb1ELb1ELb0ELb0EEENS1_21CollectiveEpilogueFwdINS6_IJSA_SC_SB_EEES9_SE_SG_Li256ELb0ELb1ELb0ELb0EEENS1_30DynamicPersistentTileSchedulerILi256ELi128ELb0ELb1ELb1EEEEEEEEEvNT_6ParamsE,(.L_x_3223 - _ZN7cutlass13device_kernelIN5flash11enable_sm90INS1_16FlashAttnFwdSm90INS1_25CollectiveMainloopFwdSm90ILi2EN4cute5tupleIJNS5_1CILi1EEES8_S8_EEENS6_IJNS7_ILi128EEENS7_ILi96EEENS7_ILi192EEEEEELi192ENS_10bfloat16_tEfNS_4arch4Sm90ELb0ELb1ELb1ELb0ELb1ELb0ELb0ELb1ELb1ELb1ELb0ELb0EEENS1_21CollectiveEpilogueFwdINS6_IJSA_SC_SB_EEES9_SE_SG_Li256ELb0ELb1ELb0ELb0EEENS1_30DynamicPersistentTileSchedulerILi256ELi128ELb0ELb1ELb1EEEEEEEEEvNT_6ParamsE)
        .other          _ZN7cutlass13device_kernelIN5flash11enable_sm90INS1_16FlashAttnFwdSm90INS1_25CollectiveMainloopFwdSm90ILi2EN4cute5tupleIJNS5_1CILi1EEES8_S8_EEENS6_IJNS7_ILi128EEENS7_ILi96EEENS7_ILi192EEEEEELi192ENS_10bfloat16_tEfNS_4arch4Sm90ELb0ELb1ELb1ELb0ELb1ELb0ELb0ELb1ELb1ELb1ELb0ELb0EEENS1_21CollectiveEpilogueFwdINS6_IJSA_SC_SB_EEES9_SE_SG_Li256ELb0ELb1ELb0ELb0EEENS1_30DynamicPersistentTileSchedulerILi256ELi128ELb0ELb1ELb1EEEEEEEEEvNT_6ParamsE,@"STO_CUDA_ENTRY STV_DEFAULT"
_ZN7cutlass13device_kernelIN5flash11enable_sm90INS1_16FlashAttnFwdSm90INS1_25CollectiveMainloopFwdSm90ILi2EN4cute5tupleIJNS5_1CILi1EEES8_S8_EEENS6_IJNS7_ILi128EEENS7_ILi96EEENS7_ILi192EEEEEELi192ENS_10bfloat16_tEfNS_4arch4Sm90ELb0ELb1ELb1ELb0ELb1ELb0ELb0ELb1ELb1ELb1ELb0ELb0EEENS1_21CollectiveEpilogueFwdINS6_IJSA_SC_SB_EEES9_SE_SG_Li256ELb0ELb1ELb0ELb0EEENS1_30DynamicPersistentTileSchedulerILi256ELi128ELb0ELb1ELb1EEEEEEEEEvNT_6ParamsE:
        /* <DEDUP_REMOVED lines=45> */
.L_x_956:
        /* <DEDUP_REMOVED lines=22> */
.L_x_957:
        /* <DEDUP_REMOVED lines=18> */
.L_x_958:
        /* <DEDUP_REMOVED lines=22> */
.L_x_959:
        /* <DEDUP_REMOVED lines=23> */
.L_x_960:
        /* <DEDUP_REMOVED lines=10> */
.L_x_962:
[----:B------:R-:W-:-:S08]  /*08c0*/  NOP ;  /* 0x0000000000007918 */ /* 0x000fd00000000000 */
[----:B------:R-:W1:Y:S02]  /*08d0*/  USETMAXREG.TRY_ALLOC.CTAPOOL UP0, 0xe8 ;  /* 0x000000e8000079c8 */ /* 0x000e640008000600 */
[----:B-1----:R-:W-:-:S13]  /*08e0*/  PLOP3.LUT P0, PT, PT, PT, UP0, 0x80, 0x0 ;  /* 0x000000000000781c */ /* 0x002fda0003f0f008 */
[----:B------:R-:W-:Y:S05]  /*08f0*/  @!P0 BRA `(.L_x_962) ;  /* 0xfffffffc00f08947 */ /* 0x000fea000383ffff */
[----:B------:R-:W1:Y:S08]  /*0900*/  S2UR UR4, SR_CTAID.X ;  /* 0x00000000000479c3 */ /* 0x000e700000002500 */
[----:B------:R-:W-:Y:S08]  /*0910*/  BAR.ARV 0x4, 0x180 ;  /* 0x0106000000007b1d */ /* 0x000ff00000002000 */
[----:B------:R-:W1:Y:S08]  /*0920*/  LDC R0, c[0x0][0xc38] ;  /* 0x00030e00ff007b82 */ /* 0x000e700000000800 */
[----:B------:R-:W-:Y:S06]  /*0930*/  BAR.ARV 0x8, 0x180 ;  /* 0x0206000000007b1d */ /* 0x000fec0000002000 */
[----:B-1----:R-:W-:-:S13]  /*0940*/  ISETP.LE.AND P0, PT, R0, UR4, PT ;  /* 0x0000000400007c0c */ /* 0x002fda000bf03270 */
[----:B------:R-:W-:Y:S05]  /*0950*/  @P0 EXIT ;  /* 0x000000000000094d */ /* 0x000fea0003800000 */
[----:B0-----:R-:W2:Y:S01]  /*0960*/  LDL R2, [R1+0x4] ;  /* 0x0000040001027983 */ /* 0x001ea20000100800 */
[----:B------:R-:W-:Y:S01]  /*0970*/  VIADD R207, R3, 0xffffff80 ;  /* 0xffffff8003cf7836 */ /* 0x000fe20000000000 */
[----:B------:R-:W-:Y:S01]  /*0980*/  UMOV UR39, URZ ;  /* 0x0000003f00277c82 */ /* 0x000fe20008000000 */
[----:B------:R-:W-:-:S03]  /*0990*/  UMOV UR38, URZ ;  /* 0x0000003f00267c82 */ /* 0x000fc60008000000 */
[----:B------:R-:W-:-:S04]  /*09a0*/  SHF.R.S32.HI R0, RZ, 0x1f, R207 ;  /* 0x0000001fff007819 */ /* 0x000fc800000114cf */
[CC--:B------:R-:W-:Y:S02]  /*09b0*/  LEA.HI R3, R0.reuse, R207.reuse, RZ, 0x7 ;  /* 0x000000cf00037211 */ /* 0x0c0fe400078f38ff */
[----:B------:R-:W-:Y:S02]  /*09c0*/  LEA.HI R4, R0, R207, RZ, 0x5 ;  /* 0x000000cf00047211 */ /* 0x000fe400078f28ff */
[----:B------:R-:W-:Y:S02]  /*09d0*/  LOP3.LUT R198, R3, 0xffffff80, RZ, 0xc0, !PT ;  /* 0xffffff8003c67812 */ /* 0x000fe400078ec0ff */
[----:B------:R-:W-:Y:S01]  /*09e0*/  SHF.R.S32.HI R200, RZ, 0x7, R3 ;  /* 0x00000007ffc87819 */ /* 0x000fe20000011403 */
[----:B------:R-:W-:Y:S02]  /*09f0*/  IMAD.SHL.U32 R6, R4, 0x20, RZ ;  /* 0x0000002004067824 */ /* 0x000fe400078e00ff */
[----:B------:R-:W-:Y:S01]  /*0a00*/  IMAD.IADD R198, R207, 0x1, -R198 ;  /* 0x00000001cfc67824 */ /* 0x000fe200078e0ac6 */
[----:B------:R-:W-:-:S02]  /*0a10*/  LEA.HI R3, R3, R200, RZ, 0x1 ;  /* 0x000000c803037211 */ /* 0x000fc400078f08ff */
[----:B------:R-:W-:Y:S02]  /*0a20*/  LOP3.LUT R7, R6, 0xfffffc00, RZ, 0xc0, !PT ;  /* 0xfffffc0006077812 */ /* 0x000fe400078ec0ff */
[----:B------:R-:W-:Y:S02]  /*0a30*/  SHF.R.S32.HI R9, RZ, 0x1f, R198 ;  /* 0x0000001fff097819 */ /* 0x000fe400000114c6 */
[----:B------:R-:W-:Y:S02]  /*0a40*/  LEA.HI R6, R0, R207, RZ, 0x2 ;  /* 0x000000cf00067211 */ /* 0x000fe400078f10ff */
[----:B------:R-:W-:Y:S02]  /*0a50*/  LEA.HI R8, R9, R198, RZ, 0x2 ;  /* 0x000000c609087211 */ /* 0x000fe400078f10ff */
[----:B------:R-:W-:Y:S02]  /*0a60*/  LOP3.LUT R6, R6, 0xfffffffc, RZ, 0xc0, !PT ;  /* 0xfffffffc06067812 */ /* 0x000fe400078ec0ff */
[----:B------:R-:W-:-:S02]  /*0a70*/  SHF.R.S32.HI R10, RZ, 0x2, R8 ;  /* 0x00000002ff0a7819 */ /* 0x000fc40000011408 */
[----:B------:R-:W-:Y:S01]  /*0a80*/  SHF.R.S32.HI R11, RZ, 0x1f, R8 ;  /* 0x0000001fff0b7819 */ /* 0x000fe20000011408 */
[----:B------:R-:W-:Y:S01]  /*0a90*/  IMAD.IADD R6, R207, 0x1, -R6 ;  /* 0x00000001cf067824 */ /* 0x000fe200078e0a06 */
[----:B------:R-:W-:Y:S02]  /*0aa0*/  LEA.HI R9, R9, R198, RZ, 0x5 ;  /* 0x000000c609097211 */ /* 0x000fe400078f28ff */
[----:B------:R-:W-:Y:S02]  /*0ab0*/  LEA.HI R11, R11, R10, RZ, 0x3 ;  /* 0x0000000a0b0b7211 */ /* 0x000fe400078f18ff */
[----:B------:R-:W-:Y:S02]  /*0ac0*/  SHF.R.S32.HI R9, RZ, 0x5, R9 ;  /* 0x00000005ff097819 */ /* 0x000fe40000011409 */
[----:B------:R-:W-:Y:S02]  /*0ad0*/  LOP3.LUT R11, R11, 0xfffffff8, RZ, 0xc0, !PT ;  /* 0xfffffff80b0b7812 */ /* 0x000fe400078ec0ff */
[----:B------:R-:W-:-:S03]  /*0ae0*/  LOP3.LUT R3, R3, 0x3fffffe, RZ, 0xc0, !PT ;  /* 0x03fffffe03037812 */ /* 0x000fc600078ec0ff */
[----:B------:R-:W-:Y:S02]  /*0af0*/  IMAD.IADD R10, R10, 0x1, -R11 ;  /* 0x000000010a0a7824 */ /* 0x000fe400078e0a0b */
[----:B------:R-:W-:Y:S02]  /*0b00*/  IMAD.IADD R3, R200, 0x1, -R3 ;  /* 0x00000001c8037824 */ /* 0x000fe400078e0a03 */
[----:B------:R-:W-:-:S04]  /*0b10*/  IMAD R10, R9, 0x10, R10 ;  /* 0x00000010090a7824 */ /* 0x000fc800078e020a */
[----:B------:R-:W-:Y:S01]  /*0b20*/  IMAD R201, R3, 0x40, R10 ;  /* 0x0000004003c97824 */ /* 0x000fe200078e020a */
[----:B------:R-:W-:-:S05]  /*0b30*/  LOP3.LUT R3, R8, 0x7ffffffc, RZ, 0xc0, !PT ;  /* 0x7ffffffc08037812 */ /* 0x000fca00078ec0ff */
[----:B------:R-:W-:Y:S01]  /*0b40*/  IMAD.IADD R18, R198, 0x1, -R3 ;  /* 0x00000001c6127824 */ /* 0x000fe200078e0a03 */
[----:B--2---:R-:W-:Y:S02]  /*0b50*/  R2UR UR5, R2 ;  /* 0x00000000020572ca */ /* 0x004fe400000e0000 */
[CC--:B------:R-:W-:Y:S02]  /*0b60*/  LEA.HI R2, R0.reuse, R207.reuse, RZ, 0x4 ;  /* 0x000000cf00027211 */ /* 0x0c0fe400078f20ff */
[----:B------:R-:W-:Y:S02]  /*0b70*/  LEA.HI R0, R0, R207, RZ, 0x3 ;  /* 0x000000cf00007211 */ /* 0x000fe400078f18ff */
[C---:B------:R-:W-:Y:S02]  /*0b80*/  LOP3.LUT R4, R2.reuse, 0x3fffff0, RZ, 0xc0, !PT ;  /* 0x03fffff002047812 */ /* 0x040fe400078ec0ff */
[----:B------:R-:W-:Y:S02]  /*0b90*/  SHF.R.S32.HI R5, RZ, 0x4, R2 ;  /* 0x00000004ff057819 */ /* 0x000fe40000011402 */
[----:B------:R-:W-:Y:S01]  /*0ba0*/  SHF.R.S32.HI R196, RZ, 0x3, R0 ;  /* 0x00000003ffc47819 */ /* 0x000fe20000011400 */
[----:B------:R-:W-:Y:S01]  /*0bb0*/  IMAD.IADD R4, R207, 0x1, -R4 ;  /* 0x00000001cf047824 */ /* 0x000fe200078e0a04 */
[----:B------:R-:W-:Y:S01]  /*0bc0*/  LEA.HI R2, R2, R5, RZ, 0x1 ;  /* 0x0000000502027211 */ /* 0x000fe200078f08ff */
[----:B------:R-:W-:-:S02]  /*0bd0*/  ULOP3.LUT UR6, UR5, 0x1, URZ, 0xfc, !UPT ;  /* 0x0000000105067892 */ /* 0x000fc4000f8efc3f */
[----:B------:R-:W-:Y:S01]  /*0be0*/  IMAD R7, R4, 0x40, R7 ;  /* 0x0000004004077824 */ /* 0x000fe200078e0207 */
[----:B------:R-:W-:Y:S01]  /*0bf0*/  LOP3.LUT R2, R2, 0x1ffffffe, RZ, 0xc0, !PT ;  /* 0x1ffffffe02027812 */ /* 0x000fe200078ec0ff */
[----:B------:R-:W-:Y:S01]  /*0c00*/  UMOV UR5, URZ ;  /* 0x0000003f00057c82 */ /* 0x000fe20008000000 */
[----:B------:R-:W-:Y:S01]  /*0c10*/  LOP3.LUT R4, R0, 0xfffffff8, RZ, 0xc0, !PT ;  /* 0xfffffff800047812 */ /* 0x000fe200078ec0ff */
[----:B------:R-:W-:Y:S02]  /*0c20*/  IMAD.U32 R203, RZ, RZ, UR6 ;  /* 0x00000006ffcb7e24 */ /* 0x000fe4000f8e00ff */
[----:B------:R-:W-:Y:S01]  /*0c30*/  IMAD.IADD R2, R5, 0x1, -R2 ;  /* 0x0000000105027824 */ /* 0x000fe200078e0a02 */
[----:B------:R-:W-:Y:S01]  /*0c40*/  LEA.HI R5, R6, R6, RZ, 0x1 ;  /* 0x0000000606057211 */ /* 0x000fe200078f08ff */
[----:B------:R-:W-:Y:S02]  /*0c50*/  IMAD.IADD R193, R207, 0x1, -R4 ;  /* 0x00000001cfc17824 */ /* 0x000fe400078e0a04 */
[----:B------:R-:W-:Y:S01]  /*0c60*/  IMAD R202, R2, 0x8, R7 ;  /* 0x0000000802ca7824 */ /* 0x000fe200078e0207 */
[----:B------:R-:W-:Y:S01]  /*0c70*/  LOP3.LUT R5, R5, 0x1ffffffe, RZ, 0xc0, !PT ;  /* 0x1ffffffe05057812 */ /* 0x000fe200078ec0ff */
[----:B------:R-:W-:-:S02]  /*0c80*/  IMAD.SHL.U32 R22, R193, 0x8, RZ ;  /* 0x00000008c1167824 */ /* 0x000fc400078e00ff */
[----:B------:R-:W-:Y:S02]  /*0c90*/  IMAD.U32 R197, RZ, RZ, UR5 ;  /* 0x00000005ffc57e24 */ /* 0x000fe4000f8e00ff */
[C---:B------:R-:W-:Y:S01]  /*0ca0*/  VIADD R23, R22.reuse, 0x40 ;  /* 0x0000004016177836 */ /* 0x040fe20000000000 */
[----:B------:R-:W-:Y:S01]  /*0cb0*/  SHF.R.S32.HI R206, RZ, 0x1f, R22 ;  /* 0x0000001fffce7819 */ /* 0x000fe20000011416 */
[----:B------:R-:W-:Y:S02]  /*0cc0*/  VIADD R192, R22, 0x80 ;  /* 0x0000008016c07836 */ /* 0x000fe40000000000 */
[----:B------:R-:W-:Y:S01]  /*0cd0*/  IMAD.IADD R6, R6, 0x1, -R5 ;  /* 0x0000000106067824 */ /* 0x000fe200078e0a05 */
[----:B------:R-:W-:Y:S02]  /*0ce0*/  SHF.R.S32.HI R205, RZ, 0x1f, R23 ;  /* 0x0000001fffcd7819 */ /* 0x000fe40000011417 */
[----:B------:R-:W-:Y:S01]  /*0cf0*/  SHF.R.S32.HI R204, RZ, 0x1f, R192 ;  /* 0x0000001fffcc7819 */ /* 0x000fe200000114c0 */
[----:B------:R-:W-:-:S07]  /*0d00*/  IMAD R19, R6, 0x8, R201 ;  /* 0x0000000806137824 */ /* 0x000fce00078e02c9 */
.L_x_1067:
[----:B------:R-:W-:Y:S01]  /*0d10*/  ULDC UR5, c[0x0][0xc60] ;  /* 0x0003180000057ab9 */ /* 0x000fe20000000800 */
[----:B------:R-:W-:Y:S01]  /*0d20*/  UMOV UR8, UR4 ;  /* 0x0000000400087c82 */ /* 0x000fe20008000000 */
[----:B------:R-:W-:-:S11]  /*0d30*/  UISETP.NE.AND UP0, UPT, UR5, 0x1, UPT ;  /* 0x000000010500788c */ /* 0x000fd6000bf05270 */
[----:B------:R-:W-:Y:S01]  /*0d40*/  @UP0 ULDC UR6, c[0x0][0xc64] ;  /* 0x0003190000060ab9 */ /* 0x000fe20000000800 */
[----:B------:R-:W-:Y:S01]  /*0d50*/  @UP0 ULDC UR9, c[0x0][0xc68] ;  /* 0x00031a0000090ab9 */ /* 0x000fe20000000800 */
[----:B------:R-:W-:-:S04]  /*0d60*/  UIMAD.WIDE.U32 UR6, UR4, UR6, URZ ;  /* 0x00000006040672a5 */ /* 0x000fc8000f8e003f */
[----:B------:R-:W-:-:S03]  /*0d70*/  @UP0 USHF.R.U32.HI UR8, URZ, UR9, UR7 ;  /* 0x000000093f080299 */ /* 0x000fc60008011607 */
[----:B------:R-:W-:Y:S02]  /*0d80*/  ULDC UR6, c[0x0][0xc78] ;  /* 0x00031e0000067ab9 */ /* 0x000fe40000000800 */
[----:B------:R-:W-:Y:S02]  /*0d90*/  UISETP.GE.AND UP0, UPT, UR8, UR6, UPT ;  /* 0x000000060800728c */ /* 0x000fe4000bf06270 */
[----:B------:R-:W-:-:S04]  /*0da0*/  UIADD3 UR6, -UR8, URZ, URZ ;  /* 0x0000003f08067290 */ /* 0x000fc8000fffe13f */
[----:B------:R-:W-:Y:S01]  /*0db0*/  PLOP3.LUT P0, PT, PT, PT, UP0, 0x80, 0x0 ;  /* 0x000000000000781c */ /* 0x000fe20003f0f008 */
[----:B------:R-:W-:-:S12]  /*0dc0*/  UIMAD UR9, UR5, UR6, UR4 ;  /* 0x00000006050972a4 */ /* 0x000fd8000f8e0204 */
[----:B01234-:R-:W-:Y:S05]  /*0dd0*/  @!P0 BRA `(.L_x_963) ;  /* 0x0000000000208947 */ /* 0x01ffea0003800000 */
[----:B------:R-:W-:Y:S01]  /*0de0*/  ULDC UR7, c[0x0][0xc6c] ;  /* 0x00031b0000077ab9 */ /* 0x000fe20000000800 */
[----:B------:R-:W-:Y:S01]  /*0df0*/  UMOV UR6, UR9 ;  /* 0x0000000900067c82 */ /* 0x000fe20008000000 */
[----:B------:R-:W-:-:S11]  /*0e00*/  UISETP.NE.AND UP0, UPT, UR7, 0x1, UPT ;  /* 0x000000010700788c */ /* 0x000fd6000bf05270 */
[----:B------:R-:W-:Y:S02]  /*0e10*/  @UP0 ULDC.64 UR10, c[0x0][0xc70] ;  /* 0x00031c00000a0ab9 */ /* 0x000fe40000000a00 */
[----:B------:R-:W-:-:S04]  /*0e20*/  UIMAD.WIDE.U32 UR4, UR9, UR10, URZ ;  /* 0x0000000a090472a5 */ /* 0x000fc8000f8e003f */
[----:B------:R-:W-:-:S04]  /*0e30*/  @UP0 USHF.R.U32.HI UR6, URZ, UR11, UR5 ;  /* 0x0000000b3f060299 */ /* 0x000fc80008011605 */
[----:B------:R-:W-:Y:S01]  /*0e40*/  UIMAD UR4, UR6, UR7, URZ ;  /* 0x00000007060472a4 */ /* 0x000fe2000f8e023f */
[----:B------:R-:W-:Y:S11]  /*0e50*/  BRA `(.L_x_964) ;  /* 0x00000000001c7947 */ /* 0x000ff60003800000 */
.L_x_963:
[----:B------:R-:W-:Y:S01]  /*0e60*/  ULDC UR7, c[0x0][0xc54] ;  /* 0x0003150000077ab9 */ /* 0x000fe20000000800 */
[----:B------:R-:W-:Y:S01]  /*0e70*/  UMOV UR6, UR9 ;  /* 0x0000000900067c82 */ /* 0x000fe20008000000 */
[----:B------:R-:W-:-:S11]  /*0e80*/  UISETP.NE.AND UP0, UPT, UR7, 0x1, UPT ;  /* 0x000000010700788c */ /* 0x000fd6000bf05270 */
[----:B------:R-:W-:Y:S02]  /*0e90*/  @UP0 ULDC.64 UR10, c[0x0][0xc58] ;  /* 0x00031600000a0ab9 */ /* 0x000fe40000000a00 */
[----:B------:R-:W-:-:S04]  /*0ea0*/  UIMAD.WIDE.U32 UR4, UR9, UR10, URZ ;  /* 0x0000000a090472a5 */ /* 0x000fc8000f8e003f */
[----:B------:R-:W-:-:S04]  /*0eb0*/  @UP0 USHF.R.U32.HI UR6, URZ, UR11, UR5 ;  /* 0x0000000b3f060299 */ /* 0x000fc80008011605 */
[----:B------:R-:W-:-:S12]  /*0ec0*/  UIMAD UR4, UR6, UR7, URZ ;  /* 0x00000007060472a4 */ /* 0x000fd8000f8e023f */
.L_x_964:
[----:B------:R-:W0:Y:S01]  /*0ed0*/  LDC R199, c[0x0][0x448] ;  /* 0x00011200ffc77b82 */ /* 0x000e220000000800 */
[----:B------:R-:W-:Y:S01]  /*0ee0*/  ULDC UR7, c[0x0][0xc48] ;  /* 0x0003120000077ab9 */ /* 0x000fe20000000800 */
[----:B------:R-:W-:Y:S01]  /*0ef0*/  ULOP3.LUT UR6, URZ, UR6, URZ, 0x33, !UPT ;  /* 0x000000063f067292 */ /* 0x000fe2000f8e333f */
[----:B------:R-:W-:Y:S01]  /*0f00*/  LOP3.LUT R16, R16, 0xffefffff, RZ, 0xc0, !PT ;  /* 0xffefffff10107812 */ /* 0x000fe200078ec0ff */
[----:B------:R-:W-:Y:S02]  /*0f10*/  UISETP.NE.AND UP0, UPT, UR7, 0x1, UPT ;  /* 0x000000010700788c */ /* 0x000fe4000bf05270 */
[----:B------:R-:W-:Y:S02]  /*0f20*/  UIADD3 UR4, UR9, -UR4, URZ ;  /* 0x8000000409047290 */ /* 0x000fe4000fffe03f */
[----:B------:R-:W1:Y:S01]  /*0f30*/  LDC.64 R8, c[0x0][0x9e0] ;  /* 0x00027800ff087b82 */ /* 0x000e620000000a00 */
[----:B------:R-:W-:Y:S01]  /*0f40*/  ULDC UR5, c[0x0][0xc3c] ;  /* 0x00030f0000057ab9 */ /* 0x000fe20000000800 */
[----:B------:R-:W-:Y:S01]  /*0f50*/  ULDC UR9, c[0x0][0xc54] ;  /* 0x0003150000097ab9 */ /* 0x000fe20000000800 */
[----:B------:R-:W-:-:S02]  /*0f60*/  UIADD3 UR6, UR6, UR5, URZ ;  /* 0x0000000506067290 */ /* 0x000fc4000fffe03f */
[----:B------:R-:W-:Y:S02]  /*0f70*/  UIMAD UR8, UR8, UR9, UR4 ;  /* 0x00000009080872a4 */ /* 0x000fe4000f8e0204 */
[----:B------:R-:W-:Y:S01]  /*0f80*/  USHF.L.U32 UR42, UR6, 0x7, URZ ;  /* 0x00000007062a7899 */ /* 0x000fe2000800063f */
[----:B------:R-:W2:Y:S01]  /*0f90*/  LDC R75, c[0x0][0x288] ;  /* 0x0000a200ff4b7b82 */ /* 0x000ea20000000800 */
[----:B------:R-:W-:Y:S01]  /*0fa0*/  ULDC.64 UR10, c[0x0][0x418] ;  /* 0x00010600000a7ab9 */ /* 0x000fe20000000a00 */
[----:B------:R-:W-:Y:S01]  /*0fb0*/  @UP0 ULDC UR4, c[0x0][0xc4c] ;  /* 0x0003130000040ab9 */ /* 0x000fe20000000800 */
[----:B------:R-:W-:Y:S01]  /*0fc0*/  ISETP.NE.U32.AND P0, PT, RZ, UR10, PT ;  /* 0x0000000aff007c0c */ /* 0x000fe2000bf05070 */
[----:B------:R-:W-:Y:S02]  /*0fd0*/  UIMAD.WIDE.U32 UR4, UR8, UR4, URZ ;  /* 0x00000004080472a5 */ /* 0x000fe4000f8e003f */
[----:B------:R-:W-:Y:S01]  /*0fe0*/  UIADD3 UR6, UR42, 0x7f, URZ ;  /* 0x0000007f2a067890 */ /* 0x000fe2000fffe03f */
[----:B------:R-:W-:Y:S01]  /*0ff0*/  ISETP.NE.AND.EX P0, PT, RZ, UR11, PT, P0 ;  /* 0x0000000bff007c0c */ /* 0x000fe2000bf05300 */
[----:B------:R-:W3:Y:S01]  /*1000*/  LDC R0, c[0x0][0x424] ;  /* 0x00010900ff007b82 */ /* 0x000ee20000000800 */
[----:B0-----:R-:W-:Y:S01]  /*1010*/  ISETP.NE.AND P2, PT, R199, 0x1, PT ;  /* 0x00000001c700780c */ /* 0x001fe20003f45270 */
[----:B------:R-:W-:Y:S01]  /*1020*/  @UP0 ULDC UR9, c[0x0][0xc50] ;  /* 0x0003140000090ab9 */ /* 0x000fe20000000800 */
[----:B------:R-:W-:Y:S01]  /*1030*/  UMOV UR12, UR8 ;  /* 0x00000008000c7c82 */ /* 0x000fe20008000000 */
[----:B------:R-:W-:Y:S01]  /*1040*/  @UP0 USHF.R.U32.HI UR12, URZ, UR9, UR5 ;  /* 0x000000093f0c0299 */ /* 0x000fe20008011605 */
[----:B------:R-:W-:-:S03]  /*1050*/  IMAD.U32 R2, RZ, RZ, UR6 ;  /* 0x00000006ff027e24 */ /* 0x000fc6000f8e00ff */
[----:B------:R-:W0:Y:S01]  /*1060*/  LDC R7, c[0x0][0x2f0] ;  /* 0x0000bc00ff077b82 */ /* 0x000e220000000800 */
[----:B-1----:R-:W-:Y:S01]  /*1070*/  ISETP.GE.AND P1, PT, R9, 0x1, PT ;  /* 0x000000010900780c */ /* 0x002fe20003f26270 */
[----:B------:R-:W-:Y:S02]  /*1080*/  UIADD3 UR4, -UR12, URZ, URZ ;  /* 0x0000003f0c047290 */ /* 0x000fe4000fffe13f */
[----:B------:R-:W-:Y:S02]  /*1090*/  IMAD.U32 R195, RZ, RZ, UR12 ;  /* 0x0000000cffc37e24 */ /* 0x000fe4000f8e00ff */
[----:B------:R-:W-:Y:S01]  /*10a0*/  UIMAD UR4, UR7, UR4, UR8 ;  /* 0x00000004070472a4 */ /* 0x000fe2000f8e0208 */
[----:B------:R-:W-:Y:S01]  /*10b0*/  @P2 LOP3.LUT R16, R16, 0x100000, RZ, 0xfc, !PT ;  /* 0x0010000010102812 */ /* 0x000fe200078efcff */
[----:B------:R-:W1:Y:S01]  /*10c0*/  @P2 LDC R3, c[0x0][0x44c] ;  /* 0x00011300ff032b82 */ /* 0x000e620000000800 */
[----:B--2---:R-:W-:Y:S02]  /*10d0*/  IADD3 R5, -R75, 0x1, RZ ;  /* 0x000000014b057810 */ /* 0x004fe40007ffe1ff */
[----:B------:R-:W-:Y:S01]  /*10e0*/  LOP3.LUT R16, R16, 0xfff7ffff, RZ, 0xc0, !PT ;  /* 0xfff7ffff10107812 */ /* 0x000fe200078ec0ff */
[----:B------:R-:W-:-:S03]  /*10f0*/  IMAD.U32 R194, RZ, RZ, UR4 ;  /* 0x00000004ffc27e24 */ /* 0x000fc6000f8e00ff */
[----:B------:R-:W-:Y:S01]  /*1100*/  @P1 LOP3.LUT R16, R16, 0x80000, RZ, 0xfc, !PT ;  /* 0x0008000010101812 */ /* 0x000fe200078efcff */
[----:B------:R-:W2:Y:S01]  /*1110*/  @P2 LDC R4, c[0x0][0x450] ;  /* 0x00011400ff042b82 */ /* 0x000ea20000000800 */
[----:B---3--:R-:W-:-:S05]  /*1120*/  SEL R0, R0, 0x1, P0 ;  /* 0x0000000100007807 */ /* 0x008fca0000000000 */
[CC--:B0-----:R-:W-:Y:S02]  /*1130*/  IMAD R5, R0.reuse, R7.reuse, R5 ;  /* 0x0000000700057224 */ /* 0x0c1fe400078e0205 */
[----:B------:R-:W-:Y:S02]  /*1140*/  IMAD R17, R0, R7, RZ ;  /* 0x0000000700117224 */ /* 0x000fe400078e02ff */
[----:B-1----:R-:W-:-:S05]  /*1150*/  @P2 IMAD.HI.U32 R3, R3, UR6, RZ ;  /* 0x0000000603032c27 */ /* 0x002fca000f8e00ff */
[----:B--2---:R-:W-:-:S05]  /*1160*/  @P2 SHF.R.U32.HI R2, RZ, R4, R3 ;  /* 0x00000004ff022219 */ /* 0x004fca0000011603 */
[----:B------:R-:W-:-:S04]  /*1170*/  IMAD.IADD R11, R5, 0x1, R2 ;  /* 0x00000001050b7824 */ /* 0x000fc800078e0202 */
[----:B------:R-:W-:Y:S01]  /*1180*/  IMAD.IADD R2, R11, 0x1, R8 ;  /* 0x000000010b027824 */ /* 0x000fe200078e0208 */
[----:B------:R-:W-:Y:S06]  /*1190*/  @!P1 BRA `(.L_x_965) ;  /* 0x0000000000409947 */ /* 0x000fec0003800000 */
[C---:B------:R-:W-:Y:S01]  /*11a0*/  ISETP.GT.AND P0, PT, R11.reuse, RZ, PT ;  /* 0x000000ff0b00720c */ /* 0x040fe20003f04270 */
[----:B------:R-:W-:-:S12]  /*11b0*/  VIADD R3, R11, 0xffffffff ;  /* 0xffffffff0b037836 */ /* 0x000fd80000000000 */
[----:B------:R-:W-:Y:S05]  /*11c0*/  @P0 BRA `(.L_x_966) ;  /* 0x00000000001c0947 */ /* 0x000fea0003800000 */
[----:B------:R-:W-:Y:S01]  /*11d0*/  ISETP.NE.AND P0, PT, R9, 0x1, PT ;  /* 0x000000010900780c */ /* 0x000fe20003f05270 */
[----:B------:R-:W-:-:S12]  /*11e0*/  IMAD.MOV R3, RZ, RZ, -R11 ;  /* 0x000000ffff037224 */ /* 0x000fd800078e0a0b */
[----:B------:R-:W0:Y:S02]  /*11f0*/  @P0 LDC.64 R4, c[0x0][0x9e8] ;  /* 0x00027a00ff040b82 */ /* 0x000e240000000a00 */
[----:B0-----:R-:W-:-:S05]  /*1200*/  @P0 IMAD.HI.U32 R4, R3, R4, RZ ;  /* 0x0000000403040227 */ /* 0x001fca00078e00ff */
[----:B------:R-:W-:-:S04]  /*1210*/  @P0 SHF.R.U32.HI R3, RZ, R5, R4 ;  /* 0x00000005ff030219 */ /* 0x000fc80000011604 */
[----:B------:R-:W-:Y:S01]  /*1220*/  LOP3.LUT R3, RZ, R3, RZ, 0x33, !PT ;  /* 0x00000003ff037212 */ /* 0x000fe200078e33ff */
[----:B------:R-:W-:Y:S06]  /*1230*/  BRA `(.L_x_967) ;  /* 0x0000000000107947 */ /* 0x000fec0003800000 */
.L_x_966:
[----:B------:R-:W-:-:S13]  /*1240*/  ISETP.NE.AND P0, PT, R9, 0x1, PT ;  /* 0x000000010900780c */ /* 0x000fda0003f05270 */
[----:B------:R-:W0:Y:S02]  /*1250*/  @P0 LDC.64 R4, c[0x0][0x9e8] ;  /* 0x00027a00ff040b82 */ /* 0x000e240000000a00 */
[----:B0-----:R-:W-:-:S05]  /*1260*/  @P0 IMAD.HI.U32 R4, R3, R4, RZ ;  /* 0x0000000403040227 */ /* 0x001fca00078e00ff */
[----:B------:R-:W-:-:S07]  /*1270*/  @P0 SHF.R.U32.HI R3, RZ, R5, R4 ;  /* 0x00000005ff030219 */ /* 0x000fce0000011604 */
.L_x_967:
[----:B------:R-:W-:-:S05]  /*1280*/  IMAD R3, R3, R9, R9 ;  /* 0x0000000903037224 */ /* 0x000fca00078e0209 */
[----:B------:R-:W-:-:S07]  /*1290*/  VIMNMX R2, R2, R3, PT ;  /* 0x0000000302027248 */ /* 0x000fce0003fe0100 */
.L_x_965:
[----:B------:R-:W0:Y:S01]  /*12a0*/  @P2 LDC R3, c[0x0][0x44c] ;  /* 0x00011300ff032b82 */ /* 0x000e220000000800 */
[----:B------:R-:W-:Y:S01]  /*12b0*/  IMAD.U32 R4, RZ, RZ, UR42 ;  /* 0x0000002aff047e24 */ /* 0x000fe2000f8e00ff */
[----:B------:R-:W-:Y:S01]  /*12c0*/  ULDC UR4, c[0x0][0x9dc] ;  /* 0x0002770000047ab9 */ /* 0x000fe20000000800 */
[-C--:B------:R-:W-:Y:S02]  /*12d0*/  IMAD R75, R0, R7.reuse, -R75 ;  /* 0x00000007004b7224 */ /* 0x080fe400078e0a4b */
[----:B------:R-:W-:Y:S02]  /*12e0*/  VIADD R2, R2, 0x5f ;  /* 0x0000005f02027836 */ /* 0x000fe40000000000 */
[----:B------:R-:W-:Y:S01]  /*12f0*/  IMAD R0, R0, R7, 0x5f ;  /* 0x0000005f00007424 */ /* 0x000fe200078e0207 */
[----:B------:R-:W1:Y:S01]  /*1300*/  @P2 LDC R6, c[0x0][0x450] ;  /* 0x00011400ff062b82 */ /* 0x000e620000000800 */
[----:B------:R-:W-:-:S04]  /*1310*/  IMAD.HI R2, R2, 0x2aaaaaab, RZ ;  /* 0x2aaaaaab02027827 */ /* 0x000fc800078e02ff */
[----:B------:R-:W-:Y:S01]  /*1320*/  IMAD.HI R0, R0, 0x2aaaaaab, RZ ;  /* 0x2aaaaaab00007827 */ /* 0x000fe200078e02ff */
[----:B------:R-:W-:-:S04]  /*1330*/  SHF.R.U32.HI R5, RZ, 0x1f, R2 ;  /* 0x0000001fff057819 */ /* 0x000fc80000011602 */
[----:B------:R-:W-:Y:S01]  /*1340*/  LEA.HI.SX32 R74, R2, R5, 0x1c ;  /* 0x00000005024a7211 */ /* 0x000fe200078fe2ff */
[----:B0-----:R-:W-:-:S05]  /*1350*/  @P2 IMAD.HI.U32 R3, R3, UR42, RZ ;  /* 0x0000002a03032c27 */ /* 0x001fca000f8e00ff */
[----:B-1----:R-:W-:Y:S02]  /*1360*/  @P2 SHF.R.U32.HI R4, RZ, R6, R3 ;  /* 0x00000006ff042219 */ /* 0x002fe40000011603 */
[----:B------:R-:W-:-:S03]  /*1370*/  SHF.R.U32.HI R3, RZ, 0x1f, R0 ;  /* 0x0000001fff037819 */ /* 0x000fc60000011600 */
[----:B------:R-:W-:Y:S01]  /*1380*/  IMAD.IADD R4, R75, 0x1, R4 ;  /* 0x000000014b047824 */ /* 0x000fe200078e0204 */
[----:B------:R-:W-:-:S03]  /*1390*/  LEA.HI.SX32 R3, R0, R3, 0x1c ;  /* 0x0000000300037211 */ /* 0x000fc600078fe2ff */
[----:B------:R-:W-:Y:S01]  /*13a0*/  VIADD R6, R4, -UR4 ;  /* 0x8000000404067c36 */ /* 0x000fe20008000000 */
[----:B------:R-:W-:-:S04]  /*13b0*/  VIMNMX R74, R3, R74, PT ;  /* 0x0000004a034a7248 */ /* 0x000fc80003fe0100 */
[----:B------:R-:W-:Y:S01]  /*13c0*/  R2UR UR4, R6 ;  /* 0x00000000060472ca */ /* 0x000fe200000e0000 */
[----:B------:R-:W-:-:S14]  /*13d0*/  @!P1 BRA `(.L_x_968) ;  /* 0x0000000000449947 */ /* 0x000fdc0003800000 */
[----:B------:R-:W-:-:S13]  /*13e0*/  ISETP.GT.AND P0, PT, R4, -0x1, PT ;  /* 0xffffffff0400780c */ /* 0x000fda0003f04270 */
[----:B------:R-:W-:Y:S05]  /*13f0*/  @P0 BRA `(.L_x_969) ;  /* 0x00000000001c0947 */ /* 0x000fea0003800000 */
[----:B------:R-:W-:Y:S02]  /*1400*/  ISETP.NE.AND P0, PT, R9, 0x1, PT ;  /* 0x000000010900780c */ /* 0x000fe40003f05270 */
[----:B------:R-:W-:-:S11]  /*1410*/  LOP3.LUT R3, RZ, R4, RZ, 0x33, !PT ;  /* 0x00000004ff037212 */ /* 0x000fd600078e33ff */
[----:B------:R-:W0:Y:S02]  /*1420*/  @P0 LDC.64 R6, c[0x0][0x9e8] ;  /* 0x00027a00ff060b82 */ /* 0x000e240000000a00 */
[----:B0-----:R-:W-:-:S05]  /*1430*/  @P0 IMAD.HI.U32 R0, R3, R6, RZ ;  /* 0x0000000603000227 */ /* 0x001fca00078e00ff */
[----:B------:R-:W-:-:S04]  /*1440*/  @P0 SHF.R.U32.HI R3, RZ, R7, R0 ;  /* 0x00000007ff030219 */ /* 0x000fc80000011600 */
[----:B------:R-:W-:Y:S01]  /*1450*/  LOP3.LUT R4, RZ, R3, RZ, 0x33, !PT ;  /* 0x00000003ff047212 */ /* 0x000fe200078e33ff */
[----:B------:R-:W-:Y:S06]  /*1460*/  BRA `(.L_x_970) ;  /* 0x0000000000107947 */ /* 0x000fec0003800000 */
.L_x_969:
[----:B------:R-:W-:-:S13]  /*1470*/  ISETP.NE.AND P0, PT, R9, 0x1, PT ;  /* 0x000000010900780c */ /* 0x000fda0003f05270 */
[----:B------:R-:W0:Y:S02]  /*1480*/  @P0 LDC.64 R2, c[0x0][0x9e8] ;  /* 0x00027a00ff020b82 */ /* 0x000e240000000a00 */
[----:B0-----:R-:W-:-:S05]  /*1490*/  @P0 IMAD.HI.U32 R0, R4, R2, RZ ;  /* 0x0000000204000227 */ /* 0x001fca00078e00ff */
[----:B------:R-:W-:-:S07]  /*14a0*/  @P0 SHF.R.U32.HI R4, RZ, R3, R0 ;  /* 0x00000003ff040219 */ /* 0x000fce0000011600 */
.L_x_970:
[----:B------:R-:W-:-:S05]  /*14b0*/  IMAD R4, R4, R9, RZ ;  /* 0x0000000904047224 */ /* 0x000fca00078e02ff */
[----:B------:R-:W-:-:S13]  /*14c0*/  R2UR UR5, R4 ;  /* 0x00000000040572ca */ /* 0x000fda00000e0000 */
[----:B------:R-:W-:-:S04]  /*14d0*/  UISETP.LT.AND UP0, UPT, UR4, UR5, UPT ;  /* 0x000000050400728c */ /* 0x000fc8000bf01270 */
[----:B------:R-:W-:-:S12]  /*14e0*/  USEL UR4, UR4, UR5, !UP0 ;  /* 0x0000000504047287 */ /* 0x000fd8000c000000 */
.L_x_968:
[----:B------:R-:W-:Y:S01]  /*14f0*/  UIMAD.WIDE UR4, UR4, 0x2aaaaaab, URZ ;  /* 0x2aaaaaab040478a5 */ /* 0x000fe2000f8e023f */
[----:B------:R-:W-:Y:S02]  /*1500*/  PLOP3.LUT P0, PT, PT, PT, PT, 0x80, 0x0 ;  /* 0x000000000000781c */ /* 0x000fe40003f0f070 */
[----:B------:R-:W-:Y:S01]  /*1510*/  CS2R R2, SRZ ;  /* 0x0000000000027805 */ /* 0x000fe2000001ff00 */
[----:B------:R-:W-:Y:S01]  /*1520*/  IMAD.MOV.U32 R0, RZ, RZ, RZ ;  /* 0x000000ffff007224 */ /* 0x000fe200078e00ff */
[----:B------:R-:W-:Y:S01]  /*1530*/  USHF.R.U32.HI UR4, URZ, 0x1f, UR5 ;  /* 0x0000001f3f047899 */ /* 0x000fe20008011605 */
[----:B------:R-:W-:Y:S02]  /*1540*/  CS2R R118, SRZ ;  /* 0x0000000000767805 */ /* 0x000fe4000001ff00 */
[----:B------:R-:W-:Y:S02]  /*1550*/  CS2R R116, SRZ ;  /* 0x0000000000747805 */ /* 0x000fe4000001ff00 */
[----:B------:R-:W-:Y:S01]  /*1560*/  CS2R R114, SRZ ;  /* 0x0000000000727805 */ /* 0x000fe2000001ff00 */
[----:B------:R-:W-:Y:S01]  /*1570*/  ULEA.HI.SX32 UR4, UR5, UR4, 0x1c ;  /* 0x0000000405047291 */ /* 0x000fe2000f8fe23f */
[----:B------:R-:W-:-:S02]  /*1580*/  CS2R R112, SRZ ;  /* 0x0000000000707805 */ /* 0x000fc4000001ff00 */
[----:B------:R-:W-:Y:S02]  /*1590*/  CS2R R110, SRZ ;  /* 0x00000000006e7805 */ /* 0x000fe4000001ff00 */
[----:B------:R-:W-:Y:S01]  /*15a0*/  CS2R R108, SRZ ;  /* 0x00000000006c7805 */ /* 0x000fe2000001ff00 */
[----:B------:R-:W-:Y:S01]  /*15b0*/  UISETP.LT.AND UP0, UPT, URZ, UR4, UPT ;  /* 0x000000043f00728c */ /* 0x000fe2000bf01270 */
[----:B------:R-:W-:Y:S02]  /*15c0*/  CS2R R106, SRZ ;  /* 0x00000000006a7805 */ /* 0x000fe4000001ff00 */
[----:B------:R-:W-:Y:S01]  /*15d0*/  CS2R R104, SRZ ;  /* 0x0000000000687805 */ /* 0x000fe2000001ff00 */
[----:B------:R-:W-:Y:S01]  /*15e0*/  IMAD.MOV.U32 R102, RZ, RZ, RZ ;  /* 0x000000ffff667224 */ /* 0x000fe200078e00ff */
[----:B------:R-:W-:Y:S01]  /*15f0*/  USEL UR60, URZ, UR4, !UP0 ;  /* 0x000000043f3c7287 */ /* 0x000fe2000c000000 */
[----:B------:R-:W-:Y:S02]  /*1600*/  CS2R R98, SRZ ;  /* 0x0000000000627805 */ /* 0x000fe4000001ff00 */
[----:B------:R-:W-:-:S02]  /*1610*/  CS2R R100, SRZ ;  /* 0x0000000000647805 */ /* 0x000fc4000001ff00 */
[----:B------:R-:W-:Y:S02]  /*1620*/  CS2R R94, SRZ ;  /* 0x00000000005e7805 */ /* 0x000fe4000001ff00 */
[----:B------:R-:W-:Y:S02]  /*1630*/  CS2R R96, SRZ ;  /* 0x0000000000607805 */ /* 0x000fe4000001ff00 */
[----:B------:R-:W-:Y:S02]  /*1640*/  CS2R R90, SRZ ;  /* 0x00000000005a7805 */ /* 0x000fe4000001ff00 */
[----:B------:R-:W-:Y:S02]  /*1650*/  ISETP.GT.AND P1, PT, R74, UR60, PT ;  /* 0x0000003c4a007c0c */ /* 0x000fe4000bf24270 */
        /* <DEDUP_REMOVED lines=27> */
[----:B------:R-:W-:Y:S02]  /*1810*/  CS2R R10, SRZ ;  /* 0x00000000000a7805 */ /* 0x000fe4000001ff00 */
[----:B------:R-:W-:Y:S02]  /*1820*/  CS2R R132, SRZ ;  /* 0x0000000000847805 */ /* 0x000fe4000001ff00 */
[----:B------:R-:W-:Y:S02]  /*1830*/  CS2R R8, SRZ ;  /* 0x0000000000087805 */ /* 0x000fe4000001ff00 */
[----:B------:R-:W-:Y:S01]  /*1840*/  CS2R R148, SRZ ;  /* 0x0000000000947805 */ /* 0x000fe2000001ff00 */
[----:B------:R-:W-:Y:S01]  /*1850*/  IMAD.MOV.U32 R152, RZ, RZ, RZ ;  /* 0x000000ffff987224 */ /* 0x000fe200078e00ff */
[----:B------:R-:W-:Y:S01]  /*1860*/  CS2R R6, SRZ ;  /* 0x0000000000067805 */ /* 0x000fe2000001ff00 */
[----:B------:R-:W-:Y:S01]  /*1870*/  IMAD.MOV.U32 R33, RZ, RZ, RZ ;  /* 0x000000ffff217224 */ /* 0x000fe200078e00ff */
[----:B------:R-:W-:Y:S01]  /*1880*/  CS2R R4, SRZ ;  /* 0x0000000000047805 */ /* 0x000fe2000001ff00 */
[----:B------:R-:W-:Y:S01]  /*1890*/  IMAD.MOV.U32 R150, RZ, RZ, RZ ;  /* 0x000000ffff967224 */ /* 0x000fe200078e00ff */
[----:B------:R-:W-:Y:S06]  /*18a0*/  @!P1 BRA `(.L_x_971) ;  /* 0x000000dc00209947 */ /* 0x000fec0003800000 */
        /* <DEDUP_REMOVED lines=31> */
.L_x_972:
        /* <DEDUP_REMOVED lines=11> */
.L_x_1137:
[----:B------:R-:W-:Y:S05]  /*1b50*/  @!P0 BRA `(.L_x_974) ;  /* 0x0000000000048947 */ /* 0x000fea0003800000 */
[----:B------:R-:W-:Y:S01]  /*1b60*/  BPT.TRAP 0x1 ;  /* 0x000000040000795c */ /* 0x000fe20000300000 */
.L_x_974:
[----:B------:R-:W-:Y:S02]  /*1b70*/  IMAD.U32 R13, RZ, RZ, UR38 ;  /* 0x00000026ff0d7e24 */ /* 0x000fe4000f8e00ff */
[----:B0-----:R-:W-:-:S03]  /*1b80*/  IMAD.U32 R0, RZ, RZ, UR39 ;  /* 0x00000027ff007e24 */ /* 0x001fc6000f8e00ff */
[----:B------:R-:W-:Y:S02]  /*1b90*/  LEA R13, R13, UR40, 0x3 ;  /* 0x000000280d0d7c11 */ /* 0x000fe4000f8e18ff */
[----:B------:R-:W-:-:S04]  /*1ba0*/  SHF.L.U32 R0, R0, 0x1f, RZ ;  /* 0x0000001f00007819 */ /* 0x000fc800000006ff */
[----:B------:R0:W1:Y:S01]  /*1bb0*/  SYNCS.PHASECHK.TRANS64.TRYWAIT P1, [R13+URZ+0x30830], R0 ;  /* 0x030830000d0075a7 */ /* 0x000062000802017f */
[----:B------:R-:W-:Y:S05]  /*1bc0*/  @!P0 BRA `(.L_x_975) ;  /* 0x0000000000048947 */ /* 0x000fea0003800000 */
[----:B------:R-:W-:Y:S01]  /*1bd0*/  BPT.TRAP 0x1 ;  /* 0x000000040000795c */ /* 0x000fe20000300000 */
.L_x_975:
[----:B-1----:R-:W-:Y:S05]  /*1be0*/  @P1 BRA `(.L_x_976) ;  /* 0x0000000000081947 */ /* 0x002fea0003800000 */
[----:B------:R-:W1:Y:S02]  /*1bf0*/  SYNCS.PHASECHK.TRANS64.TRYWAIT P1, [R13+URZ+0x30830], R0 ;  /* 0x030830000d0075a7 */ /* 0x000e64000802017f */
[----:B-1----:R-:W-:Y:S05]  /*1c00*/  @!P1 BRA `(.L_x_977) ;  /* 0x0000014000cc9947 */ /* 0x002fea0003800000 */
.L_x_976:
[----:B------:R-:W-:Y:S05]  /*1c10*/  WARPSYNC.ALL ;  /* 0x0000000000007948 */ /* 0x000fea0003800000 */
[----:B------:R-:W-:Y:S01]  /*1c20*/  UIADD3 UR4, UR40, 0x1e400, URZ ;  /* 0x0001e40028047890 */ /* 0x000fe2000fffe03f */
[----:B------:R-:W-:Y:S01]  /*1c30*/  WARPGROUP.ARRIVE ;  /* 0x00000000000079c5 */ /* 0x000fe20000000000 */
[----:B------:R-:W-:Y:S01]  /*1c40*/  UMOV UR9, 0x40000040 ;  /* 0x4000004000097882 */ /* 0x000fe20000000000 */
[----:B------:R-:W-:Y:S01]  /*1c50*/  UMOV UR11, 0x40000040 ;  /* 0x40000040000b7882 */ /* 0x000fe20000000000 */
[----:B------:R-:W-:Y:S01]  /*1c60*/  USHF.R.U32.HI UR4, URZ, 0x4, UR4 ;  /* 0x000000043f047899 */ /* 0x000fe20008011604 */
[----:B------:R-:W-:Y:S01]  /*1c70*/  IMAD.U32 R7, RZ, RZ, UR9 ;  /* 0x00000009ff077e24 */ /* 0x000fe2000f8e00ff */
[----:B------:R-:W-:Y:S01]  /*1c80*/  UMOV UR57, 0x40000040 ;  /* 0x4000004000397882 */ /* 0x000fe20000000000 */
[----:B------:R-:W-:Y:S01]  /*1c90*/  UMOV UR59, 0x40000040 ;  /* 0x40000040003b7882 */ /* 0x000fe20000000000 */
[----:B------:R-:W-:Y:S01]  /*1ca0*/  ULOP3.LUT UR4, UR4, 0x3fff, URZ, 0xc0, !UPT ;  /* 0x00003fff04047892 */ /* 0x000fe2000f8ec03f */
[----:B------:R-:W-:Y:S01]  /*1cb0*/  UMOV UR53, 0x40000040 ;  /* 0x4000004000357882 */ /* 0x000fe20000000000 */
[----:B------:R-:W-:-:S02]  /*1cc0*/  UMOV UR55, 0x40000040 ;  /* 0x4000004000377882 */ /* 0x000fc40000000000 */
[----:B------:R-:W-:Y:S02]  /*1cd0*/  ULOP3.LUT UR43, UR4, 0x10000, URZ, 0xfc, !UPT ;  /* 0x00010000042b7892 */ /* 0x000fe4000f8efc3f */
[----:B------:R-:W-:Y:S02]  /*1ce0*/  ULOP3.LUT UR4, UR41, 0x10000, URZ, 0xfc, !UPT ;  /* 0x0001000029047892 */ /* 0x000fe4000f8efc3f */
[----:B------:R-:W-:Y:S02]  /*1cf0*/  UIMAD UR5, UR38, 0x900, UR43 ;  /* 0x00000900260578a4 */ /* 0x000fe4000f8e022b */
[----:B------:R-:W-:Y:S02]  /*1d00*/  UIADD3 UR6, UR4, 0x2, URZ ;  /* 0x0000000204067890 */ /* 0x000fe4000fffe03f */
[----:B------:R-:W-:Y:S01]  /*1d10*/  UIADD3 UR7, UR5, 0x2, URZ ;  /* 0x0000000205077890 */ /* 0x000fe2000fffe03f */
[----:B------:R-:W-:Y:S02]  /*1d20*/  UMOV UR8, UR4 ;  /* 0x0000000400087c82 */ /* 0x000fe40008000000 */
[----:B------:R-:W-:Y:S01]  /*1d30*/  UMOV UR10, UR5 ;  /* 0x00000005000a7c82 */ /* 0x000fe20008000000 */
[----:B------:R-:W-:Y:S01]  /*1d40*/  IMAD.U32 R6, RZ, RZ, UR8 ;  /* 0x00000008ff067e24 */ /* 0x000fe2000f8e00ff */
[----:B------:R-:W-:Y:S01]  /*1d50*/  HGMMA.64x96x16.F32.BF16 R24, gdesc[UR8], RZ, !UPT, gsb0 ;  /* 0x01600000081879f0 */ /* 0x000fe2000c0018ff */
[----:B------:R-:W-:Y:S01]  /*1d60*/  UMOV UR8, UR6 ;  /* 0x0000000600087c82 */ /* 0x000fe20008000000 */
[----:B------:R-:W-:Y:S01]  /*1d70*/  UMOV UR9, 0x40000040 ;  /* 0x4000004000097882 */ /* 0x000fe20000000000 */
[----:B------:R-:W-:Y:S01]  /*1d80*/  UMOV UR10, UR7 ;  /* 0x00000007000a7c82 */ /* 0x000fe20008000000 */
[----:B------:R-:W-:Y:S01]  /*1d90*/  UMOV UR11, 0x40000040 ;  /* 0x40000040000b7882 */ /* 0x000fe20000000000 */
[----:B------:R-:W-:Y:S01]  /*1da0*/  UIADD3 UR56, UR4, 0x4, URZ ;  /* 0x0000000404387890 */ /* 0x000fe2000fffe03f */
[----:B------:R-:W-:Y:S01]  /*1db0*/  IMAD.U32 R4, RZ, RZ, UR8 ;  /* 0x00000008ff047e24 */ /* 0x000fe2000f8e00ff */
[----:B------:R-:W-:Y:S01]  /*1dc0*/  UIADD3 UR58, UR5, 0x4, URZ ;  /* 0x00000004053a7890 */ /* 0x000fe2000fffe03f */
[----:B------:R-:W-:Y:S01]  /*1dd0*/  IMAD.U32 R5, RZ, RZ, UR9 ;  /* 0x00000009ff057e24 */ /* 0x000fe2000f8e00ff */
[----:B------:R-:W-:-:S02]  /*1de0*/  UIADD3 UR52, UR4, 0x6, URZ ;  /* 0x0000000604347890 */ /* 0x000fc4000fffe03f */
[----:B------:R-:W-:Y:S02]  /*1df0*/  UIADD3 UR54, UR5, 0x6, URZ ;  /* 0x0000000605367890 */ /* 0x000fe4000fffe03f */
        /* <DEDUP_REMOVED lines=28> */
[----:B------:R-:W-:Y:S02]  /*1fc0*/  WARPGROUP.DEPBAR.LE gsb0, 0x0 ;  /* 0x00008000000079c5 */ /* 0x000fe40000010000 */
        /* <DEDUP_REMOVED lines=39> */
.L_x_978:
[----:B------:R-:W-:Y:S01]  /*2240*/  ISETP.NE.AND P2, PT, R199, 0x1, PT ;  /* 0x00000001c700780c */ /* 0x000fe20003f45270 */
[----:B------:R-:W-:Y:S01]  /*2250*/  ULDC UR5, c[0x0][0x9d8] ;  /* 0x0002760000057ab9 */ /* 0x000fe20000000800 */
[----:B------:R-:W-:Y:S01]  /*2260*/  R2UR UR4, R13 ;  /* 0x000000000d0472ca */ /* 0x000fe200000e0000 */
[----:B01----:R-:W-:Y:S02]  /*2270*/  VIADD R13, R19, UR42 ;  /* 0x0000002a130d7c36 */ /* 0x003fe40008000000 */
[----:B------:R-:W-:Y:S01]  /*2280*/  FMUL.FTZ R37, R37, UR5 ;  /* 0x0000000525257c20 */ /* 0x000fe20008410000 */
[----:B------:R-:W-:Y:S01]  /*2290*/  FMUL.FTZ R2, R30, UR5 ;  /* 0x000000051e027c20 */ /* 0x000fe20008410000 */
[----:B------:R-:W-:Y:S01]  /*22a0*/  FMUL.FTZ R25, R25, UR5 ;  /* 0x0000000519197c20 */ /* 0x000fe20008410000 */
[----:B------:R-:W-:Y:S01]  /*22b0*/  FMUL.FTZ R12, R66, UR5 ;  /* 0x00000005420c7c20 */ /* 0x000fe20008410000 */
[----:B------:R0:W1:Y:S01]  /*22c0*/  MUFU.TANH R30, R37 ;  /* 0x00000025001e7308 */ /* 0x0000620000002400 */
[----:B------:R-:W-:Y:S01]  /*22d0*/  FMUL.FTZ R33, R33, UR5 ;  /* 0x0000000521217c20 */ /* 0x000fe20008410000 */
[----:B------:R-:W-:Y:S01]  /*22e0*/  FMUL.FTZ R3, R26, UR5 ;  /* 0x000000051a037c20 */ /* 0x000fe20008410000 */
[----:B------:R-:W-:Y:S01]  /*22f0*/  FMUL.FTZ R0, R27, UR5 ;  /* 0x000000051b007c20 */ /* 0x000fe20008410000 */
[----:B------:R-:W-:Y:S01]  /*2300*/  FMUL.FTZ R8, R31, UR5 ;  /* 0x000000051f087c20 */ /* 0x000fe20008410000 */
[----:B------:R-:W2:Y:S01]  /*2310*/  @P2 LDC R14, c[0x0][0x44c] ;  /* 0x00011300ff0e2b82 */ /* 0x000ea20000000800 */
[----:B------:R-:W-:Y:S01]  /*2320*/  FMUL.FTZ R9, R24, UR5 ;  /* 0x0000000518097c20 */ /* 0x000fe20008410000 */
[----:B------:R-:W-:Y:S01]  /*2330*/  UIADD3 UR4, UR4, 0x30840, URZ ;  /* 0x0003084004047890 */ /* 0x000fe2000fffe03f */
[----:B------:R3:W4:Y:S01]  /*2340*/  MUFU.TANH R72, R25 ;  /* 0x0000001900487308 */ /* 0x0007220000002400 */
[----:B0-----:R-:W-:-:S02]  /*2350*/  IMAD.MOV.U32 R37, RZ, RZ, R13 ;  /* 0x000000ffff257224 */ /* 0x001fc400078e000d */
[----:B------:R-:W-:Y:S01]  /*2360*/  FMUL.FTZ R28, R28, UR5 ;  /* 0x000000051c1c7c20 */ /* 0x000fe20008410000 */
[----:B------:R-:W-:Y:S01]  /*2370*/  UPRMT UR4, UR61, 0x654, UR4 ;  /* 0x000006543d047896 */ /* 0x000fe20008000004 */
[----:B------:R-:W-:Y:S01]  /*2380*/  FMUL.FTZ R29, R29, UR5 ;  /* 0x000000051d1d7c20 */ /* 0x000fe20008410000 */
[----:B------:R-:W0:Y:S01]  /*2390*/  @P2 LDC R20, c[0x0][0x450] ;  /* 0x00011400ff142b82 */ /* 0x000e220000000800 */
[----:B------:R-:W-:Y:S01]  /*23a0*/  FMUL.FTZ R32, R32, UR5 ;  /* 0x0000000520207c20 */ /* 0x000fe20008410000 */
[----:B------:R-:W-:Y:S01]  /*23b0*/  FMUL.FTZ R11, R34, UR5 ;  /* 0x00000005220b7c20 */ /* 0x000fe20008410000 */
[----:B------:R5:W0:Y:S01]  /*23c0*/  MUFU.TANH R26, R33 ;  /* 0x00000021001a7308 */ /* 0x000a220000002400 */
[----:B---3--:R-:W-:Y:S02]  /*23d0*/  IMAD.MOV.U32 R25, RZ, RZ, -0x60 ;  /* 0xffffffa0ff197424 */ /* 0x008fe400078e00ff */
[----:B------:R-:W-:Y:S01]  /*23e0*/  FMUL.FTZ R27, R35, UR5 ;  /* 0x00000005231b7c20 */ /* 0x000fe20008410000 */
[----:B------:R-:W-:Y:S01]  /*23f0*/  FMUL.FTZ R36, R36, UR5 ;  /* 0x0000000524247c20 */ /* 0x000fe20008410000 */
[----:B------:R-:W-:Y:S01]  /*2400*/  FMUL.FTZ R31, R38, UR5 ;  /* 0x00000005261f7c20 */ /* 0x000fe20008410000 */
[----:B------:R-:W-:-:S02]  /*2410*/  IMAD R25, R74, R25, 0x61 ;  /* 0x000000614a197424 */ /* 0x000fc400078e0219 */
[----:B------:R-:W-:Y:S01]  /*2420*/  FMUL.FTZ R40, R40, UR5 ;  /* 0x0000000528287c20 */ /* 0x000fe20008410000 */
[----:B------:R-:W-:Y:S01]  /*2430*/  FMUL.FTZ R41, R41, UR5 ;  /* 0x0000000529297c20 */ /* 0x000fe20008410000 */
[----:B------:R-:W-:Y:S01]  /*2440*/  FMUL.FTZ R44, R44, UR5 ;  /* 0x000000052c2c7c20 */ /* 0x000fe20008410000 */
[----:B-----5:R-:W-:Y:S01]  /*2450*/  FMUL.FTZ R33, R39, UR5 ;  /* 0x0000000527217c20 */ /* 0x020fe20008410000 */
[----:B------:R-:W-:Y:S01]  /*2460*/  FMUL.FTZ R45, R45, UR5 ;  /* 0x000000052d2d7c20 */ /* 0x000fe20008410000 */
[----:B------:R-:W-:Y:S01]  /*2470*/  FMUL.FTZ R48, R48, UR5 ;  /* 0x0000000530307c20 */ /* 0x000fe20008410000 */
[----:B------:R-:W-:Y:S01]  /*2480*/  FMUL.FTZ R50, R50, UR5 ;  /* 0x0000000532327c20 */ /* 0x000fe20008410000 */
[----:B--2---:R-:W-:-:S04]  /*2490*/  @P2 IMAD.HI.U32 R15, R13, R14, RZ ;  /* 0x0000000e0d0f2227 */ /* 0x004fc800078e00ff */
[----:B------:R-:W-:Y:S01]  /*24a0*/  FMUL.FTZ R51, R51, UR5 ;  /* 0x0000000533337c20 */ /* 0x000fe20008410000 */
[----:B------:R-:W2:Y:S01]  /*24b0*/  LDC R14, c[0x0][0x288] ;  /* 0x0000a200ff0e7b82 */ /* 0x000ea20000000800 */
[----:B------:R-:W-:Y:S01]  /*24c0*/  FMUL.FTZ R53, R53, UR5 ;  /* 0x0000000535357c20 */ /* 0x000fe20008410000 */
[----:B------:R-:W-:Y:S01]  /*24d0*/  FMUL.FTZ R54, R54, UR5 ;  /* 0x0000000536367c20 */ /* 0x000fe20008410000 */
[----:B------:R-:W-:Y:S01]  /*24e0*/  FMUL.FTZ R55, R55, UR5 ;  /* 0x0000000537377c20 */ /* 0x000fe20008410000 */
[----:B------:R-:W-:Y:S01]  /*24f0*/  FMUL.FTZ R56, R56, UR5 ;  /* 0x0000000538387c20 */ /* 0x000fe20008410000 */
[----:B------:R-:W-:Y:S01]  /*2500*/  FMUL.FTZ R57, R57, UR5 ;  /* 0x0000000539397c20 */ /* 0x000fe20008410000 */
[----:B0-----:R-:W-:Y:S01]  /*2510*/  @P2 SHF.R.U32.HI R37, RZ, R20, R15 ;  /* 0x00000014ff252219 */ /* 0x001fe2000001160f */
[----:B------:R-:W-:Y:S01]  /*2520*/  FMUL.FTZ R58, R58, UR5 ;  /* 0x000000053a3a7c20 */ /* 0x000fe20008410000 */
[----:B------:R-:W-:Y:S01]  /*2530*/  FMUL.FTZ R59, R59, UR5 ;  /* 0x000000053b3b7c20 */ /* 0x000fe20008410000 */
[----:B------:R-:W-:Y:S01]  /*2540*/  FMUL.FTZ R60, R60, UR5 ;  /* 0x000000053c3c7c20 */ /* 0x000fe20008410000 */
[----:B------:R-:W-:Y:S01]  /*2550*/  FMUL.FTZ R61, R61, UR5 ;  /* 0x000000053d3d7c20 */ /* 0x000fe20008410000 */
[----:B------:R-:W0:Y:S01]  /*2560*/  SHFL.IDX PT, R66, R37, RZ, 0x1c1f ;  /* 0x001c1fff25427589 */ /* 0x000e2200000e0000 */
[----:B------:R-:W-:Y:S01]  /*2570*/  FMUL.FTZ R62, R62, UR5 ;  /* 0x000000053e3e7c20 */ /* 0x000fe20008410000 */
        /* <DEDUP_REMOVED lines=10> */
[----:B------:R-:W-:Y:S01]  /*2620*/  LOP3.LUT P1, RZ, R16, 0x80000, RZ, 0xc0, !PT ;  /* 0x0008000010ff7812 */ /* 0x000fe2000782c0ff */
[----:B------:R-:W-:Y:S01]  /*2630*/  IMAD R20, R74, -0x60, R17 ;  /* 0xffffffa04a147824 */ /* 0x000fe200078e0211 */
[----:B------:R-:W3:Y:S01]  /*2640*/  MUFU.TANH R9, R9 ;  /* 0x0000000900097308 */ /* 0x000ee20000002400 */
[----:B------:R-:W-:Y:S01]  /*2650*/  IMAD R24, R18, -0x2, R25 ;  /* 0xfffffffe12187824 */ /* 0x000fe200078e0219 */
[----:B------:R-:W-:Y:S01]  /*2660*/  ULDC UR55, c[0x0][0x9dc] ;  /* 0x0002770000377ab9 */ /* 0x000fe20000000800 */
[----:B------:R-:W-:Y:S01]  /*2670*/  SYNCS.ARRIVE.TRANS64.RED.A1T0 RZ, [UR4], RZ ;  /* 0x000000ffffff79a7 */ /* 0x000fe20008100404 */
[----:B------:R-:W-:-:S02]  /*2680*/  VIADD R21, R20, 0x60 ;  /* 0x0000006014157836 */ /* 0x000fc40000000000 */
[----:B------:R-:W-:Y:S01]  /*2690*/  FMUL.FTZ R42, R42, UR5 ;  /* 0x000000052a2a7c20 */ /* 0x000fe20008410000 */
[----:B------:R-:W-:Y:S01]  /*26a0*/  ULOP3.LUT UR4, URZ, UR55, URZ, 0x33, !UPT ;  /* 0x000000373f047292 */ /* 0x000fe2000f8e333f */
[----:B--2---:R-:W-:Y:S01]  /*26b0*/  IADD3 R20, R24, -R14, R17 ;  /* 0x8000000e18147210 */ /* 0x004fe20007ffe011 */
[----:B------:R-:W2:Y:S01]  /*26c0*/  MUFU.TANH R3, R3 ;  /* 0x0000000300037308 */ /* 0x000ea20000002400 */
[----:B------:R-:W-:Y:S01]  /*26d0*/  FMUL.FTZ R43, R43, UR5 ;  /* 0x000000052b2b7c20 */ /* 0x000fe20008410000 */
[----:B------:R-:W-:Y:S01]  /*26e0*/  FMUL.FTZ R46, R46, UR5 ;  /* 0x000000052e2e7c20 */ /* 0x000fe20008410000 */
[----:B------:R-:W-:Y:S01]  /*26f0*/  FMUL.FTZ R52, R52, UR5 ;  /* 0x0000000534347c20 */ /* 0x000fe20008410000 */
[----:B------:R-:W-:Y:S01]  /*2700*/  ULDC UR5, c[0x0][0x9e0] ;  /* 0x0002780000057ab9 */ /* 0x000fe20000000800 */
[----:B------:R-:W-:-:S03]  /*2710*/  IMAD R39, R18, -0x2, R21 ;  /* 0xfffffffe12277824 */ /* 0x000fc600078e0215 */
[----:B------:R-:W0:Y:S08]  /*2720*/  MUFU.TANH R0, R0 ;  /* 0x0000000000007308 */ /* 0x000e300000002400 */
        /* <DEDUP_REMOVED lines=38> */
[----:B------:R5:W1:Y:S08]  /*2990*/  MUFU.TANH R73, R42 ;  /* 0x0000002a00497308 */ /* 0x000a700000002400 */
[----:B------:R4:W1:Y:S01]  /*29a0*/  MUFU.TANH R76, R43 ;  /* 0x0000002b004c7308 */ /* 0x0008620000002400 */
[----:B-----5:R-:W-:-:S05]  /*29b0*/  VIADD R42, R20, UR5 ;  /* 0x00000005142a7c36 */ /* 0x020fca0008000000 */
[----:B0-----:R-:W-:Y:S02]  /*29c0*/  VIADDMNMX R21, R66, R42, R39, PT ;  /* 0x0000002a42157246 */ /* 0x001fe40003800127 */
[----:B------:R0:W1:Y:S01]  /*29d0*/  MUFU.TANH R77, R46 ;  /* 0x0000002e004d7308 */ /* 0x0000620000002400 */
[----:B----4-:R-:W-:-:S04]  /*29e0*/  VIADD R43, R20, UR4 ;  /* 0x00000004142b7c36 */ /* 0x010fc80008000000 */
[----:B------:R-:W-:-:S03]  /*29f0*/  IMAD.IADD R38, R43, 0x1, R66 ;  /* 0x000000012b267824 */ /* 0x000fc600078e0242 */
[----:B------:R4:W1:Y:S01]  /*2a00*/  MUFU.TANH R34, R52 ;  /* 0x0000003400227308 */ /* 0x0008620000002400 */
[----:B0-----:R-:W-:Y:S02]  /*2a10*/  VIADD R46, R25, 0xffffffff ;  /* 0xffffffff192e7836 */ /* 0x001fe40000000000 */
[----:B----4-:R-:W-:Y:S01]  /*2a20*/  VIADD R52, R24, 0xffffffff ;  /* 0xffffffff18347836 */ /* 0x010fe20000000000 */
[----:B--23--:R-:W-:Y:S06]  /*2a30*/  @!P1 BRA `(.L_x_979) ;  /* 0x00000000005c9947 */ /* 0x00cfec0003800000 */
[----:B------:R-:W-:Y:S01]  /*2a40*/  IADD3 R25, R17, -R14, R66 ;  /* 0x8000000e11197210 */ /* 0x000fe20007ffe042 */
[----:B------:R-:W-:Y:S03]  /*2a50*/  BSSY B0, `(.L_x_980) ;  /* 0x0000012000007945 */ /* 0x000fe60003800000 */
[----:B------:R-:W-:-:S13]  /*2a60*/  ISETP.GT.AND P1, PT, R25, -0x1, PT ;  /* 0xffffffff1900780c */ /* 0x000fda0003f24270 */
[----:B------:R-:W-:Y:S05]  /*2a70*/  @P1 BRA `(.L_x_981) ;  /* 0x0000000000241947 */ /* 0x000fea0003800000 */
[----:B------:R-:W-:Y:S01]  /*2a80*/  ULDC UR4, c[0x0][0x9e4] ;  /* 0x0002790000047ab9 */ /* 0x000fe20000000800 */
[----:B------:R-:W-:Y:S01]  /*2a90*/  LOP3.LUT R25, RZ, R25, RZ, 0x33, !PT ;  /* 0x00000019ff197212 */ /* 0x000fe200078e33ff */
[----:B------:R-:W-:-:S05]  /*2aa0*/  IMAD.U32 R24, RZ, RZ, UR4 ;  /* 0x00000004ff187e24 */ /* 0x000fca000f8e00ff */
[----:B------:R-:W-:-:S13]  /*2ab0*/  ISETP.NE.AND P1, PT, R24, 0x1, PT ;  /* 0x000000011800780c */ /* 0x000fda0003f25270 */
[----:B------:R-:W0:Y:S02]  /*2ac0*/  @P1 LDC.64 R66, c[0x0][0x9e8] ;  /* 0x00027a00ff421b82 */ /* 0x000e240000000a00 */
[----:B0-----:R-:W-:-:S05]  /*2ad0*/  @P1 IMAD.HI.U32 R20, R25, R66, RZ ;  /* 0x0000004219141227 */ /* 0x001fca00078e00ff */
[----:B------:R-:W-:-:S04]  /*2ae0*/  @P1 SHF.R.U32.HI R25, RZ, R67, R20 ;  /* 0x00000043ff191219 */ /* 0x000fc80000011614 */
[----:B------:R-:W-:Y:S01]  /*2af0*/  LOP3.LUT R25, RZ, R25, RZ, 0x33, !PT ;  /* 0x00000019ff197212 */ /* 0x000fe200078e33ff */
[----:B------:R-:W-:Y:S06]  /*2b00*/  BRA `(.L_x_982) ;  /* 0x0000000000187947 */ /* 0x000fec0003800000 */
.L_x_981:
[----:B------:R-:W-:Y:S02]  /*2b10*/  ULDC UR4, c[0x0][0x9e4] ;  /* 0x0002790000047ab9 */ /* 0x000fe40000000800 */
[----:B------:R-:W-:-:S05]  /*2b20*/  IMAD.U32 R24, RZ, RZ, UR4 ;  /* 0x00000004ff187e24 */ /* 0x000fca000f8e00ff */
[----:B------:R-:W-:-:S13]  /*2b30*/  ISETP.NE.AND P1, PT, R24, 0x1, PT ;  /* 0x000000011800780c */ /* 0x000fda0003f25270 */
[----:B------:R-:W0:Y:S02]  /*2b40*/  @P1 LDC.64 R66, c[0x0][0x9e8] ;  /* 0x00027a00ff421b82 */ /* 0x000e240000000a00 */
[----:B0-----:R-:W-:-:S05]  /*2b50*/  @P1 IMAD.HI.U32 R20, R25, R66, RZ ;  /* 0x0000004219141227 */ /* 0x001fca00078e00ff */
[----:B------:R-:W-:-:S07]  /*2b60*/  @P1 SHF.R.U32.HI R25, RZ, R67, R20 ;  /* 0x00000043ff191219 */ /* 0x000fce0000011614 */
.L_x_982:
[----:B------:R-:W-:Y:S05]  /*2b70*/  BSYNC B0 ;  /* 0x0000000000007941 */ /* 0x000fea0003800000 */
.L_x_980:
[----:B------:R-:W-:-:S05]  /*2b80*/  IMAD R25, R25, R24, R52 ;  /* 0x0000001819197224 */ /* 0x000fca00078e0234 */
[----:B------:R-:W-:Y:S02]  /*2b90*/  VIADDMNMX R21, R25, R24, R21, PT ;  /* 0x0000001819157246 */ /* 0x000fe40003800115 */
[----:B------:R-:W-:-:S07]  /*2ba0*/  VIMNMX R38, R38, R25, !PT ;  /* 0x0000001926267248 */ /* 0x000fce0007fe0100 */
.L_x_979:
[C---:B------:R-:W-:Y:S02]  /*2bb0*/  ISETP.GE.AND P6, PT, R46.reuse, 0x9, PT ;  /* 0x000000092e00780c */ /* 0x040fe40003fc6270 */
[----:B------:R-:W-:Y:S02]  /*2bc0*/  ISETP.GE.AND P1, PT, R46, 0x2, PT ;  /* 0x000000022e00780c */ /* 0x000fe40003f26270 */
[C---:B------:R-:W-:Y:S02]  /*2bd0*/  ISETP.GT.AND P2, PT, R38.reuse, 0x8, !P6 ;  /* 0x000000082600780c */ /* 0x040fe40007744270 */
[----:B------:R-:W-:Y:S02]  /*2be0*/  ISETP.GT.AND P3, PT, R38, 0x1, !P1 ;  /* 0x000000012600780c */ /* 0x000fe40004f64270 */
[----:B------:R-:W-:Y:S02]  /*2bf0*/  ISETP.LT.OR P2, PT, R21, 0x9, P2 ;  /* 0x000000091500780c */ /* 0x000fe40001741670 */
[----:B------:R-:W-:-:S02]  /*2c00*/  ISETP.GE.AND P4, PT, R46, 0xa, PT ;  /* 0x0000000a2e00780c */ /* 0x000fc40003f86270 */
[----:B------:R-:W-:Y:S02]  /*2c10*/  FSEL R190, R28, -INF , !P2 ;  /* 0xff8000001cbe7808 */ /* 0x000fe40005000000 */
[C---:B------:R-:W-:Y:S02]  /*2c20*/  ISETP.LT.OR P3, PT, R21.reuse, 0x2, P3 ;  /* 0x000000021500780c */ /* 0x040fe40001f61670 */
[----:B------:R-:W-:Y:S02]  /*2c30*/  ISETP.GT.AND P2, PT, R38, 0x9, !P4 ;  /* 0x000000092600780c */ /* 0x000fe40006744270 */
[----:B------:R-:W-:Y:S02]  /*2c40*/  FSEL R72, R72, -INF , !P3 ;  /* 0xff80000048487808 */ /* 0x000fe40005800000 */
[----:B------:R-:W-:Y:S02]  /*2c50*/  ISETP.LT.OR P2, PT, R21, 0xa, P2 ;  /* 0x0000000a1500780c */ /* 0x000fe40001741670 */
[----:B------:R-:W-:-:S02]  /*2c60*/  ISETP.GE.AND P3, PT, R46, 0x11, PT ;  /* 0x000000112e00780c */ /* 0x000fc40003f66270 */
[----:B------:R-:W-:Y:S02]  /*2c70*/  FSEL R66, R29, -INF , !P2 ;  /* 0xff8000001d427808 */ /* 0x000fe40005000000 */
[----:B------:R-:W-:Y:S02]  /*2c80*/  ISETP.GT.AND P2, PT, R38, 0x10, !P3 ;  /* 0x000000102600780c */ /* 0x000fe40005f44270 */
[----:B------:R-:W-:Y:S02]  /*2c90*/  P2R R49, PR, RZ, 0x8 ;  /* 0x00000008ff317803 */ /* 0x000fe40000000000 */
[----:B------:R-:W-:Y:S02]  /*2ca0*/  ISETP.LT.OR P2, PT, R21, 0x11, P2 ;  /* 0x000000111500780c */ /* 0x000fe40001741670 */
[----:B------:R-:W-:Y:S02]  /*2cb0*/  ISETP.GE.AND P3, PT, R46, 0x12, PT ;  /* 0x000000122e00780c */ /* 0x000fe40003f66270 */
[----:B------:R-:W-:-:S02]  /*2cc0*/  FSEL R70, R32, -INF , !P2 ;  /* 0xff80000020467808 */ /* 0x000fc40005000000 */
[----:B------:R-:W-:Y:S02]  /*2cd0*/  ISETP.GT.AND P2, PT, R38, 0x11, !P3 ;  /* 0x000000112600780c */ /* 0x000fe40005f44270 */
[----:B------:R-:W-:Y:S02]  /*2ce0*/  P2R R67, PR, RZ, 0x8 ;  /* 0x00000008ff437803 */ /* 0x000fe40000000000 */
[----:B------:R-:W-:Y:S02]  /*2cf0*/  ISETP.LT.OR P2, PT, R21, 0x12, P2 ;  /* 0x000000121500780c */ /* 0x000fe40001741670 */
[----:B------:R-:W-:Y:S02]  /*2d00*/  ISETP.GE.AND P3, PT, R46, 0x19, PT ;  /* 0x000000192e00780c */ /* 0x000fe40003f66270 */
[----:B------:R-:W-:Y:S02]  /*2d10*/  FSEL R80, R26, -INF , !P2 ;  /* 0xff8000001a507808 */ /* 0x000fe40005000000 */
[----:B------:R-:W-:-:S02]  /*2d20*/  ISETP.GT.AND P2, PT, R38, 0x18, !P3 ;  /* 0x000000182600780c */ /* 0x000fc40005f44270 */
[----:B------:R-:W-:Y:S02]  /*2d30*/  P2R R71, PR, RZ, 0x8 ;  /* 0x00000008ff477803 */ /* 0x000fe40000000000 */
[----:B------:R-:W-:Y:S02]  /*2d40*/  ISETP.LT.OR P2, PT, R21, 0x19, P2 ;  /* 0x000000191500780c */ /* 0x000fe40001741670 */
[----:B------:R-:W-:Y:S02]  /*2d50*/  ISETP.GE.AND P3, PT, R46, 0x1a, PT ;  /* 0x0000001a2e00780c */ /* 0x000fe40003f66270 */
[----:B------:R-:W-:Y:S02]  /*2d60*/  FSEL R82, R36, -INF , !P2 ;  /* 0xff80000024527808 */ /* 0x000fe40005000000 */
[----:B------:R-:W-:Y:S02]  /*2d70*/  ISETP.GT.AND P2, PT, R38, 0x19, !P3 ;  /* 0x000000192600780c */ /* 0x000fe40005f44270 */
[----:B------:R-:W-:-:S02]  /*2d80*/  P2R R79, PR, RZ, 0x8 ;  /* 0x00000008ff4f7803 */ /* 0x000fc40000000000 */
[C---:B------:R-:W-:Y:S02]  /*2d90*/  ISETP.LT.OR P2, PT, R21.reuse, 0x1a, P2 ;  /* 0x0000001a1500780c */ /* 0x040fe40001741670 */
[----:B------:R-:W-:Y:S02]  /*2da0*/  ISETP.GE.AND P3, PT, R46, 0x21, PT ;  /* 0x000000212e00780c */ /* 0x000fe40003f66270 */
[----:B-1----:R-:W-:Y:S02]  /*2db0*/  FSEL R84, R30, -INF , !P2 ;  /* 0xff8000001e547808 */ /* 0x002fe40005000000 */
[----:B------:R-:W-:Y:S02]  /*2dc0*/  ISETP.GT.AND P2, PT, R38, 0x20, !P3 ;  /* 0x000000202600780c */ /* 0x000fe40005f44270 */
[----:B------:R-:W-:Y:S02]  /*2dd0*/  P2R R81, PR, RZ, 0x8 ;  /* 0x00000008ff517803 */ /* 0x000fe40000000000 */
[----:B------:R-:W-:-:S02]  /*2de0*/  ISETP.LT.OR P2, PT, R21, 0x21, P2 ;  /* 0x000000211500780c */ /* 0x000fc40001741670 */
[----:B------:R-:W-:Y:S02]  /*2df0*/  ISETP.GE.AND P3, PT, R46, 0x22, PT ;  /* 0x000000222e00780c */ /* 0x000fe40003f66270 */
[----:B------:R-:W-:Y:S02]  /*2e00*/  FSEL R86, R40, -INF , !P2 ;  /* 0xff80000028567808 */ /* 0x000fe40005000000 */
[----:B------:R-:W-:Y:S01]  /*2e10*/  ISETP.GT.AND P2, PT, R38, 0x21, !P3 ;  /* 0x000000212600780c */ /* 0x000fe20005f44270 */
[----:B------:R-:W0:Y:S01]  /*2e20*/  SHFL.IDX PT, R40, R37, 0x1, 0x1c1f ;  /* 0x003c1f0025287f89 */ /* 0x000e2200000e0000 */
[----:B------:R-:W-:Y:S02]  /*2e30*/  P2R R83, PR, RZ, 0x8 ;  /* 0x00000008ff537803 */ /* 0x000fe40000000000 */
        /* <DEDUP_REMOVED lines=20> */
[----:B------:R-:W-:Y:S02]  /*2f80*/  ISETP.LT.OR P2, PT, R21, 0x32, P2 ;  /* 0x000000321500780c */ /* 0x000fe40001741670 */
[----:B------:R-:W-:Y:S02]  /*2f90*/  ISETP.GE.AND P3, PT, R46, 0x39, PT ;  /* 0x000000392e00780c */ /* 0x000fe40003f66270 */
[----:B------:R-:W-:Y:S02]  /*2fa0*/  FSEL R35, R35, -INF , !P2 ;  /* 0xff80000023237808 */ /* 0x000fe40005000000 */
[----:B------:R-:W-:Y:S02]  /*2fb0*/  ISETP.GT.AND P2, PT, R38, 0x38, !P3 ;  /* 0x000000382600780c */ /* 0x000fe40005f44270 */
[----:B------:R-:W-:Y:S02]  /*2fc0*/  P2R R93, PR, RZ, 0x8 ;  /* 0x00000008ff5d7803 */ /* 0x000fe40000000000 */
[----:B------:R-:W-:-:S02]  /*2fd0*/  ISETP.LT.OR P2, PT, R21, 0x39, P2 ;  /* 0x000000391500780c */ /* 0x000fc40001741670 */
[----:B------:R-:W-:Y:S02]  /*2fe0*/  ISETP.GE.AND P3, PT, R46, 0x3a, PT ;  /* 0x0000003a2e00780c */ /* 0x000fe40003f66270 */
[----:B------:R-:W-:Y:S02]  /*2ff0*/  FSEL R34, R34, -INF , !P2 ;  /* 0xff80000022227808 */ /* 0x000fe40005000000 */
[----:B------:R-:W-:Y:S02]  /*3000*/  ISETP.GT.AND P2, PT, R38, 0x39, !P3 ;  /* 0x000000392600780c */ /* 0x000fe40005f44270 */
        /* <DEDUP_REMOVED lines=27> */
[----:B------:R-:W-:Y:S02]  /*31c0*/  P2R R47, PR, RZ, 0x10 ;  /* 0x00000010ff2f7803 */ /* 0x000fe40000000000 */
[----:B------:R-:W-:Y:S02]  /*31d0*/  FSEL R25, R64, -INF , !P2 ;  /* 0xff80000040197808 */ /* 0x000fe40005000000 */
[----:B------:R-:W-:-:S04]  /*31e0*/  ISETP.GE.AND P2, PT, R46, 0x52, PT ;  /* 0x000000522e00780c */ /* 0x000fc80003f46270 */
[----:B------:R-:W-:-:S04]  /*31f0*/  ISETP.GT.AND P3, PT, R38, 0x51, !P2 ;  /* 0x000000512600780c */ /* 0x000fc80005764270 */
[----:B------:R-:W-:-:S04]  /*3200*/  ISETP.LT.OR P3, PT, R21, 0x52, P3 ;  /* 0x000000521500780c */ /* 0x000fc80001f61670 */
[----:B------:R-:W-:Y:S02]  /*3210*/  FSEL R24, R65, -INF , !P3 ;  /* 0xff80000041187808 */ /* 0x000fe40005800000 */
[----:B------:R-:W-:-:S04]  /*3220*/  ISETP.GE.AND P3, PT, R46, 0x59, PT ;  /* 0x000000592e00780c */ /* 0x000fc80003f66270 */
[----:B------:R-:W-:-:S04]  /*3230*/  ISETP.GT.AND P4, PT, R38, 0x58, !P3 ;  /* 0x000000582600780c */ /* 0x000fc80005f84270 */
[----:B------:R-:W-:-:S04]  /*3240*/  ISETP.LT.OR P4, PT, R21, 0x59, P4 ;  /* 0x000000591500780c */ /* 0x000fc80002781670 */
[----:B------:R-:W-:Y:S02]  /*3250*/  FSEL R20, R68, -INF , !P4 ;  /* 0xff80000044147808 */ /* 0x000fe40006000000 */
[----:B------:R-:W-:-:S04]  /*3260*/  ISETP.GE.AND P4, PT, R46, 0x1, PT ;  /* 0x000000012e00780c */ /* 0x000fc80003f86270 */
[----:B------:R-:W-:-:S04]  /*3270*/  ISETP.GT.AND P5, PT, R38, RZ, !P4 ;  /* 0x000000ff2600720c */ /* 0x000fc800067a4270 */
[----:B------:R-:W-:-:S04]  /*3280*/  ISETP.LT.OR P5, PT, R21, 0x1, P5 ;  /* 0x000000011500780c */ /* 0x000fc80002fa1670 */
[----:B------:R-:W-:Y:S02]  /*3290*/  FSEL R188, R9, -INF , !P5 ;  /* 0xff80000009bc7808 */ /* 0x000fe40006800000 */
[----:B------:R-:W-:-:S04]  /*32a0*/  ISETP.GE.AND P5, PT, R46, 0x5a, PT ;  /* 0x0000005a2e00780c */ /* 0x000fc80003fa6270 */
[----:B------:R-:W-:Y:S02]  /*32b0*/  P2R R60, PR, RZ, 0x20 ;  /* 0x00000020ff3c7803 */ /* 0x000fe40000000000 */
[----:B------:R-:W-:Y:S02]  /*32c0*/  ISETP.GT.AND P5, PT, R38, 0x59, !P5 ;  /* 0x000000592600780c */ /* 0x000fe40006fa4270 */
[----:B0-----:R-:W-:Y:S01]  /*32d0*/  VIADDMNMX R38, R40, R42, R39, PT ;  /* 0x0000002a28267246 */ /* 0x001fe20003800127 */
[----:B------:R-:W-:Y:S01]  /*32e0*/  IMAD.IADD R39, R43, 0x1, R40 ;  /* 0x000000012b277824 */ /* 0x000fe200078e0228 */
[----:B------:R-:W-:-:S04]  /*32f0*/  ISETP.LT.OR P5, PT, R21, 0x5a, P5 ;  /* 0x0000005a1500780c */ /* 0x000fc80002fa1670 */
[----:B------:R-:W-:Y:S02]  /*3300*/  FSEL R21, R69, -INF , !P5 ;  /* 0xff80000045157808 */ /* 0x000fe40006800000 */
[----:B------:R-:W-:-:S13]  /*3310*/  LOP3.LUT P5, RZ, R16, 0x80000, RZ, 0xc0, !PT ;  /* 0x0008000010ff7812 */ /* 0x000fda00078ac0ff */
[----:B------:R-:W-:Y:S05]  /*3320*/  @!P5 BRA `(.L_x_983) ;  /* 0x00000000005cd947 */ /* 0x000fea0003800000 */
        /* <DEDUP_REMOVED lines=13> */
.L_x_985:
[----:B------:R-:W-:Y:S02]  /*3400*/  ULDC UR4, c[0x0][0x9e4] ;  /* 0x0002790000047ab9 */ /* 0x000fe40000000800 */
[----:B------:R-:W-:-:S05]  /*3410*/  IMAD.U32 R37, RZ, RZ, UR4 ;  /* 0x00000004ff257e24 */ /* 0x000fca000f8e00ff */
[----:B------:R-:W-:-:S13]  /*3420*/  ISETP.NE.AND P5, PT, R37, 0x1, PT ;  /* 0x000000012500780c */ /* 0x000fda0003fa5270 */
[----:B------:R-:W0:Y:S02]  /*3430*/  @P5 LDC.64 R40, c[0x0][0x9e8] ;  /* 0x00027a00ff285b82 */ /* 0x000e240000000a00 */
[----:B0-----:R-:W-:-:S05]  /*3440*/  @P5 IMAD.HI.U32 R40, R9, R40, RZ ;  /* 0x0000002809285227 */ /* 0x001fca00078e00ff */
[----:B------:R-:W-:-:S07]  /*3450*/  @P5 SHF.R.U32.HI R9, RZ, R41, R40 ;  /* 0x00000029ff095219 */ /* 0x000fce0000011628 */
.L_x_986:
[----:B------:R-:W-:Y:S05]  /*3460*/  BSYNC B0 ;  /* 0x0000000000007941 */ /* 0x000fea0003800000 */
.L_x_984:
[----:B------:R-:W-:-:S05]  /*3470*/  IMAD R9, R9, R37, R52 ;  /* 0x0000002509097224 */ /* 0x000fca00078e0234 */
[----:B------:R-:W-:Y:S02]  /*3480*/  VIADDMNMX R38, R9, R37, R38, PT ;  /* 0x0000002509267246 */ /* 0x000fe40003800126 */
[----:B------:R-:W-:-:S07]  /*3490*/  VIMNMX R39, R39, R9, !PT ;  /* 0x0000000927277248 */ /* 0x000fce0007fe0100 */
.L_x_983:
[C---:B------:R-:W-:Y:S01]  /*34a0*/  ISETP.GT.AND P1, PT, R39.reuse, 0x1, !P1 ;  /* 0x000000012700780c */ /* 0x040fe20004f24270 */
[----:B------:R-:W-:Y:S01]  /*34b0*/  ULDC UR11, c[0x0][0x988] ;  /* 0x00026200000b7ab9 */ /* 0x000fe20000000800 */
[----:B------:R-:W-:Y:S01]  /*34c0*/  ISETP.GT.AND P6, PT, R39, 0x8, !P6 ;  /* 0x000000082700780c */ /* 0x000fe200077c4270 */
[----:B------:R-:W-:Y:S01]  /*34d0*/  IMAD.U32 R64, RZ, RZ, UR42 ;  /* 0x0000002aff407e24 */ /* 0x000fe2000f8e00ff */
[C---:B------:R-:W-:Y:S02]  /*34e0*/  ISETP.LT.OR P1, PT, R38.reuse, 0x2, P1 ;  /* 0x000000022600780c */ /* 0x040fe40000f21670 */
[----:B------:R-:W-:Y:S02]  /*34f0*/  ISETP.LT.OR P6, PT, R38, 0x9, P6 ;  /* 0x000000092600780c */ /* 0x000fe400037c1670 */
[----:B------:R-:W-:Y:S02]  /*3500*/  FSEL R40, R0, -INF , !P1 ;  /* 0xff80000000287808 */ /* 0x000fe40004800000 */
[----:B------:R-:W-:-:S02]  /*3510*/  ISETP.NE.AND P1, PT, R47, RZ, PT ;  /* 0x000000ff2f00720c */ /* 0x000fc40003f25270 */
[----:B------:R-:W-:Y:S02]  /*3520*/  FSEL R41, R2, -INF , !P6 ;  /* 0xff80000002297808 */ /* 0x000fe40007000000 */
[----:B------:R-:W-:Y:S02]  /*3530*/  ISETP.GT.AND P1, PT, R39, 0x9, !P1 ;  /* 0x000000092700780c */ /* 0x000fe40004f24270 */
[----:B------:R-:W-:Y:S02]  /*3540*/  ISETP.NE.AND P6, PT, R71, RZ, PT ;  /* 0x000000ff4700720c */ /* 0x000fe40003fc5270 */
[----:B------:R-:W-:Y:S02]  /*3550*/  ISETP.LT.OR P1, PT, R38, 0xa, P1 ;  /* 0x0000000a2600780c */ /* 0x000fe40000f21670 */
[----:B------:R-:W-:Y:S02]  /*3560*/  ISETP.NE.AND P5, PT, R79, RZ, PT ;  /* 0x000000ff4f00720c */ /* 0x000fe40003fa5270 */
[----:B------:R-:W-:-:S02]  /*3570*/  FSEL R42, R8, -INF , !P1 ;  /* 0xff800000082a7808 */ /* 0x000fc40004800000 */
[----:B------:R-:W-:Y:S02]  /*3580*/  ISETP.NE.AND P1, PT, R49, RZ, PT ;  /* 0x000000ff3100720c */ /* 0x000fe40003f25270 */
[C---:B------:R-:W-:Y:S02]  /*3590*/  ISETP.GT.AND P4, PT, R39.reuse, RZ, !P4 ;  /* 0x000000ff2700720c */ /* 0x040fe40006784270 */
[C---:B------:R-:W-:Y:S02]  /*35a0*/  ISETP.GT.AND P1, PT, R39.reuse, 0x10, !P1 ;  /* 0x000000102700780c */ /* 0x040fe40004f24270 */
[C---:B------:R-:W-:Y:S02]  /*35b0*/  ISETP.LT.OR P4, PT, R38.reuse, 0x1, P4 ;  /* 0x000000012600780c */ /* 0x040fe40002781670 */
[----:B------:R-:W-:Y:S02]  /*35c0*/  ISETP.LT.OR P1, PT, R38, 0x11, P1 ;  /* 0x000000112600780c */ /* 0x000fe40000f21670 */
[----:B------:R-:W-:-:S02]  /*35d0*/  ISETP.GT.AND P2, PT, R39, 0x51, !P2 ;  /* 0x000000512700780c */ /* 0x000fc40005744270 */
[----:B------:R-:W-:Y:S02]  /*35e0*/  FSEL R43, R11, -INF , !P1 ;  /* 0xff8000000b2b7808 */ /* 0x000fe40004800000 */
[----:B------:R-:W-:Y:S02]  /*35f0*/  ISETP.NE.AND P1, PT, R67, RZ, PT ;  /* 0x000000ff4300720c */ /* 0x000fe40003f25270 */
[C---:B------:R-:W-:Y:S02]  /*3600*/  ISETP.LT.OR P2, PT, R38.reuse, 0x52, P2 ;  /* 0x000000522600780c */ /* 0x040fe40001741670 */
[C---:B------:R-:W-:Y:S02]  /*3610*/  ISETP.GT.AND P1, PT, R39.reuse, 0x11, !P1 ;  /* 0x000000112700780c */ /* 0x040fe40004f24270 */
[----:B------:R-:W-:Y:S02]  /*3620*/  ISETP.GT.AND P3, PT, R39, 0x58, !P3 ;  /* 0x000000582700780c */ /* 0x000fe40005f64270 */
[----:B------:R-:W-:-:S02]  /*3630*/  ISETP.LT.OR P1, PT, R38, 0x12, P1 ;  /* 0x000000122600780c */ /* 0x000fc40000f21670 */
[C---:B------:R-:W-:Y:S02]  /*3640*/  ISETP.LT.OR P3, PT, R38.reuse, 0x59, P3 ;  /* 0x000000592600780c */ /* 0x040fe40001f61670 */
[----:B------:R-:W-:Y:S02]  /*3650*/  FSEL R44, R27, -INF , !P1 ;  /* 0xff8000001b2c7808 */ /* 0x000fe40004800000 */
[----:B------:R-:W-:Y:S02]  /*3660*/  ISETP.GT.AND P1, PT, R39, 0x18, !P6 ;  /* 0x000000182700780c */ /* 0x000fe40007724270 */
[----:B------:R-:W-:Y:S02]  /*3670*/  ISETP.NE.AND P6, PT, R45, RZ, PT ;  /* 0x000000ff2d00720c */ /* 0x000fe40003fc5270 */
[----:B------:R-:W-:Y:S02]  /*3680*/  ISETP.LT.OR P1, PT, R38, 0x19, P1 ;  /* 0x000000192600780c */ /* 0x000fe40000f21670 */
[----:B------:R-:W-:-:S02]  /*3690*/  FSEL R15, R15, -INF , !P3 ;  /* 0xff8000000f0f7808 */ /* 0x000fc40005800000 */
[----:B------:R-:W-:Y:S02]  /*36a0*/  FSEL R37, R31, -INF , !P1 ;  /* 0xff8000001f257808 */ /* 0x000fe40004800000 */
[----:B------:R-:W-:Y:S02]  /*36b0*/  ISETP.GT.AND P1, PT, R39, 0x19, !P5 ;  /* 0x000000192700780c */ /* 0x000fe40006f24270 */
[----:B------:R-:W-:Y:S02]  /*36c0*/  ISETP.NE.AND P5, PT, R48, RZ, PT ;  /* 0x000000ff3000720c */ /* 0x000fe40003fa5270 */
[----:B------:R-:W-:-:S04]  /*36d0*/  ISETP.LT.OR P1, PT, R38, 0x1a, P1 ;  /* 0x0000001a2600780c */ /* 0x000fc80000f21670 */
[----:B------:R-:W-:Y:S02]  /*36e0*/  FSEL R45, R33, -INF , !P1 ;  /* 0xff800000212d7808 */ /* 0x000fe40004800000 */
[----:B------:R-:W-:Y:S02]  /*36f0*/  FSEL R33, R3, -INF , !P4 ;  /* 0xff80000003217808 */ /* 0x000fe40006000000 */
[----:B------:R-:W-:Y:S02]  /*3700*/  FMNMX.FTZ R3, R188, R72, !PT ;  /* 0x00000048bc037209 */ /* 0x000fe40007810000 */
[----:B------:R-:W-:Y:S02]  /*3710*/  ISETP.NE.AND P1, PT, R81, RZ, PT ;  /* 0x000000ff5100720c */ /* 0x000fe40003f25270 */
[----:B------:R-:W-:Y:S02]  /*3720*/  FMNMX.FTZ R3, R190, R3, !PT ;  /* 0x00000003be037209 */ /* 0x000fe40007810000 */
[----:B------:R-:W-:-:S02]  /*3730*/  ISETP.GT.AND P1, PT, R39, 0x20, !P1 ;  /* 0x000000202700780c */ /* 0x000fc40004f24270 */
[----:B------:R-:W-:Y:S02]  /*3740*/  FMNMX.FTZ R3, R66, R3, !PT ;  /* 0x0000000342037209 */ /* 0x000fe40007810000 */
[----:B------:R-:W-:Y:S02]  /*3750*/  ISETP.LT.OR P1, PT, R38, 0x21, P1 ;  /* 0x000000212600780c */ /* 0x000fe40000f21670 */
[----:B------:R-:W-:Y:S02]  /*3760*/  FMNMX.FTZ R3, R70, R3, !PT ;  /* 0x0000000346037209 */ /* 0x000fe40007810000 */
[----:B------:R-:W-:Y:S02]  /*3770*/  FSEL R46, R73, -INF , !P1 ;  /* 0xff800000492e7808 */ /* 0x000fe40004800000 */
[----:B------:R-:W-:Y:S02]  /*3780*/  FMNMX.FTZ R3, R80, R3, !PT ;  /* 0x0000000350037209 */ /* 0x000fe40007810000 */
[----:B------:R-:W-:-:S02]  /*3790*/  ISETP.NE.AND P1, PT, R83, RZ, PT ;  /* 0x000000ff5300720c */ /* 0x000fc40003f25270 */
[----:B------:R-:W-:Y:S02]  /*37a0*/  FMNMX.FTZ R3, R82, R3, !PT ;  /* 0x0000000352037209 */ /* 0x000fe40007810000 */
[----:B------:R-:W-:Y:S02]  /*37b0*/  ISETP.GT.AND P1, PT, R39, 0x21, !P1 ;  /* 0x000000212700780c */ /* 0x000fe40004f24270 */
[----:B------:R-:W-:Y:S02]  /*37c0*/  FMNMX.FTZ R3, R84, R3, !PT ;  /* 0x0000000354037209 */ /* 0x000fe40007810000 */
[----:B------:R-:W-:Y:S02]  /*37d0*/  ISETP.LT.OR P1, PT, R38, 0x22, P1 ;  /* 0x000000222600780c */ /* 0x000fe40000f21670 */
[----:B------:R-:W-:Y:S02]  /*37e0*/  FMNMX.FTZ R3, R86, R3, !PT ;  /* 0x0000000356037209 */ /* 0x000fe40007810000 */
[----:B------:R-:W-:-:S02]  /*37f0*/  FSEL R47, R76, -INF , !P1 ;  /* 0xff8000004c2f7808 */ /* 0x000fc40004800000 */
[----:B------:R-:W-:Y:S02]  /*3800*/  FMNMX.FTZ R3, R88, R3, !PT ;  /* 0x0000000358037209 */ /* 0x000fe40007810000 */
[----:B------:R-:W-:Y:S02]  /*3810*/  ISETP.NE.AND P1, PT, R85, RZ, PT ;  /* 0x000000ff5500720c */ /* 0x000fe40003f25270 */
[----:B------:R-:W-:Y:S02]  /*3820*/  FMNMX.FTZ R3, R90, R3, !PT ;  /* 0x000000035a037209 */ /* 0x000fe40007810000 */
[----:B------:R-:W-:Y:S02]  /*3830*/  ISETP.GT.AND P1, PT, R39, 0x28, !P1 ;  /* 0x000000282700780c */ /* 0x000fe40004f24270 */
[----:B------:R-:W-:Y:S02]  /*3840*/  FMNMX.FTZ R3, R92, R3, !PT ;  /* 0x000000035c037209 */ /* 0x000fe40007810000 */
[----:B------:R-:W-:-:S02]  /*3850*/  ISETP.LT.OR P1, PT, R38, 0x29, P1 ;  /* 0x000000292600780c */ /* 0x000fc40000f21670 */
[----:B------:R-:W-:Y:S02]  /*3860*/  FMNMX.FTZ R52, R36, R3, !PT ;  /* 0x0000000324347209 */ /* 0x000fe40007810000 */
        /* <DEDUP_REMOVED lines=22> */
[----:B------:R-:W-:-:S03]  /*39d0*/  ISETP.LT.OR P1, PT, R38, 0x32, P1 ;  /* 0x000000322600780c */ /* 0x000fc60000f21670 */
[----:B------:R-:W0:Y:S01]  /*39e0*/  SHFL.BFLY PT, R3, R52, 0x2, 0x1f ;  /* 0x0c401f0034037f89 */ /* 0x000e2200000e0000 */
[----:B------:R-:W-:Y:S02]  /*39f0*/  FSEL R31, R51, -INF , !P1 ;  /* 0xff800000331f7808 */ /* 0x000fe40004800000 */
[----:B------:R-:W-:-:S04]  /*3a00*/  ISETP.NE.AND P1, PT, R93, RZ, PT ;  /* 0x000000ff5d00720c */ /* 0x000fc80003f25270 */
[----:B------:R-:W-:-:S04]  /*3a10*/  ISETP.GT.AND P1, PT, R39, 0x38, !P1 ;  /* 0x000000382700780c */ /* 0x000fc80004f24270 */
[----:B------:R-:W-:-:S04]  /*3a20*/  ISETP.LT.OR P1, PT, R38, 0x39, P1 ;  /* 0x000000392600780c */ /* 0x000fc80000f21670 */
[----:B------:R-:W-:Y:S02]  /*3a30*/  FSEL R27, R54, -INF , !P1 ;  /* 0xff800000361b7808 */ /* 0x000fe40004800000 */
[----:B------:R-:W-:-:S04]  /*3a40*/  ISETP.NE.AND P1, PT, R94, RZ, PT ;  /* 0x000000ff5e00720c */ /* 0x000fc80003f25270 */
[----:B------:R-:W-:Y:S02]  /*3a50*/  ISETP.GT.AND P1, PT, R39, 0x39, !P1 ;  /* 0x000000392700780c */ /* 0x000fe40004f24270 */
[----:B0-----:R-:W-:Y:S02]  /*3a60*/  FMNMX.FTZ R3, R52, R3, !PT ;  /* 0x0000000334037209 */ /* 0x001fe40007810000 */
[----:B------:R-:W-:Y:S02]  /*3a70*/  FMNMX.FTZ R52, R33, R40, !PT ;  /* 0x0000002821347209 */ /* 0x000fe40007810000 */
[----:B------:R-:W-:Y:S01]  /*3a80*/  ISETP.LT.OR P1, PT, R38, 0x3a, P1 ;  /* 0x0000003a2600780c */ /* 0x000fe20000f21670 */
[----:B------:R-:W0:Y:S03]  /*3a90*/  SHFL.BFLY PT, R54, R3, 0x1, 0x1f ;  /* 0x0c201f0003367f89 */ /* 0x000e2600000e0000 */
[----:B------:R-:W-:-:S02]  /*3aa0*/  FSEL R11, R55, -INF , !P1 ;  /* 0xff800000370b7808 */ /* 0x000fc40004800000 */
[----:B------:R-:W-:-:S04]  /*3ab0*/  ISETP.NE.AND P1, PT, R53, RZ, PT ;  /* 0x000000ff3500720c */ /* 0x000fc80003f25270 */
[----:B------:R-:W-:-:S04]  /*3ac0*/  ISETP.GT.AND P1, PT, R39, 0x40, !P1 ;  /* 0x000000402700780c */ /* 0x000fc80004f24270 */
[----:B------:R-:W-:-:S04]  /*3ad0*/  ISETP.LT.OR P1, PT, R38, 0x41, P1 ;  /* 0x000000412600780c */ /* 0x000fc80000f21670 */
[----:B------:R-:W-:Y:S02]  /*3ae0*/  FSEL R8, R58, -INF , !P1 ;  /* 0xff8000003a087808 */ /* 0x000fe40004800000 */
[----:B------:R-:W-:Y:S02]  /*3af0*/  ISETP.GT.AND P1, PT, R39, 0x41, !P6 ;  /* 0x000000412700780c */ /* 0x000fe40007724270 */
[----:B------:R-:W-:Y:S02]  /*3b00*/  ISETP.NE.AND P6, PT, R57, RZ, PT ;  /* 0x000000ff3900720c */ /* 0x000fe40003fc5270 */
[----:B------:R-:W-:Y:S02]  /*3b10*/  ISETP.LT.OR P1, PT, R38, 0x42, P1 ;  /* 0x000000422600780c */ /* 0x000fe40000f21670 */
[----:B0-----:R-:W-:Y:S02]  /*3b20*/  FMNMX.FTZ R9, R3, R54, !PT ;  /* 0x0000003603097209 */ /* 0x001fe40007810000 */
[----:B------:R-:W-:-:S02]  /*3b30*/  FMNMX.FTZ R3, R41, R52, !PT ;  /* 0x0000003429037209 */ /* 0x000fc40007810000 */
[----:B------:R-:W-:Y:S01]  /*3b40*/  FSEL R2, R59, -INF , !P1 ;  /* 0xff8000003b027808 */ /* 0x000fe20004800000 */
[----:B------:R-:W-:Y:S01]  /*3b50*/  FMUL.FTZ R51, R9, UR11 ;  /* 0x0000000b09337c20 */ /* 0x000fe20008410000 */
[----:B------:R-:W-:Y:S02]  /*3b60*/  FMNMX.FTZ R52, R42, R3, !PT ;  /* 0x000000032a347209 */ /* 0x000fe40007810000 */
[----:B------:R-:W-:Y:S02]  /*3b70*/  ISETP.GT.AND P1, PT, R39, 0x48, !P5 ;  /* 0x000000482700780c */ /* 0x000fe40006f24270 */
[----:B------:R-:W-:Y:S02]  /*3b80*/  FMNMX.FTZ R53, R43, R52, !PT ;  /* 0x000000342b357209 */ /* 0x000fe40007810000 */
[----:B------:R-:W-:Y:S02]  /*3b90*/  ISETP.LT.OR P1, PT, R38, 0x49, P1 ;  /* 0x000000492600780c */ /* 0x000fe40000f21670 */
[----:B------:R-:W-:-:S02]  /*3ba0*/  FMNMX.FTZ R52, R44, R53, !PT ;  /* 0x000000352c347209 */ /* 0x000fc40007810000 */
[----:B------:R-:W-:Y:S02]  /*3bb0*/  FSEL R0, R62, -INF , !P1 ;  /* 0xff8000003e007808 */ /* 0x000fe40004800000 */
[----:B------:R-:W-:Y:S02]  /*3bc0*/  FMNMX.FTZ R52, R37, R52, !PT ;  /* 0x0000003425347209 */ /* 0x000fe40007810000 */
[----:B------:R-:W-:Y:S02]  /*3bd0*/  FSETP.NEU.FTZ.AND P1, PT, R9, -INF , PT ;  /* 0xff8000000900780b */ /* 0x000fe40003f3d000 */
[----:B------:R-:W-:Y:S02]  /*3be0*/  FMNMX.FTZ R53, R45, R52, !PT ;  /* 0x000000342d357209 */ /* 0x000fe40007810000 */
[----:B------:R-:W-:Y:S02]  /*3bf0*/  ISETP.NE.AND P5, PT, R56, RZ, PT ;  /* 0x000000ff3800720c */ /* 0x000fe40003fa5270 */
[----:B------:R-:W-:-:S02]  /*3c00*/  FMNMX.FTZ R52, R46, R53, !PT ;  /* 0x000000352e347209 */ /* 0x000fc40007810000 */
[----:B------:R-:W-:Y:S02]  /*3c10*/  FSEL R55, R51, RZ, P1 ;  /* 0x000000ff33377208 */ /* 0x000fe40000800000 */
[----:B------:R-:W-:Y:S02]  /*3c20*/  FMNMX.FTZ R53, R47, R52, !PT ;  /* 0x000000342f357209 */ /* 0x000fe40007810000 */
[----:B------:R-:W-:Y:S01]  /*3c30*/  ISETP.GT.AND P1, PT, R39, 0x49, !P5 ;  /* 0x000000492700780c */ /* 0x000fe20006f24270 */
[--C-:B------:R-:W-:Y:S01]  /*3c40*/  FFMA.FTZ R32, R32, UR11, -R55.reuse ;  /* 0x0000000b20207c23 */ /* 0x100fe20008010837 */
[----:B------:R-:W-:Y:S01]  /*3c50*/  FMNMX.FTZ R52, R48, R53, !PT ;  /* 0x0000003530347209 */ /* 0x000fe20007810000 */
[--C-:B------:R-:W-:Y:S01]  /*3c60*/  FFMA.FTZ R188, R188, UR11, -R55.reuse ;  /* 0x0000000bbcbc7c23 */ /* 0x100fe20008010837 */
[----:B------:R-:W-:Y:S01]  /*3c70*/  ISETP.LT.OR P1, PT, R38, 0x4a, P1 ;  /* 0x0000004a2600780c */ /* 0x000fe20000f21670 */
[----:B------:R-:W-:Y:S01]  /*3c80*/  MUFU.EX2 R67, R32 ;  /* 0x0000002000437308 */ /* 0x000fe20000000800 */
[----:B------:R-:W-:Y:S01]  /*3c90*/  FMNMX.FTZ R53, R49, R52, !PT ;  /* 0x0000003431357209 */ /* 0x000fe20007810000 */
[--C-:B------:R-:W-:Y:S01]  /*3ca0*/  FFMA.FTZ R3, R72, UR11, -R55.reuse ;  /* 0x0000000b48037c23 */ /* 0x100fe20008010837 */
[----:B------:R-:W-:Y:S01]  /*3cb0*/  FSEL R51, R63, -INF , !P1 ;  /* 0xff8000003f337808 */ /* 0x000fe20004800000 */
[--C-:B------:R-:W-:Y:S01]  /*3cc0*/  FFMA.FTZ R190, R190, UR11, -R55.reuse ;  /* 0x0000000bbebe7c23 */ /* 0x100fe20008010837 */
[----:B------:R-:W-:Y:S01]  /*3cd0*/  FMNMX.FTZ R52, R50, R53, !PT ;  /* 0x0000003532347209 */ /* 0x000fe20007810000 */
[--C-:B------:R-:W-:Y:S01]  /*3ce0*/  FFMA.FTZ R54, R66, UR11, -R55.reuse ;  /* 0x0000000b42367c23 */ /* 0x100fe20008010837 */
[----:B------:R-:W-:Y:S01]  /*3cf0*/  ISETP.GT.AND P1, PT, R39, 0x50, !P6 ;  /* 0x000000502700780c */ /* 0x000fe20007724270 */
[----:B------:R-:W-:Y:S01]  /*3d00*/  MUFU.EX2 R188, R188 ;  /* 0x000000bc00bc7308 */ /* 0x000fe20000000800 */
[----:B------:R-:W-:Y:S01]  /*3d10*/  FMNMX.FTZ R52, R31, R52, !PT ;  /* 0x000000341f347209 */ /* 0x000fe20007810000 */
[--C-:B------:R-:W-:Y:S01]  /*3d20*/  FFMA.FTZ R56, R70, UR11, -R55.reuse ;  /* 0x0000000b46387c23 */ /* 0x100fe20008010837 */
[----:B------:R-:W-:Y:S01]  /*3d30*/  ISETP.LT.OR P1, PT, R38, 0x51, P1 ;  /* 0x000000512600780c */ /* 0x000fe20000f21670 */
[--C-:B------:R-:W-:Y:S01]  /*3d40*/  FFMA.FTZ R26, R26, UR11, -R55.reuse ;  /* 0x0000000b1a1a7c23 */ /* 0x100fe20008010837 */
[----:B------:R-:W-:Y:S01]  /*3d50*/  FMNMX.FTZ R52, R27, R52, !PT ;  /* 0x000000341b347209 */ /* 0x000fe20007810000 */
[--C-:B------:R-:W-:Y:S01]  /*3d60*/  FFMA.FTZ R58, R80, UR11, -R55.reuse ;  /* 0x0000000b503a7c23 */ /* 0x100fe20008010837 */
[----:B------:R-:W-:Y:S01]  /*3d70*/  ISETP.NE.AND P5, PT, R60, RZ, PT ;  /* 0x000000ff3c00720c */ /* 0x000fe20003fa5270 */
        /* <DEDUP_REMOVED lines=11> */
[----:B------:R-:W-:Y:S01]  /*3e30*/  FSEL R39, R10, -INF , !P2 ;  /* 0xff8000000a277808 */ /* 0x000fe20005000000 */
[--C-:B------:R-:W-:Y:S01]  /*3e40*/  FFMA.FTZ R30, R30, UR11, -R55.reuse ;  /* 0x0000000b1e1e7c23 */ /* 0x100fe20008010837 */
[----:B------:R-:W-:Y:S01]  /*3e50*/  FMNMX.FTZ R52, R0, R53, !PT ;  /* 0x0000003500347209 */ /* 0x000fe20007810000 */
[--C-:B------:R-:W-:Y:S01]  /*3e60*/  FFMA.FTZ R29, R29, UR11, -R55.reuse ;  /* 0x0000000b1d1d7c23 */ /* 0x100fe20008010837 */
[----:B------:R-:W-:Y:S01]  /*3e70*/  ISETP.LT.OR P4, PT, R38, 0x5a, P4 ;  /* 0x0000005a2600780c */ /* 0x000fe20002781670 */
[----:B------:R0:W-:Y:S01]  /*3e80*/  MUFU.EX2 R57, R54 ;  /* 0x0000003600397308 */ /* 0x0001e20000000800 */
[----:B------:R-:W-:Y:S01]  /*3e90*/  FMNMX.FTZ R53, R51, R52, !PT ;  /* 0x0000003433357209 */ /* 0x000fe20007810000 */
[--C-:B------:R-:W-:Y:S01]  /*3ea0*/  FFMA.FTZ R52, R88, UR11, -R55.reuse ;  /* 0x0000000b58347c23 */ /* 0x100fe20008010837 */
[----:B------:R-:W-:Y:S01]  /*3eb0*/  FSEL R13, R13, -INF , !P4 ;  /* 0xff8000000d0d7808 */ /* 0x000fe20006000000 */
[--C-:B------:R-:W-:Y:S01]  /*3ec0*/  FFMA.FTZ R38, R90, UR11, -R55.reuse ;  /* 0x0000000b5a267c23 */ /* 0x100fe20008010837 */
[----:B------:R-:W-:Y:S01]  /*3ed0*/  FMNMX.FTZ R10, R12, R53, !PT ;  /* 0x000000350c0a7209 */ /* 0x000fe20007810000 */
[--C-:B------:R-:W-:Y:S01]  /*3ee0*/  FFMA.FTZ R28, R28, UR11, -R55.reuse ;  /* 0x0000000b1c1c7c23 */ /* 0x100fe20008010837 */
[----:B------:R-:W-:Y:S01]  /*3ef0*/  ISETP.NE.AND P5, PT, R199, 0x1, PT ;  /* 0x00000001c700780c */ /* 0x000fe20003fa5270 */
[----:B------:R-:W-:Y:S01]  /*3f00*/  MUFU.EX2 R56, R56 ;  /* 0x0000003800387308 */ /* 0x000fe20000000800 */
[----:B------:R-:W-:Y:S01]  /*3f10*/  FMNMX.FTZ R10, R39, R10, !PT ;  /* 0x0000000a270a7209 */ /* 0x000fe20007810000 */
[--C-:B0-----:R-:W-:Y:S01]  /*3f20*/  FFMA.FTZ R54, R84, UR11, -R55.reuse ;  /* 0x0000000b54367c23 */ /* 0x101fe20008010837 */
[--C-:B------:R-:W-:Y:S01]  /*3f30*/  FFMA.FTZ R25, R25, UR11, -R55.reuse ;  /* 0x0000000b19197c23 */ /* 0x100fe20008010837 */
[--C-:B------:R-:W-:Y:S01]  /*3f40*/  FFMA.FTZ R24, R24, UR11, -R55.reuse ;  /* 0x0000000b18187c23 */ /* 0x100fe20008010837 */
[----:B------:R-:W-:Y:S01]  /*3f50*/  FMNMX.FTZ R10, R15, R10, !PT ;  /* 0x0000000a0f0a7209 */ /* 0x000fe20007810000 */
[--C-:B------:R-:W-:Y:S01]  /*3f60*/  FFMA.FTZ R20, R20, UR11, -R55.reuse ;  /* 0x0000000b14147c23 */ /* 0x100fe20008010837 */
[----:B------:R-:W-:Y:S01]  /*3f70*/  FFMA.FTZ R21, R21, UR11, -R55 ;  /* 0x0000000b15157c23 */ /* 0x000fe20008010837 */
[----:B------:R-:W-:Y:S01]  /*3f80*/  MUFU.EX2 R69, R26 ;  /* 0x0000001a00457308 */ /* 0x000fe20000000800 */
[----:B------:R-:W-:-:S03]  /*3f90*/  FMNMX.FTZ R10, R13, R10, !PT ;  /* 0x0000000a0d0a7209 */ /* 0x000fc60007810000 */
[----:B------:R-:W0:Y:S02]  /*3fa0*/  @P5 LDC R66, c[0x0][0x450] ;  /* 0x00011400ff425b82 */ /* 0x000e240000000800 */
[----:B------:R-:W1:Y:S02]  /*3fb0*/  SHFL.BFLY PT, R53, R10, 0x2, 0x1f ;  /* 0x0c401f000a357f89 */ /* 0x000e6400000e0000 */
[----:B------:R2:W3:Y:S08]  /*3fc0*/  MUFU.EX2 R59, R58 ;  /* 0x0000003a003b7308 */ /* 0x0004f00000000800 */
[----:B------:R-:W-:Y:S01]  /*3fd0*/  MUFU.EX2 R60, R60 ;  /* 0x0000003c003c7308 */ /* 0x000fe20000000800 */
[----:B--2---:R-:W-:-:S07]  /*3fe0*/  FFMA.FTZ R58, R86, UR11, -R55 ;  /* 0x0000000b563a7c23 */ /* 0x004fce0008010837 */
[----:B------:R-:W-:Y:S01]  /*3ff0*/  MUFU.EX2 R63, R52 ;  /* 0x00000034003f7308 */ /* 0x000fe20000000800 */
[----:B---3--:R-:W-:Y:S02]  /*4000*/  F2FP.BF16.F32.PACK_AB R184, R59, R56 ;  /* 0x000000383bb8723e */ /* 0x008fe400000010ff */
[----:B-1----:R-:W-:-:S05]  /*4010*/  FMNMX.FTZ R53, R10, R53, !PT ;  /* 0x000000350a357209 */ /* 0x002fca0007810000 */
[----:B------:R1:W2:Y:S01]  /*4020*/  MUFU.EX2 R61, R54 ;  /* 0x00000036003d7308 */ /* 0x0002a20000000800 */
[----:B------:R-:W3:Y:S07]  /*4030*/  SHFL.BFLY PT, R10, R53, 0x1, 0x1f ;  /* 0x0c201f00350a7f89 */ /* 0x000eee00000e0000 */
[----:B------:R-:W4:Y:S01]  /*4040*/  MUFU.EX2 R58, R58 ;  /* 0x0000003a003a7308 */ /* 0x000f220000000800 */
[----:B-1----:R-:W-:Y:S02]  /*4050*/  FFMA.FTZ R54, R92, UR11, -R55 ;  /* 0x0000000b5c367c23 */ /* 0x002fe40008010837 */
[----:B------:R-:W1:Y:S05]  /*4060*/  @P5 LDC R55, c[0x0][0x44c] ;  /* 0x00011300ff375b82 */ /* 0x000e6a0000000800 */
[----:B------:R-:W-:Y:S01]  /*4070*/  MUFU.EX2 R65, R54 ;  /* 0x0000003600417308 */ /* 0x000fe20000000800 */
[----:B--2---:R-:W-:-:S07]  /*4080*/  F2FP.BF16.F32.PACK_AB R186, R61, R60 ;  /* 0x0000003c3dba723e */ /* 0x004fce00000010ff */
[----:B------:R-:W2:Y:S01]  /*4090*/  MUFU.EX2 R38, R38 ;  /* 0x0000002600267308 */ /* 0x000ea20000000800 */
[----:B----4-:R-:W-:Y:S02]  /*40a0*/  F2FP.BF16.F32.PACK_AB R180, R63, R58 ;  /* 0x0000003a3fb4723e */ /* 0x010fe400000010ff */
[----:B---3--:R-:W-:-:S04]  /*40b0*/  FMNMX.FTZ R10, R53, R10, !PT ;  /* 0x0000000a350a7209 */ /* 0x008fc80007810000 */
[C---:B------:R-:W-:Y:S01]  /*40c0*/  FSETP.NEU.FTZ.AND P1, PT, R10.reuse, -INF , PT ;  /* 0xff8000000a00780b */ /* 0x040fe20003f3d000 */
[----:B------:R-:W-:Y:S01]  /*40d0*/  FMUL.FTZ R32, R10, UR11 ;  /* 0x0000000b0a207c20 */ /* 0x000fe20008410000 */
[----:B------:R-:W-:Y:S01]  /*40e0*/  MUFU.EX2 R36, R36 ;  /* 0x0000002400247308 */ /* 0x000fe20000000800 */
[----:B-1----:R-:W-:-:S03]  /*40f0*/  @P5 IMAD.HI.U32 R55, R55, UR42, RZ ;  /* 0x0000002a37375c27 */ /* 0x002fc6000f8e00ff */
[----:B------:R-:W-:Y:S02]  /*4100*/  FSEL R32, R32, RZ, P1 ;  /* 0x000000ff20207208 */ /* 0x000fe40000800000 */
[----:B0-----:R-:W-:Y:S02]  /*4110*/  @P5 SHF.R.U32.HI R64, RZ, R66, R55 ;  /* 0x00000042ff405219 */ /* 0x001fe40000011637 */
[----:B------:R-:W0:Y:S01]  /*4120*/  MUFU.EX2 R35, R35 ;  /* 0x0000002300237308 */ /* 0x000e220000000800 */
[--C-:B------:R-:W-:Y:S01]  /*4130*/  FFMA.FTZ R33, R33, UR11, -R32.reuse ;  /* 0x0000000b21217c23 */ /* 0x100fe20008010820 */
[--C-:B------:R-:W-:Y:S01]  /*4140*/  FFMA.FTZ R40, R40, UR11, -R32.reuse ;  /* 0x0000000b28287c23 */ /* 0x100fe20008010820 */
[--C-:B------:R-:W-:Y:S01]  /*4150*/  FFMA.FTZ R41, R41, UR11, -R32.reuse ;  /* 0x0000000b29297c23 */ /* 0x100fe20008010820 */
[--C-:B------:R-:W-:Y:S01]  /*4160*/  FFMA.FTZ R42, R42, UR11, -R32.reuse ;  /* 0x0000000b2a2a7c23 */ /* 0x100fe20008010820 */
[--C-:B------:R-:W-:Y:S01]  /*4170*/  FFMA.FTZ R45, R45, UR11, -R32.reuse ;  /* 0x0000000b2d2d7c23 */ /* 0x100fe20008010820 */
[--C-:B------:R-:W-:Y:S01]  /*4180*/  FFMA.FTZ R43, R43, UR11, -R32.reuse ;  /* 0x0000000b2b2b7c23 */ /* 0x100fe20008010820 */
[--C-:B------:R-:W-:Y:S01]  /*4190*/  FFMA.FTZ R44, R44, UR11, -R32.reuse ;  /* 0x0000000b2c2c7c23 */ /* 0x100fe20008010820 */
[----:B------:R-:W-:Y:S01]  /*41a0*/  MUFU.EX2 R33, R33 ;  /* 0x0000002100217308 */ /* 0x000fe20000000800 */
[--C-:B------:R-:W-:Y:S01]  /*41b0*/  FFMA.FTZ R37, R37, UR11, -R32.reuse ;  /* 0x0000000b25257c23 */ /* 0x100fe20008010820 */
[--C-:B------:R-:W-:Y:S01]  /*41c0*/  FFMA.FTZ R46, R46, UR11, -R32.reuse ;  /* 0x0000000b2e2e7c23 */ /* 0x100fe20008010820 */
[--C-:B------:R-:W-:Y:S01]  /*41d0*/  FFMA.FTZ R47, R47, UR11, -R32.reuse ;  /* 0x0000000b2f2f7c23 */ /* 0x100fe20008010820 */
[--C-:B------:R-:W-:Y:S01]  /*41e0*/  FFMA.FTZ R48, R48, UR11, -R32.reuse ;  /* 0x0000000b30307c23 */ /* 0x100fe20008010820 */
[--C-:B------:R-:W-:Y:S01]  /*41f0*/  FFMA.FTZ R11, R11, UR11, -R32.reuse ;  /* 0x0000000b0b0b7c23 */ /* 0x100fe20008010820 */
[--C-:B------:R-:W-:Y:S01]  /*4200*/  FFMA.FTZ R49, R49, UR11, -R32.reuse ;  /* 0x0000000b31317c23 */ /* 0x100fe20008010820 */
[--C-:B------:R-:W-:Y:S01]  /*4210*/  FFMA.FTZ R50, R50, UR11, -R32.reuse ;  /* 0x0000000b32327c23 */ /* 0x100fe20008010820 */
[----:B------:R-:W1:Y:S01]  /*4220*/  MUFU.EX2 R40, R40 ;  /* 0x0000002800287308 */ /* 0x000e620000000800 */
[--C-:B------:R-:W-:Y:S01]  /*4230*/  FFMA.FTZ R8, R8, UR11, -R32.reuse ;  /* 0x0000000b08087c23 */ /* 0x100fe20008010820 */
[--C-:B------:R-:W-:Y:S01]  /*4240*/  FFMA.FTZ R31, R31, UR11, -R32.reuse ;  /* 0x0000000b1f1f7c23 */ /* 0x100fe20008010820 */
[--C-:B------:R-:W-:Y:S01]  /*4250*/  FFMA.FTZ R27, R27, UR11, -R32.reuse ;  /* 0x0000000b1b1b7c23 */ /* 0x100fe20008010820 */
[--C-:B------:R-:W-:Y:S01]  /*4260*/  FFMA.FTZ R2, R2, UR11, -R32.reuse ;  /* 0x0000000b02027c23 */ /* 0x100fe20008010820 */
[--C-:B------:R-:W-:Y:S01]  /*4270*/  FFMA.FTZ R0, R0, UR11, -R32.reuse ;  /* 0x0000000b00007c23 */ /* 0x100fe20008010820 */
[--C-:B------:R-:W-:Y:S01]  /*4280*/  FFMA.FTZ R51, R51, UR11, -R32.reuse ;  /* 0x0000000b33337c23 */ /* 0x100fe20008010820 */
[--C-:B------:R-:W-:Y:S01]  /*4290*/  FFMA.FTZ R12, R12, UR11, -R32.reuse ;  /* 0x0000000b0c0c7c23 */ /* 0x100fe20008010820 */
[----:B------:R-:W3:Y:S01]  /*42a0*/  MUFU.EX2 R41, R41 ;  /* 0x0000002900297308 */ /* 0x000ee20000000800 */
[--C-:B------:R-:W-:Y:S01]  /*42b0*/  FFMA.FTZ R39, R39, UR11, -R32.reuse ;  /* 0x0000000b27277c23 */ /* 0x100fe20008010820 */
[--C-:B------:R-:W-:Y:S01]  /*42c0*/  FFMA.FTZ R15, R15, UR11, -R32.reuse ;  /* 0x0000000b0f0f7c23 */ /* 0x100fe20008010820 */
[----:B------:R-:W-:Y:S01]  /*42d0*/  FFMA.FTZ R13, R13, UR11, -R32 ;  /* 0x0000000b0d0d7c23 */ /* 0x000fe20008010820 */
[----:B------:R-:W-:Y:S01]  /*42e0*/  LOP3.LUT P5, RZ, R16, 0x80000, RZ, 0xc0, !PT ;  /* 0x0008000010ff7812 */ /* 0x000fe200078ac0ff */
[----:B------:R-:W-:Y:S01]  /*42f0*/  IMAD.IADD R64, R75, 0x1, R64 ;  /* 0x000000014b407824 */ /* 0x000fe200078e0240 */
[----:B--2---:R-:W-:-:S02]  /*4300*/  F2FP.BF16.F32.PACK_AB R182, R65, R38 ;  /* 0x0000002641b6723e */ /* 0x004fc400000010ff */
[----:B------:R2:W-:Y:S01]  /*4310*/  MUFU.EX2 R26, R45 ;  /* 0x0000002d001a7308 */ /* 0x0005e20000000800 */
[----:B0-----:R-:W-:Y:S02]  /*4320*/  F2FP.BF16.F32.PACK_AB R176, R35, R36 ;  /* 0x0000002423b0723e */ /* 0x001fe400000010ff */
[----:B-1----:R-:W-:-:S05]  /*4330*/  F2FP.BF16.F32.PACK_AB R189, R40, R33 ;  /* 0x0000002128bd723e */ /* 0x002fca00000010ff */
[----:B------:R-:W0:Y:S01]  /*4340*/  MUFU.EX2 R42, R42 ;  /* 0x0000002a002a7308 */ /* 0x000e220000000800 */
[----:B--2---:R-:W-:Y:S01]  /*4350*/  FADD.FTZ R45, R188, R3 ;  /* 0x00000003bc2d7221 */ /* 0x004fe20000010000 */
[----:B------:R-:W-:-:S03]  /*4360*/  F2FP.BF16.F32.PACK_AB R188, R3, R188 ;  /* 0x000000bc03bc723e */ /* 0x000fc600000010ff */
[----:B------:R-:W-:Y:S01]  /*4370*/  FADD.FTZ R52, R190, R45 ;  /* 0x0000002dbe347221 */ /* 0x000fe20000010000 */
[C---:B------:R-:W-:Y:S02]  /*4380*/  F2FP.BF16.F32.PACK_AB R190, R57.reuse, R190 ;  /* 0x000000be39be723e */ /* 0x040fe400000010ff */
[----:B------:R-:W1:Y:S01]  /*4390*/  MUFU.EX2 R43, R43 ;  /* 0x0000002b002b7308 */ /* 0x000e620000000800 */
[----:B------:R-:W-:Y:S01]  /*43a0*/  FADD.FTZ R45, R57, R52 ;  /* 0x00000034392d7221 */ /* 0x000fe20000010000 */
[----:B------:R-:W-:-:S03]  /*43b0*/  FADD.FTZ R52, R33, R40 ;  /* 0x0000002821347221 */ /* 0x000fc60000010000 */
[----:B------:R-:W-:Y:S01]  /*43c0*/  FADD.FTZ R54, R56, R45 ;  /* 0x0000002d38367221 */ /* 0x000fe20000010000 */
[----:B---3--:R-:W-:Y:S02]  /*43d0*/  FADD.FTZ R45, R41, R52 ;  /* 0x00000034292d7221 */ /* 0x008fe40000010000 */
[----:B------:R-:W2:Y:S01]  /*43e0*/  MUFU.EX2 R44, R44 ;  /* 0x0000002c002c7308 */ /* 0x000ea20000000800 */
[----:B------:R-:W-:Y:S01]  /*43f0*/  FADD.FTZ R53, R59, R54 ;  /* 0x000000363b357221 */ /* 0x000fe20000010000 */
[C---:B0-----:R-:W-:Y:S01]  /*4400*/  FADD.FTZ R54, R42.reuse, R45 ;  /* 0x0000002d2a367221 */ /* 0x041fe20000010000 */
[----:B------:R-:W-:Y:S02]  /*4410*/  F2FP.BF16.F32.PACK_AB R191, R42, R41 ;  /* 0x000000292abf723e */ /* 0x000fe400000010ff */
[----:B------:R-:W-:-:S03]  /*4420*/  FADD.FTZ R62, R60, R53 ;  /* 0x000000353c3e7221 */ /* 0x000fc60000010000 */
[----:B------:R-:W0:Y:S01]  /*4430*/  MUFU.EX2 R37, R37 ;  /* 0x0000002500257308 */ /* 0x000e220000000800 */
[----:B-1----:R-:W-:Y:S01]  /*4440*/  FADD.FTZ R45, R43, R54 ;  /* 0x000000362b2d7221 */ /* 0x002fe20000010000 */
[----:B------:R-:W-:-:S04]  /*4450*/  FADD.FTZ R53, R61, R62 ;  /* 0x0000003e3d357221 */ /* 0x000fc80000010000 */
[----:B------:R-:W-:Y:S01]  /*4460*/  FADD.FTZ R62, R58, R53 ;  /* 0x000000353a3e7221 */ /* 0x000fe20000010000 */
[----:B------:R-:W-:Y:S01]  /*4470*/  VIADD R53, R64, UR5 ;  /* 0x0000000540357c36 */ /* 0x000fe20008000000 */
[----:B------:R-:W-:Y:S01]  /*4480*/  MUFU.EX2 R46, R46 ;  /* 0x0000002e002e7308 */ /* 0x000fe20000000800 */
[C---:B--2---:R-:W-:Y:S01]  /*4490*/  FADD.FTZ R54, R44.reuse, R45 ;  /* 0x0000002d2c367221 */ /* 0x044fe20000010000 */
[----:B------:R-:W-:Y:S01]  /*44a0*/  FADD.FTZ R45, R63, R62 ;  /* 0x0000003e3f2d7221 */ /* 0x000fe20000010000 */
[----:B------:R-:W-:Y:S02]  /*44b0*/  F2FP.BF16.F32.PACK_AB R185, R44, R43 ;  /* 0x0000002b2cb9723e */ /* 0x000fe400000010ff */
[----:B------:R-:W-:-:S03]  /*44c0*/  R2UR UR10, R53 ;  /* 0x00000000350a72ca */ /* 0x000fc600000e0000 */
[----:B------:R-:W1:Y:S01]  /*44d0*/  MUFU.EX2 R47, R47 ;  /* 0x0000002f002f7308 */ /* 0x000e620000000800 */
[----:B0-----:R-:W-:-:S07]  /*44e0*/  F2FP.BF16.F32.PACK_AB R187, R26, R37 ;  /* 0x000000251abb723e */ /* 0x001fce00000010ff */
[----:B------:R-:W-:Y:S08]  /*44f0*/  MUFU.EX2 R48, R48 ;  /* 0x0000003000307308 */ /* 0x000ff00000000800 */
[----:B------:R0:W-:Y:S01]  /*4500*/  MUFU.EX2 R52, R11 ;  /* 0x0000000b00347308 */ /* 0x0001e20000000800 */
[----:B-1----:R-:W-:-:S07]  /*4510*/  F2FP.BF16.F32.PACK_AB R181, R47, R46 ;  /* 0x0000002e2fb5723e */ /* 0x002fce00000010ff */
[----:B------:R-:W1:Y:S01]  /*4520*/  MUFU.EX2 R49, R49 ;  /* 0x0000003100317308 */ /* 0x000e620000000800 */
[----:B0-----:R-:W-:Y:S01]  /*4530*/  FADD.FTZ R11, R37, R54 ;  /* 0x00000036250b7221 */ /* 0x001fe20000010000 */
[----:B------:R-:W-:-:S03]  /*4540*/  FADD.FTZ R54, R38, R45 ;  /* 0x0000002d26367221 */ /* 0x000fc60000010000 */
[----:B------:R-:W-:Y:S01]  /*4550*/  FADD.FTZ R11, R26, R11 ;  /* 0x0000000b1a0b7221 */ /* 0x000fe20000010000 */
[----:B------:R-:W-:Y:S02]  /*4560*/  FADD.FTZ R45, R65, R54 ;  /* 0x00000036412d7221 */ /* 0x000fe40000010000 */
[----:B------:R-:W0:Y:S02]  /*4570*/  MUFU.EX2 R34, R34 ;  /* 0x0000002200227308 */ /* 0x000e240000000800 */
[----:B------:R-:W-:-:S04]  /*4580*/  FADD.FTZ R54, R36, R45 ;  /* 0x0000002d24367221 */ /* 0x000fc80000010000 */
[----:B------:R-:W-:Y:S02]  /*4590*/  FADD.FTZ R45, R35, R54 ;  /* 0x00000036232d7221 */ /* 0x000fe40000010000 */
[----:B------:R-:W2:Y:S01]  /*45a0*/  MUFU.EX2 R50, R50 ;  /* 0x0000003200327308 */ /* 0x000ea20000000800 */
[----:B-1----:R-:W-:-:S07]  /*45b0*/  F2FP.BF16.F32.PACK_AB R183, R49, R48 ;  /* 0x0000003031b7723e */ /* 0x002fce00000010ff */
[----:B------:R1:W-:Y:S01]  /*45c0*/  MUFU.EX2 R173, R8 ;  /* 0x0000000800ad7308 */ /* 0x0003e20000000800 */
[----:B0-----:R-:W-:Y:S01]  /*45d0*/  FADD.FTZ R32, R34, R45 ;  /* 0x0000002d22207221 */ /* 0x001fe20000010000 */
[----:B------:R-:W-:-:S03]  /*45e0*/  F2FP.BF16.F32.PACK_AB R178, R67, R34 ;  /* 0x0000002243b2723e */ /* 0x000fc600000010ff */
[----:B------:R-:W-:-:S03]  /*45f0*/  FADD.FTZ R45, R67, R32 ;  /* 0x00000020432d7221 */ /* 0x000fc60000010000 */
[----:B------:R-:W0:Y:S01]  /*4600*/  MUFU.EX2 R31, R31 ;  /* 0x0000001f001f7308 */ /* 0x000e220000000800 */
[----:B-1----:R-:W-:-:S04]  /*4610*/  FADD.FTZ R8, R46, R11 ;  /* 0x0000000b2e087221 */ /* 0x002fc80000010000 */
[----:B------:R-:W-:-:S03]  /*4620*/  FADD.FTZ R11, R47, R8 ;  /* 0x000000082f0b7221 */ /* 0x000fc60000010000 */
[----:B------:R-:W1:Y:S01]  /*4630*/  MUFU.EX2 R30, R30 ;  /* 0x0000001e001e7308 */ /* 0x000e620000000800 */
[----:B------:R-:W-:-:S04]  /*4640*/  FADD.FTZ R8, R48, R11 ;  /* 0x0000000b30087221 */ /* 0x000fc80000010000 */
[----:B------:R-:W-:-:S03]  /*4650*/  FADD.FTZ R11, R49, R8 ;  /* 0x00000008310b7221 */ /* 0x000fc60000010000 */
[----:B------:R-:W3:Y:S01]  /*4660*/  MUFU.EX2 R27, R27 ;  /* 0x0000001b001b7308 */ /* 0x000ee20000000800 */
[----:B--2---:R-:W-:Y:S01]  /*4670*/  FADD.FTZ R8, R50, R11 ;  /* 0x0000000b32087221 */ /* 0x004fe20000010000 */
[----:B0-----:R-:W-:-:S03]  /*4680*/  F2FP.BF16.F32.PACK_AB R177, R31, R50 ;  /* 0x000000321fb1723e */ /* 0x001fc600000010ff */
[----:B------:R-:W-:-:S03]  /*4690*/  FADD.FTZ R8, R31, R8 ;  /* 0x000000081f087221 */ /* 0x000fc60000010000 */
[----:B------:R-:W0:Y:S01]  /*46a0*/  MUFU.EX2 R29, R29 ;  /* 0x0000001d001d7308 */ /* 0x000e220000000800 */
[----:B-1----:R-:W-:-:S07]  /*46b0*/  FADD.FTZ R32, R30, R45 ;  /* 0x0000002d1e207221 */ /* 0x002fce0000010000 */
[----:B------:R-:W1:Y:S01]  /*46c0*/  MUFU.EX2 R28, R28 ;  /* 0x0000001c001c7308 */ /* 0x000e620000000800 */
[----:B---3--:R-:W-:Y:S01]  /*46d0*/  FADD.FTZ R3, R27, R8 ;  /* 0x000000081b037221 */ /* 0x008fe20000010000 */
[----:B------:R-:W-:-:S03]  /*46e0*/  F2FP.BF16.F32.PACK_AB R179, R52, R27 ;  /* 0x0000001b34b3723e */ /* 0x000fc600000010ff */
[----:B------:R-:W-:-:S03]  /*46f0*/  FADD.FTZ R8, R52, R3 ;  /* 0x0000000334087221 */ /* 0x000fc60000010000 */
[----:B------:R-:W2:Y:S01]  /*4700*/  MUFU.EX2 R2, R2 ;  /* 0x0000000200027308 */ /* 0x000ea20000000800 */
[----:B0-----:R-:W-:Y:S01]  /*4710*/  FADD.FTZ R11, R29, R32 ;  /* 0x000000201d0b7221 */ /* 0x001fe20000010000 */
[----:B------:R-:W-:Y:S01]  /*4720*/  FADD.FTZ R3, R173, R8 ;  /* 0x00000008ad037221 */ /* 0x000fe20000010000 */
[----:B------:R-:W-:-:S05]  /*4730*/  F2FP.BF16.F32.PACK_AB R172, R29, R30 ;  /* 0x0000001e1dac723e */ /* 0x000fca00000010ff */
[----:B------:R-:W0:Y:S01]  /*4740*/  MUFU.EX2 R25, R25 ;  /* 0x0000001900197308 */ /* 0x000e220000000800 */
[----:B-1----:R-:W-:Y:S01]  /*4750*/  FADD.FTZ R32, R28, R11 ;  /* 0x0000000b1c207221 */ /* 0x002fe20000010000 */
[----:B------:R-:W-:-:S03]  /*4760*/  F2FP.BF16.F32.PACK_AB R174, R69, R28 ;  /* 0x0000001c45ae723e */ /* 0x000fc600000010ff */
[----:B------:R-:W-:-:S03]  /*4770*/  FADD.FTZ R32, R69, R32 ;  /* 0x0000002045207221 */ /* 0x000fc60000010000 */
[----:B------:R-:W1:Y:S01]  /*4780*/  MUFU.EX2 R0, R0 ;  /* 0x0000000000007308 */ /* 0x000e620000000800 */
[C---:B--2---:R-:W-:Y:S01]  /*4790*/  FADD.FTZ R3, R2.reuse, R3 ;  /* 0x0000000302037221 */ /* 0x044fe20000010000 */
[----:B------:R-:W-:-:S06]  /*47a0*/  F2FP.BF16.F32.PACK_AB R173, R2, R173 ;  /* 0x000000ad02ad723e */ /* 0x000fcc00000010ff */
[----:B------:R-:W2:Y:S01]  /*47b0*/  MUFU.EX2 R24, R24 ;  /* 0x0000001800187308 */ /* 0x000ea20000000800 */
[----:B0-----:R-:W-:-:S07]  /*47c0*/  FADD.FTZ R11, R25, R32 ;  /* 0x00000020190b7221 */ /* 0x001fce0000010000 */
[----:B------:R-:W0:Y:S01]  /*47d0*/  MUFU.EX2 R51, R51 ;  /* 0x0000003300337308 */ /* 0x000e220000000800 */
[----:B-1----:R-:W-:-:S07]  /*47e0*/  FADD.FTZ R8, R0, R3 ;  /* 0x0000000300087221 */ /* 0x002fce0000010000 */
[----:B------:R-:W1:Y:S01]  /*47f0*/  MUFU.EX2 R20, R20 ;  /* 0x0000001400147308 */ /* 0x000e620000000800 */
[C---:B--2---:R-:W-:Y:S01]  /*4800*/  FADD.FTZ R11, R24.reuse, R11 ;  /* 0x0000000b180b7221 */ /* 0x044fe20000010000 */
[----:B------:R-:W-:-:S06]  /*4810*/  F2FP.BF16.F32.PACK_AB R168, R24, R25 ;  /* 0x0000001918a8723e */ /* 0x000fcc00000010ff */
[----:B------:R-:W2:Y:S01]  /*4820*/  MUFU.EX2 R21, R21 ;  /* 0x0000001500157308 */ /* 0x000ea20000000800 */
[C---:B0-----:R-:W-:Y:S01]  /*4830*/  FADD.FTZ R3, R51.reuse, R8 ;  /* 0x0000000833037221 */ /* 0x041fe20000010000 */
[----:B------:R-:W-:-:S06]  /*4840*/  F2FP.BF16.F32.PACK_AB R175, R51, R0 ;  /* 0x0000000033af723e */ /* 0x000fcc00000010ff */
[----:B------:R-:W0:Y:S01]  /*4850*/  MUFU.EX2 R12, R12 ;  /* 0x0000000c000c7308 */ /* 0x000e220000000800 */
[----:B-1----:R-:W-:-:S07]  /*4860*/  FADD.FTZ R28, R20, R11 ;  /* 0x0000000b141c7221 */ /* 0x002fce0000010000 */
[----:B------:R-:W1:Y:S01]  /*4870*/  MUFU.EX2 R39, R39 ;  /* 0x0000002700277308 */ /* 0x000e620000000800 */
[C---:B--2---:R-:W-:Y:S01]  /*4880*/  F2FP.BF16.F32.PACK_AB R170, R21.reuse, R20 ;  /* 0x0000001415aa723e */ /* 0x044fe200000010ff */
[----:B------:R-:W-:-:S06]  /*4890*/  FADD.FTZ R8, R21, R28 ;  /* 0x0000001c15087221 */ /* 0x000fcc0000010000 */
[----:B------:R-:W2:Y:S01]  /*48a0*/  MUFU.EX2 R15, R15 ;  /* 0x0000000f000f7308 */ /* 0x000ea20000000800 */
[----:B0-----:R-:W-:-:S07]  /*48b0*/  FADD.FTZ R20, R12, R3 ;  /* 0x000000030c147221 */ /* 0x001fce0000010000 */
[----:B------:R0:W3:Y:S01]  /*48c0*/  MUFU.EX2 R24, R13 ;  /* 0x0000000d00187308 */ /* 0x0000e20000000800 */
[C---:B-1----:R-:W-:Y:S01]  /*48d0*/  FADD.FTZ R20, R39.reuse, R20 ;  /* 0x0000001427147221 */ /* 0x042fe20000010000 */
[----:B------:R-:W-:-:S03]  /*48e0*/  F2FP.BF16.F32.PACK_AB R169, R39, R12 ;  /* 0x0000000c27a9723e */ /* 0x000fc600000010ff */
[----:B--2---:R-:W-:Y:S01]  /*48f0*/  FADD.FTZ R3, R15, R20 ;  /* 0x000000140f037221 */ /* 0x004fe20000010000 */
[----:B0-----:R-:W-:-:S03]  /*4900*/  VIADD R13, R74, 0xfffffffe ;  /* 0xfffffffe4a0d7836 */ /* 0x001fc60000000000 */
[C---:B---3--:R-:W-:Y:S01]  /*4910*/  FADD.FTZ R3, R24.reuse, R3 ;  /* 0x0000000318037221 */ /* 0x048fe20000010000 */
[----:B------:R-:W-:Y:S01]  /*4920*/  F2FP.BF16.F32.PACK_AB R171, R24, R15 ;  /* 0x0000000f18ab723e */ /* 0x000fe200000010ff */
[----:B------:R-:W-:Y:S06]  /*4930*/  @!P5 BRA `(.L_x_987) ;  /* 0x000000000054d947 */ /* 0x000fec0003800000 */
[C---:B------:R-:W-:Y:S01]  /*4940*/  ISETP.GT.AND P1, PT, R64.reuse, RZ, PT ;  /* 0x000000ff4000720c */ /* 0x040fe20003f24270 */
[----:B------:R-:W-:-:S05]  /*4950*/  VIADD R0, R64, 0xffffffff ;  /* 0xffffffff40007836 */ /* 0x000fca0000000000 */
[----:B------:R-:W-:-:S07]  /*4960*/  R2UR UR14, R0 ;  /* 0x00000000000e72ca */ /* 0x000fce00000e0000 */
[----:B------:R-:W-:Y:S08]  /*4970*/  @P1 BRA `(.L_x_988) ;  /* 0x0000000000241947 */ /* 0x000ff00003800000 */
[----:B------:R-:W-:Y:S01]  /*4980*/  R2UR UR14, R64 ;  /* 0x00000000400e72ca */ /* 0x000fe200000e0000 */
[----:B------:R-:W-:Y:S02]  /*4990*/  ULDC UR15, c[0x0][0x9e4] ;  /* 0x00027900000f7ab9 */ /* 0x000fe40000000800 */
[----:B------:R-:W-:-:S10]  /*49a0*/  UISETP.NE.AND UP0, UPT, UR15, 0x1, UPT ;  /* 0x000000010f00788c */ /* 0x000fd4000bf05270 */
[----:B------:R-:W-:Y:S01]  /*49b0*/  UIADD3 UR14, -UR14, URZ, URZ ;  /* 0x0000003f0e0e7290 */ /* 0x000fe2000fffe13f */
[----:B------:R-:W-:-:S03]  /*49c0*/  @UP0 ULDC.64 UR4, c[0x0][0x9e8] ;  /* 0x00027a0000040ab9 */ /* 0x000fc60000000a00 */
[----:B------:R-:W-:-:S04]  /*49d0*/  UIMAD.WIDE.U32 UR6, UR14, UR4, URZ ;  /* 0x000000040e0672a5 */ /* 0x000fc8000f8e003f */
[----:B------:R-:W-:-:S04]  /*49e0*/  @UP0 USHF.R.U32.HI UR14, URZ, UR5, UR7 ;  /* 0x000000053f0e0299 */ /* 0x000fc80008011607 */
[----:B------:R-:W-:Y:S01]  /*49f0*/  ULOP3.LUT UR14, URZ, UR14, URZ, 0x33, !UPT ;  /* 0x0000000e3f0e7292 */ /* 0x000fe2000f8e333f */
[----:B------:R-:W-:Y:S11]  /*4a00*/  BRA `(.L_x_989) ;  /* 0x0000000000147947 */ /* 0x000ff60003800000 */
.L_x_988:
[----:B------:R-:W-:Y:S02]  /*4a10*/  ULDC UR15, c[0x0][0x9e4] ;  /* 0x00027900000f7ab9 */ /* 0x000fe40000000800 */
[----:B------:R-:W-:-:S11]  /*4a20*/  UISETP.NE.AND UP0, UPT, UR15, 0x1, UPT ;  /* 0x000000010f00788c */ /* 0x000fd6000bf05270 */
[----:B------:R-:W-:Y:S02]  /*4a30*/  @UP0 ULDC.64 UR4, c[0x0][0x9e8] ;  /* 0x00027a0000040ab9 */ /* 0x000fe40000000a00 */
[----:B------:R-:W-:-:S04]  /*4a40*/  UIMAD.WIDE.U32 UR6, UR14, UR4, URZ ;  /* 0x000000040e0672a5 */ /* 0x000fc8000f8e003f */
[----:B------:R-:W-:-:S12]  /*4a50*/  @UP0 USHF.R.U32.HI UR14, URZ, UR5, UR7 ;  /* 0x000000053f0e0299 */ /* 0x000fd80008011607 */
.L_x_989:
[----:B------:R-:W-:-:S04]  /*4a60*/  UIMAD UR14, UR14, UR15, UR15 ;  /* 0x0000000f0e0e72a4 */ /* 0x000fc8000f8e020f */
[----:B------:R-:W-:-:S04]  /*4a70*/  UISETP.LT.AND UP0, UPT, UR10, UR14, UPT ;  /* 0x0000000e0a00728c */ /* 0x000fc8000bf01270 */
[----:B------:R-:W-:-:S12]  /*4a80*/  USEL UR10, UR10, UR14, UP0 ;  /* 0x0000000e0a0a7287 */ /* 0x000fd80008000000 */
.L_x_987:
[----:B------:R-:W-:Y:S01]  /*4a90*/  UIMAD.WIDE UR4, UR10, 0x2aaaaaab, URZ ;  /* 0x2aaaaaab0a0478a5 */ /* 0x000fe2000f8e023f */
[----:B------:R-:W-:Y:S01]  /*4aa0*/  IMAD.MOV.U32 R2, RZ, RZ, 0x3f800000 ;  /* 0x3f800000ff027424 */ /* 0x000fe200078e00ff */
[----:B------:R-:W-:Y:S01]  /*4ab0*/  CS2R R118, SRZ ;  /* 0x0000000000767805 */ /* 0x000fe2000001ff00 */
[----:B------:R-:W-:Y:S01]  /*4ac0*/  IMAD.MOV.U32 R0, RZ, RZ, 0x3f800000 ;  /* 0x3f800000ff007424 */ /* 0x000fe200078e00ff */
        /* <DEDUP_REMOVED lines=8> */
[----:B------:R-:W-:Y:S01]  /*4b50*/  UISETP.LT.AND UP0, UPT, UR60, UR4, UPT ;  /* 0x000000043c00728c */ /* 0x000fe2000bf01270 */
[----:B------:R-:W-:Y:S02]  /*4b60*/  CS2R R104, SRZ ;  /* 0x0000000000687805 */ /* 0x000fe4000001ff00 */
[----:B------:R-:W-:Y:S02]  /*4b70*/  CS2R R102, SRZ ;  /* 0x0000000000667805 */ /* 0x000fe4000001ff00 */
[----:B------:R-:W-:Y:S01]  /*4b80*/  CS2R R100, SRZ ;  /* 0x0000000000647805 */ /* 0x000fe2000001ff00 */
[----:B------:R-:W-:Y:S01]  /*4b90*/  USEL UR50, UR60, UR4, !UP0 ;  /* 0x000000043c327287 */ /* 0x000fe2000c000000 */
[----:B------:R-:W-:-:S02]  /*4ba0*/  CS2R R98, SRZ ;  /* 0x0000000000627805 */ /* 0x000fc4000001ff00 */
[----:B------:R-:W-:Y:S02]  /*4bb0*/  CS2R R96, SRZ ;  /* 0x0000000000607805 */ /* 0x000fe4000001ff00 */
[----:B------:R-:W-:Y:S02]  /*4bc0*/  CS2R R94, SRZ ;  /* 0x00000000005e7805 */ /* 0x000fe4000001ff00 */
[----:B------:R-:W-:Y:S02]  /*4bd0*/  CS2R R92, SRZ ;  /* 0x00000000005c7805 */ /* 0x000fe4000001ff00 */
[----:B------:R-:W-:Y:S02]  /*4be0*/  CS2R R90, SRZ ;  /* 0x00000000005a7805 */ /* 0x000fe4000001ff00 */
[----:B------:R-:W-:Y:S02]  /*4bf0*/  ISETP.GE.AND P1, PT, R13, UR50, PT ;  /* 0x000000320d007c0c */ /* 0x000fe4000bf26270 */
        /* <DEDUP_REMOVED lines=33> */
[----:B------:R-:W-:Y:S06]  /*4e10*/  @!P1 BRA `(.L_x_990) ;  /* 0x0000003400d49947 */ /* 0x000fec0003800000 */
[----:B------:R-:W-:Y:S01]  /*4e20*/  IMAD.MOV.U32 R12, RZ, RZ, R10 ;  /* 0x000000ffff0c7224 */ /* 0x000fe200078e000a */
[----:B------:R-:W-:Y:S01]  /*4e30*/  UMOV UR41, UR39 ;  /* 0x0000002700297c82 */ /* 0x000fe20008000000 */
[----:B------:R-:W-:Y:S01]  /*4e40*/  IMAD.MOV.U32 R11, RZ, RZ, R9 ;  /* 0x000000ffff0b7224 */ /* 0x000fe200078e0009 */
[----:B------:R-:W-:Y:S01]  /*4e50*/  UMOV UR4, UR38 ;  /* 0x0000002600047c82 */ /* 0x000fe20008000000 */
[----:B------:R-:W-:Y:S01]  /*4e60*/  IMAD.MOV.U32 R2, RZ, RZ, 0x3f800000 ;  /* 0x3f800000ff027424 */ /* 0x000fe200078e00ff */
[----:B------:R-:W-:Y:S01]  /*4e70*/  ULDC UR51, c[0x0][0x9e4] ;  /* 0x0002790000337ab9 */ /* 0x000fe20000000800 */
[----:B------:R-:W-:Y:S01]  /*4e80*/  IMAD.MOV.U32 R119, RZ, RZ, RZ ;  /* 0x000000ffff777224 */ /* 0x000fe200078e00ff */
[----:B------:R-:W-:Y:S01]  /*4e90*/  ULDC UR55, c[0x0][0x9dc] ;  /* 0x0002770000377ab9 */ /* 0x000fe20000000800 */
[----:B------:R-:W-:Y:S01]  /*4ea0*/  ULDC UR5, c[0x0][0x9d8] ;  /* 0x0002760000057ab9 */ /* 0x000fe20000000800 */
[----:B------:R-:W-:Y:S01]  /*4eb0*/  ULDC UR54, c[0x0][0x988] ;  /* 0x0002620000367ab9 */ /* 0x000fe20000000800 */
[----:B------:R-:W-:-:S05]  /*4ec0*/  ULDC UR58, c[0x0][0x9e0] ;  /* 0x00027800003a7ab9 */ /* 0x000fca0000000800 */
.L_x_1009:
[----:B------:R-:W-:-:S04]  /*4ed0*/  UISETP.NE.AND UP0, UPT, UR4, 0x1, UPT ;  /* 0x000000010400788c */ /* 0x000fc8000bf05270 */
[----:B------:R-:W-:-:S04]  /*4ee0*/  USEL UR39, URZ, 0x1, UP0 ;  /* 0x000000013f277887 */ /* 0x000fc80008000000 */
[----:B------:R-:W-:Y:S01]  /*4ef0*/  ULOP3.LUT UR39, UR41, UR39, URZ, 0x3c, !UPT ;  /* 0x0000002729277292 */ /* 0x000fe2000f8e3c3f */
[----:B------:R-:W-:Y:S11]  /*4f00*/  @!P0 BRA `(.L_x_991) ;  /* 0x0000000000048947 */ /* 0x000ff60003800000 */
[----:B------:R-:W-:Y:S01]  /*4f10*/  BPT.TRAP 0x1 ;  /* 0x000000040000795c */ /* 0x000fe20000300000 */
.L_x_991:
[----:B------:R-:W-:Y:S01]  /*4f20*/  UIADD3 UR38, UR4, 0x1, URZ ;  /* 0x0000000104267890 */ /* 0x000fe2000fffe03f */
[----:B------:R-:W-:-:S03]  /*4f30*/  IMAD.U32 R9, RZ, RZ, UR39 ;  /* 0x00000027ff097e24 */ /* 0x000fc6000f8e00ff */
[----:B------:R-:W-:Y:S02]  /*4f40*/  UISETP.NE.AND UP0, UPT, UR38, 0x2, UPT ;  /* 0x000000022600788c */ /* 0x000fe4000bf05270 */
[----:B------:R-:W-:Y:S02]  /*4f50*/  SHF.L.U32 R9, R9, 0x1f, RZ ;  /* 0x0000001f09097819 */ /* 0x000fe400000006ff */
[----:B------:R-:W-:-:S04]  /*4f60*/  USEL UR38, UR38, URZ, UP0 ;  /* 0x0000003f26267287 */ /* 0x000fc80008000000 */
[----:B------:R-:W-:-:S09]  /*4f70*/  ULEA UR7, UR38, UR40, 0x3 ;  /* 0x0000002826077291 */ /* 0x000fd2000f8e183f */
[----:B------:R0:W1:Y:S01]  /*4f80*/  SYNCS.PHASECHK.TRANS64.TRYWAIT P1, [UR7+0x30830], R9 ;  /* 0x03083009ff0075a7 */ /* 0x0000620008020147 */
[----:B------:R-:W-:Y:S05]  /*4f90*/  @!P0 BRA `(.L_x_992) ;  /* 0x0000000000048947 */ /* 0x000fea0003800000 */
[----:B------:R-:W-:Y:S01]  /*4fa0*/  BPT.TRAP 0x1 ;  /* 0x000000040000795c */ /* 0x000fe20000300000 */
.L_x_992:
[----:B-1----:R-:W-:Y:S05]  /*4fb0*/  @P1 BRA `(.L_x_993) ;  /* 0x0000000000081947 */ /* 0x002fea0003800000 */
[----:B------:R-:W1:Y:S02]  /*4fc0*/  SYNCS.PHASECHK.TRANS64.TRYWAIT P1, [UR7+0x30830], R9 ;  /* 0x03083009ff0075a7 */ /* 0x000e640008020147 */
[----:B-1----:R-:W-:Y:S05]  /*4fd0*/  @!P1 BRA `(.L_x_994) ;  /* 0x0000010c00ec9947 */ /* 0x002fea0003800000 */
.L_x_993:
        /* <DEDUP_REMOVED lines=118> */
[----:B------:R-:W-:Y:S01]  /*5740*/  WARPGROUP.ARRIVE ;  /* 0x00000000000079c5 */ /* 0x000fe20000000000 */
[-C--:B------:R-:W-:Y:S01]  /*5750*/  FMUL.FTZ R114, R114, R2.reuse ;  /* 0x0000000272727220 */ /* 0x080fe20000410000 */
[-C--:B------:R-:W-:Y:S01]  /*5760*/  FMUL.FTZ R115, R115, R2.reuse ;  /* 0x0000000273737220 */ /* 0x080fe20000410000 */
[-C--:B------:R-:W-:Y:S01]  /*5770*/  FMUL.FTZ R118, R118, R2.reuse ;  /* 0x0000000276767220 */ /* 0x080fe20000410000 */
[----:B------:R-:W-:Y:S02]  /*5780*/  FMUL.FTZ R119, R119, R2 ;  /* 0x0000000277777220 */ /* 0x000fe40000410000 */
[----:B------:R-:W-:Y:S01]  /*5790*/  HGMMA.64x96x16.F32.BF16 R120, gdesc[UR44], R120, gsb0 ;  /* 0x016000002c7879f0 */ /* 0x000fe20008001878 */
[----:B------:R-:W-:Y:S01]  /*57a0*/  UIADD3 UR46, UR6, 0x4, URZ ;  /* 0x00000004062e7890 */ /* 0x000fe2000fffe03f */
[----:B------:R-:W-:Y:S01]  /*57b0*/  UMOV UR44, UR56 ;  /* 0x00000038002c7c82 */ /* 0x000fe20008000000 */
[----:B------:R-:W-:Y:S01]  /*57c0*/  UMOV UR45, UR57 ;  /* 0x00000039002d7c82 */ /* 0x000fe20008000000 */
[----:B------:R-:W-:Y:S01]  /*57d0*/  UMOV UR47, 0x40000040 ;  /* 0x40000040002f7882 */ /* 0x000fe20000000000 */
        /* <DEDUP_REMOVED lines=41> */
.L_x_995:
[----:B------:R-:W-:Y:S01]  /*5a70*/  ULEA UR6, UR4, UR40, 0x3 ;  /* 0x0000002804067291 */ /* 0x000fe2000f8e183f */
[----:B------:R-:W-:-:S05]  /*5a80*/  IMAD.U32 R0, RZ, RZ, UR41 ;  /* 0x00000029ff007e24 */ /* 0x000fca000f8e00ff */
[----:B------:R-:W-:-:S04]  /*5a90*/  SHF.L.U32 R0, R0, 0x1f, RZ ;  /* 0x0000001f00007819 */ /* 0x000fc800000006ff */
[----:B------:R2:W3:Y:S01]  /*5aa0*/  SYNCS.PHASECHK.TRANS64.TRYWAIT P1, [UR6+0x30850], R0 ;  /* 0x03085000ff0075a7 */ /* 0x0004e20008020146 */
[----:B------:R-:W-:Y:S05]  /*5ab0*/  @!P0 BRA `(.L_x_996) ;  /* 0x0000000000048947 */ /* 0x000fea0003800000 */
[----:B------:R-:W-:Y:S01]  /*5ac0*/  BPT.TRAP 0x1 ;  /* 0x000000040000795c */ /* 0x000fe20000300000 */
.L_x_996:
[----:B---3--:R-:W-:Y:S05]  /*5ad0*/  @P1 BRA `(.L_x_997) ;  /* 0x0000000000081947 */ /* 0x008fea0003800000 */
[----:B------:R-:W3:Y:S02]  /*5ae0*/  SYNCS.PHASECHK.TRANS64.TRYWAIT P1, [UR6+0x30850], R0 ;  /* 0x03085000ff0075a7 */ /* 0x000ee40008020146 */
[----:B---3--:R-:W-:Y:S05]  /*5af0*/  @!P1 BRA `(.L_x_998) ;  /* 0x00000104003c9947 */ /* 0x008fea0003800000 */
.L_x_997:
        /* <DEDUP_REMOVED lines=37> */
.L_x_999:
[----:B------:R-:W-:Y:S01]  /*5d50*/  ISETP.NE.AND P2, PT, R199, 0x1, PT ;  /* 0x00000001c700780c */ /* 0x000fe20003f45270 */
[----:B------:R-:W-:Y:S02]  /*5d60*/  VIADD R177, R19, UR42 ;  /* 0x0000002a13b17c36 */ /* 0x000fe40008000000 */
[----:B------:R-:W-:Y:S01]  /*5d70*/  FMUL.FTZ R172, R129, UR5 ;  /* 0x0000000581ac7c20 */ /* 0x000fe20008410000 */
[----:B------:R-:W-:Y:S01]  /*5d80*/  FMUL.FTZ R129, R146, UR5 ;  /* 0x0000000592817c20 */ /* 0x000fe20008410000 */
[----:B------:R-:W-:Y:S01]  /*5d90*/  FMUL.FTZ R146, R148, UR5 ;  /* 0x0000000594927c20 */ /* 0x000fe20008410000 */
[----:B------:R-:W-:Y:S01]  /*5da0*/  FMUL.FTZ R148, R152, UR5 ;  /* 0x0000000598947c20 */ /* 0x000fe20008410000 */
[----:B01----:R-:W-:Y:S01]  /*5db0*/  FMUL.FTZ R9, R120, UR5 ;  /* 0x0000000578097c20 */ /* 0x003fe20008410000 */
[----:B------:R-:W-:Y:S02]  /*5dc0*/  IMAD R180, R13, -0x60, RZ ;  /* 0xffffffa00db47824 */ /* 0x000fe400078e02ff */
[----:B--2---:R-:W-:Y:S01]  /*5dd0*/  FMUL.FTZ R0, R122, UR5 ;  /* 0x000000057a007c20 */ /* 0x004fe20008410000 */
[----:B------:R-:W-:Y:S01]  /*5de0*/  FMUL.FTZ R120, R130, UR5 ;  /* 0x0000000582787c20 */ /* 0x000fe20008410000 */
[----:B------:R-:W-:Y:S01]  /*5df0*/  FMUL.FTZ R168, R121, UR5 ;  /* 0x0000000579a87c20 */ /* 0x000fe20008410000 */
[----:B------:R-:W-:Y:S01]  /*5e00*/  FMUL.FTZ R2, R123, UR5 ;  /* 0x000000057b027c20 */ /* 0x000fe20008410000 */
[----:B------:R-:W-:Y:S01]  /*5e10*/  FMUL.FTZ R169, R124, UR5 ;  /* 0x000000057ca97c20 */ /* 0x000fe20008410000 */
[----:B------:R-:W0:Y:S01]  /*5e20*/  @P2 LDC R14, c[0x0][0x44c] ;  /* 0x00011300ff0e2b82 */ /* 0x000e220000000800 */
[----:B------:R-:W-:Y:S01]  /*5e30*/  FMUL.FTZ R170, R125, UR5 ;  /* 0x000000057daa7c20 */ /* 0x000fe20008410000 */
[----:B------:R-:W-:Y:S01]  /*5e40*/  FMUL.FTZ R15, R127, UR5 ;  /* 0x000000057f0f7c20 */ /* 0x000fe20008410000 */
[----:B------:R-:W-:Y:S01]  /*5e50*/  FMUL.FTZ R171, R128, UR5 ;  /* 0x0000000580ab7c20 */ /* 0x000fe20008410000 */
[----:B------:R-:W-:Y:S01]  /*5e60*/  FMUL.FTZ R174, R133, UR5 ;  /* 0x0000000585ae7c20 */ /* 0x000fe20008410000 */
[----:B------:R-:W-:Y:S01]  /*5e70*/  FMUL.FTZ R122, R134, UR5 ;  /* 0x00000005867a7c20 */ /* 0x000fe20008410000 */
[----:B------:R-:W-:Y:S01]  /*5e80*/  FMUL.FTZ R130, R147, UR5 ;  /* 0x0000000593827c20 */ /* 0x000fe20008410000 */
[----:B------:R-:W-:Y:S01]  /*5e90*/  FMUL.FTZ R10, R126, UR5 ;  /* 0x000000057e0a7c20 */ /* 0x000fe20008410000 */
[----:B------:R-:W1:Y:S01]  /*5ea0*/  @P2 LDC R21, c[0x0][0x450] ;  /* 0x00011400ff152b82 */ /* 0x000e620000000800 */
        /* <DEDUP_REMOVED lines=15> */
[----:B0-----:R-:W-:-:S04]  /*5fa0*/  @P2 IMAD.HI.U32 R20, R177, R14, RZ ;  /* 0x0000000eb1142227 */ /* 0x001fc800078e00ff */
[----:B------:R-:W-:Y:S01]  /*5fb0*/  FMUL.FTZ R145, R145, UR5 ;  /* 0x0000000591917c20 */ /* 0x000fe20008410000 */
[----:B------:R-:W0:Y:S01]  /*5fc0*/  LDC R14, c[0x0][0x288] ;  /* 0x0000a200ff0e7b82 */ /* 0x000e220000000800 */
[----:B------:R-:W-:Y:S01]  /*5fd0*/  FMUL.FTZ R149, R153, UR5 ;  /* 0x0000000599957c20 */ /* 0x000fe20008410000 */
[----:B------:R-:W-:Y:S01]  /*5fe0*/  FMUL.FTZ R135, R154, UR5 ;  /* 0x000000059a877c20 */ /* 0x000fe20008410000 */
[----:B------:R-:W-:Y:S01]  /*5ff0*/  FMUL.FTZ R136, R155, UR5 ;  /* 0x000000059b887c20 */ /* 0x000fe20008410000 */
[----:B------:R-:W-:Y:S01]  /*6000*/  FMUL.FTZ R150, R156, UR5 ;  /* 0x000000059c967c20 */ /* 0x000fe20008410000 */
[----:B------:R-:W-:Y:S01]  /*6010*/  FMUL.FTZ R151, R157, UR5 ;  /* 0x000000059d977c20 */ /* 0x000fe20008410000 */
[----:B-1----:R-:W-:Y:S01]  /*6020*/  @P2 SHF.R.U32.HI R177, RZ, R21, R20 ;  /* 0x00000015ffb12219 */ /* 0x002fe20000011614 */
[----:B------:R-:W-:Y:S01]  /*6030*/  FMUL.FTZ R138, R158, UR5 ;  /* 0x000000059e8a7c20 */ /* 0x000fe20008410000 */
[----:B------:R-:W-:Y:S01]  /*6040*/  FMUL.FTZ R137, R159, UR5 ;  /* 0x000000059f897c20 */ /* 0x000fe20008410000 */
[----:B------:R-:W-:Y:S01]  /*6050*/  FMUL.FTZ R143, R160, UR5 ;  /* 0x00000005a08f7c20 */ /* 0x000fe20008410000 */
[----:B------:R-:W-:Y:S01]  /*6060*/  FMUL.FTZ R142, R161, UR5 ;  /* 0x00000005a18e7c20 */ /* 0x000fe20008410000 */
[----:B------:R-:W1:Y:S01]  /*6070*/  SHFL.IDX PT, R152, R177, RZ, 0x1c1f ;  /* 0x001c1fffb1987589 */ /* 0x000e6200000e0000 */
[----:B------:R-:W-:Y:S01]  /*6080*/  FMUL.FTZ R139, R162, UR5 ;  /* 0x00000005a28b7c20 */ /* 0x000fe20008410000 */
[----:B------:R-:W-:Y:S01]  /*6090*/  FMUL.FTZ R126, R163, UR5 ;  /* 0x00000005a37e7c20 */ /* 0x000fe20008410000 */
[----:B------:R-:W-:Y:S01]  /*60a0*/  FMUL.FTZ R131, R166, UR5 ;  /* 0x00000005a6837c20 */ /* 0x000fe20008410000 */
[----:B------:R-:W-:-:S02]  /*60b0*/  VIADD R21, R180, 0x1 ;  /* 0x00000001b4157836 */ /* 0x000fc40000000000 */
[----:B------:R-:W-:Y:S01]  /*60c0*/  FMUL.FTZ R132, R167, UR5 ;  /* 0x00000005a7847c20 */ /* 0x000fe20008410000 */
[----:B------:R-:W-:Y:S01]  /*60d0*/  UIADD3 UR7, UR7, 0x30840, URZ ;  /* 0x0003084007077890 */ /* 0x000fe2000fffe03f */
[----:B------:R-:W-:Y:S01]  /*60e0*/  LOP3.LUT P1, RZ, R16, 0x80000, RZ, 0xc0, !PT ;  /* 0x0008000010ff7812 */ /* 0x000fe2000782c0ff */
[----:B------:R-:W-:Y:S01]  /*60f0*/  IMAD R21, R18, -0x2, R21 ;  /* 0xfffffffe12157824 */ /* 0x000fe200078e0215 */
[----:B------:R-:W2:Y:S01]  /*6100*/  MUFU.TANH R9, R9 ;  /* 0x0000000900097308 */ /* 0x000ea20000002400 */
[----:B------:R-:W-:Y:S01]  /*6110*/  UPRMT UR7, UR61, 0x654, UR7 ;  /* 0x000006543d077896 */ /* 0x000fe20008000007 */
[----:B------:R-:W-:Y:S01]  /*6120*/  FMUL.FTZ R164, R164, UR5 ;  /* 0x00000005a4a47c20 */ /* 0x000fe20008410000 */
[----:B------:R-:W-:Y:S01]  /*6130*/  ULOP3.LUT UR4, URZ, UR55, URZ, 0x33, !UPT ;  /* 0x000000373f047292 */ /* 0x000fe2000f8e333f */
[----:B0-----:R-:W-:Y:S01]  /*6140*/  IADD3 R20, R21, -R14, R17 ;  /* 0x8000000e15147210 */ /* 0x001fe20007ffe011 */
[----:B------:R-:W-:Y:S01]  /*6150*/  FMUL.FTZ R165, R165, UR5 ;  /* 0x00000005a5a57c20 */ /* 0x000fe20008410000 */
[----:B------:R-:W-:-:S02]  /*6160*/  VIADD R159, R21, 0xffffffff ;  /* 0xffffffff159f7836 */ /* 0x000fc40000000000 */
[----:B------:R-:W0:Y:S01]  /*6170*/  MUFU.TANH R168, R168 ;  /* 0x000000a800a87308 */ /* 0x000e220000002400 */
[C---:B------:R-:W-:Y:S01]  /*6180*/  VIADD R167, R20.reuse, UR58 ;  /* 0x0000003a14a77c36 */ /* 0x040fe20008000000 */
[----:B------:R-:W-:Y:S01]  /*6190*/  SYNCS.ARRIVE.TRANS64.RED.A1T0 RZ, [UR7], RZ ;  /* 0x000000ffffff79a7 */ /* 0x000fe20008100407 */
[----:B------:R-:W-:-:S05]  /*61a0*/  VIADD R181, R20, UR4 ;  /* 0x0000000414b57c36 */ /* 0x000fca0008000000 */
[----:B------:R-:W3:Y:S08]  /*61b0*/  MUFU.TANH R0, R0 ;  /* 0x0000000000007308 */ /* 0x000ef00000002400 */
[----:B------:R-:W4:Y:S08]  /*61c0*/  MUFU.TANH R2, R2 ;  /* 0x0000000200027308 */ /* 0x000f300000002400 */
        /* <DEDUP_REMOVED lines=42> */
[----:B------:R1:W0:Y:S08]  /*6470*/  MUFU.TANH R178, R164 ;  /* 0x000000a400b27308 */ /* 0x0002300000002400 */
[----:B------:R5:W0:Y:S01]  /*6480*/  MUFU.TANH R179, R165 ;  /* 0x000000a500b37308 */ /* 0x000a220000002400 */
[----:B-1----:R-:W-:-:S02]  /*6490*/  IMAD.IADD R164, R167, 0x1, R152 ;  /* 0x00000001a7a47824 */ /* 0x002fc400078e0298 */
[----:B-----5:R-:W-:Y:S01]  /*64a0*/  IMAD.IADD R165, R181, 0x1, R152 ;  /* 0x00000001b5a57824 */ /* 0x020fe200078e0298 */
[----:B--234-:R-:W-:Y:S06]  /*64b0*/  @!P1 BRA `(.L_x_1000) ;  /* 0x0000000000549947 */ /* 0x01cfec0003800000 */
[----:B------:R-:W-:Y:S01]  /*64c0*/  IADD3 R152, R17, -R14, R152 ;  /* 0x8000000e11987210 */ /* 0x000fe20007ffe098 */
[----:B------:R-:W-:Y:S03]  /*64d0*/  BSSY B0, `(.L_x_1001) ;  /* 0x0000010000007945 */ /* 0x000fe60003800000 */
[----:B------:R-:W-:-:S13]  /*64e0*/  ISETP.GT.AND P1, PT, R152, -0x1, PT ;  /* 0xffffffff9800780c */ /* 0x000fda0003f24270 */
[----:B------:R-:W-:Y:S05]  /*64f0*/  @P1 BRA `(.L_x_1002) ;  /* 0x0000000000201947 */ /* 0x000fea0003800000 */
[----:B------:R-:W-:Y:S01]  /*6500*/  IMAD.U32 R155, RZ, RZ, UR51 ;  /* 0x00000033ff9b7e24 */ /* 0x000fe2000f8e00ff */
[----:B------:R-:W-:-:S04]  /*6510*/  LOP3.LUT R153, RZ, R152, RZ, 0x33, !PT ;  /* 0x00000098ff997212 */ /* 0x000fc800078e33ff */
[----:B------:R-:W-:-:S13]  /*6520*/  ISETP.NE.AND P1, PT, R155, 0x1, PT ;  /* 0x000000019b00780c */ /* 0x000fda0003f25270 */
[----:B------:R-:W1:Y:S02]  /*6530*/  @P1 LDC.64 R20, c[0x0][0x9e8] ;  /* 0x00027a00ff141b82 */ /* 0x000e640000000a00 */
[----:B-1----:R-:W-:-:S05]  /*6540*/  @P1 IMAD.HI.U32 R20, R153, R20, RZ ;  /* 0x0000001499141227 */ /* 0x002fca00078e00ff */
[----:B------:R-:W-:-:S04]  /*6550*/  @P1 SHF.R.U32.HI R153, RZ, R21, R20 ;  /* 0x00000015ff991219 */ /* 0x000fc80000011614 */
[----:B------:R-:W-:Y:S01]  /*6560*/  LOP3.LUT R152, RZ, R153, RZ, 0x33, !PT ;  /* 0x00000099ff987212 */ /* 0x000fe200078e33ff */
[----:B------:R-:W-:Y:S06]  /*6570*/  BRA `(.L_x_1003) ;  /* 0x0000000000147947 */ /* 0x000fec0003800000 */
.L_x_1002:
[----:B------:R-:W-:-:S05]  /*6580*/  IMAD.U32 R155, RZ, RZ, UR51 ;  /* 0x00000033ff9b7e24 */ /* 0x000fca000f8e00ff */
[----:B------:R-:W-:-:S13]  /*6590*/  ISETP.NE.AND P1, PT, R155, 0x1, PT ;  /* 0x000000019b00780c */ /* 0x000fda0003f25270 */
[----:B------:R-:W1:Y:S02]  /*65a0*/  @P1 LDC.64 R20, c[0x0][0x9e8] ;  /* 0x00027a00ff141b82 */ /* 0x000e640000000a00 */
[----:B-1----:R-:W-:-:S05]  /*65b0*/  @P1 IMAD.HI.U32 R20, R152, R20, RZ ;  /* 0x0000001498141227 */ /* 0x002fca00078e00ff */
[----:B------:R-:W-:-:S07]  /*65c0*/  @P1 SHF.R.U32.HI R152, RZ, R21, R20 ;  /* 0x00000015ff981219 */ /* 0x000fce0000011614 */
.L_x_1003:
[----:B------:R-:W-:Y:S05]  /*65d0*/  BSYNC B0 ;  /* 0x0000000000007941 */ /* 0x000fea0003800000 */
.L_x_1001:
[----:B------:R-:W-:-:S05]  /*65e0*/  IMAD R152, R152, R155, R159 ;  /* 0x0000009b98987224 */ /* 0x000fca00078e029f */
[----:B------:R-:W-:Y:S02]  /*65f0*/  VIADDMNMX R164, R152, R155, R164, PT ;  /* 0x0000009b98a47246 */ /* 0x000fe400038001a4 */
[----:B------:R-:W-:-:S07]  /*6600*/  VIMNMX R165, R165, R152, !PT ;  /* 0x00000098a5a57248 */ /* 0x000fce0007fe0100 */
.L_x_1000:
[C---:B------:R-:W-:Y:S01]  /*6610*/  ISETP.GE.AND P1, PT, R180.reuse, 0x2, PT ;  /* 0x00000002b400780c */ /* 0x040fe20003f26270 */
[----:B------:R-:W1:Y:S01]  /*6620*/  SHFL.IDX PT, R20, R177, 0x1, 0x1c1f ;  /* 0x003c1f00b1147f89 */ /* 0x000e6200000e0000 */
[C---:B------:R-:W-:Y:S02]  /*6630*/  ISETP.GE.AND P2, PT, R180.reuse, 0x9, PT ;  /* 0x00000009b400780c */ /* 0x040fe40003f46270 */
[C---:B------:R-:W-:Y:S02]  /*6640*/  ISETP.GT.AND P4, PT, R165.reuse, 0x1, !P1 ;  /* 0x00000001a500780c */ /* 0x040fe40004f84270 */
[----:B------:R-:W-:Y:S02]  /*6650*/  ISETP.GE.AND P5, PT, R180, 0xa, PT ;  /* 0x0000000ab400780c */ /* 0x000fe40003fa6270 */
[----:B------:R-:W-:Y:S02]  /*6660*/  ISETP.GT.AND P3, PT, R165, 0x8, !P2 ;  /* 0x00000008a500780c */ /* 0x000fe40005764270 */
[----:B------:R-:W-:-:S02]  /*6670*/  ISETP.LT.OR P4, PT, R164, 0x2, P4 ;  /* 0x00000002a400780c */ /* 0x000fc40002781670 */
[----:B------:R-:W-:Y:S02]  /*6680*/  ISETP.LT.OR P3, PT, R164, 0x9, P3 ;  /* 0x00000009a400780c */ /* 0x000fe40001f61670 */
[----:B0-----:R-:W-:Y:S02]  /*6690*/  FSEL R153, R168, -INF , !P4 ;  /* 0xff800000a8997808 */ /* 0x001fe40006000000 */
[----:B------:R-:W-:Y:S02]  /*66a0*/  ISETP.GE.AND P4, PT, R180, 0x11, PT ;  /* 0x00000011b400780c */ /* 0x000fe40003f86270 */
[----:B------:R-:W-:Y:S02]  /*66b0*/  LOP3.LUT R16, R16, 0xfffffffb, RZ, 0xc0, !PT ;  /* 0xfffffffb10107812 */ /* 0x000fe400078ec0ff */
[----:B------:R-:W-:Y:S02]  /*66c0*/  FSEL R154, R169, -INF , !P3 ;  /* 0xff800000a99a7808 */ /* 0x000fe40005800000 */
[----:B------:R-:W-:-:S02]  /*66d0*/  ISETP.GT.AND P3, PT, R165, 0x9, !P5 ;  /* 0x00000009a500780c */ /* 0x000fc40006f64270 */
[----:B------:R-:W-:Y:S02]  /*66e0*/  @P5 LOP3.LUT R16, R16, 0x4, RZ, 0xfc, !PT ;  /* 0x0000000410105812 */ /* 0x000fe400078efcff */
[----:B------:R-:W-:Y:S02]  /*66f0*/  ISETP.LT.OR P3, PT, R164, 0xa, P3 ;  /* 0x0000000aa400780c */ /* 0x000fe40001f61670 */
[----:B------:R-:W-:Y:S02]  /*6700*/  LOP3.LUT R16, R16, 0xfffffff7, RZ, 0xc0, !PT ;  /* 0xfffffff710107812 */ /* 0x000fe400078ec0ff */
[----:B------:R-:W-:Y:S02]  /*6710*/  FSEL R155, R170, -INF , !P3 ;  /* 0xff800000aa9b7808 */ /* 0x000fe40005800000 */
[----:B------:R-:W-:Y:S02]  /*6720*/  @P4 LOP3.LUT R16, R16, 0x8, RZ, 0xfc, !PT ;  /* 0x0000000810104812 */ /* 0x000fe400078efcff */
[----:B------:R-:W-:-:S02]  /*6730*/  ISETP.GT.AND P3, PT, R165, 0x10, !P4 ;  /* 0x00000010a500780c */ /* 0x000fc40006764270 */
[----:B------:R-:W-:Y:S02]  /*6740*/  ISETP.GE.AND P4, PT, R180, 0x12, PT ;  /* 0x00000012b400780c */ /* 0x000fe40003f86270 */
[----:B------:R-:W-:Y:S02]  /*6750*/  ISETP.LT.OR P3, PT, R164, 0x11, P3 ;  /* 0x00000011a400780c */ /* 0x000fe40001f61670 */
[----:B------:R-:W-:Y:S02]  /*6760*/  LOP3.LUT R16, R16, 0xffffffef, RZ, 0xc0, !PT ;  /* 0xffffffef10107812 */ /* 0x000fe400078ec0ff */
[----:B------:R-:W-:Y:S02]  /*6770*/  FSEL R156, R171, -INF , !P3 ;  /* 0xff800000ab9c7808 */ /* 0x000fe40005800000 */
[----:B------:R-:W-:-:S04]  /*6780*/  ISETP.GT.AND P3, PT, R165, 0x11, !P4 ;  /* 0x00000011a500780c */ /* 0x000fc80006764270 */
[----:B------:R-:W-:Y:S02]  /*6790*/  ISETP.LT.OR P3, PT, R164, 0x12, P3 ;  /* 0x00000012a400780c */ /* 0x000fe40001f61670 */
[----:B------:R-:W-:Y:S02]  /*67a0*/  @P4 LOP3.LUT R16, R16, 0x10, RZ, 0xfc, !PT ;  /* 0x0000001010104812 */ /* 0x000fe400078efcff */
[----:B------:R-:W-:Y:S02]  /*67b0*/  ISETP.GE.AND P4, PT, R180, 0x19, PT ;  /* 0x00000019b400780c */ /* 0x000fe40003f86270 */
[----:B------:R-:W-:Y:S02]  /*67c0*/  LOP3.LUT R16, R16, 0xfffbffff, RZ, 0xc0, !PT ;  /* 0xfffbffff10107812 */ /* 0x000fe400078ec0ff */
[----:B------:R-:W-:Y:S02]  /*67d0*/  FSEL R157, R172, -INF , !P3 ;  /* 0xff800000ac9d7808 */ /* 0x000fe40005800000 */
[----:B------:R-:W-:-:S04]  /*67e0*/  ISETP.GT.AND P3, PT, R165, 0x18, !P4 ;  /* 0x00000018a500780c */ /* 0x000fc80006764270 */
[----:B------:R-:W-:-:S03]  /*67f0*/  ISETP.LT.OR P3, PT, R164, 0x19, P3 ;  /* 0x00000019a400780c */ /* 0x000fc60001f61670 */
        /* <DEDUP_REMOVED lines=68> */
[----:B------:R-:W-:Y:S02]  /*6c40*/  FSEL R149, R149, -INF , !P3 ;  /* 0xff80000095957808 */ /* 0x000fe40005800000 */
[----:B------:R-:W-:Y:S02]  /*6c50*/  LOP3.LUT R16, R16, 0xffffffbf, RZ, 0xc0, !PT ;  /* 0xffffffbf10107812 */ /* 0x000fe400078ec0ff */
[----:B------:R-:W-:-:S04]  /*6c60*/  ISETP.GT.AND P3, PT, R165, 0x48, !P4 ;  /* 0x00000048a500780c */ /* 0x000fc80006764270 */
[----:B------:R-:W-:-:S03]  /*6c70*/  ISETP.LT.OR P3, PT, R164, 0x49, P3 ;  /* 0x00000049a400780c */ /* 0x000fc60001f61670 */
[----:B------:R-:W-:Y:S02]  /*6c80*/  @P4 LOP3.LUT R16, R16, 0x40, RZ, 0xfc, !PT ;  /* 0x0000004010104812 */ /* 0x000fe400078efcff */
[----:B------:R-:W-:Y:S02]  /*6c90*/  ISETP.GE.AND P4, PT, R180, 0x4a, PT ;  /* 0x0000004ab400780c */ /* 0x000fe40003f86270 */
[----:B------:R-:W-:Y:S02]  /*6ca0*/  FSEL R150, R150, -INF , !P3 ;  /* 0xff80000096967808 */ /* 0x000fe40005800000 */
[----:B------:R-:W-:Y:S02]  /*6cb0*/  ISETP.GT.AND P3, PT, R165, 0x49, !P4 ;  /* 0x00000049a500780c */ /* 0x000fe40006764270 */
[----:B------:R-:W-:Y:S02]  /*6cc0*/  LOP3.LUT R16, R16, 0xffffffdf, RZ, 0xc0, !PT ;  /* 0xffffffdf10107812 */ /* 0x000fe400078ec0ff */
[----:B------:R-:W-:-:S04]  /*6cd0*/  ISETP.LT.OR P3, PT, R164, 0x4a, P3 ;  /* 0x0000004aa400780c */ /* 0x000fc80001f61670 */
[----:B------:R-:W-:Y:S02]  /*6ce0*/  FSEL R151, R151, -INF , !P3 ;  /* 0xff80000097977808 */ /* 0x000fe40005800000 */
[----:B------:R-:W-:Y:S02]  /*6cf0*/  ISETP.GE.AND P3, PT, R180, 0x51, PT ;  /* 0x00000051b400780c */ /* 0x000fe40003f66270 */
[----:B------:R-:W-:Y:S02]  /*6d00*/  @P4 LOP3.LUT R16, R16, 0x20, RZ, 0xfc, !PT ;  /* 0x0000002010104812 */ /* 0x000fe400078efcff */
[----:B------:R-:W-:Y:S02]  /*6d10*/  ISETP.GT.AND P4, PT, R165, 0x50, !P3 ;  /* 0x00000050a500780c */ /* 0x000fe40005f84270 */
[----:B------:R-:W-:Y:S02]  /*6d20*/  LOP3.LUT R16, R16, 0xfffffffd, RZ, 0xc0, !PT ;  /* 0xfffffffd10107812 */ /* 0x000fe400078ec0ff */
[----:B------:R-:W-:-:S04]  /*6d30*/  ISETP.LT.OR P4, PT, R164, 0x51, P4 ;  /* 0x00000051a400780c */ /* 0x000fc80002781670 */
        /* <DEDUP_REMOVED lines=9> */
[----:B------:R-:W-:-:S13]  /*6dd0*/  ISETP.GE.AND P6, PT, R180, 0x1, PT ;  /* 0x00000001b400780c */ /* 0x000fda0003fc6270 */
[----:B------:R-:W-:Y:S02]  /*6de0*/  @P6 LOP3.LUT R16, R16, 0x2, RZ, 0xfc, !PT ;  /* 0x0000000210106812 */ /* 0x000fe400078efcff */
[----:B------:R-:W-:Y:S02]  /*6df0*/  ISETP.GT.AND P6, PT, R165, RZ, !P6 ;  /* 0x000000ffa500720c */ /* 0x000fe400077c4270 */
[----:B------:R-:W-:Y:S02]  /*6e00*/  LOP3.LUT R16, R16, 0xfffffffe, RZ, 0xc0, !PT ;  /* 0xfffffffe10107812 */ /* 0x000fe400078ec0ff */
[----:B------:R-:W-:-:S04]  /*6e10*/  ISETP.LT.OR P6, PT, R164, 0x1, P6 ;  /* 0x00000001a400780c */ /* 0x000fc800037c1670 */
[----:B------:R-:W-:Y:S02]  /*6e20*/  FSEL R166, R9, -INF , !P6 ;  /* 0xff80000009a67808 */ /* 0x000fe40007000000 */
[----:B------:R-:W-:-:S13]  /*6e30*/  ISETP.GE.AND P6, PT, R180, 0x5a, PT ;  /* 0x0000005ab400780c */ /* 0x000fda0003fc6270 */
[----:B------:R-:W-:Y:S02]  /*6e40*/  @P6 LOP3.LUT R16, R16, 0x1, RZ, 0xfc, !PT ;  /* 0x0000000110106812 */ /* 0x000fe400078efcff */
[----:B------:R-:W-:Y:S01]  /*6e50*/  ISETP.GT.AND P6, PT, R165, 0x59, !P6 ;  /* 0x00000059a500780c */ /* 0x000fe200077c4270 */
[----:B-1----:R-:W-:-:S03]  /*6e60*/  IMAD.IADD R165, R181, 0x1, R20 ;  /* 0x00000001b5a57824 */ /* 0x002fc600078e0214 */
[----:B------:R-:W-:Y:S01]  /*6e70*/  ISETP.LT.OR P6, PT, R164, 0x5a, P6 ;  /* 0x0000005aa400780c */ /* 0x000fe200037c1670 */
[----:B------:R-:W-:-:S03]  /*6e80*/  IMAD.IADD R164, R167, 0x1, R20 ;  /* 0x00000001a7a47824 */ /* 0x000fc600078e0214 */
[----:B------:R-:W-:Y:S02]  /*6e90*/  FSEL R141, R179, -INF , !P6 ;  /* 0xff800000b38d7808 */ /* 0x000fe40007000000 */
[----:B------:R-:W-:-:S13]  /*6ea0*/  LOP3.LUT P6, RZ, R16, 0x80000, RZ, 0xc0, !PT ;  /* 0x0008000010ff7812 */ /* 0x000fda00078cc0ff */
[----:B------:R-:W-:Y:S05]  /*6eb0*/  @!P6 BRA `(.L_x_1004) ;  /* 0x000000000054e947 */ /* 0x000fea0003800000 */
[----:B------:R-:W-:Y:S01]  /*6ec0*/  IADD3 R9, R17, -R14, R20 ;  /* 0x8000000e11097210 */ /* 0x000fe20007ffe014 */
[----:B------:R-:W-:Y:S03]  /*6ed0*/  BSSY B0, `(.L_x_1005) ;  /* 0x0000010000007945 */ /* 0x000fe60003800000 */
[----:B------:R-:W-:-:S13]  /*6ee0*/  ISETP.GT.AND P6, PT, R9, -0x1, PT ;  /* 0xffffffff0900780c */ /* 0x000fda0003fc4270 */
[----:B------:R-:W-:Y:S05]  /*6ef0*/  @P6 BRA `(.L_x_1006) ;  /* 0x0000000000206947 */ /* 0x000fea0003800000 */
[----:B------:R-:W-:Y:S01]  /*6f00*/  IMAD.U32 R168, RZ, RZ, UR51 ;  /* 0x00000033ffa87e24 */ /* 0x000fe2000f8e00ff */
[----:B------:R-:W-:-:S04]  /*6f10*/  LOP3.LUT R9, RZ, R9, RZ, 0x33, !PT ;  /* 0x00000009ff097212 */ /* 0x000fc800078e33ff */
[----:B------:R-:W-:-:S13]  /*6f20*/  ISETP.NE.AND P6, PT, R168, 0x1, PT ;  /* 0x00000001a800780c */ /* 0x000fda0003fc5270 */
[----:B------:R-:W0:Y:S02]  /*6f30*/  @P6 LDC.64 R20, c[0x0][0x9e8] ;  /* 0x00027a00ff146b82 */ /* 0x000e240000000a00 */
[----:B0-----:R-:W-:-:S05]  /*6f40*/  @P6 IMAD.HI.U32 R20, R9, R20, RZ ;  /* 0x0000001409146227 */ /* 0x001fca00078e00ff */
[----:B------:R-:W-:-:S04]  /*6f50*/  @P6 SHF.R.U32.HI R9, RZ, R21, R20 ;  /* 0x00000015ff096219 */ /* 0x000fc80000011614 */
[----:B------:R-:W-:Y:S01]  /*6f60*/  LOP3.LUT R9, RZ, R9, RZ, 0x33, !PT ;  /* 0x00000009ff097212 */ /* 0x000fe200078e33ff */
[----:B------:R-:W-:Y:S06]  /*6f70*/  BRA `(.L_x_1007) ;  /* 0x0000000000147947 */ /* 0x000fec0003800000 */
.L_x_1006:
[----:B------:R-:W-:-:S05]  /*6f80*/  IMAD.U32 R168, RZ, RZ, UR51 ;  /* 0x00000033ffa87e24 */ /* 0x000fca000f8e00ff */
[----:B------:R-:W-:-:S13]  /*6f90*/  ISETP.NE.AND P6, PT, R168, 0x1, PT ;  /* 0x00000001a800780c */ /* 0x000fda0003fc5270 */
[----:B------:R-:W0:Y:S02]  /*6fa0*/  @P6 LDC.64 R20, c[0x0][0x9e8] ;  /* 0x00027a00ff146b82 */ /* 0x000e240000000a00 */
[----:B0-----:R-:W-:-:S05]  /*6fb0*/  @P6 IMAD.HI.U32 R20, R9, R20, RZ ;  /* 0x0000001409146227 */ /* 0x001fca00078e00ff */
[----:B------:R-:W-:-:S07]  /*6fc0*/  @P6 SHF.R.U32.HI R9, RZ, R21, R20 ;  /* 0x00000015ff096219 */ /* 0x000fce0000011614 */
.L_x_1007:
[----:B------:R-:W-:Y:S05]  /*6fd0*/  BSYNC B0 ;  /* 0x0000000000007941 */ /* 0x000fea0003800000 */
.L_x_1005:
[----:B------:R-:W-:-:S05]  /*6fe0*/  IMAD R9, R9, R168, R159 ;  /* 0x000000a809097224 */ /* 0x000fca00078e029f */
[----:B------:R-:W-:Y:S02]  /*6ff0*/  VIADDMNMX R164, R9, R168, R164, PT ;  /* 0x000000a809a47246 */ /* 0x000fe400038001a4 */
[----:B------:R-:W-:-:S07]  /*7000*/  VIMNMX R165, R165, R9, !PT ;  /* 0x00000009a5a57248 */ /* 0x000fce0007fe0100 */
.L_x_1004:
[C---:B------:R-:W-:Y:S01]  /*7010*/  ISETP.GT.AND P1, PT, R165.reuse, 0x1, !P1 ;  /* 0x00000001a500780c */ /* 0x040fe20004f24270 */
[----:B------:R-:W-:Y:S01]  /*7020*/  UMOV UR11, UR54 ;  /* 0x00000036000b7c82 */ /* 0x000fe20008000000 */
[----:B------:R-:W-:Y:S02]  /*7030*/  ISETP.GT.AND P2, PT, R165, 0x8, !P2 ;  /* 0x00000008a500780c */ /* 0x000fe40005744270 */
[C---:B------:R-:W-:Y:S02]  /*7040*/  ISETP.LT.OR P1, PT, R164.reuse, 0x2, P1 ;  /* 0x00000002a400780c */ /* 0x040fe40000f21670 */
[----:B------:R-:W-:Y:S02]  /*7050*/  ISETP.LT.OR P2, PT, R164, 0x9, P2 ;  /* 0x00000009a400780c */ /* 0x000fe40001741670 */
[----:B------:R-:W-:Y:S02]  /*7060*/  FSEL R2, R2, -INF , !P1 ;  /* 0xff80000002027808 */ /* 0x000fe40004800000 */
[----:B------:R-:W-:-:S02]  /*7070*/  LOP3.LUT P1, RZ, R16, 0x4, RZ, 0xc0, !PT ;  /* 0x0000000410ff7812 */ /* 0x000fc4000782c0ff */
[----:B------:R-:W-:Y:S02]  /*7080*/  FSEL R20, R10, -INF , !P2 ;  /* 0xff8000000a147808 */ /* 0x000fe40005000000 */
[----:B------:R-:W-:Y:S02]  /*7090*/  ISETP.GT.AND P1, PT, R165, 0x9, !P1 ;  /* 0x00000009a500780c */ /* 0x000fe40004f24270 */
[----:B------:R-:W-:Y:S02]  /*70a0*/  LOP3.LUT P2, RZ, R16, 0x20000, RZ, 0xc0, !PT ;  /* 0x0002000010ff7812 */ /* 0x000fe4000784c0ff */
[----:B------:R-:W-:Y:S02]  /*70b0*/  ISETP.LT.OR P1, PT, R164, 0xa, P1 ;  /* 0x0000000aa400780c */ /* 0x000fe40000f21670 */
[----:B------:R-:W-:Y:S02]  /*70c0*/  LOP3.LUT P6, RZ, R16, 0x10000, RZ, 0xc0, !PT ;  /* 0x0001000010ff7812 */ /* 0x000fe400078cc0ff */
[----:B------:R-:W-:-:S02]  /*70d0*/  FSEL R15, R15, -INF , !P1 ;  /* 0xff8000000f0f7808 */ /* 0x000fc40004800000 */
[----:B------:R-:W-:Y:S02]  /*70e0*/  LOP3.LUT P1, RZ, R16, 0x8, RZ, 0xc0, !PT ;  /* 0x0000000810ff7812 */ /* 0x000fe4000782c0ff */
[----:B------:R-:W-:Y:S02]  /*70f0*/  FMNMX.FTZ R10, R166, R11, !PT ;  /* 0x0000000ba60a7209 */ /* 0x000fe40007810000 */
[----:B------:R-:W-:Y:S02]  /*7100*/  ISETP.GT.AND P1, PT, R165, 0x10, !P1 ;  /* 0x00000010a500780c */ /* 0x000fe40004f24270 */
[----:B------:R-:W-:Y:S02]  /*7110*/  FMNMX.FTZ R9, R153, R10, !PT ;  /* 0x0000000a99097209 */ /* 0x000fe40007810000 */
[----:B------:R-:W-:Y:S02]  /*7120*/  ISETP.LT.OR P1, PT, R164, 0x11, P1 ;  /* 0x00000011a400780c */ /* 0x000fe40000f21670 */
[----:B------:R-:W-:-:S02]  /*7130*/  FMNMX.FTZ R10, R154, R9, !PT ;  /* 0x000000099a0a7209 */ /* 0x000fc40007810000 */
[----:B------:R-:W-:Y:S02]  /*7140*/  FSEL R120, R120, -INF , !P1 ;  /* 0xff80000078787808 */ /* 0x000fe40004800000 */
[----:B------:R-:W-:Y:S02]  /*7150*/  LOP3.LUT P1, RZ, R16, 0x10, RZ, 0xc0, !PT ;  /* 0x0000001010ff7812 */ /* 0x000fe4000782c0ff */
[----:B------:R-:W-:Y:S02]  /*7160*/  FMNMX.FTZ R9, R155, R10, !PT ;  /* 0x0000000a9b097209 */ /* 0x000fe40007810000 */
[----:B------:R-:W-:Y:S02]  /*7170*/  ISETP.GT.AND P1, PT, R165, 0x11, !P1 ;  /* 0x00000011a500780c */ /* 0x000fe40004f24270 */
[----:B------:R-:W-:Y:S02]  /*7180*/  FMNMX.FTZ R10, R156, R9, !PT ;  /* 0x000000099c0a7209 */ /* 0x000fe40007810000 */
[----:B------:R-:W-:-:S02]  /*7190*/  ISETP.LT.OR P1, PT, R164, 0x12, P1 ;  /* 0x00000012a400780c */ /* 0x000fc40000f21670 */
[----:B------:R-:W-:Y:S02]  /*71a0*/  FMNMX.FTZ R9, R157, R10, !PT ;  /* 0x0000000a9d097209 */ /* 0x000fe40007810000 */
[----:B------:R-:W-:Y:S02]  /*71b0*/  FSEL R121, R121, -INF , !P1 ;  /* 0xff80000079797808 */ /* 0x000fe40004800000 */
[----:B------:R-:W-:Y:S02]  /*71c0*/  LOP3.LUT P1, RZ, R16, 0x40000, RZ, 0xc0, !PT ;  /* 0x0004000010ff7812 */ /* 0x000fe4000782c0ff */
[----:B------:R-:W-:Y:S02]  /*71d0*/  FMNMX.FTZ R9, R158, R9, !PT ;  /* 0x000000099e097209 */ /* 0x000fe40007810000 */
[----:B------:R-:W-:Y:S02]  /*71e0*/  ISETP.GT.AND P1, PT, R165, 0x18, !P1 ;  /* 0x00000018a500780c */ /* 0x000fe40004f24270 */
[----:B------:R-:W-:-:S02]  /*71f0*/  FMNMX.FTZ R10, R160, R9, !PT ;  /* 0x00000009a00a7209 */ /* 0x000fc40007810000 */
[----:B------:R-:W-:Y:S02]  /*7200*/  ISETP.LT.OR P1, PT, R164, 0x19, P1 ;  /* 0x00000019a400780c */ /* 0x000fe40000f21670 */
[----:B------:R-:W-:Y:S02]  /*7210*/  FMNMX.FTZ R9, R161, R10, !PT ;  /* 0x0000000aa1097209 */ /* 0x000fe40007810000 */
[----:B------:R-:W-:Y:S02]  /*7220*/  FSEL R122, R122, -INF , !P1 ;  /* 0xff8000007a7a7808 */ /* 0x000fe40004800000 */
[----:B------:R-:W-:Y:S02]  /*7230*/  ISETP.GT.AND P1, PT, R165, 0x19, !P2 ;  /* 0x00000019a500780c */ /* 0x000fe40005724270 */
[----:B------:R-:W-:Y:S02]  /*7240*/  FMNMX.FTZ R10, R162, R9, !PT ;  /* 0x00000009a20a7209 */ /* 0x000fe40007810000 */
[----:B------:R-:W-:-:S02]  /*7250*/  ISETP.LT.OR P1, PT, R164, 0x1a, P1 ;  /* 0x0000001aa400780c */ /* 0x000fc40000f21670 */
[----:B------:R-:W-:Y:S02]  /*7260*/  FMNMX.FTZ R9, R163, R10, !PT ;  /* 0x0000000aa3097209 */ /* 0x000fe40007810000 */
[----:B------:R-:W-:Y:S02]  /*7270*/  FSEL R123, R123, -INF , !P1 ;  /* 0xff8000007b7b7808 */ /* 0x000fe40004800000 */
        /* <DEDUP_REMOVED lines=19> */
[----:B------:R-:W-:Y:S02]  /*73b0*/  LOP3.LUT P1, RZ, R16, 0x2000, RZ, 0xc0, !PT ;  /* 0x0000200010ff7812 */ /* 0x000fe4000782c0ff */
[----:B------:R-:W-:Y:S02]  /*73c0*/  FMNMX.FTZ R10, R151, R10, !PT ;  /* 0x0000000a970a7209 */ /* 0x000fe40007810000 */
[----:B------:R-:W-:-:S02]  /*73d0*/  ISETP.GT.AND P1, PT, R165, 0x29, !P1 ;  /* 0x00000029a500780c */ /* 0x000fc40004f24270 */
[----:B------:R-:W-:Y:S02]  /*73e0*/  FMNMX.FTZ R9, R143, R10, !PT ;  /* 0x0000000a8f097209 */ /* 0x000fe40007810000 */
[----:B------:R-:W-:Y:S02]  /*73f0*/  ISETP.LT.OR P1, PT, R164, 0x2a, P1 ;  /* 0x0000002aa400780c */ /* 0x000fe40000f21670 */
[----:B------:R-:W-:Y:S02]  /*7400*/  FMNMX.FTZ R9, R142, R9, !PT ;  /* 0x000000098e097209 */ /* 0x000fe40007810000 */
[----:B------:R-:W-:Y:S02]  /*7410*/  FSEL R128, R128, -INF , !P1 ;  /* 0xff80000080807808 */ /* 0x000fe40004800000 */
[----:B------:R-:W-:Y:S02]  /*7420*/  LOP3.LUT P1, RZ, R16, 0x1000, RZ, 0xc0, !PT ;  /* 0x0000100010ff7812 */ /* 0x000fe4000782c0ff */
[----:B------:R-:W-:-:S02]  /*7430*/  FMNMX.FTZ R10, R140, R9, !PT ;  /* 0x000000098c0a7209 */ /* 0x000fc40007810000 */
[----:B------:R-:W-:Y:S02]  /*7440*/  ISETP.GT.AND P1, PT, R165, 0x30, !P1 ;  /* 0x00000030a500780c */ /* 0x000fe40004f24270 */
[----:B------:R-:W-:Y:S02]  /*7450*/  FMNMX.FTZ R10, R141, R10, !PT ;  /* 0x0000000a8d0a7209 */ /* 0x000fe40007810000 */
[----:B------:R-:W-:Y:S02]  /*7460*/  ISETP.LT.OR P1, PT, R164, 0x31, P1 ;  /* 0x00000031a400780c */ /* 0x000fe40000f21670 */
[C---:B------:R-:W-:Y:S01]  /*7470*/  LOP3.LUT P2, RZ, R16.reuse, 0x40, RZ, 0xc0, !PT ;  /* 0x0000004010ff7812 */ /* 0x040fe2000784c0ff */
[----:B------:R-:W0:Y:S01]  /*7480*/  SHFL.BFLY PT, R9, R10, 0x2, 0x1f ;  /* 0x0c401f000a097f89 */ /* 0x000e2200000e0000 */
[----:B------:R-:W-:Y:S02]  /*7490*/  FSEL R129, R129, -INF , !P1 ;  /* 0xff80000081817808 */ /* 0x000fe40004800000 */
[----:B------:R-:W-:-:S02]  /*74a0*/  LOP3.LUT P1, RZ, R16, 0x800, RZ, 0xc0, !PT ;  /* 0x0000080010ff7812 */ /* 0x000fc4000782c0ff */
[----:B------:R-:W-:Y:S02]  /*74b0*/  LOP3.LUT P6, RZ, R16, 0x20, RZ, 0xc0, !PT ;  /* 0x0000002010ff7812 */ /* 0x000fe400078cc0ff */
[C---:B------:R-:W-:Y:S02]  /*74c0*/  ISETP.GT.AND P1, PT, R165.reuse, 0x31, !P1 ;  /* 0x00000031a500780c */ /* 0x040fe40004f24270 */
[----:B------:R-:W-:Y:S02]  /*74d0*/  ISETP.GT.AND P3, PT, R165, 0x50, !P3 ;  /* 0x00000050a500780c */ /* 0x000fe40005f64270 */
[C---:B------:R-:W-:Y:S02]  /*74e0*/  ISETP.LT.OR P1, PT, R164.reuse, 0x32, P1 ;  /* 0x00000032a400780c */ /* 0x040fe40000f21670 */
[----:B------:R-:W-:Y:S02]  /*74f0*/  ISETP.LT.OR P3, PT, R164, 0x51, P3 ;  /* 0x00000051a400780c */ /* 0x000fe40001f61670 */
[----:B------:R-:W-:-:S02]  /*7500*/  FSEL R130, R130, -INF , !P1 ;  /* 0xff80000082827808 */ /* 0x000fc40004800000 */
[----:B------:R-:W-:Y:S02]  /*7510*/  LOP3.LUT P1, RZ, R16, 0x400, RZ, 0xc0, !PT ;  /* 0x0000040010ff7812 */ /* 0x000fe4000782c0ff */
[C---:B------:R-:W-:Y:S02]  /*7520*/  ISETP.GT.AND P4, PT, R165.reuse, 0x51, !P4 ;  /* 0x00000051a500780c */ /* 0x040fe40006784270 */
[----:B------:R-:W-:Y:S02]  /*7530*/  ISETP.GT.AND P1, PT, R165, 0x38, !P1 ;  /* 0x00000038a500780c */ /* 0x000fe40004f24270 */
[----:B------:R-:W-:Y:S02]  /*7540*/  FSEL R139, R139, -INF , !P3 ;  /* 0xff8000008b8b7808 */ /* 0x000fe40005800000 */
[----:B------:R-:W-:Y:S02]  /*7550*/  ISETP.LT.OR P1, PT, R164, 0x39, P1 ;  /* 0x00000039a400780c */ /* 0x000fe40000f21670 */
[----:B0-----:R-:W-:-:S02]  /*7560*/  FMNMX.FTZ R159, R10, R9, !PT ;  /* 0x000000090a9f7209 */ /* 0x001fc40007810000 */
[----:B------:R-:W-:Y:S02]  /*7570*/  FSEL R133, R133, -INF , !P1 ;  /* 0xff80000085857808 */ /* 0x000fe40004800000 */
[----:B------:R-:W-:Y:S01]  /*7580*/  LOP3.LUT P1, RZ, R16, 0x200, RZ, 0xc0, !PT ;  /* 0x0000020010ff7812 */ /* 0x000fe2000782c0ff */
[----:B------:R-:W0:Y:S01]  /*7590*/  SHFL.BFLY PT, R168, R159, 0x1, 0x1f ;  /* 0x0c201f009fa87f89 */ /* 0x000e2200000e0000 */
[C---:B------:R-:W-:Y:S02]  /*75a0*/  ISETP.GT.AND P5, PT, R165.reuse, 0x58, !P5 ;  /* 0x00000058a500780c */ /* 0x040fe40006fa4270 */
[----:B------:R-:W-:Y:S02]  /*75b0*/  ISETP.GT.AND P1, PT, R165, 0x39, !P1 ;  /* 0x00000039a500780c */ /* 0x000fe40004f24270 */
[C---:B------:R-:W-:Y:S02]  /*75c0*/  ISETP.LT.OR P4, PT, R164.reuse, 0x52, P4 ;  /* 0x00000052a400780c */ /* 0x040fe40002781670 */
[----:B------:R-:W-:-:S02]  /*75d0*/  ISETP.LT.OR P1, PT, R164, 0x3a, P1 ;  /* 0x0000003aa400780c */ /* 0x000fc40000f21670 */
[----:B------:R-:W-:Y:S02]  /*75e0*/  ISETP.LT.OR P5, PT, R164, 0x59, P5 ;  /* 0x00000059a400780c */ /* 0x000fe40002fa1670 */
[----:B------:R-:W-:Y:S02]  /*75f0*/  FSEL R134, R134, -INF , !P1 ;  /* 0xff80000086867808 */ /* 0x000fe40004800000 */
[----:B------:R-:W-:Y:S02]  /*7600*/  LOP3.LUT P1, RZ, R16, 0x100, RZ, 0xc0, !PT ;  /* 0x0000010010ff7812 */ /* 0x000fe4000782c0ff */
[----:B------:R-:W-:Y:S02]  /*7610*/  FSEL R126, R126, -INF , !P4 ;  /* 0xff8000007e7e7808 */ /* 0x000fe40006000000 */
[----:B------:R-:W-:-:S04]  /*7620*/  ISETP.GT.AND P1, PT, R165, 0x40, !P1 ;  /* 0x00000040a500780c */ /* 0x000fc80004f24270 */
[----:B------:R-:W-:Y:S02]  /*7630*/  ISETP.LT.OR P1, PT, R164, 0x41, P1 ;  /* 0x00000041a400780c */ /* 0x000fe40000f21670 */
[----:B0-----:R-:W-:Y:S02]  /*7640*/  FMNMX.FTZ R9, R159, R168, !PT ;  /* 0x000000a89f097209 */ /* 0x001fe40007810000 */
[----:B------:R-:W-:Y:S02]  /*7650*/  FSEL R135, R135, -INF , !P1 ;  /* 0xff80000087877808 */ /* 0x000fe40004800000 */
[----:B------:R-:W-:Y:S01]  /*7660*/  LOP3.LUT P1, RZ, R16, 0x80, RZ, 0xc0, !PT ;  /* 0x0000008010ff7812 */ /* 0x000fe2000782c0ff */
[----:B------:R-:W-:-:S03]  /*7670*/  FMUL.FTZ R169, R9, UR11 ;  /* 0x0000000b09a97c20 */ /* 0x000fc60008410000 */
[----:B------:R-:W-:-:S04]  /*7680*/  ISETP.GT.AND P1, PT, R165, 0x41, !P1 ;  /* 0x00000041a500780c */ /* 0x000fc80004f24270 */
[----:B------:R-:W-:-:S04]  /*7690*/  ISETP.LT.OR P1, PT, R164, 0x42, P1 ;  /* 0x00000042a400780c */ /* 0x000fc80000f21670 */
[----:B------:R-:W-:Y:S02]  /*76a0*/  FSEL R136, R136, -INF , !P1 ;  /* 0xff80000088887808 */ /* 0x000fe40004800000 */
[----:B------:R-:W-:-:S04]  /*76b0*/  ISETP.GT.AND P1, PT, R165, 0x48, !P2 ;  /* 0x00000048a500780c */ /* 0x000fc80005724270 */
[----:B------:R-:W-:-:S04]  /*76c0*/  ISETP.LT.OR P1, PT, R164, 0x49, P1 ;  /* 0x00000049a400780c */ /* 0x000fc80000f21670 */
[----:B------:R-:W-:Y:S02]  /*76d0*/  FSEL R138, R138, -INF , !P1 ;  /* 0xff8000008a8a7808 */ /* 0x000fe40004800000 */
[----:B------:R-:W-:Y:S02]  /*76e0*/  ISETP.GT.AND P1, PT, R165, 0x49, !P6 ;  /* 0x00000049a500780c */ /* 0x000fe40007724270 */
[----:B------:R-:W-:Y:S02]  /*76f0*/  LOP3.LUT P6, RZ, R16, 0x2, RZ, 0xc0, !PT ;  /* 0x0000000210ff7812 */ /* 0x000fe400078cc0ff */
[----:B------:R-:W-:-:S04]  /*7700*/  ISETP.LT.OR P1, PT, R164, 0x4a, P1 ;  /* 0x0000004aa400780c */ /* 0x000fc80000f21670 */
[----:B------:R-:W-:Y:S02]  /*7710*/  FSEL R137, R137, -INF , !P1 ;  /* 0xff80000089897808 */ /* 0x000fe40004800000 */
[C---:B------:R-:W-:Y:S02]  /*7720*/  ISETP.GT.AND P1, PT, R165.reuse, RZ, !P6 ;  /* 0x000000ffa500720c */ /* 0x040fe40007724270 */
[----:B------:R-:W-:Y:S02]  /*7730*/  LOP3.LUT P6, RZ, R16, 0x1, RZ, 0xc0, !PT ;  /* 0x0000000110ff7812 */ /* 0x000fe400078cc0ff */
[----:B------:R-:W-:Y:S02]  /*7740*/  ISETP.LT.OR P1, PT, R164, 0x1, P1 ;  /* 0x00000001a400780c */ /* 0x000fe40000f21670 */
[----:B------:R-:W-:Y:S02]  /*7750*/  ISETP.GT.AND P2, PT, R165, 0x59, !P6 ;  /* 0x00000059a500780c */ /* 0x000fe40007744270 */
[----:B------:R-:W-:-:S02]  /*7760*/  FSEL R167, R0, -INF , !P1 ;  /* 0xff80000000a77808 */ /* 0x000fc40004800000 */
[----:B------:R-:W-:Y:S02]  /*7770*/  FSETP.NEU.FTZ.AND P1, PT, R9, -INF , PT ;  /* 0xff8000000900780b */ /* 0x000fe40003f3d000 */
[----:B------:R-:W-:Y:S02]  /*7780*/  FMNMX.FTZ R159, R167, R12, !PT ;  /* 0x0000000ca79f7209 */ /* 0x000fe40007810000 */
[----:B------:R-:W-:Y:S02]  /*7790*/  FSEL R169, R169, RZ, P1 ;  /* 0x000000ffa9a97208 */ /* 0x000fe40000800000 */
[----:B------:R-:W-:Y:S02]  /*77a0*/  FMNMX.FTZ R159, R2, R159, !PT ;  /* 0x0000009f029f7209 */ /* 0x000fe40007810000 */
[----:B------:R-:W-:Y:S01]  /*77b0*/  ISETP.LT.OR P2, PT, R164, 0x5a, P2 ;  /* 0x0000005aa400780c */ /* 0x000fe20001741670 */
[--C-:B------:R-:W-:Y:S01]  /*77c0*/  FFMA.FTZ R188, R153, UR11, -R169.reuse ;  /* 0x0000000b99bc7c23 */ /* 0x100fe200080108a9 */
[----:B------:R-:W-:Y:S01]  /*77d0*/  FMNMX.FTZ R0, R20, R159, !PT ;  /* 0x0000009f14007209 */ /* 0x000fe20007810000 */
[--C-:B------:R-:W-:Y:S01]  /*77e0*/  FFMA.FTZ R180, R161, UR11, -R169.reuse ;  /* 0x0000000ba1b47c23 */ /* 0x100fe200080108a9 */
[--C-:B------:R-:W-:Y:S01]  /*77f0*/  FFMA.FTZ R190, R154, UR11, -R169.reuse ;  /* 0x0000000b9abe7c23 */ /* 0x100fe200080108a9 */
[----:B------:R-:W-:Y:S01]  /*7800*/  FSEL R154, R131, -INF , !P5 ;  /* 0xff800000839a7808 */ /* 0x000fe20006800000 */
[--C-:B------:R-:W-:Y:S01]  /*7810*/  FFMA.FTZ R159, R155, UR11, -R169.reuse ;  /* 0x0000000b9b9f7c23 */ /* 0x100fe200080108a9 */
[----:B------:R-:W-:Y:S01]  /*7820*/  FMNMX.FTZ R153, R15, R0, !PT ;  /* 0x000000000f997209 */ /* 0x000fe20007810000 */
[--C-:B------:R-:W-:Y:S01]  /*7830*/  FFMA.FTZ R168, R143, UR11, -R169.reuse ;  /* 0x0000000b8fa87c23 */ /* 0x100fe200080108a9 */
[----:B------:R-:W-:Y:S01]  /*7840*/  FSEL R132, R132, -INF , !P2 ;  /* 0xff80000084847808 */ /* 0x000fe20005000000 */
[--C-:B------:R-:W-:Y:S01]  /*7850*/  FFMA.FTZ R21, R166, UR11, -R169.reuse ;  /* 0x0000000ba6157c23 */ /* 0x100fe200080108a9 */
[----:B------:R-:W-:Y:S01]  /*7860*/  FMNMX.FTZ R0, R120, R153, !PT ;  /* 0x0000009978007209 */ /* 0x000fe20007810000 */
[--C-:B------:R-:W-:Y:S01]  /*7870*/  FFMA.FTZ R184, R156, UR11, -R169.reuse ;  /* 0x0000000b9cb87c23 */ /* 0x100fe200080108a9 */
[--C-:B------:R-:W-:Y:S01]  /*7880*/  FFMA.FTZ R157, R157, UR11, -R169.reuse ;  /* 0x0000000b9d9d7c23 */ /* 0x100fe200080108a9 */
        /* <DEDUP_REMOVED lines=20> */
[----:B------:R-:W-:Y:S01]  /*79d0*/  FFMA.FTZ R169, R141, UR11, -R169 ;  /* 0x0000000b8da97c23 */ /* 0x000fe200080108a9 */
[----:B------:R-:W-:Y:S01]  /*79e0*/  FMNMX.FTZ R153, R127, R0, !PT ;  /* 0x000000007f997209 */ /* 0x000fe20007810000 */
[----:B------:R-:W-:Y:S01]  /*79f0*/  MUFU.EX2 R21, R21 ;  /* 0x0000001500157308 */ /* 0x000fe20000000800 */
[----:B------:R-:W-:-:S02]  /*7a00*/  FSEL R140, R9, RZ, P1 ;  /* 0x000000ff098c7208 */ /* 0x000fc40000800000 */
[----:B------:R-:W-:-:S03]  /*7a10*/  FMNMX.FTZ R0, R128, R153, !PT ;  /* 0x0000009980007209 */ /* 0x000fc60007810000 */
[----:B------:R-:W-:Y:S01]  /*7a20*/  FADD.FTZ R140, -R140, R11 ;  /* 0x0000000b8c8c7221 */ /* 0x000fe20000010100 */
[----:B------:R-:W-:Y:S01]  /*7a30*/  FMNMX.FTZ R153, R129, R0, !PT ;  /* 0x0000000081997209 */ /* 0x000fe20007810000 */
[----:B------:R-:W-:Y:S03]  /*7a40*/  MUFU.EX2 R188, R188 ;  /* 0x000000bc00bc7308 */ /* 0x000fe60000000800 */
[----:B------:R-:W-:-:S04]  /*7a50*/  FMNMX.FTZ R0, R130, R153, !PT ;  /* 0x0000009982007209 */ /* 0x000fc80007810000 */
        /* <DEDUP_REMOVED lines=14> */
[----:B------:R-:W-:-:S05]  /*7b40*/  FMNMX.FTZ R161, R132, R161, !PT ;  /* 0x000000a184a17209 */ /* 0x000fca0007810000 */
[----:B------:R-:W0:Y:S01]  /*7b50*/  SHFL.BFLY PT, R0, R161, 0x2, 0x1f ;  /* 0x0c401f00a1007f89 */ /* 0x000e2200000e0000 */
[----:B------:R-:W-:Y:S08]  /*7b60*/  MUFU.EX2 R155, R155 ;  /* 0x0000009b009b7308 */ /* 0x000ff00000000800 */
[----:B------:R-:W-:Y:S08]  /*7b70*/  MUFU.EX2 R180, R180 ;  /* 0x000000b400b47308 */ /* 0x000ff00000000800 */
[----:B------:R-:W-:Y:S01]  /*7b80*/  MUFU.EX2 R153, R162 ;  /* 0x000000a200997308 */ /* 0x000fe20000000800 */
[----:B0-----:R-:W-:-:S07]  /*7b90*/  FMNMX.FTZ R0, R161, R0, !PT ;  /* 0x00000000a1007209 */ /* 0x001fce0007810000 */
[----:B------:R-:W-:Y:S01]  /*7ba0*/  MUFU.EX2 R182, R182 ;  /* 0x000000b600b67308 */ /* 0x000fe20000000800 */
[----:B------:R-:W0:Y:S07]  /*7bb0*/  SHFL.BFLY PT, R161, R0, 0x1, 0x1f ;  /* 0x0c201f0000a17f89 */ /* 0x000e2e00000e0000 */
[----:B------:R-:W-:Y:S08]  /*7bc0*/  MUFU.EX2 R131, R131 ;  /* 0x0000008300837308 */ /* 0x000ff00000000800 */
[----:B------:R-:W-:Y:S08]  /*7bd0*/  MUFU.EX2 R176, R176 ;  /* 0x000000b000b07308 */ /* 0x000ff00000000800 */
[----:B------:R-:W-:Y:S01]  /*7be0*/  MUFU.EX2 R145, R145 ;  /* 0x0000009100917308 */ /* 0x000fe20000000800 */
[----:B0-----:R-:W-:Y:S01]  /*7bf0*/  FMNMX.FTZ R10, R0, R161, !PT ;  /* 0x000000a1000a7209 */ /* 0x001fe20007810000 */
[----:B------:R-:W-:-:S03]  /*7c00*/  FMUL.FTZ R0, R140, UR11 ;  /* 0x0000000b8c007c20 */ /* 0x000fc60008410000 */
[C---:B------:R-:W-:Y:S01]  /*7c10*/  FSETP.NEU.FTZ.AND P1, PT, R10.reuse, -INF , PT ;  /* 0xff8000000a00780b */ /* 0x040fe20003f3d000 */
[----:B------:R-:W-:Y:S02]  /*7c20*/  FMUL.FTZ R141, R10, UR11 ;  /* 0x0000000b0a8d7c20 */ /* 0x000fe40008410000 */
[----:B------:R-:W-:Y:S03]  /*7c30*/  MUFU.EX2 R178, R178 ;  /* 0x000000b200b27308 */ /* 0x000fe60000000800 */
[----:B------:R-:W-:-:S05]  /*7c40*/  FSEL R141, R141, RZ, P1 ;  /* 0x000000ff8d8d7208 */ /* 0x000fca0000800000 */
[----:B------:R-:W0:Y:S01]  /*7c50*/  MUFU.EX2 R0, R0 ;  /* 0x0000000000007308 */ /* 0x000e220000000800 */
[--C-:B------:R-:W-:Y:S01]  /*7c60*/  FFMA.FTZ R191, R20, UR11, -R141.reuse ;  /* 0x0000000b14bf7c23 */ /* 0x100fe2000801088d */
[--C-:B------:R-:W-:Y:S01]  /*7c70*/  FFMA.FTZ R20, R15, UR11, -R141.reuse ;  /* 0x0000000b0f147c23 */ /* 0x100fe2000801088d */
[----:B------:R-:W-:Y:S01]  /*7c80*/  FSEL R15, R10, RZ, P1 ;  /* 0x000000ff0a0f7208 */ /* 0x000fe20000800000 */
[--C-:B------:R-:W-:Y:S01]  /*7c90*/  FFMA.FTZ R189, R167, UR11, -R141.reuse ;  /* 0x0000000ba7bd7c23 */ /* 0x100fe2000801088d */
[--C-:B------:R-:W-:Y:S01]  /*7ca0*/  FFMA.FTZ R140, R2, UR11, -R141.reuse ;  /* 0x0000000b028c7c23 */ /* 0x100fe2000801088d */
[--C-:B------:R-:W-:Y:S01]  /*7cb0*/  FFMA.FTZ R185, R120, UR11, -R141.reuse ;  /* 0x0000000b78b97c23 */ /* 0x100fe2000801088d */
[--C-:B------:R-:W-:Y:S01]  /*7cc0*/  FFMA.FTZ R120, R121, UR11, -R141.reuse ;  /* 0x0000000b79787c23 */ /* 0x100fe2000801088d */
[----:B------:R-:W-:Y:S01]  /*7cd0*/  FADD.FTZ R15, -R15, R12 ;  /* 0x0000000c0f0f7221 */ /* 0x000fe20000010100 */
[----:B------:R-:W-:Y:S01]  /*7ce0*/  MUFU.EX2 R191, R191 ;  /* 0x000000bf00bf7308 */ /* 0x000fe20000000800 */
[--C-:B------:R-:W-:Y:S01]  /*7cf0*/  FFMA.FTZ R187, R122, UR11, -R141.reuse ;  /* 0x0000000b7abb7c23 */ /* 0x100fe2000801088d */
[--C-:B------:R-:W-:Y:S01]  /*7d00*/  FFMA.FTZ R122, R123, UR11, -R141.reuse ;  /* 0x0000000b7b7a7c23 */ /* 0x100fe2000801088d */
[----:B------:R-:W-:Y:S01]  /*7d10*/  FMUL.FTZ R15, R15, UR11 ;  /* 0x0000000b0f0f7c20 */ /* 0x000fe20008410000 */
[--C-:B------:R-:W-:Y:S01]  /*7d20*/  FFMA.FTZ R12, R128, UR11, -R141.reuse ;  /* 0x0000000b800c7c23 */ /* 0x100fe2000801088d */
[--C-:B------:R-:W-:Y:S01]  /*7d30*/  FFMA.FTZ R128, R130, UR11, -R141.reuse ;  /* 0x0000000b82807c23 */ /* 0x100fe2000801088d */
[--C-:B------:R-:W-:Y:S01]  /*7d40*/  FFMA.FTZ R130, R134, UR11, -R141.reuse ;  /* 0x0000000b86827c23 */ /* 0x100fe2000801088d */
[----:B------:R-:W-:Y:S01]  /*7d50*/  FFMA.FTZ R181, R124, UR11, -R141 ;  /* 0x0000000b7cb57c23 */ /* 0x000fe2000801088d */
[----:B------:R-:W-:Y:S01]  /*7d60*/  MUFU.EX2 R189, R189 ;  /* 0x000000bd00bd7308 */ /* 0x000fe20000000800 */
[----:B0-----:R-:W-:Y:S01]  /*7d70*/  FFMA.FTZ R121, R0, R8, R21 ;  /* 0x0000000800797223 */ /* 0x001fe20000010015 */
[--C-:B------:R-:W-:Y:S01]  /*7d80*/  FFMA.FTZ R124, R125, UR11, -R141.reuse ;  /* 0x0000000b7d7c7c23 */ /* 0x100fe2000801088d */
[--C-:B------:R-:W-:Y:S01]  /*7d90*/  FFMA.FTZ R183, R127, UR11, -R141.reuse ;  /* 0x0000000b7fb77c23 */ /* 0x100fe2000801088d */
[----:B------:R-:W-:Y:S01]  /*7da0*/  FFMA.FTZ R177, R129, UR11, -R141 ;  /* 0x0000000b81b17c23 */ /* 0x000fe2000801088d */
[----:B------:R-:W-:Y:S01]  /*7db0*/  FADD.FTZ R121, R188, R121 ;  /* 0x00000079bc797221 */ /* 0x000fe20000010000 */
[--C-:B------:R-:W-:Y:S01]  /*7dc0*/  FFMA.FTZ R179, R133, UR11, -R141.reuse ;  /* 0x0000000b85b37c23 */ /* 0x100fe2000801088d */
[----:B------:R-:W-:Y:S01]  /*7dd0*/  FFMA.FTZ R175, R138, UR11, -R141 ;  /* 0x0000000b8aaf7c23 */ /* 0x000fe2000801088d */
[----:B------:R0:W1:Y:S01]  /*7de0*/  MUFU.EX2 R2, R15 ;  /* 0x0000000f00027308 */ /* 0x0000620000000800 */
[----:B------:R-:W-:Y:S01]  /*7df0*/  FADD.FTZ R134, R190, R121 ;  /* 0x00000079be867221 */ /* 0x000fe20000010000 */
[--C-:B------:R-:W-:Y:S01]  /*7e00*/  FFMA.FTZ R173, R135, UR11, -R141.reuse ;  /* 0x0000000b87ad7c23 */ /* 0x100fe2000801088d */
[--C-:B------:R-:W-:Y:S01]  /*7e10*/  FFMA.FTZ R139, R139, UR11, -R141.reuse ;  /* 0x0000000b8b8b7c23 */ /* 0x100fe2000801088d */
[--C-:B------:R-:W-:Y:S01]  /*7e20*/  FFMA.FTZ R126, R126, UR11, -R141.reuse ;  /* 0x0000000b7e7e7c23 */ /* 0x100fe2000801088d */
[--C-:B------:R-:W-:Y:S01]  /*7e30*/  FFMA.FTZ R154, R154, UR11, -R141.reuse ;  /* 0x0000000b9a9a7c23 */ /* 0x100fe2000801088d */
[----:B------:R-:W-:-:S02]  /*7e40*/  FFMA.FTZ R132, R132, UR11, -R141 ;  /* 0x0000000b84847c23 */ /* 0x000fc4000801088d */
[----:B------:R-:W2:Y:S01]  /*7e50*/  MUFU.EX2 R140, R140 ;  /* 0x0000008c008c7308 */ /* 0x000ea20000000800 */
[----:B0-----:R-:W-:-:S04]  /*7e60*/  FADD.FTZ R15, R159, R134 ;  /* 0x000000869f0f7221 */ /* 0x001fc80000010000 */
[----:B------:R-:W-:-:S03]  /*7e70*/  FADD.FTZ R134, R184, R15 ;  /* 0x0000000fb8867221 */ /* 0x000fc60000010000 */
[----:B------:R-:W0:Y:S01]  /*7e80*/  MUFU.EX2 R20, R20 ;  /* 0x0000001400147308 */ /* 0x000e220000000800 */
[----:B-1----:R-:W-:Y:S01]  /*7e90*/  FFMA.FTZ R3, R2, R3, R189 ;  /* 0x0000000302037223 */ /* 0x002fe200000100bd */
[----:B------:R-:W-:Y:S01]  /*7ea0*/  FADD.FTZ R15, R157, R134 ;  /* 0x000000869d0f7221 */ /* 0x000fe20000010000 */
[----:B------:R-:W-:-:S03]  /*7eb0*/  FFMA.FTZ R134, R136, UR11, -R141 ;  /* 0x0000000b88867c23 */ /* 0x000fc6000801088d */
[----:B------:R-:W-:Y:S02]  /*7ec0*/  FADD.FTZ R136, R186, R15 ;  /* 0x0000000fba887221 */ /* 0x000fe40000010000 */
[----:B------:R-:W1:Y:S01]  /*7ed0*/  MUFU.EX2 R185, R185 ;  /* 0x000000b900b97308 */ /* 0x000e620000000800 */
[----:B--2---:R-:W-:Y:S01]  /*7ee0*/  FADD.FTZ R8, R140, R3 ;  /* 0x000000038c087221 */ /* 0x004fe20000010000 */
[----:B------:R-:W-:-:S03]  /*7ef0*/  FADD.FTZ R15, R155, R136 ;  /* 0x000000889b0f7221 */ /* 0x000fc60000010000 */
[----:B------:R-:W-:Y:S01]  /*7f00*/  FADD.FTZ R3, R191, R8 ;  /* 0x00000008bf037221 */ /* 0x000fe20000010000 */
[----:B------:R-:W-:Y:S02]  /*7f10*/  FADD.FTZ R136, R180, R15 ;  /* 0x0000000fb4887221 */ /* 0x000fe40000010000 */
[----:B------:R-:W2:Y:S01]  /*7f20*/  MUFU.EX2 R120, R120 ;  /* 0x0000007800787308 */ /* 0x000ea20000000800 */
[----:B0-----:R-:W-:Y:S01]  /*7f30*/  FADD.FTZ R8, R20, R3 ;  /* 0x0000000314087221 */ /* 0x001fe20000010000 */
[----:B------:R-:W-:Y:S01]  /*7f40*/  FADD.FTZ R15, R153, R136 ;  /* 0x00000088990f7221 */ /* 0x000fe20000010000 */
[----:B------:R-:W-:-:S03]  /*7f50*/  FFMA.FTZ R136, R137, UR11, -R141 ;  /* 0x0000000b89887c23 */ /* 0x000fc6000801088d */
[----:B------:R-:W-:Y:S02]  /*7f60*/  FADD.FTZ R138, R182, R15 ;  /* 0x0000000fb68a7221 */ /* 0x000fe40000010000 */
[----:B------:R-:W0:Y:S01]  /*7f70*/  MUFU.EX2 R187, R187 ;  /* 0x000000bb00bb7308 */ /* 0x000e220000000800 */
[----:B-1----:R-:W-:Y:S01]  /*7f80*/  FADD.FTZ R3, R185, R8 ;  /* 0x00000008b9037221 */ /* 0x002fe20000010000 */
[----:B------:R-:W-:-:S04]  /*7f90*/  FADD.FTZ R15, R131, R138 ;  /* 0x0000008a830f7221 */ /* 0x000fc80000010000 */
[----:B------:R-:W-:Y:S02]  /*7fa0*/  FADD.FTZ R138, R176, R15 ;  /* 0x0000000fb08a7221 */ /* 0x000fe40000010000 */
[----:B------:R-:W1:Y:S01]  /*7fb0*/  MUFU.EX2 R122, R122 ;  /* 0x0000007a007a7308 */ /* 0x000e620000000800 */
[----:B--2---:R-:W-:Y:S01]  /*7fc0*/  FADD.FTZ R8, R120, R3 ;  /* 0x0000000378087221 */ /* 0x004fe20000010000 */
[----:B------:R-:W-:-:S04]  /*7fd0*/  FADD.FTZ R15, R145, R138 ;  /* 0x0000008a910f7221 */ /* 0x000fc80000010000 */
[----:B------:R-:W-:Y:S02]  /*7fe0*/  FADD.FTZ R138, R178, R15 ;  /* 0x0000000fb28a7221 */ /* 0x000fe40000010000 */
        /* <DEDUP_REMOVED lines=54> */
.L_x_1008:
[----:B------:R-:W-:Y:S01]  /*8350*/  UIADD3 UR6, UR6, 0x30860, URZ ;  /* 0x0003086006067890 */ /* 0x000fe2000fffe03f */
[C---:B------:R-:W-:Y:S01]  /*8360*/  ISETP.GT.AND P1, PT, R13.reuse, UR50, PT ;  /* 0x000000320d007c0c */ /* 0x040fe2000bf24270 */
[----:B------:R-:W-:Y:S01]  /*8370*/  UMOV UR41, UR39 ;  /* 0x0000002700297c82 */ /* 0x000fe20008000000 */
[----:B------:R-:W-:Y:S01]  /*8380*/  UMOV UR4, UR38 ;  /* 0x0000002600047c82 */ /* 0x000fe20008000000 */
[----:B------:R-:W-:Y:S01]  /*8390*/  UPRMT UR6, UR61, 0x654, UR6 ;  /* 0x000006543d067896 */ /* 0x000fe20008000006 */
[----:B------:R-:W-:Y:S01]  /*83a0*/  F2FP.BF16.F32.PACK_AB R183, R12, R183 ;  /* 0x000000b70cb7723e */ /* 0x000fe200000010ff */
[----:B------:R-:W-:Y:S01]  /*83b0*/  VIADD R13, R13, 0xffffffff ;  /* 0xffffffff0d0d7836 */ /* 0x000fe20000000000 */
[----:B------:R-:W-:Y:S01]  /*83c0*/  F2FP.BF16.F32.PACK_AB R170, R11, R170 ;  /* 0x000000aa0baa723e */ /* 0x000fe200000010ff */
[----:B------:R-:W-:Y:S01]  /*83d0*/  IMAD.MOV.U32 R12, RZ, RZ, R10 ;  /* 0x000000ffff0c7224 */ /* 0x000fe200078e000a */
[----:B------:R-:W-:Y:S01]  /*83e0*/  F2FP.BF16.F32.PACK_AB R188, R188, R21 ;  /* 0x00000015bcbc723e */ /* 0x000fe200000010ff */
[----:B------:R-:W-:Y:S01]  /*83f0*/  IMAD.MOV.U32 R11, RZ, RZ, R9 ;  /* 0x000000ffff0b7224 */ /* 0x000fe200078e0009 */
[----:B------:R-:W-:-:S02]  /*8400*/  F2FP.BF16.F32.PACK_AB R189, R140, R189 ;  /* 0x000000bd8cbd723e */ /* 0x000fc400000010ff */
[----:B------:R-:W-:Y:S01]  /*8410*/  SYNCS.ARRIVE.TRANS64.RED.A1T0 RZ, [UR6], RZ ;  /* 0x000000ffffff79a7 */ /* 0x000fe20008100406 */
        /* <DEDUP_REMOVED lines=21> */
.L_x_990:
[----:B------:R-:W-:Y:S01]  /*8570*/  ISETP.NE.AND P2, PT, R199, 0x1, PT ;  /* 0x00000001c700780c */ /* 0x000fe20003f45270 */
[----:B------:R-:W-:Y:S01]  /*8580*/  UIADD3 UR4, UR42, 0x7f, URZ ;  /* 0x0000007f2a047890 */ /* 0x000fe2000fffe03f */
[----:B------:R-:W-:Y:S02]  /*8590*/  IADD3 R14, R17, 0x1, -R14 ;  /* 0x00000001110e7810 */ /* 0x000fe40007ffe80e */
[----:B------:R-:W-:-:S09]  /*85a0*/  LOP3.LUT P1, RZ, R16, 0x80000, RZ, 0xc0, !PT ;  /* 0x0008000010ff7812 */ /* 0x000fd2000782c0ff */
[----:B------:R-:W0:Y:S08]  /*85b0*/  @P2 LDC R11, c[0x0][0x44c] ;  /* 0x00011300ff0b2b82 */ /* 0x000e300000000800 */
[----:B------:R-:W1:Y:S01]  /*85c0*/  @P2 LDC R15, c[0x0][0x450] ;  /* 0x00011400ff0f2b82 */ /* 0x000e620000000800 */
[----:B0-----:R-:W-:-:S04]  /*85d0*/  @P2 IMAD.HI.U32 R12, R11, UR4, RZ ;  /* 0x000000040b0c2c27 */ /* 0x001fc8000f8e00ff */
[----:B------:R-:W-:Y:S01]  /*85e0*/  IMAD.U32 R11, RZ, RZ, UR4 ;  /* 0x00000004ff0b7e24 */ /* 0x000fe2000f8e00ff */
[----:B-1----:R-:W-:-:S05]  /*85f0*/  @P2 SHF.R.U32.HI R11, RZ, R15, R12 ;  /* 0x0000000fff0b2219 */ /* 0x002fca000001160c */
[----:B------:R-:W-:-:S04]  /*8600*/  IMAD.IADD R11, R14, 0x1, R11 ;  /* 0x000000010e0b7824 */ /* 0x000fc800078e020b */
[----:B------:R-:W-:-:S05]  /*8610*/  VIADD R12, R11, -UR55 ;  /* 0x800000370b0c7c36 */ /* 0x000fca0008000000 */
[----:B------:R-:W-:Y:S01]  /*8620*/  R2UR UR14, R12 ;  /* 0x000000000c0e72ca */ /* 0x000fe200000e0000 */
[----:B------:R-:W-:-:S14]  /*8630*/  @!P1 BRA `(.L_x_1010) ;  /* 0x0000000000509947 */ /* 0x000fdc0003800000 */
[----:B------:R-:W-:-:S13]  /*8640*/  R2UR UR10, R11 ;  /* 0x000000000b0a72ca */ /* 0x000fda00000e0000 */
[----:B------:R-:W-:-:S06]  /*8650*/  UISETP.GT.AND UP0, UPT, UR10, -0x1, UPT ;  /* 0xffffffff0a00788c */ /* 0x000fcc000bf04270 */
[----:B------:R-:W-:-:S13]  /*8660*/  PLOP3.LUT P1, PT, PT, PT, UP0, 0x80, 0x0 ;  /* 0x000000000000781c */ /* 0x000fda0003f2f008 */
[----:B------:R-:W-:Y:S05]  /*8670*/  @P1 BRA `(.L_x_1011) ;  /* 0x0000000000201947 */ /* 0x000fea0003800000 */
[----:B------:R-:W-:Y:S01]  /*8680*/  ULDC UR15, c[0x0][0x9e4] ;  /* 0x00027900000f7ab9 */ /* 0x000fe20000000800 */
[----:B------:R-:W-:Y:S02]  /*8690*/  ULOP3.LUT UR10, URZ, UR10, URZ, 0x33, !UPT ;  /* 0x0000000a3f0a7292 */ /* 0x000fe4000f8e333f */
[----:B------:R-:W-:-:S11]  /*86a0*/  UISETP.NE.AND UP0, UPT, UR15, 0x1, UPT ;  /* 0x000000010f00788c */ /* 0x000fd6000bf05270 */
[----:B------:R-:W-:Y:S02]  /*86b0*/  @UP0 ULDC.64 UR4, c[0x0][0x9e8] ;  /* 0x00027a0000040ab9 */ /* 0x000fe40000000a00 */
[----:B------:R-:W-:-:S04]  /*86c0*/  UIMAD.WIDE.U32 UR6, UR10, UR4, URZ ;  /* 0x000000040a0672a5 */ /* 0x000fc8000f8e003f */
[----:B------:R-:W-:-:S04]  /*86d0*/  @UP0 USHF.R.U32.HI UR10, URZ, UR5, UR7 ;  /* 0x000000053f0a0299 */ /* 0x000fc80008011607 */
[----:B------:R-:W-:Y:S01]  /*86e0*/  ULOP3.LUT UR10, URZ, UR10, URZ, 0x33, !UPT ;  /* 0x0000000a3f0a7292 */ /* 0x000fe2000f8e333f */
[----:B------:R-:W-:Y:S11]  /*86f0*/  BRA `(.L_x_1012) ;  /* 0x0000000000147947 */ /* 0x000ff60003800000 */
.L_x_1011:
[----:B------:R-:W-:Y:S02]  /*8700*/  ULDC UR15, c[0x0][0x9e4] ;  /* 0x00027900000f7ab9 */ /* 0x000fe40000000800 */
[----:B------:R-:W-:-:S11]  /*8710*/  UISETP.NE.AND UP0, UPT, UR15, 0x1, UPT ;  /* 0x000000010f00788c */ /* 0x000fd6000bf05270 */
[----:B------:R-:W-:Y:S02]  /*8720*/  @UP0 ULDC.64 UR4, c[0x0][0x9e8] ;  /* 0x00027a0000040ab9 */ /* 0x000fe40000000a00 */
[----:B------:R-:W-:-:S04]  /*8730*/  UIMAD.WIDE.U32 UR6, UR10, UR4, URZ ;  /* 0x000000040a0672a5 */ /* 0x000fc8000f8e003f */
[----:B------:R-:W-:-:S12]  /*8740*/  @UP0 USHF.R.U32.HI UR10, URZ, UR5, UR7 ;  /* 0x000000053f0a0299 */ /* 0x000fd80008011607 */
.L_x_1012:
[----:B------:R-:W-:-:S04]  /*8750*/  UIMAD UR10, UR10, UR15, URZ ;  /* 0x0000000f0a0a72a4 */ /* 0x000fc8000f8e023f */
[----:B------:R-:W-:-:S04]  /*8760*/  UISETP.LT.AND UP0, UPT, UR14, UR10, UPT ;  /* 0x0000000a0e00728c */ /* 0x000fc8000bf01270 */
[----:B------:R-:W-:-:S12]  /*8770*/  USEL UR14, UR14, UR10, !UP0 ;  /* 0x0000000a0e0e7287 */ /* 0x000fd8000c000000 */
.L_x_1010:
[----:B------:R-:W-:-:S04]  /*8780*/  UIADD3 UR4, UR14, 0x5f, URZ ;  /* 0x0000005f0e047890 */ /* 0x000fc8000fffe03f */
[----:B------:R-:W-:-:S04]  /*8790*/  UIMAD.WIDE UR4, UR4, 0x2aaaaaab, URZ ;  /* 0x2aaaaaab040478a5 */ /* 0x000fc8000f8e023f */
[----:B------:R-:W-:-:S04]  /*87a0*/  USHF.R.U32.HI UR4, URZ, 0x1f, UR5 ;  /* 0x0000001f3f047899 */ /* 0x000fc80008011605 */
[----:B------:R-:W-:-:S04]  /*87b0*/  ULEA.HI.SX32 UR4, UR5, UR4, 0x1c ;  /* 0x0000000405047291 */ /* 0x000fc8000f8fe23f */
[----:B------:R-:W-:-:S04]  /*87c0*/  UISETP.LT.AND UP0, UPT, UR60, UR4, UPT ;  /* 0x000000043c00728c */ /* 0x000fc8000bf01270 */
[----:B------:R-:W-:-:S06]  /*87d0*/  USEL UR50, UR60, UR4, !UP0 ;  /* 0x000000043c327287 */ /* 0x000fcc000c000000 */
[----:B------:R-:W-:-:S13]  /*87e0*/  ISETP.GE.AND P1, PT, R13, UR50, PT ;  /* 0x000000320d007c0c */ /* 0x000fda000bf26270 */
[----:B------:R-:W-:Y:S05]  /*87f0*/  @!P1 BRA `(.L_x_1013) ;  /* 0x0000002400189947 */ /* 0x000fea0003800000 */
[----:B------:R-:W-:Y:S01]  /*8800*/  IMAD.MOV.U32 R11, RZ, RZ, R10 ;  /* 0x000000ffff0b7224 */ /* 0x000fe200078e000a */
[----:B------:R-:W-:Y:S01]  /*8810*/  UMOV UR41, UR39 ;  /* 0x0000002700297c82 */ /* 0x000fe20008000000 */
[----:B------:R-:W-:Y:S01]  /*8820*/  IMAD.MOV.U32 R12, RZ, RZ, R9 ;  /* 0x000000ffff0c7224 */ /* 0x000fe200078e0009 */
[----:B------:R-:W-:Y:S01]  /*8830*/  UMOV UR4, UR38 ;  /* 0x0000002600047c82 */ /* 0x000fe20008000000 */
[----:B------:R-:W-:Y:S01]  /*8840*/  ULDC UR5, c[0x0][0x9d8] ;  /* 0x0002760000057ab9 */ /* 0x000fe20000000800 */
[----:B------:R-:W-:-:S05]  /*8850*/  ULDC UR51, c[0x0][0x988] ;  /* 0x0002620000337ab9 */ /* 0x000fca0000000800 */
.L_x_1024:
[----:B------:R-:W-:-:S04]  /*8860*/  UISETP.NE.AND UP0, UPT, UR4, 0x1, UPT ;  /* 0x000000010400788c */ /* 0x000fc8000bf05270 */
[----:B------:R-:W-:-:S04]  /*8870*/  USEL UR39, URZ, 0x1, UP0 ;  /* 0x000000013f277887 */ /* 0x000fc80008000000 */
[----:B------:R-:W-:Y:S01]  /*8880*/  ULOP3.LUT UR39, UR41, UR39, URZ, 0x3c, !UPT ;  /* 0x0000002729277292 */ /* 0x000fe2000f8e3c3f */
[----:B------:R-:W-:Y:S11]  /*8890*/  @!P0 BRA `(.L_x_1014) ;  /* 0x0000000000048947 */ /* 0x000ff60003800000 */
[----:B------:R-:W-:Y:S01]  /*88a0*/  BPT.TRAP 0x1 ;  /* 0x000000040000795c */ /* 0x000fe20000300000 */
.L_x_1014:
        /* <DEDUP_REMOVED lines=9> */
.L_x_1015:
[----:B-1----:R-:W-:Y:S05]  /*8940*/  @P1 BRA `(.L_x_1016) ;  /* 0x0000000000081947 */ /* 0x002fea0003800000 */
[----:B------:R-:W1:Y:S02]  /*8950*/  SYNCS.PHASECHK.TRANS64.TRYWAIT P1, [UR7+0x30830], R9 ;  /* 0x03083009ff0075a7 */ /* 0x000e640008020147 */
[----:B-1----:R-:W-:Y:S05]  /*8960*/  @!P1 BRA `(.L_x_1017) ;  /* 0x000000d400b89947 */ /* 0x002fea0003800000 */
.L_x_1016:
        /* <DEDUP_REMOVED lines=169> */
.L_x_1018:
[----:B------:R-:W-:Y:S01]  /*9400*/  ULEA UR6, UR4, UR40, 0x3 ;  /* 0x0000002804067291 */ /* 0x000fe2000f8e183f */
[----:B------:R-:W-:-:S05]  /*9410*/  IMAD.U32 R0, RZ, RZ, UR41 ;  /* 0x00000029ff007e24 */ /* 0x000fca000f8e00ff */
[----:B------:R-:W-:-:S04]  /*9420*/  SHF.L.U32 R0, R0, 0x1f, RZ ;  /* 0x0000001f00007819 */ /* 0x000fc800000006ff */
[----:B------:R2:W3:Y:S01]  /*9430*/  SYNCS.PHASECHK.TRANS64.TRYWAIT P1, [UR6+0x30850], R0 ;  /* 0x03085000ff0075a7 */ /* 0x0004e20008020146 */
[----:B------:R-:W-:Y:S05]  /*9440*/  @!P0 BRA `(.L_x_1019) ;  /* 0x0000000000048947 */ /* 0x000fea0003800000 */
[----:B------:R-:W-:Y:S01]  /*9450*/  BPT.TRAP 0x1 ;  /* 0x000000040000795c */ /* 0x000fe20000300000 */
.L_x_1019:
[----:B---3--:R-:W-:Y:S05]  /*9460*/  @P1 BRA `(.L_x_1020) ;  /* 0x0000000000081947 */ /* 0x008fea0003800000 */
[----:B------:R-:W3:Y:S02]  /*9470*/  SYNCS.PHASECHK.TRANS64.TRYWAIT P1, [UR6+0x30850], R0 ;  /* 0x03085000ff0075a7 */ /* 0x000ee40008020146 */
[----:B---3--:R-:W-:Y:S05]  /*9480*/  @!P1 BRA `(.L_x_1021) ;  /* 0x000000cc00089947 */ /* 0x008fea0003800000 */
.L_x_1020:
        /* <DEDUP_REMOVED lines=37> */
.L_x_1022:
        /* <DEDUP_REMOVED lines=23> */
[----:B01----:R-:W-:Y:S01]  /*9850*/  FMNMX.FTZ R9, R169, R12, !PT ;  /* 0x0000000ca9097209 */ /* 0x003fe20007810000 */
        /* <DEDUP_REMOVED lines=12> */
[----:B------:R-:W-:Y:S01]  /*9920*/  FMUL.FTZ R143, R148, UR5 ;  /* 0x00000005948f7c20 */ /* 0x000fe20008410000 */
[----:B------:R-:W-:Y:S01]  /*9930*/  FMUL.FTZ R130, R150, UR5 ;  /* 0x0000000596827c20 */ /* 0x000fe20008410000 */
[----:B------:R-:W1:Y:S01]  /*9940*/  MUFU.TANH R170, R170 ;  /* 0x000000aa00aa7308 */ /* 0x000e620000002400 */
        /* <DEDUP_REMOVED lines=19> */
[----:B------:R-:W-:Y:S01]  /*9a80*/  UMOV UR11, UR51 ;  /* 0x00000033000b7c82 */ /* 0x000fe20008000000 */
[----:B------:R-:W-:-:S03]  /*9a90*/  UIADD3 UR7, UR7, 0x30840, URZ ;  /* 0x0003084007077890 */ /* 0x000fc6000fffe03f */
[----:B------:R-:W1:Y:S01]  /*9aa0*/  MUFU.TANH R21, R21 ;  /* 0x0000001500157308 */ /* 0x000e620000002400 */
[----:B--2---:R-:W-:Y:S01]  /*9ab0*/  FMNMX.FTZ R2, R20, R149, !PT ;  /* 0x0000009514027209 */ /* 0x004fe20007810000 */
[----:B------:R-:W-:Y:S01]  /*9ac0*/  FMUL.FTZ R149, R160, UR5 ;  /* 0x00000005a0957c20 */ /* 0x000fe20008410000 */
[----:B------:R-:W-:-:S05]  /*9ad0*/  UPRMT UR7, UR61, 0x654, UR7 ;  /* 0x000006543d077896 */ /* 0x000fca0008000007 */
[----:B------:R-:W2:Y:S01]  /*9ae0*/  MUFU.TANH R172, R172 ;  /* 0x000000ac00ac7308 */ /* 0x000ea20000002400 */
[----:B0-----:R-:W-:-:S03]  /*9af0*/  FMNMX.FTZ R9, R171, R0, !PT ;  /* 0x00000000ab097209 */ /* 0x001fc60007810000 */
[----:B------:R-:W-:Y:S04]  /*9b00*/  SYNCS.ARRIVE.TRANS64.RED.A1T0 RZ, [UR7], RZ ;  /* 0x000000ffffff79a7 */ /* 0x000fe80008100407 */
        /* <DEDUP_REMOVED lines=47> */
[----:B0-----:R-:W-:Y:S01]  /*9e00*/  FMNMX.FTZ R2, R144, R151, !PT ;  /* 0x0000009790027209 */ /* 0x001fe20007810000 */
[----:B------:R-:W-:-:S06]  /*9e10*/  FMUL.FTZ R151, R166, UR5 ;  /* 0x00000005a6977c20 */ /* 0x000fcc0008410000 */
        /* <DEDUP_REMOVED lines=38> */
[----:B0-----:R-:W-:-:S05]  /*a080*/  FMNMX.FTZ R9, R2, R9, !PT ;  /* 0x0000000902097209 */ /* 0x001fca0007810000 */
[C---:B------:R-:W-:Y:S01]  /*a090*/  FADD.FTZ R12, -R9.reuse, R12 ;  /* 0x0000000c090c7221 */ /* 0x040fe20000010100 */
[----:B------:R-:W-:Y:S01]  /*a0a0*/  FMUL.FTZ R158, R9, UR11 ;  /* 0x0000000b099e7c20 */ /* 0x000fe20008410000 */
[----:B-1----:R-:W-:Y:S02]  /*a0b0*/  FMNMX.FTZ R10, R156, R157, !PT ;  /* 0x0000009d9c0a7209 */ /* 0x002fe40007810000 */
[----:B------:R-:W-:Y:S01]  /*a0c0*/  FMUL.FTZ R12, R12, UR11 ;  /* 0x0000000b0c0c7c20 */ /* 0x000fe20008410000 */
[--C-:B------:R-:W-:Y:S01]  /*a0d0*/  FFMA.FTZ R188, R168, UR11, -R158.reuse ;  /* 0x0000000ba8bc7c23 */ /* 0x100fe2000801089e */
[--C-:B------:R-:W-:Y:S01]  /*a0e0*/  FFMA.FTZ R190, R170, UR11, -R158.reuse ;  /* 0x0000000baabe7c23 */ /* 0x100fe2000801089e */
[--C-:B------:R-:W-:Y:S01]  /*a0f0*/  FFMA.FTZ R155, R171, UR11, -R158.reuse ;  /* 0x0000000bab9b7c23 */ /* 0x100fe2000801089e */
[C---:B------:R-:W-:Y:S01]  /*a100*/  FADD.FTZ R11, -R10.reuse, R11 ;  /* 0x0000000b0a0b7221 */ /* 0x040fe20000010100 */
[----:B------:R-:W-:Y:S01]  /*a110*/  FMUL.FTZ R161, R10, UR11 ;  /* 0x0000000b0aa17c20 */ /* 0x000fe20008410000 */
[----:B------:R0:W-:Y:S01]  /*a120*/  MUFU.EX2 R0, R12 ;  /* 0x0000000c00007308 */ /* 0x0001e20000000800 */
[--C-:B------:R-:W-:Y:S01]  /*a130*/  FFMA.FTZ R184, R172, UR11, -R158.reuse ;  /* 0x0000000bacb87c23 */ /* 0x100fe2000801089e */
[----:B------:R-:W-:Y:S01]  /*a140*/  FMUL.FTZ R157, R11, UR11 ;  /* 0x0000000b0b9d7c20 */ /* 0x000fe20008410000 */
[--C-:B------:R-:W-:Y:S01]  /*a150*/  FFMA.FTZ R11, R169, UR11, -R158.reuse ;  /* 0x0000000ba90b7c23 */ /* 0x100fe2000801089e */
[--C-:B------:R-:W-:Y:S01]  /*a160*/  FFMA.FTZ R189, R14, UR11, -R161.reuse ;  /* 0x0000000b0ebd7c23 */ /* 0x100fe200080108a1 */
[--C-:B------:R-:W-:Y:S01]  /*a170*/  FFMA.FTZ R191, R20, UR11, -R161.reuse ;  /* 0x0000000b14bf7c23 */ /* 0x100fe200080108a1 */
[--C-:B------:R-:W-:Y:S01]  /*a180*/  FFMA.FTZ R14, R21, UR11, -R161.reuse ;  /* 0x0000000b150e7c23 */ /* 0x100fe200080108a1 */
[--C-:B------:R-:W-:Y:S01]  /*a190*/  FFMA.FTZ R185, R120, UR11, -R161.reuse ;  /* 0x0000000b78b97c23 */ /* 0x100fe200080108a1 */
[----:B------:R1:W-:Y:S01]  /*a1a0*/  MUFU.EX2 R2, R157 ;  /* 0x0000009d00027308 */ /* 0x0003e20000000800 */
[--C-:B0-----:R-:W-:Y:S01]  /*a1b0*/  FFMA.FTZ R12, R15, UR11, -R161.reuse ;  /* 0x0000000b0f0c7c23 */ /* 0x101fe200080108a1 */
[--C-:B------:R-:W-:Y:S01]  /*a1c0*/  FFMA.FTZ R20, R121, UR11, -R161.reuse ;  /* 0x0000000b79147c23 */ /* 0x100fe200080108a1 */
[--C-:B------:R-:W-:Y:S01]  /*a1d0*/  FFMA.FTZ R186, R174, UR11, -R158.reuse ;  /* 0x0000000baeba7c23 */ /* 0x100fe2000801089e */
[--C-:B------:R-:W-:Y:S01]  /*a1e0*/  FFMA.FTZ R187, R122, UR11, -R161.reuse ;  /* 0x0000000b7abb7c23 */ /* 0x100fe200080108a1 */
[--C-:B------:R-:W-:Y:S01]  /*a1f0*/  FFMA.FTZ R159, R175, UR11, -R158.reuse ;  /* 0x0000000baf9f7c23 */ /* 0x100fe2000801089e */
[--C-:B------:R-:W-:Y:S01]  /*a200*/  FFMA.FTZ R120, R123, UR11, -R161.reuse ;  /* 0x0000000b7b787c23 */ /* 0x100fe200080108a1 */
[--C-:B------:R-:W-:Y:S01]  /*a210*/  FFMA.FTZ R179, R130, UR11, -R161.reuse ;  /* 0x0000000b82b37c23 */ /* 0x100fe200080108a1 */
[----:B------:R-:W0:Y:S01]  /*a220*/  MUFU.EX2 R11, R11 ;  /* 0x0000000b000b7308 */ /* 0x000e220000000800 */
[--C-:B-1----:R-:W-:Y:S01]  /*a230*/  FFMA.FTZ R157, R173, UR11, -R158.reuse ;  /* 0x0000000bad9d7c23 */ /* 0x102fe2000801089e */
        /* <DEDUP_REMOVED lines=13> */
[----:B------:R-:W-:Y:S01]  /*a310*/  FFMA.FTZ R126, R129, UR11, -R161 ;  /* 0x0000000b817e7c23 */ /* 0x000fe200080108a1 */
[----:B------:R-:W2:Y:S01]  /*a320*/  MUFU.EX2 R188, R188 ;  /* 0x000000bc00bc7308 */ /* 0x000ea20000000800 */
[----:B0-----:R-:W-:Y:S01]  /*a330*/  FFMA.FTZ R15, R0, R8, R11 ;  /* 0x00000008000f7223 */ /* 0x001fe2000001000b */
[--C-:B------:R-:W-:Y:S01]  /*a340*/  FFMA.FTZ R178, R143, UR11, -R158.reuse ;  /* 0x0000000b8fb27c23 */ /* 0x100fe2000801089e */
[--C-:B------:R-:W-:Y:S01]  /*a350*/  FFMA.FTZ R143, R144, UR11, -R158.reuse ;  /* 0x0000000b908f7c23 */ /* 0x100fe2000801089e */
[--C-:B------:R-:W-:Y:S01]  /*a360*/  FFMA.FTZ R128, R131, UR11, -R161.reuse ;  /* 0x0000000b83807c23 */ /* 0x100fe200080108a1 */
[----:B------:R-:W-:Y:S01]  /*a370*/  FFMA.FTZ R175, R134, UR11, -R161 ;  /* 0x0000000b86af7c23 */ /* 0x000fe200080108a1 */
[--C-:B------:R-:W-:Y:S01]  /*a380*/  FFMA.FTZ R172, R145, UR11, -R158.reuse ;  /* 0x0000000b91ac7c23 */ /* 0x100fe2000801089e */
[--C-:B------:R-:W-:Y:S01]  /*a390*/  FFMA.FTZ R145, R146, UR11, -R158.reuse ;  /* 0x0000000b92917c23 */ /* 0x100fe2000801089e */
[----:B------:R-:W0:Y:S01]  /*a3a0*/  MUFU.EX2 R12, R12 ;  /* 0x0000000c000c7308 */ /* 0x000e220000000800 */
[----:B-1----:R-:W-:Y:S01]  /*a3b0*/  FFMA.FTZ R3, R2, R3, R189 ;  /* 0x0000000302037223 */ /* 0x002fe200000100bd */
[--C-:B------:R-:W-:Y:S01]  /*a3c0*/  FFMA.FTZ R174, R147, UR11, -R158.reuse ;  /* 0x0000000b93ae7c23 */ /* 0x100fe2000801089e */
[--C-:B------:R-:W-:Y:S01]  /*a3d0*/  FFMA.FTZ R147, R148, UR11, -R158.reuse ;  /* 0x0000000b94937c23 */ /* 0x100fe2000801089e */
[--C-:B------:R-:W-:Y:S01]  /*a3e0*/  FFMA.FTZ R168, R149, UR11, -R158.reuse ;  /* 0x0000000b95a87c23 */ /* 0x100fe2000801089e */
[--C-:B------:R-:W-:Y:S01]  /*a3f0*/  FFMA.FTZ R136, R136, UR11, -R161.reuse ;  /* 0x0000000b88887c23 */ /* 0x100fe200080108a1 */
[--C-:B------:R-:W-:Y:S01]  /*a400*/  FFMA.FTZ R149, R150, UR11, -R158.reuse ;  /* 0x0000000b96957c23 */ /* 0x100fe2000801089e */
[----:B------:R-:W-:Y:S01]  /*a410*/  FFMA.FTZ R142, R142, UR11, -R161 ;  /* 0x0000000b8e8e7c23 */ /* 0x000fe200080108a1 */
[----:B------:R-:W1:Y:S01]  /*a420*/  MUFU.EX2 R190, R190 ;  /* 0x000000be00be7308 */ /* 0x000e620000000800 */
[----:B--2---:R-:W-:Y:S01]  /*a430*/  FADD.FTZ R15, R188, R15 ;  /* 0x0000000fbc0f7221 */ /* 0x004fe20000010000 */
[--C-:B------:R-:W-:Y:S01]  /*a440*/  FFMA.FTZ R170, R153, UR11, -R158.reuse ;  /* 0x0000000b99aa7c23 */ /* 0x100fe2000801089e */
[--C-:B------:R-:W-:Y:S01]  /*a450*/  FFMA.FTZ R151, R151, UR11, -R161.reuse ;  /* 0x0000000b97977c23 */ /* 0x100fe200080108a1 */
[----:B------:R-:W-:Y:S01]  /*a460*/  FFMA.FTZ R153, R154, UR11, -R158 ;  /* 0x0000000b9a997c23 */ /* 0x000fe2000801089e */
[----:B------:R-:W-:-:S03]  /*a470*/  FFMA.FTZ R152, R152, UR11, -R161 ;  /* 0x0000000b98987c23 */ /* 0x000fc600080108a1 */
        /* <DEDUP_REMOVED lines=15> */
[----:B-1----:R-:W-:Y:S01]  /*a570*/  FADD.FTZ R15, R157, R130 ;  /* 0x000000829d0f7221 */ /* 0x002fe20000010000 */
[----:B------:R-:W-:-:S06]  /*a580*/  FFMA.FTZ R130, R133, UR11, -R161 ;  /* 0x0000000b85827c23 */ /* 0x000fcc00080108a1 */
        /* <DEDUP_REMOVED lines=16> */
[----:B------:R-:W-:-:S06]  /*a690*/  FFMA.FTZ R132, R135, UR11, -R161 ;  /* 0x0000000b87847c23 */ /* 0x000fcc00080108a1 */
        /* <DEDUP_REMOVED lines=58> */
.L_x_1023:
        /* <DEDUP_REMOVED lines=34> */
.L_x_1013:
[----:B------:R-:W-:-:S13]  /*ac60*/  ISETP.GE.AND P1, PT, R13, UR60, PT ;  /* 0x0000003c0d007c0c */ /* 0x000fda000bf26270 */
[----:B------:R-:W-:Y:S05]  /*ac70*/  @!P1 BRA `(.L_x_1025) ;  /* 0x0000003400cc9947 */ /* 0x000fea0003800000 */
[----:B------:R-:W-:Y:S01]  /*ac80*/  IMAD.MOV.U32 R12, RZ, RZ, R10 ;  /* 0x000000ffff0c7224 */ /* 0x000fe200078e000a */
[----:B------:R-:W-:Y:S01]  /*ac90*/  UMOV UR7, UR39 ;  /* 0x0000002700077c82 */ /* 0x000fe20008000000 */
[----:B------:R-:W-:Y:S01]  /*aca0*/  IMAD.MOV.U32 R11, RZ, RZ, R9 ;  /* 0x000000ffff0b7224 */ /* 0x000fe200078e0009 */
[----:B------:R-:W-:Y:S01]  /*acb0*/  UMOV UR4, UR38 ;  /* 0x0000002600047c82 */ /* 0x000fe20008000000 */
[----:B------:R-:W-:Y:S01]  /*acc0*/  ULDC UR41, c[0x0][0x9e4] ;  /* 0x0002790000297ab9 */ /* 0x000fe20000000800 */
[----:B------:R-:W-:Y:S01]  /*acd0*/  ULDC UR51, c[0x0][0x9dc] ;  /* 0x0002770000337ab9 */ /* 0x000fe20000000800 */
[----:B------:R-:W-:Y:S01]  /*ace0*/  ULDC UR50, c[0x0][0x288] ;  /* 0x0000a20000327ab9 */ /* 0x000fe20000000800 */
[----:B------:R-:W-:Y:S01]  /*acf0*/  ULDC UR5, c[0x0][0x9d8] ;  /* 0x0002760000057ab9 */ /* 0x000fe20000000800 */
[----:B------:R-:W-:Y:S01]  /*ad00*/  ULDC UR54, c[0x0][0x988] ;  /* 0x0002620000367ab9 */ /* 0x000fe20000000800 */
[----:B------:R-:W-:-:S05]  /*ad10*/  ULDC UR55, c[0x0][0x9e0] ;  /* 0x0002780000377ab9 */ /* 0x000fca0000000800 */
.L_x_1044:
[----:B------:R-:W-:-:S04]  /*ad20*/  UIADD3 UR38, UR4, 0x1, URZ ;  /* 0x0000000104267890 */ /* 0x000fc8000fffe03f */
[----:B------:R-:W-:-:S04]  /*ad30*/  UISETP.NE.AND UP0, UPT, UR38, 0x2, UPT ;  /* 0x000000022600788c */ /* 0x000fc8000bf05270 */
[----:B------:R-:W-:Y:S02]  /*ad40*/  USEL UR39, URZ, 0x1, UP0 ;  /* 0x000000013f277887 */ /* 0x000fe40008000000 */
[----:B------:R-:W-:Y:S02]  /*ad50*/  USEL UR38, UR38, URZ, UP0 ;  /* 0x0000003f26267287 */ /* 0x000fe40008000000 */
[----:B------:R-:W-:Y:S01]  /*ad60*/  ULOP3.LUT UR39, UR7, UR39, URZ, 0x3c, !UPT ;  /* 0x0000002707277292 */ /* 0x000fe2000f8e3c3f */
[----:B------:R-:W-:Y:S11]  /*ad70*/  @!P0 BRA `(.L_x_1026) ;  /* 0x0000000000048947 */ /* 0x000ff60003800000 */
[----:B------:R-:W-:Y:S01]  /*ad80*/  BPT.TRAP 0x1 ;  /* 0x000000040000795c */ /* 0x000fe20000300000 */
.L_x_1026:
[----:B------:R-:W-:Y:S01]  /*ad90*/  ULEA UR6, UR38, UR40, 0x3 ;  /* 0x0000002826067291 */ /* 0x000fe2000f8e183f */
[----:B------:R-:W-:-:S05]  /*ada0*/  IMAD.U32 R9, RZ, RZ, UR39 ;  /* 0x00000027ff097e24 */ /* 0x000fca000f8e00ff */
[----:B------:R-:W-:-:S04]  /*adb0*/  SHF.L.U32 R9, R9, 0x1f, RZ ;  /* 0x0000001f09097819 */ /* 0x000fc800000006ff */
[----:B------:R0:W1:Y:S01]  /*adc0*/  SYNCS.PHASECHK.TRANS64.TRYWAIT P1, [UR6+0x30830], R9 ;  /* 0x03083009ff0075a7 */ /* 0x0000620008020146 */
[----:B------:R-:W-:Y:S05]  /*add0*/  @!P0 BRA `(.L_x_1027) ;  /* 0x0000000000048947 */ /* 0x000fea0003800000 */
[----:B------:R-:W-:Y:S01]  /*ade0*/  BPT.TRAP 0x1 ;  /* 0x000000040000795c */ /* 0x000fe20000300000 */
.L_x_1027:
[----:B-1----:R-:W-:Y:S05]  /*adf0*/  @P1 BRA `(.L_x_1028) ;  /* 0x0000000000081947 */ /* 0x002fea0003800000 */
[----:B------:R-:W1:Y:S02]  /*ae00*/  SYNCS.PHASECHK.TRANS64.TRYWAIT P1, [UR6+0x30830], R9 ;  /* 0x03083009ff0075a7 */ /* 0x000e640008020146 */
[----:B-1----:R-:W-:Y:S05]  /*ae10*/  @!P1 BRA `(.L_x_1029) ;  /* 0x000000b000bc9947 */ /* 0x002fea0003800000 */
.L_x_1028:
        /* <DEDUP_REMOVED lines=169> */
.L_x_1030:
[----:B------:R-:W-:Y:S01]  /*b8b0*/  ULEA UR10, UR4, UR40, 0x3 ;  /* 0x00000028040a7291 */ /* 0x000fe2000f8e183f */
[----:B------:R-:W-:-:S05]  /*b8c0*/  IMAD.U32 R0, RZ, RZ, UR7 ;  /* 0x00000007ff007e24 */ /* 0x000fca000f8e00ff */
[----:B------:R-:W-:-:S04]  /*b8d0*/  SHF.L.U32 R0, R0, 0x1f, RZ ;  /* 0x0000001f00007819 */ /* 0x000fc800000006ff */
[----:B------:R2:W3:Y:S01]  /*b8e0*/  SYNCS.PHASECHK.TRANS64.TRYWAIT P1, [UR10+0x30850], R0 ;  /* 0x03085000ff0075a7 */ /* 0x0004e2000802014a */
[----:B------:R-:W-:Y:S05]  /*b8f0*/  @!P0 BRA `(.L_x_1031) ;  /* 0x0000000000048947 */ /* 0x000fea0003800000 */
[----:B------:R-:W-:Y:S01]  /*b900*/  BPT.TRAP 0x1 ;  /* 0x000000040000795c */ /* 0x000fe20000300000 */
.L_x_1031:
[----:B---3--:R-:W-:Y:S05]  /*b910*/  @P1 BRA `(.L_x_1032) ;  /* 0x0000000000081947 */ /* 0x008fea0003800000 */
[----:B------:R-:W3:Y:S02]  /*b920*/  SYNCS.PHASECHK.TRANS64.TRYWAIT P1, [UR10+0x30850], R0 ;  /* 0x03085000ff0075a7 */ /* 0x000ee4000802014a */
[----:B---3--:R-:W-:Y:S05]  /*b930*/  @!P1 BRA `(.L_x_1033) ;  /* 0x000000a8000c9947 */ /* 0x008fea0003800000 */
.L_x_1032:
        /* <DEDUP_REMOVED lines=37> */
.L_x_1034:
[----:B------:R-:W-:Y:S01]  /*bb90*/  ISETP.NE.AND P2, PT, R199, 0x1, PT ;  /* 0x00000001c700780c */ /* 0x000fe20003f45270 */
[----:B------:R-:W-:Y:S01]  /*bba0*/  FMUL.FTZ R174, R133, UR5 ;  /* 0x0000000585ae7c20 */ /* 0x000fe20008410000 */
[----:B------:R-:W-:Y:S01]  /*bbb0*/  FMUL.FTZ R133, R155, UR5 ;  /* 0x000000059b857c20 */ /* 0x000fe20008410000 */
[----:B------:R-:W-:Y:S01]  /*bbc0*/  VIADD R155, R19, UR42 ;  /* 0x0000002a139b7c36 */ /* 0x000fe20008000000 */
[----:B------:R-:W-:Y:S01]  /*bbd0*/  ULEA UR4, UR38, UR40, 0x3 ;  /* 0x0000002826047291 */ /* 0x000fe2000f8e183f */
[----:B------:R-:W-:Y:S01]  /*bbe0*/  FMUL.FTZ R171, R128, UR5 ;  /* 0x0000000580ab7c20 */ /* 0x000fe20008410000 */
[----:B------:R-:W-:Y:S01]  /*bbf0*/  FMUL.FTZ R128, R146, UR5 ;  /* 0x0000000592807c20 */ /* 0x000fe20008410000 */
[----:B------:R-:W-:Y:S01]  /*bc00*/  FMUL.FTZ R146, R152, UR5 ;  /* 0x0000000598927c20 */ /* 0x000fe20008410000 */
[----:B------:R-:W-:Y:S01]  /*bc10*/  FMUL.FTZ R176, R137, UR5 ;  /* 0x0000000589b07c20 */ /* 0x000fe20008410000 */
[----:B------:R-:W-:Y:S01]  /*bc20*/  UIADD3 UR4, UR4, 0x30840, URZ ;  /* 0x0003084004047890 */ /* 0x000fe2000fffe03f */
[----:B------:R-:W-:Y:S01]  /*bc30*/  FMUL.FTZ R137, R158, UR5 ;  /* 0x000000059e897c20 */ /* 0x000fe20008410000 */
[----:B------:R-:W-:Y:S01]  /*bc40*/  FMUL.FTZ R170, R125, UR5 ;  /* 0x000000057daa7c20 */ /* 0x000fe20008410000 */
[----:B-1----:R-:W-:Y:S01]  /*bc50*/  FMUL.FTZ R10, R126, UR5 ;  /* 0x000000057e0a7c20 */ /* 0x002fe20008410000 */
[----:B------:R-:W1:Y:S01]  /*bc60*/  @P2 LDC R14, c[0x0][0x44c] ;  /* 0x00011300ff0e2b82 */ /* 0x000e620000000800 */
[----:B------:R-:W-:-:S02]  /*bc70*/  IMAD R158, R13, -0x60, RZ ;  /* 0xffffffa00d9e7824 */ /* 0x000fc400078e02ff */
[----:B------:R-:W-:Y:S01]  /*bc80*/  FMUL.FTZ R20, R120, UR5 ;  /* 0x0000000578147c20 */ /* 0x000fe20008410000 */
[----:B------:R-:W-:Y:S01]  /*bc90*/  FMUL.FTZ R2, R123, UR5 ;  /* 0x000000057b027c20 */ /* 0x000fe20008410000 */
[----:B------:R-:W-:Y:S01]  /*bca0*/  FMUL.FTZ R169, R124, UR5 ;  /* 0x000000057ca97c20 */ /* 0x000fe20008410000 */
[----:B------:R-:W-:Y:S01]  /*bcb0*/  FMUL.FTZ R126, R142, UR5 ;  /* 0x000000058e7e7c20 */ /* 0x000fe20008410000 */
[----:B------:R-:W-:Y:S01]  /*bcc0*/  FMUL.FTZ R125, R143, UR5 ;  /* 0x000000058f7d7c20 */ /* 0x000fe20008410000 */
[----:B------:R-:W-:Y:S01]  /*bcd0*/  FMUL.FTZ R168, R121, UR5 ;  /* 0x0000000579a87c20 */ /* 0x000fe20008410000 */
[----:B------:R-:W3:Y:S01]  /*bce0*/  @P2 LDC R15, c[0x0][0x450] ;  /* 0x00011400ff0f2b82 */ /* 0x000ee20000000800 */
[----:B0-2---:R-:W-:Y:S01]  /*bcf0*/  FMUL.FTZ R0, R122, UR5 ;  /* 0x000000057a007c20 */ /* 0x005fe20008410000 */
[----:B------:R-:W-:Y:S01]  /*bd00*/  FMUL.FTZ R9, R127, UR5 ;  /* 0x000000057f097c20 */ /* 0x000fe20008410000 */
[----:B------:R-:W-:Y:S01]  /*bd10*/  FMUL.FTZ R120, R130, UR5 ;  /* 0x0000000582787c20 */ /* 0x000fe20008410000 */
[----:B------:R-:W-:Y:S01]  /*bd20*/  FMUL.FTZ R124, R138, UR5 ;  /* 0x000000058a7c7c20 */ /* 0x000fe20008410000 */
[----:B------:R-:W-:Y:S01]  /*bd30*/  FMUL.FTZ R123, R139, UR5 ;  /* 0x000000058b7b7c20 */ /* 0x000fe20008410000 */
[----:B------:R-:W-:Y:S01]  /*bd40*/  FMUL.FTZ R142, R144, UR5 ;  /* 0x00000005908e7c20 */ /* 0x000fe20008410000 */
[----:B------:R-:W-:Y:S01]  /*bd50*/  FMUL.FTZ R143, R145, UR5 ;  /* 0x00000005918f7c20 */ /* 0x000fe20008410000 */
[----:B------:R-:W-:Y:S01]  /*bd60*/  UPRMT UR4, UR61, 0x654, UR4 ;  /* 0x000006543d047896 */ /* 0x000fe20008000004 */
[----:B------:R-:W-:Y:S01]  /*bd70*/  FMUL.FTZ R172, R129, UR5 ;  /* 0x0000000581ac7c20 */ /* 0x000fe20008410000 */
[----:B------:R-:W-:Y:S01]  /*bd80*/  FMUL.FTZ R21, R131, UR5 ;  /* 0x0000000583157c20 */ /* 0x000fe20008410000 */
[----:B------:R-:W-:Y:S01]  /*bd90*/  FMUL.FTZ R173, R132, UR5 ;  /* 0x0000000584ad7c20 */ /* 0x000fe20008410000 */
[----:B------:R-:W-:Y:S01]  /*bda0*/  FMUL.FTZ R122, R134, UR5 ;  /* 0x00000005867a7c20 */ /* 0x000fe20008410000 */
[----:B------:R-:W-:Y:S01]  /*bdb0*/  FMUL.FTZ R121, R135, UR5 ;  /* 0x0000000587797c20 */ /* 0x000fe20008410000 */
[----:B------:R-:W-:Y:S01]  /*bdc0*/  FMUL.FTZ R175, R136, UR5 ;  /* 0x0000000588af7c20 */ /* 0x000fe20008410000 */
[----:B------:R-:W-:Y:S01]  /*bdd0*/  FMUL.FTZ R138, R140, UR5 ;  /* 0x000000058c8a7c20 */ /* 0x000fe20008410000 */
[----:B-1----:R-:W-:-:S04]  /*bde0*/  @P2 IMAD.HI.U32 R14, R155, R14, RZ ;  /* 0x0000000e9b0e2227 */ /* 0x002fc800078e00ff */
[----:B------:R-:W-:Y:S01]  /*bdf0*/  FMUL.FTZ R139, R141, UR5 ;  /* 0x000000058d8b7c20 */ /* 0x000fe20008410000 */
[----:B------:R-:W-:Y:S01]  /*be00*/  FMUL.FTZ R127, R147, UR5 ;  /* 0x00000005937f7c20 */ /* 0x000fe20008410000 */
[----:B------:R-:W-:Y:S01]  /*be10*/  FMUL.FTZ R144, R148, UR5 ;  /* 0x0000000594907c20 */ /* 0x000fe20008410000 */
[----:B------:R-:W-:Y:S01]  /*be20*/  FMUL.FTZ R145, R149, UR5 ;  /* 0x0000000595917c20 */ /* 0x000fe20008410000 */
[----:B------:R-:W-:Y:S01]  /*be30*/  FMUL.FTZ R130, R150, UR5 ;  /* 0x0000000596827c20 */ /* 0x000fe20008410000 */
[----:B------:R-:W-:Y:S01]  /*be40*/  FMUL.FTZ R129, R151, UR5 ;  /* 0x0000000597817c20 */ /* 0x000fe20008410000 */
[----:B------:R-:W-:Y:S01]  /*be50*/  FMUL.FTZ R147, R153, UR5 ;  /* 0x0000000599937c20 */ /* 0x000fe20008410000 */
[----:B---3--:R-:W-:Y:S01]  /*be60*/  @P2 SHF.R.U32.HI R155, RZ, R15, R14 ;  /* 0x0000000fff9b2219 */ /* 0x008fe2000001160e */
        /* <DEDUP_REMOVED lines=12> */
[----:B------:R-:W-:-:S02]  /*bf30*/  VIADD R15, R158, 0x1 ;  /* 0x000000019e0f7836 */ /* 0x000fc40000000000 */
[----:B------:R-:W-:Y:S01]  /*bf40*/  FMUL.FTZ R135, R167, UR5 ;  /* 0x00000005a7877c20 */ /* 0x000fe20008410000 */
[----:B------:R-:W-:Y:S01]  /*bf50*/  LOP3.LUT P1, RZ, R16, 0x80000, RZ, 0xc0, !PT ;  /* 0x0008000010ff7812 */ /* 0x000fe2000782c0ff */
[----:B------:R-:W1:Y:S01]  /*bf60*/  MUFU.TANH R20, R20 ;  /* 0x0000001400147308 */ /* 0x000e620000002400 */
[----:B------:R-:W-:Y:S01]  /*bf70*/  IMAD R14, R18, -0x2, R15 ;  /* 0xfffffffe120e7824 */ /* 0x000fe200078e020f */
[----:B------:R-:W-:Y:S01]  /*bf80*/  SYNCS.ARRIVE.TRANS64.RED.A1T0 RZ, [UR4], RZ ;  /* 0x000000ffffff79a7 */ /* 0x000fe20008100404 */
[----:B------:R-:W-:Y:S02]  /*bf90*/  ULOP3.LUT UR4, URZ, UR51, URZ, 0x33, !UPT ;  /* 0x000000333f047292 */ /* 0x000fe4000f8e333f */
[C---:B------:R-:W-:Y:S01]  /*bfa0*/  VIADD R157, R14.reuse, 0xffffffff ;  /* 0xffffffff0e9d7836 */ /* 0x040fe20000000000 */
[----:B------:R-:W-:Y:S02]  /*bfb0*/  IADD3 R15, R14, -UR50, R17 ;  /* 0x800000320e0f7c10 */ /* 0x000fe4000fffe011 */
[----:B------:R-:W2:Y:S03]  /*bfc0*/  MUFU.TANH R168, R168 ;  /* 0x000000a800a87308 */ /* 0x000ea60000002400 */
[----:B------:R-:W-:-:S02]  /*bfd0*/  VIADD R159, R15, UR55 ;  /* 0x000000370f9f7c36 */ /* 0x000fc40008000000 */
[----:B------:R-:W-:Y:S02]  /*bfe0*/  VIADD R160, R15, UR4 ;  /* 0x000000040fa07c36 */ /* 0x000fe40008000000 */
[--C-:B0-----:R-:W-:Y:S01]  /*bff0*/  IMAD.IADD R153, R159, 0x1, R152.reuse ;  /* 0x000000019f997824 */ /* 0x101fe200078e0298 */
[----:B------:R-:W0:Y:S01]  /*c000*/  MUFU.TANH R0, R0 ;  /* 0x0000000000007308 */ /* 0x000e220000002400 */
[----:B------:R-:W-:-:S07]  /*c010*/  IMAD.IADD R154, R160, 0x1, R152 ;  /* 0x00000001a09a7824 */ /* 0x000fce00078e0298 */
        /* <DEDUP_REMOVED lines=44> */
[----:B------:R-:W0:Y:S01]  /*c2e0*/  MUFU.TANH R135, R135 ;  /* 0x0000008700877308 */ /* 0x000e220000002400 */
[----:B-1234-:R-:W-:Y:S05]  /*c2f0*/  @!P1 BRA `(.L_x_1035) ;  /* 0x0000000000549947 */ /* 0x01efea0003800000 */
[----:B------:R-:W-:Y:S01]  /*c300*/  IADD3 R151, R17, -UR50, R152 ;  /* 0x8000003211977c10 */ /* 0x000fe2000fffe098 */
        /* <DEDUP_REMOVED lines=11> */
.L_x_1037:
[----:B------:R-:W-:-:S05]  /*c3c0*/  IMAD.U32 R152, RZ, RZ, UR41 ;  /* 0x00000029ff987e24 */ /* 0x000fca000f8e00ff */
[----:B------:R-:W-:-:S13]  /*c3d0*/  ISETP.NE.AND P1, PT, R152, 0x1, PT ;  /* 0x000000019800780c */ /* 0x000fda0003f25270 */
[----:B------:R-:W1:Y:S02]  /*c3e0*/  @P1 LDC.64 R14, c[0x0][0x9e8] ;  /* 0x00027a00ff0e1b82 */ /* 0x000e640000000a00 */
[----:B-1----:R-:W-:-:S05]  /*c3f0*/  @P1 IMAD.HI.U32 R14, R151, R14, RZ ;  /* 0x0000000e970e1227 */ /* 0x002fca00078e00ff */
[----:B------:R-:W-:-:S07]  /*c400*/  @P1 SHF.R.U32.HI R151, RZ, R15, R14 ;  /* 0x0000000fff971219 */ /* 0x000fce000001160e */
.L_x_1038:
[----:B------:R-:W-:Y:S05]  /*c410*/  BSYNC B0 ;  /* 0x0000000000007941 */ /* 0x000fea0003800000 */
.L_x_1036:
[----:B------:R-:W-:-:S05]  /*c420*/  IMAD R151, R151, R152, R157 ;  /* 0x0000009897977224 */ /* 0x000fca00078e029d */
[----:B------:R-:W-:Y:S02]  /*c430*/  VIADDMNMX R153, R151, R152, R153, PT ;  /* 0x0000009897997246 */ /* 0x000fe40003800199 */
[----:B------:R-:W-:-:S07]  /*c440*/  VIMNMX R154, R154, R151, !PT ;  /* 0x000000979a9a7248 */ /* 0x000fce0007fe0100 */
.L_x_1035:
[C---:B------:R-:W-:Y:S01]  /*c450*/  ISETP.GE.AND P1, PT, R158.reuse, 0x2, PT ;  /* 0x000000029e00780c */ /* 0x040fe20003f26270 */
[----:B------:R-:W1:Y:S01]  /*c460*/  SHFL.IDX PT, R14, R155, 0x1, 0x1c1f ;  /* 0x003c1f009b0e7f89 */ /* 0x000e6200000e0000 */
[----:B------:R-:W-:Y:S02]  /*c470*/  ISETP.GE.AND P2, PT, R158, 0x9, PT ;  /* 0x000000099e00780c */ /* 0x000fe40003f46270 */
[----:B------:R-:W-:Y:S02]  /*c480*/  ISETP.GT.AND P4, PT, R154, 0x1, !P1 ;  /* 0x000000019a00780c */ /* 0x000fe40004f84270 */
[----:B------:R-:W-:Y:S02]  /*c490*/  ISETP.GE.AND P5, PT, R158, 0xa, PT ;  /* 0x0000000a9e00780c */ /* 0x000fe40003fa6270 */
[----:B------:R-:W-:Y:S02]  /*c4a0*/  ISETP.GT.AND P3, PT, R154, 0x8, !P2 ;  /* 0x000000089a00780c */ /* 0x000fe40005764270 */
[----:B------:R-:W-:-:S02]  /*c4b0*/  ISETP.LT.OR P4, PT, R153, 0x2, P4 ;  /* 0x000000029900780c */ /* 0x000fc40002781670 */
[----:B------:R-:W-:Y:S02]  /*c4c0*/  ISETP.LT.OR P3, PT, R153, 0x9, P3 ;  /* 0x000000099900780c */ /* 0x000fe40001f61670 */
[----:B------:R-:W-:Y:S02]  /*c4d0*/  FSEL R168, R168, -INF , !P4 ;  /* 0xff800000a8a87808 */ /* 0x000fe40006000000 */
[----:B------:R-:W-:Y:S02]  /*c4e0*/  ISETP.GE.AND P4, PT, R158, 0x11, PT ;  /* 0x000000119e00780c */ /* 0x000fe40003f86270 */
[----:B------:R-:W-:Y:S02]  /*c4f0*/  LOP3.LUT R16, R16, 0xfffffffb, RZ, 0xc0, !PT ;  /* 0xfffffffb10107812 */ /* 0x000fe400078ec0ff */
[----:B------:R-:W-:Y:S02]  /*c500*/  FSEL R169, R169, -INF , !P3 ;  /* 0xff800000a9a97808 */ /* 0x000fe40005800000 */
[----:B------:R-:W-:-:S02]  /*c510*/  ISETP.GT.AND P3, PT, R154, 0x9, !P5 ;  /* 0x000000099a00780c */ /* 0x000fc40006f64270 */
[----:B------:R-:W-:Y:S02]  /*c520*/  @P5 LOP3.LUT R16, R16, 0x4, RZ, 0xfc, !PT ;  /* 0x0000000410105812 */ /* 0x000fe400078efcff */
[----:B------:R-:W-:Y:S02]  /*c530*/  ISETP.LT.OR P3, PT, R153, 0xa, P3 ;  /* 0x0000000a9900780c */ /* 0x000fe40001f61670 */
[----:B------:R-:W-:Y:S02]  /*c540*/  LOP3.LUT R16, R16, 0xfffffff7, RZ, 0xc0, !PT ;  /* 0xfffffff710107812 */ /* 0x000fe400078ec0ff */
[----:B0-----:R-:W-:Y:S02]  /*c550*/  FSEL R170, R170, -INF , !P3 ;  /* 0xff800000aaaa7808 */ /* 0x001fe40005800000 */
        /* <DEDUP_REMOVED lines=122> */
[----:B------:R-:W-:Y:S01]  /*cd00*/  IADD3 R141, R17, -UR50, R14 ;  /* 0x80000032118d7c10 */ /* 0x000fe2000fffe00e */
        /* <DEDUP_REMOVED lines=11> */
.L_x_1041:
[----:B------:R-:W-:-:S05]  /*cdc0*/  IMAD.U32 R158, RZ, RZ, UR41 ;  /* 0x00000029ff9e7e24 */ /* 0x000fca000f8e00ff */
[----:B------:R-:W-:-:S13]  /*cdd0*/  ISETP.NE.AND P6, PT, R158, 0x1, PT ;  /* 0x000000019e00780c */ /* 0x000fda0003fc5270 */
[----:B------:R-:W0:Y:S02]  /*cde0*/  @P6 LDC.64 R14, c[0x0][0x9e8] ;  /* 0x00027a00ff0e6b82 */ /* 0x000e240000000a00 */
[----:B0-----:R-:W-:-:S05]  /*cdf0*/  @P6 IMAD.HI.U32 R14, R141, R14, RZ ;  /* 0x0000000e8d0e6227 */ /* 0x001fca00078e00ff */
[----:B------:R-:W-:-:S07]  /*ce00*/  @P6 SHF.R.U32.HI R141, RZ, R15, R14 ;  /* 0x0000000fff8d6219 */ /* 0x000fce000001160e */
.L_x_1042:
[----:B------:R-:W-:Y:S05]  /*ce10*/  BSYNC B0 ;  /* 0x0000000000007941 */ /* 0x000fea0003800000 */
.L_x_1040:
[----:B------:R-:W-:-:S05]  /*ce20*/  IMAD R141, R141, R158, R157 ;  /* 0x0000009e8d8d7224 */ /* 0x000fca00078e029d */
[----:B------:R-:W-:Y:S02]  /*ce30*/  VIADDMNMX R153, R141, R158, R153, PT ;  /* 0x0000009e8d997246 */ /* 0x000fe40003800199 */
[----:B------:R-:W-:-:S07]  /*ce40*/  VIMNMX R154, R154, R141, !PT ;  /* 0x0000008d9a9a7248 */ /* 0x000fce0007fe0100 */
.L_x_1039:
        /* <DEDUP_REMOVED lines=9> */
[C---:B------:R-:W-:Y:S02]  /*cee0*/  LOP3.LUT P2, RZ, R16.reuse, 0x20000, RZ, 0xc0, !PT ;  /* 0x0002000010ff7812 */ /* 0x040fe4000784c0ff */
        /* <DEDUP_REMOVED lines=60> */
[----:B------:R-:W-:Y:S01]  /*d2b0*/  LOP3.LUT P2, RZ, R16, 0x40, RZ, 0xc0, !PT ;  /* 0x0000004010ff7812 */ /* 0x000fe2000784c0ff */
        /* <DEDUP_REMOVED lines=42> */
[----:B------:R-:W-:Y:S02]  /*d560*/  ISETP.GT.AND P1, PT, R154, RZ, !P6 ;  /* 0x000000ff9a00720c */ /* 0x000fe40007724270 */
        /* <DEDUP_REMOVED lines=36> */
[----:B------:R-:W-:Y:S01]  /*d7b0*/  FFMA.FTZ R172, R146, UR11, -R165 ;  /* 0x0000000b92ac7c23 */ /* 0x000fe200080108a5 */
[----:B------:R-:W-:Y:S01]  /*d7c0*/  MUFU.EX2 R141, R141 ;  /* 0x0000008d008d7308 */ /* 0x000fe20000000800 */
[----:B------:R-:W-:-:S04]  /*d7d0*/  FMNMX.FTZ R159, R123, R0, !PT ;  /* 0x000000007b9f7209 */ /* 0x000fc80007810000 */
[----:B------:R-:W-:-:S03]  /*d7e0*/  FMNMX.FTZ R0, R126, R159, !PT ;  /* 0x0000009f7e007209 */ /* 0x000fc60007810000 */
[----:B------:R-:W-:Y:S01]  /*d7f0*/  MUFU.EX2 R188, R188 ;  /* 0x000000bc00bc7308 */ /* 0x000fe20000000800 */
[----:B------:R-:W-:-:S04]  /*d800*/  FMNMX.FTZ R159, R125, R0, !PT ;  /* 0x000000007d9f7209 */ /* 0x000fc80007810000 */
        /* <DEDUP_REMOVED lines=10> */
[--C-:B------:R-:W-:Y:S01]  /*d8b0*/  FFMA.FTZ R176, R142, UR11, -R165.reuse ;  /* 0x0000000b8eb07c23 */ /* 0x100fe200080108a5 */
[----:B------:R-:W-:Y:S01]  /*d8c0*/  FFMA.FTZ R165, R20, UR11, -R165 ;  /* 0x0000000b14a57c23 */ /* 0x000fe200080108a5 */
        /* <DEDUP_REMOVED lines=10> */
[----:B------:R-:W-:Y:S04]  /*d970*/  MUFU.EX2 R159, R159 ;  /* 0x0000009f009f7308 */ /* 0x000fe80000000800 */
[----:B------:R-:W0:Y:S04]  /*d980*/  SHFL.BFLY PT, R153, R0, 0x2, 0x1f ;  /* 0x0c401f0000997f89 */ /* 0x000e2800000e0000 */
[----:B------:R-:W-:Y:S08]  /*d990*/  MUFU.EX2 R180, R180 ;  /* 0x000000b400b47308 */ /* 0x000ff00000000800 */
[----:B------:R-:W-:Y:S08]  /*d9a0*/  MUFU.EX2 R161, R161 ;  /* 0x000000a100a17308 */ /* 0x000ff00000000800 */
[----:B------:R-:W-:Y:S01]  /*d9b0*/  MUFU.EX2 R182, R182 ;  /* 0x000000b600b67308 */ /* 0x000fe20000000800 */
[----:B0-----:R-:W-:-:S02]  /*d9c0*/  FMNMX.FTZ R153, R0, R153, !PT ;  /* 0x0000009900997209 */ /* 0x001fc40007810000 */
[----:B------:R-:W-:-:S05]  /*d9d0*/  FSEL R0, R9, RZ, P1 ;  /* 0x000000ff09007208 */ /* 0x000fca0000800000 */
[----:B------:R-:W-:Y:S01]  /*d9e0*/  MUFU.EX2 R131, R131 ;  /* 0x0000008300837308 */ /* 0x000fe20000000800 */
[----:B------:R-:W0:Y:S01]  /*d9f0*/  SHFL.BFLY PT, R10, R153, 0x1, 0x1f ;  /* 0x0c201f00990a7f89 */ /* 0x000e2200000e0000 */
[----:B------:R-:W-:-:S04]  /*da00*/  FADD.FTZ R0, -R0, R11 ;  /* 0x0000000b00007221 */ /* 0x000fc80000010100 */
[----:B------:R-:W-:Y:S02]  /*da10*/  FMUL.FTZ R0, R0, UR11 ;  /* 0x0000000b00007c20 */ /* 0x000fe40008410000 */
[----:B------:R-:W-:Y:S08]  /*da20*/  MUFU.EX2 R176, R176 ;  /* 0x000000b000b07308 */ /* 0x000ff00000000800 */
[----:B------:R-:W1:Y:S08]  /*da30*/  MUFU.EX2 R0, R0 ;  /* 0x0000000000007308 */ /* 0x000e700000000800 */
[----:B------:R-:W-:Y:S01]  /*da40*/  MUFU.EX2 R135, R135 ;  /* 0x0000008700877308 */ /* 0x000fe20000000800 */
[----:B0-----:R-:W-:-:S04]  /*da50*/  FMNMX.FTZ R10, R153, R10, !PT ;  /* 0x0000000a990a7209 */ /* 0x001fc80007810000 */
[C---:B------:R-:W-:Y:S01]  /*da60*/  FSETP.NEU.FTZ.AND P1, PT, R10.reuse, -INF , PT ;  /* 0xff8000000a00780b */ /* 0x040fe20003f3d000 */
[----:B------:R-:W-:Y:S02]  /*da70*/  FMUL.FTZ R149, R10, UR11 ;  /* 0x0000000b0a957c20 */ /* 0x000fe40008410000 */
[----:B------:R-:W-:Y:S03]  /*da80*/  MUFU.EX2 R178, R178 ;  /* 0x000000b200b27308 */ /* 0x000fe60000000800 */
[----:B------:R-:W-:-:S05]  /*da90*/  FSEL R149, R149, RZ, P1 ;  /* 0x000000ff95957208 */ /* 0x000fca0000800000 */
[--C-:B------:R-:W-:Y:S01]  /*daa0*/  FFMA.FTZ R191, R14, UR11, -R149.reuse ;  /* 0x0000000b0ebf7c23 */ /* 0x100fe20008010895 */
[--C-:B------:R-:W-:Y:S01]  /*dab0*/  FFMA.FTZ R14, R15, UR11, -R149.reuse ;  /* 0x0000000b0f0e7c23 */ /* 0x100fe20008010895 */
[----:B------:R-:W-:Y:S01]  /*dac0*/  FSEL R15, R10, RZ, P1 ;  /* 0x000000ff0a0f7208 */ /* 0x000fe20000800000 */
[--C-:B------:R-:W-:Y:S01]  /*dad0*/  FFMA.FTZ R189, R163, UR11, -R149.reuse ;  /* 0x0000000ba3bd7c23 */ /* 0x100fe20008010895 */
[--C-:B------:R-:W-:Y:S01]  /*dae0*/  FFMA.FTZ R20, R2, UR11, -R149.reuse ;  /* 0x0000000b02147c23 */ /* 0x100fe20008010895 */
[--C-:B------:R-:W-:Y:S01]  /*daf0*/  FFMA.FTZ R185, R120, UR11, -R149.reuse ;  /* 0x0000000b78b97c23 */ /* 0x100fe20008010895 */
[----:B------:R-:W-:Y:S01]  /*db00*/  MUFU.EX2 R191, R191 ;  /* 0x000000bf00bf7308 */ /* 0x000fe20000000800 */
[----:B------:R-:W-:Y:S01]  /*db10*/  FADD.FTZ R15, -R15, R12 ;  /* 0x0000000c0f0f7221 */ /* 0x000fe20000010100 */
[----:B------:R-:W-:Y:S01]  /*db20*/  FFMA.FTZ R120, R21, UR11, -R149 ;  /* 0x0000000b15787c23 */ /* 0x000fe20008010895 */
[----:B-1----:R-:W-:Y:S01]  /*db30*/  FFMA.FTZ R21, R0, R8, R141 ;  /* 0x0000000800157223 */ /* 0x002fe2000001008d */
[--C-:B------:R-:W-:Y:S01]  /*db40*/  FFMA.FTZ R187, R122, UR11, -R149.reuse ;  /* 0x0000000b7abb7c23 */ /* 0x100fe20008010895 */
[----:B------:R-:W-:Y:S01]  /*db50*/  FMUL.FTZ R15, R15, UR11 ;  /* 0x0000000b0f0f7c20 */ /* 0x000fe20008410000 */
[----:B------:R-:W-:Y:S01]  /*db60*/  FFMA.FTZ R122, R121, UR11, -R149 ;  /* 0x0000000b797a7c23 */ /* 0x000fe20008010895 */
[----:B------:R-:W-:Y:S01]  /*db70*/  FADD.FTZ R21, R188, R21 ;  /* 0x00000015bc157221 */ /* 0x000fe20000010000 */
[----:B------:R-:W-:Y:S01]  /*db80*/  MUFU.EX2 R189, R189 ;  /* 0x000000bd00bd7308 */ /* 0x000fe20000000800 */
[--C-:B------:R-:W-:Y:S01]  /*db90*/  FFMA.FTZ R179, R130, UR11, -R149.reuse ;  /* 0x0000000b82b37c23 */ /* 0x100fe20008010895 */
[----:B------:R-:W-:Y:S01]  /*dba0*/  FFMA.FTZ R181, R124, UR11, -R149 ;  /* 0x0000000b7cb57c23 */ /* 0x000fe20008010895 */
[----:B------:R-:W-:Y:S01]  /*dbb0*/  FADD.FTZ R130, R190, R21 ;  /* 0x00000015be827221 */ /* 0x000fe20000010000 */
[--C-:B------:R-:W-:Y:S01]  /*dbc0*/  FFMA.FTZ R124, R123, UR11, -R149.reuse ;  /* 0x0000000b7b7c7c23 */ /* 0x100fe20008010895 */
[--C-:B------:R-:W-:Y:S01]  /*dbd0*/  FFMA.FTZ R183, R126, UR11, -R149.reuse ;  /* 0x0000000b7eb77c23 */ /* 0x100fe20008010895 */
[--C-:B------:R-:W-:Y:S01]  /*dbe0*/  FFMA.FTZ R12, R125, UR11, -R149.reuse ;  /* 0x0000000b7d0c7c23 */ /* 0x100fe20008010895 */
[--C-:B------:R-:W-:Y:S01]  /*dbf0*/  FFMA.FTZ R173, R134, UR11, -R149.reuse ;  /* 0x0000000b86ad7c23 */ /* 0x100fe20008010895 */
[----:B------:R0:W1:Y:S01]  /*dc00*/  MUFU.EX2 R2, R15 ;  /* 0x0000000f00027308 */ /* 0x0000620000000800 */
        /* <DEDUP_REMOVED lines=23> */
[--C-:B------:R-:W-:Y:S01]  /*dd80*/  FFMA.FTZ R134, R136, UR11, -R149.reuse ;  /* 0x0000000b88867c23 */ /* 0x100fe20008010895 */
[----:B------:R-:W-:Y:S02]  /*dd90*/  FFMA.FTZ R149, R151, UR11, -R149 ;  /* 0x0000000b97957c23 */ /* 0x000fe40008010895 */
        /* <DEDUP_REMOVED lines=63> */
.L_x_1043:
        /* <DEDUP_REMOVED lines=34> */
.L_x_1025:
        /* <DEDUP_REMOVED lines=99> */
.L_x_1045:
[----:B------:R-:W-:Y:S01]  /*e9e0*/  ULEA UR5, UR38, UR40, 0x3 ;  /* 0x0000002826057291 */ /* 0x000fe2000f8e183f */
[----:B------:R-:W-:-:S05]  /*e9f0*/  IMAD.U32 R0, RZ, RZ, UR39 ;  /* 0x00000027ff007e24 */ /* 0x000fca000f8e00ff */
[----:B------:R-:W-:-:S04]  /*ea00*/  SHF.L.U32 R0, R0, 0x1f, RZ ;  /* 0x0000001f00007819 */ /* 0x000fc800000006ff */
[----:B------:R0:W1:Y:S01]  /*ea10*/  SYNCS.PHASECHK.TRANS64.TRYWAIT P1, [UR5+0x30850], R0 ;  /* 0x03085000ff0075a7 */ /* 0x0000620008020145 */
[----:B------:R-:W-:Y:S05]  /*ea20*/  @!P0 BRA `(.L_x_1046) ;  /* 0x0000000000048947 */ /* 0x000fea0003800000 */
[----:B------:R-:W-:Y:S01]  /*ea30*/  BPT.TRAP 0x1 ;  /* 0x000000040000795c */ /* 0x000fe20000300000 */
.L_x_1046:
[----:B-1----:R-:W-:Y:S05]  /*ea40*/  @P1 BRA `(.L_x_1047) ;  /* 0x0000000000081947 */ /* 0x002fea0003800000 */
[----:B------:R-:W1:Y:S02]  /*ea50*/  SYNCS.PHASECHK.TRANS64.TRYWAIT P1, [UR5+0x30850], R0 ;  /* 0x03085000ff0075a7 */ /* 0x000e640008020145 */
[----:B-1----:R-:W-:Y:S05]  /*ea60*/  @!P1 BRA `(.L_x_1048) ;  /* 0x0000007400d89947 */ /* 0x002fea0003800000 */
.L_x_1047:
[----:B------:R-:W-:Y:S01]  /*ea70*/  UIADD3 UR40, UR40, 0x400, URZ ;  /* 0x0000040028287890 */ /* 0x000fe2000fffe03f */
[----:B------:R-:W-:Y:S01]  /*ea80*/  WARPGROUP.ARRIVE ;  /* 0x00000000000079c5 */ /* 0x000fe20000000000 */
[----:B------:R-:W-:Y:S01]  /*ea90*/  UMOV UR7, 0x40000040 ;  /* 0x4000004000077882 */ /* 0x000fe20000000000 */
[----:B-1----:R-:W1:Y:S01]  /*eaa0*/  SHFL.BFLY PT, R5, R8, 0x2, 0x1f ;  /* 0x0c401f0008057f89 */ /* 0x002e6200000e0000 */
[----:B------:R-:W-:Y:S01]  /*eab0*/  USHF.R.U32.HI UR40, URZ, 0x4, UR40 ;  /* 0x000000043f287899 */ /* 0x000fe20008011628 */
[----:B------:R-:W-:Y:S02]  /*eac0*/  IMAD.MOV.U32 R17, RZ, RZ, RZ ;  /* 0x000000ffff117224 */ /* 0x000fe400078e00ff */
[----:B0-----:R-:W0:Y:S01]  /*ead0*/  SHFL.BFLY PT, R0, R3, 0x2, 0x1f ;  /* 0x0c401f0003007f89 */ /* 0x001e2200000e0000 */
[----:B------:R-:W-:Y:S01]  /*eae0*/  ULOP3.LUT UR40, UR40, 0x3fff, URZ, 0xc0, !UPT ;  /* 0x00003fff28287892 */ /* 0x000fe2000f8ec03f */
[----:B------:R-:W-:Y:S02]  /*eaf0*/  IMAD.MOV.U32 R20, RZ, RZ, RZ ;  /* 0x000000ffff147224 */ /* 0x000fe400078e00ff */
[----:B------:R-:W-:Y:S01]  /*eb00*/  IMAD.U32 R4, RZ, RZ, UR11 ;  /* 0x0000000bff047e24 */ /* 0x000fe2000f8e00ff */
[----:B------:R-:W-:-:S04]  /*eb10*/  ULOP3.LUT UR4, UR40, 0x3000000, URZ, 0xfc, !UPT ;  /* 0x0300000028047892 */ /* 0x000fc8000f8efc3f */
[----:B------:R-:W-:-:S07]  /*eb20*/  UIMAD UR4, UR38, 0x900, UR4 ;  /* 0x00000900260478a4 */ /* 0x000fce000f8e0204 */
[----:B------:R-:W-:Y:S02]  /*eb30*/  UMOV UR6, UR4 ;  /* 0x0000000400067c82 */ /* 0x000fe40008000000 */
[----:B------:R-:W-:Y:S01]  /*eb40*/  HGMMA.64x192x16.F32.BF16 R24, R188, gdesc[UR4].tnspB, R24, gsb0 ;  /* 0x42e00004bc187df0 */ /* 0x000fe20008001818 */
[----:B------:R-:W-:Y:S01]  /*eb50*/  UIADD3 UR6, UR4, 0x80, URZ ;  /* 0x0000008004067890 */ /* 0x000fe2000fffe03f */
[----:B-1----:R-:W-:Y:S01]  /*eb60*/  FADD.FTZ R5, R5, R8 ;  /* 0x0000000805057221 */ /* 0x002fe20000010000 */
[----:B------:R-:W-:Y:S01]  /*eb70*/  UMOV UR7, 0x40000040 ;  /* 0x4000004000077882 */ /* 0x000fe20000000000 */
[----:B------:R-:W-:Y:S02]  /*eb80*/  IMAD.U32 R8, RZ, RZ, UR11 ;  /* 0x0000000bff087e24 */ /* 0x000fe4000f8e00ff */
[----:B0-----:R-:W-:Y:S02]  /*eb90*/  FADD.FTZ R2, R0, R3 ;  /* 0x0000000300027221 */ /* 0x001fe40000010000 */
[----:B------:R-:W0:Y:S04]  /*eba0*/  SHFL.BFLY PT, R0, R5, 0x1, 0x1f ;  /* 0x0c201f0005007f89 */ /* 0x000e2800000e0000 */
[----:B------:R-:W1:Y:S01]  /*ebb0*/  SHFL.BFLY PT, R7, R2, 0x1, 0x1f ;  /* 0x0c201f0002077f89 */ /* 0x000e6200000e0000 */
[----:B0-----:R-:W-:Y:S01]  /*ebc0*/  FADD.FTZ R11, R5, R0 ;  /* 0x00000000050b7221 */ /* 0x001fe20000010000 */
[----:B------:R-:W-:-:S02]  /*ebd0*/  IMAD.MOV.U32 R0, RZ, RZ, -0x800000 ;  /* 0xff800000ff007424 */ /* 0x000fc400078e00ff */
[----:B-1----:R-:W-:Y:S02]  /*ebe0*/  FADD.FTZ R12, R2, R7 ;  /* 0x00000007020c7221 */ /* 0x002fe40000010000 */
[----:B------:R-:W-:Y:S01]  /*ebf0*/  FSETP.NE.FTZ.AND P1, PT, R11, RZ, PT ;  /* 0x000000ff0b00720b */ /* 0x000fe20003f35000 */
[----:B------:R-:W-:Y:S02]  /*ec00*/  IMAD.MOV.U32 R2, RZ, RZ, -0x800000 ;  /* 0xff800000ff027424 */ /* 0x000fe400078e00ff */
[----:B------:R-:W-:-:S10]  /*ec10*/  FSETP.NE.FTZ.AND P2, PT, R12, RZ, PT ;  /* 0x000000ff0c00720b */ /* 0x000fd40003f55000 */
[----:B------:R-:W0:Y:S01]  /*ec20*/  @P1 MUFU.LG2 R6, R11 ;  /* 0x0000000b00061308 */ /* 0x000e220000000c00 */
[----:B------:R-:W-:Y:S02]  /*ec30*/  @P1 FMUL.FTZ R4, R4, 0.69314718246459960938 ;  /* 0x3f31721804041820 */ /* 0x000fe40000410000 */
        /* <DEDUP_REMOVED lines=23> */
[----:B------:R-:W-:Y:S01]  /*edb0*/  UIADD3 UR4, UR4, 0x280, URZ ;  /* 0x0000028004047890 */ /* 0x000fe2000fffe03f */
[----:B------:R-:W-:Y:S02]  /*edc0*/  WARPGROUP.DEPBAR.LE gsb0, 0x0 ;  /* 0x00008000000079c5 */ /* 0x000fe40000010000 */
[----:B------:R-:W-:-:S14]  /*edd0*/  WARPGROUP.ARRIVE ;  /* 0x00000000000079c5 */ /* 0x000fdc0000000000 */
        /* <DEDUP_REMOVED lines=9> */
.L_x_1049:
        /* <DEDUP_REMOVED lines=108> */
.L_x_971:
[----:B------:R-:W0:Y:S01]  /*f530*/  S2R R20, SR_CgaCtaId ;  /* 0x0000000000147919 */ /* 0x000e220000008800 */
[----:B------:R-:W-:Y:S01]  /*f540*/  MOV R17, 0x400 ;  /* 0x0000040000117802 */ /* 0x000fe20000000f00 */
[----:B------:R-:W-:Y:S01]  /*f550*/  BSSY B0, `(.L_x_1050) ;  /* 0x0000231000007945 */ /* 0x000fe20003800000 */
[----:B------:R-:W-:Y:S02]  /*f560*/  BAR.SYNC.DEFER_BLOCKING 0x5, 0x180 ;  /* 0x0146000000007b1d */ /* 0x000fe40000010000 */
[----:B0-----:R-:W-:-:S05]  /*f570*/  LEA R17, R20, R17, 0x18 ;  /* 0x0000001114117211 */ /* 0x001fca00078ec0ff */
[----:B------:R-:W0:Y:S02]  /*f580*/  LDS R20, [R17+0x308d0] ;  /* 0x0308d00011147984 */ /* 0x000e240000000800 */
[----:B0-----:R-:W-:Y:S01]  /*f590*/  R2UR UR4, R20 ;  /* 0x00000000140472ca */ /* 0x001fe200000e0000 */
[----:B------:R-:W-:Y:S06]  /*f5a0*/  BAR.ARV 0x4, 0x180 ;  /* 0x0106000000007b1d */ /* 0x000fec0000002000 */
[----:B------:R-:W-:Y:S08]  /*f5b0*/  @P0 BRA `(.L_x_1051) ;  /* 0x0000001400fc0947 */ /* 0x000ff00003800000 */
[----:B------:R-:W0:Y:S01]  /*f5c0*/  S2R R20, SR_SWINHI ;  /* 0x0000000000147919 */ /* 0x000e220000002f00 */
[----:B------:R-:W-:Y:S01]  /*f5d0*/  IMAD R21, R196, 0x40, R22 ;  /* 0x00000040c4157824 */ /* 0x000fe200078e0216 */
[----:B------:R-:W1:Y:S01]  /*f5e0*/  LDC R52, c[0x0][0xbe8] ;  /* 0x0002fa00ff347b82 */ /* 0x000e620000000800 */
[----:B------:R-:W-:Y:S01]  /*f5f0*/  F2FP.BF16.F32.PACK_AB R6, R7, R6 ;  /* 0x000000060706723e */ /* 0x000fe200000010ff */
[----:B------:R-:W-:Y:S01]  /*f600*/  ULDC.64 UR8, c[0x0][0xb90] ;  /* 0x0002e40000087ab9 */ /* 0x000fe20000000a00 */
[----:B------:R-:W-:Y:S02]  /*f610*/  F2FP.BF16.F32.PACK_AB R7, R152, R33 ;  /* 0x000000219807723e */ /* 0x000fe400000010ff */
[----:B------:R-:W-:Y:S02]  /*f620*/  F2FP.BF16.F32.PACK_AB R4, R25, R4 ;  /* 0x000000041904723e */ /* 0x000fe400000010ff */
[----:B------:R-:W-:Y:S02]  /*f630*/  R2UR UR11, R194 ;  /* 0x00000000c20b72ca */ /* 0x000fe400000e0000 */
[----:B------:R-:W-:-:S02]  /*f640*/  R2UR UR13, R195 ;  /* 0x00000000c30d72ca */ /* 0x000fc400000e0000 */
[----:B------:R-:W-:Y:S02]  /*f650*/  F2FP.BF16.F32.PACK_AB R5, R150, R5 ;  /* 0x000000059605723e */ /* 0x000fe400000010ff */
[----:B------:R-:W-:Y:S02]  /*f660*/  F2FP.BF16.F32.PACK_AB R10, R11, R10 ;  /* 0x0000000a0b0a723e */ /* 0x000fe400000010ff */
[----:B------:R-:W-:Y:S02]  /*f670*/  F2FP.BF16.F32.PACK_AB R8, R15, R8 ;  /* 0x000000080f08723e */ /* 0x000fe400000010ff */
[----:B------:R-:W-:Y:S02]  /*f680*/  F2FP.BF16.F32.PACK_AB R11, R146, R131 ;  /* 0x00000083920b723e */ /* 0x000fe400000010ff */
[----:B------:R-:W-:Y:S01]  /*f690*/  F2FP.BF16.F32.PACK_AB R12, R13, R12 ;  /* 0x0000000c0d0c723e */ /* 0x000fe200000010ff */
[----:B------:R-:W-:Y:S01]  /*f6a0*/  USHF.R.S32.HI UR10, URZ, 0x1f, UR11 ;  /* 0x0000001f3f0a7899 */ /* 0x000fe2000801140b */
[----:B------:R-:W-:Y:S01]  /*f6b0*/  F2FP.BF16.F32.PACK_AB R13, R145, R130 ;  /* 0x00000082910d723e */ /* 0x000fe200000010ff */
[----:B------:R-:W-:Y:S01]  /*f6c0*/  UIMAD.WIDE.U32 UR6, UR11, UR8, URZ ;  /* 0x000000080b0672a5 */ /* 0x000fe2000f8e003f */
[----:B------:R-:W-:Y:S01]  /*f6d0*/  F2FP.BF16.F32.PACK_AB R14, R53, R14 ;  /* 0x0000000e350e723e */ /* 0x000fe200000010ff */
[----:B------:R-:W-:Y:S01]  /*f6e0*/  UIMAD UR5, UR10, UR8, URZ ;  /* 0x000000080a0572a4 */ /* 0x000fe2000f8e023f */
[----:B------:R-:W-:Y:S01]  /*f6f0*/  F2FP.BF16.F32.PACK_AB R15, R144, R129 ;  /* 0x00000081900f723e */ /* 0x000fe200000010ff */
[----:B------:R-:W-:Y:S01]  /*f700*/  USHF.R.S32.HI UR12, URZ, 0x1f, UR13 ;  /* 0x0000001f3f0c7899 */ /* 0x000fe2000801140d */
[----:B------:R-:W-:Y:S01]  /*f710*/  F2FP.BF16.F32.PACK_AB R24, R57, R24 ;  /* 0x000000183918723e */ /* 0x000fe200000010ff */
[----:B------:R-:W-:Y:S01]  /*f720*/  UIMAD UR5, UR11, UR9, UR5 ;  /* 0x000000090b0572a4 */ /* 0x000fe2000f8e0205 */
[----:B------:R-:W-:-:S02]  /*f730*/  F2FP.BF16.F32.PACK_AB R88, R89, R88 ;  /* 0x000000585958723e */ /* 0x000fc400000010ff */
[----:B------:R-:W-:Y:S02]  /*f740*/  MOV R48, R17 ;  /* 0x0000001100307202 */ /* 0x000fe40000000f00 */
[----:B0-----:R-:W-:Y:S01]  /*f750*/  MOV R49, R20 ;  /* 0x0000001400317202 */ /* 0x001fe20000000f00 */
[----:B------:R-:W-:Y:S01]  /*f760*/  ULDC.64 UR8, c[0x0][0xb98] ;  /* 0x0002e60000087ab9 */ /* 0x000fe20000000a00 */
[----:B------:R-:W-:Y:S01]  /*f770*/  UIADD3 UR7, UR7, UR5, URZ ;  /* 0x0000000507077290 */ /* 0x000fe2000fffe03f */
[----:B------:R-:W-:Y:S01]  /*f780*/  F2FP.BF16.F32.PACK_AB R89, R137, R90 ;  /* 0x0000005a8959723e */ /* 0x000fe200000010ff */
[----:B------:R-:W-:Y:S01]  /*f790*/  UIMAD UR5, UR12, UR8, URZ ;  /* 0x000000080c0572a4 */ /* 0x000fe2000f8e023f */
[--C-:B------:R-:W-:Y:S01]  /*f7a0*/  IMAD.WIDE R46, R202, 0x2, R48.reuse ;  /* 0x00000002ca2e7825 */ /* 0x100fe200078e0230 */
[----:B------:R-:W-:Y:S01]  /*f7b0*/  UIMAD.WIDE.U32 UR6, UR13, UR8, UR6 ;  /* 0x000000080d0672a5 */ /* 0x000fe2000f8e0006 */
[----:B------:R-:W-:Y:S01]  /*f7c0*/  F2FP.BF16.F32.PACK_AB R96, R97, R96 ;  /* 0x000000606160723e */ /* 0x000fe200000010ff */
[----:B------:R-:W-:Y:S01]  /*f7d0*/  UIMAD UR5, UR13, UR9, UR5 ;  /* 0x000000090d0572a4 */ /* 0x000fe2000f8e0205 */
[----:B------:R-:W-:Y:S01]  /*f7e0*/  IMAD.WIDE R48, R21, 0x2, R48 ;  /* 0x0000000215307825 */ /* 0x000fe200078e0230 */
[C---:B------:R-:W-:Y:S01]  /*f7f0*/  IADD3 R27, P5, R46.reuse, 0x8060, RZ ;  /* 0x000080602e1b7810 */ /* 0x040fe20007fbe0ff */
[----:B------:R-:W-:Y:S01]  /*f800*/  ULDC.64 UR8, c[0x0][0xae8] ;  /* 0x0002ba0000087ab9 */ /* 0x000fe20000000a00 */
[----:B------:R-:W-:-:S02]  /*f810*/  LOP3.LUT R21, R46, 0x380, RZ, 0xc0, !PT ;  /* 0x000003802e157812 */ /* 0x000fc400078ec0ff */
[----:B------:R-:W-:Y:S02]  /*f820*/  LOP3.LUT R26, R27, 0x380, RZ, 0xc0, !PT ;  /* 0x000003801b1a7812 */ /* 0x000fe400078ec0ff */
[----:B------:R-:W-:Y:S02]  /*f830*/  IADD3 R43, P0, R46, 0x8020, RZ ;  /* 0x000080202e2b7810 */ /* 0x000fe40007f1e0ff */
[----:B------:R-:W-:Y:S02]  /*f840*/  SHF.R.U64 R26, R26, 0x3, RZ ;  /* 0x000000031a1a7819 */ /* 0x000fe400000012ff */
[C---:B------:R-:W-:Y:S01]  /*f850*/  IADD3 R45, P6, R46.reuse, 0x8040, RZ ;  /* 0x000080402e2d7810 */ /* 0x040fe20007fde0ff */
[--C-:B------:R-:W-:Y:S01]  /*f860*/  IMAD.X R55, RZ, RZ, R47.reuse, P0 ;  /* 0x000000ffff377224 */ /* 0x100fe200000e062f */
[----:B------:R-:W-:Y:S02]  /*f870*/  IADD3 R30, P1, R46, 0x8000, RZ ;  /* 0x000080002e1e7810 */ /* 0x000fe40007f3e0ff */
[----:B------:R-:W-:Y:S01]  /*f880*/  SHF.R.U64 R21, R21, 0x3, RZ ;  /* 0x0000000315157819 */ /* 0x000fe200000012ff */
[--C-:B------:R-:W-:Y:S01]  /*f890*/  IMAD.X R51, RZ, RZ, R47.reuse, P6 ;  /* 0x000000ffff337224 */ /* 0x100fe200030e062f */
[----:B------:R-:W-:Y:S01]  /*f8a0*/  LOP3.LUT R32, R43, 0x380, RZ, 0xc0, !PT ;  /* 0x000003802b207812 */ /* 0x000fe200078ec0ff */
[--C-:B------:R-:W-:Y:S01]  /*f8b0*/  IMAD.X R59, RZ, RZ, R47.reuse, P1 ;  /* 0x000000ffff3b7224 */ /* 0x100fe200008e062f */
[----:B------:R-:W-:Y:S01]  /*f8c0*/  LOP3.LUT R26, R26, R27, RZ, 0x3c, !PT ;  /* 0x0000001b1a1a7212 */ /* 0x000fe200078e3cff */
[----:B------:R-:W-:Y:S01]  /*f8d0*/  IMAD.X R27, RZ, RZ, R47, P5 ;  /* 0x000000ffff1b7224 */ /* 0x000fe200028e062f */
[----:B------:R-:W-:-:S02]  /*f8e0*/  IADD3 R41, P2, R46, 0x4060, RZ ;  /* 0x000040602e297810 */ /* 0x000fc40007f5e0ff */
[C---:B------:R-:W-:Y:S02]  /*f8f0*/  IADD3 R29, P3, R46.reuse, 0x20, RZ ;  /* 0x000000202e1d7810 */ /* 0x040fe40007f7e0ff */
[C---:B------:R-:W-:Y:S01]  /*f900*/  IADD3 R39, P4, R46.reuse, 0x4040, RZ ;  /* 0x000040402e277810 */ /* 0x040fe20007f9e0ff */
[--C-:B------:R-:W-:Y:S01]  /*f910*/  IMAD.X R63, RZ, RZ, R47.reuse, P2 ;  /* 0x000000ffff3f7224 */ /* 0x100fe200010e062f */
[C---:B------:R-:W-:Y:S01]  /*f920*/  IADD3 R37, P5, R46.reuse, 0x4020, RZ ;  /* 0x000040202e257810 */ /* 0x040fe20007fbe0ff */
[--C-:B------:R-:W-:Y:S01]  /*f930*/  IMAD.X R67, RZ, RZ, R47.reuse, P3 ;  /* 0x000000ffff437224 */ /* 0x100fe200018e062f */
[C---:B------:R-:W-:Y:S01]  /*f940*/  IADD3 R28, P6, R46.reuse, 0x4000, RZ ;  /* 0x000040002e1c7810 */ /* 0x040fe20007fde0ff */
[--C-:B------:R-:W-:Y:S01]  /*f950*/  IMAD.X R71, RZ, RZ, R47.reuse, P4 ;  /* 0x000000ffff477224 */ /* 0x100fe200020e062f */
[C---:B------:R-:W-:Y:S01]  /*f960*/  IADD3 R35, P0, R46.reuse, 0x60, RZ ;  /* 0x000000602e237810 */ /* 0x040fe20007f1e0ff */
[--C-:B------:R-:W-:Y:S01]  /*f970*/  IMAD.X R75, RZ, RZ, R47.reuse, P5 ;  /* 0x000000ffff4b7224 */ /* 0x100fe200028e062f */
[----:B------:R-:W-:Y:S01]  /*f980*/  IADD3 R31, P1, R46, 0x40, RZ ;  /* 0x000000402e1f7810 */ /* 0x000fe20007f3e0ff */
[--C-:B------:R-:W-:Y:S01]  /*f990*/  IMAD.X R79, RZ, RZ, R47.reuse, P6 ;  /* 0x000000ffff4f7224 */ /* 0x100fe200030e062f */
[----:B------:R-:W-:Y:S01]  /*f9a0*/  LOP3.LUT R46, R21, R46, RZ, 0x3c, !PT ;  /* 0x0000002e152e7212 */ /* 0x000fe200078e3cff */
[--C-:B------:R-:W-:Y:S01]  /*f9b0*/  IMAD.X R83, RZ, RZ, R47.reuse, P0 ;  /* 0x000000ffff537224 */ /* 0x100fe200000e062f */
[----:B------:R-:W-:Y:S01]  /*f9c0*/  SHF.R.U64 R32, R32, 0x3, RZ ;  /* 0x0000000320207819 */ /* 0x000fe200000012ff */
[----:B------:R-:W-:Y:S01]  /*f9d0*/  IMAD.X R87, RZ, RZ, R47, P1 ;  /* 0x000000ffff577224 */ /* 0x000fe200008e062f */
[----:B------:R-:W-:-:S02]  /*f9e0*/  LOP3.LUT R21, R30, 0x380, RZ, 0xc0, !PT ;  /* 0x000003801e157812 */ /* 0x000fc400078ec0ff */
[----:B------:R-:W-:Y:S02]  /*f9f0*/  LOP3.LUT R54, R32, R43, RZ, 0x3c, !PT ;  /* 0x0000002b20367212 */ /* 0x000fe400078e3cff */
[----:B------:R-:W-:Y:S02]  /*fa00*/  LOP3.LUT R20, R41, 0x380, RZ, 0xc0, !PT ;  /* 0x0000038029147812 */ /* 0x000fe400078ec0ff */
[----:B------:R-:W-:Y:S02]  /*fa10*/  SHF.R.U64 R21, R21, 0x3, RZ ;  /* 0x0000000315157819 */ /* 0x000fe400000012ff */
[----:B------:R-:W-:Y:S02]  /*fa20*/  LOP3.LUT R32, R39, 0x380, RZ, 0xc0, !PT ;  /* 0x0000038027207812 */ /* 0x000fe400078ec0ff */
[----:B------:R-:W-:Y:S02]  /*fa30*/  SHF.R.U64 R20, R20, 0x3, RZ ;  /* 0x0000000314147819 */ /* 0x000fe400000012ff */
[----:B------:R-:W-:-:S02]  /*fa40*/  LOP3.LUT R58, R21, R30, RZ, 0x3c, !PT ;  /* 0x0000001e153a7212 */ /* 0x000fc400078e3cff */
[----:B------:R-:W-:Y:S02]  /*fa50*/  SHF.R.U64 R32, R32, 0x3, RZ ;  /* 0x0000000320207819 */ /* 0x000fe400000012ff */
[----:B------:R-:W-:Y:S02]  /*fa60*/  LOP3.LUT R21, R28, 0x380, RZ, 0xc0, !PT ;  /* 0x000003801c157812 */ /* 0x000fe400078ec0ff */
[----:B------:R-:W-:Y:S02]  /*fa70*/  LOP3.LUT R62, R20, R41, RZ, 0x3c, !PT ;  /* 0x00000029143e7212 */ /* 0x000fe400078e3cff */
[----:B------:R-:W-:Y:S02]  /*fa80*/  LOP3.LUT R70, R32, R39, RZ, 0x3c, !PT ;  /* 0x0000002720467212 */ /* 0x000fe400078e3cff */
[----:B------:R-:W-:Y:S02]  /*fa90*/  LOP3.LUT R20, R29, 0x380, RZ, 0xc0, !PT ;  /* 0x000003801d147812 */ /* 0x000fe400078ec0ff */
[----:B------:R-:W-:-:S02]  /*faa0*/  SHF.R.U64 R21, R21, 0x3, RZ ;  /* 0x0000000315157819 */ /* 0x000fc400000012ff */
[----:B------:R-:W-:Y:S02]  /*fab0*/  LOP3.LUT R32, R35, 0x380, RZ, 0xc0, !PT ;  /* 0x0000038023207812 */ /* 0x000fe400078ec0ff */
[----:B------:R-:W-:Y:S02]  /*fac0*/  LOP3.LUT R34, R45, 0x380, RZ, 0xc0, !PT ;  /* 0x000003802d227812 */ /* 0x000fe400078ec0ff */
[----:B------:R-:W-:Y:S02]  /*fad0*/  SHF.R.U64 R20, R20, 0x3, RZ ;  /* 0x0000000314147819 */ /* 0x000fe400000012ff */
[----:B------:R-:W-:Y:S02]  /*fae0*/  LOP3.LUT R78, R21, R28, RZ, 0x3c, !PT ;  /* 0x0000001c154e7212 */ /* 0x000fe400078e3cff */
[----:B------:R-:W-:Y:S02]  /*faf0*/  SHF.R.U64 R32, R32, 0x3, RZ ;  /* 0x0000000320207819 */ /* 0x000fe400000012ff */
[----:B------:R-:W-:-:S02]  /*fb00*/  IADD3 R21, P4, R48, 0x1000, RZ ;  /* 0x0000100030157810 */ /* 0x000fc40007f9e0ff */
[----:B------:R-:W-:Y:S02]  /*fb10*/  SHF.R.U64 R34, R34, 0x3, RZ ;  /* 0x0000000322227819 */ /* 0x000fe400000012ff */
[----:B------:R-:W-:Y:S02]  /*fb20*/  LOP3.LUT R66, R20, R29, RZ, 0x3c, !PT ;  /* 0x0000001d14427212 */ /* 0x000fe400078e3cff */
[----:B------:R-:W-:Y:S02]  /*fb30*/  LOP3.LUT R82, R32, R35, RZ, 0x3c, !PT ;  /* 0x0000002320527212 */ /* 0x000fe400078e3cff */
[----:B------:R-:W-:Y:S02]  /*fb40*/  LOP3.LUT R20, R21, 0x380, RZ, 0xc0, !PT ;  /* 0x0000038015147812 */ /* 0x000fe400078ec0ff */
[----:B------:R-:W-:Y:S02]  /*fb50*/  IADD3 R35, P0, R48, 0x5000, RZ ;  /* 0x0000500030237810 */ /* 0x000fe40007f1e0ff */
[----:B------:R-:W-:-:S02]  /*fb60*/  LOP3.LUT R50, R34, R45, RZ, 0x3c, !PT ;  /* 0x0000002d22327212 */ /* 0x000fc400078e3cff */
[----:B------:R-:W-:Y:S02]  /*fb70*/  SHF.R.U64 R20, R20, 0x3, RZ ;  /* 0x0000000314147819 */ /* 0x000fe400000012ff */
[----:B------:R-:W-:Y:S02]  /*fb80*/  LOP3.LUT R34, R35, 0x380, RZ, 0xc0, !PT ;  /* 0x0000038023227812 */ /* 0x000fe400078ec0ff */
[----:B------:R-:W-:Y:S02]  /*fb90*/  LOP3.LUT R20, R20, R21, RZ, 0x3c, !PT ;  /* 0x0000001514147212 */ /* 0x000fe400078e3cff */
[----:B------:R-:W-:Y:S02]  /*fba0*/  SHF.R.U64 R34, R34, 0x3, RZ ;  /* 0x0000000322227819 */ /* 0x000fe400000012ff */
[----:B------:R-:W-:Y:S02]  /*fbb0*/  IADD3 R21, P1, R48, 0x4000, RZ ;  /* 0x0000400030157810 */ /* 0x000fe40007f3e0ff */
[----:B------:R-:W-:Y:S01]  /*fbc0*/  LOP3.LUT R34, R34, R35, RZ, 0x3c, !PT ;  /* 0x0000002322227212 */ /* 0x000fe200078e3cff */
[--C-:B------:R-:W-:Y:S01]  /*fbd0*/  IMAD.X R35, RZ, RZ, R49.reuse, P0 ;  /* 0x000000ffff237224 */ /* 0x100fe200000e0631 */
[----:B------:R-:W-:Y:S01]  /*fbe0*/  MOV R151, R46 ;  /* 0x0000002e00977202 */ /* 0x000fe20000000f00 */
[----:B------:R-:W-:Y:S01]  /*fbf0*/  IMAD.X R33, RZ, RZ, R49, P1 ;  /* 0x000000ffff217224 */ /* 0x000fe200008e0631 */
[----:B------:R-:W-:Y:S01]  /*fc00*/  IADD3 R46, P0, R48, 0xb000, RZ ;  /* 0x0000b000302e7810 */ /* 0x000fe20007f1e0ff */
[----:B------:R-:W-:Y:S01]  /*fc10*/  BAR.SYNC.DEFER_BLOCKING 0x1, 0x100 ;  /* 0x0044000000007b1d */ /* 0x000fe20000010000 */
[----:B-1----:R-:W-:-:S02]  /*fc20*/  ISETP.NE.AND P1, PT, R52, 0x1, PT ;  /* 0x000000013400780c */ /* 0x002fc40003f25270 */
[----:B------:R-:W-:Y:S01]  /*fc30*/  LOP3.LUT R25, R46, 0x380, RZ, 0xc0, !PT ;  /* 0x000003802e197812 */ /* 0x000fe200078ec0ff */
[----:B------:R-:W-:Y:S01]  /*fc40*/  IMAD.X R47, RZ, RZ, R49, P0 ;  /* 0x000000ffff2f7224 */ /* 0x000fe200000e0631 */
[----:B------:R-:W-:Y:S01]  /*fc50*/  MOV R103, R26 ;  /* 0x0000001a00677202 */ /* 0x000fe20000000f00 */
[----:B------:R-:W-:Y:S01]  /*fc60*/  VIADD R26, R19, UR42 ;  /* 0x0000002a131a7c36 */ /* 0x000fe20008000000 */
[----:B------:R-:W-:Y:S02]  /*fc70*/  SHF.R.U64 R25, R25, 0x3, RZ ;  /* 0x0000000319197819 */ /* 0x000fe400000012ff */
[----:B------:R-:W-:Y:S02]  /*fc80*/  LOP3.LUT R30, R37, 0x380, RZ, 0xc0, !PT ;  /* 0x00000380251e7812 */ /* 0x000fe400078ec0ff */
[----:B------:R-:W-:Y:S02]  /*fc90*/  LOP3.LUT R46, R25, R46, RZ, 0x3c, !PT ;  /* 0x0000002e192e7212 */ /* 0x000fe400078e3cff */
[----:B------:R-:W-:Y:S01]  /*fca0*/  SHF.R.U64 R30, R30, 0x3, RZ ;  /* 0x000000031e1e7819 */ /* 0x000fe200000012ff */
[----:B------:R-:W0:Y:S01]  /*fcb0*/  @P1 LDC R25, c[0x0][0xbec] ;  /* 0x0002fb00ff191b82 */ /* 0x000e220000000800 */
[----:B------:R-:W-:Y:S01]  /*fcc0*/  MOV R150, R50 ;  /* 0x0000003200967202 */ /* 0x000fe20000000f00 */
[----:B------:R-:W-:Y:S01]  /*fcd0*/  IMAD.MOV.U32 R50, RZ, RZ, R26 ;  /* 0x000000ffff327224 */ /* 0x000fe200078e001a */
[----:B------:R-:W-:-:S02]  /*fce0*/  LOP3.LUT R74, R30, R37, RZ, 0x3c, !PT ;  /* 0x000000251e4a7212 */ /* 0x000fc400078e3cff */
[----:B------:R-:W-:Y:S02]  /*fcf0*/  LOP3.LUT R30, R31, 0x380, RZ, 0xc0, !PT ;  /* 0x000003801f1e7812 */ /* 0x000fe400078ec0ff */
[----:B------:R-:W-:Y:S01]  /*fd00*/  MOV R66, R66 ;  /* 0x0000004200427202 */ /* 0x000fe20000000f00 */
[----:B------:R-:W1:Y:S01]  /*fd10*/  @P1 LDC R27, c[0x0][0xbf0] ;  /* 0x0002fc00ff1b1b82 */ /* 0x000e620000000800 */
[----:B------:R-:W-:Y:S01]  /*fd20*/  SHF.R.U64 R30, R30, 0x3, RZ ;  /* 0x000000031e1e7819 */ /* 0x000fe200000012ff */
[----:B------:R0:W-:Y:S01]  /*fd30*/  STSM.16.M88.4 [R151], R4 ;  /* 0x0000000497007844 */ /* 0x0001e20000000200 */
[----:B------:R-:W-:Y:S02]  /*fd40*/  MOV R82, R82 ;  /* 0x0000005200527202 */ /* 0x000fe40000000f00 */
[----:B------:R-:W-:Y:S02]  /*fd50*/  LOP3.LUT R86, R30, R31, RZ, 0x3c, !PT ;  /* 0x0000001f1e567212 */ /* 0x000fe400078e3cff */
[----:B------:R-:W-:Y:S01]  /*fd60*/  IADD3 R39, P3, R48, 0x7000, RZ ;  /* 0x0000700030277810 */ /* 0x000fe20007f7e0ff */
[----:B------:R-:W2:Y:S01]  /*fd70*/  @P1 LDC R53, c[0x0][0xbf0] ;  /* 0x0002fc00ff351b82 */ /* 0x000ea20000000800 */
[----:B------:R-:W-:-:S02]  /*fd80*/  MOV R86, R86 ;  /* 0x0000005600567202 */ /* 0x000fc40000000f00 */
[----:B------:R-:W-:Y:S02]  /*fd90*/  IADD3 R37, P2, R48, 0x6000, RZ ;  /* 0x0000600030257810 */ /* 0x000fe40007f5e0ff */
[----:B------:R-:W-:Y:S02]  /*fda0*/  LOP3.LUT R38, R39, 0x380, RZ, 0xc0, !PT ;  /* 0x0000038027267812 */ /* 0x000fe400078ec0ff */
[----:B------:R-:W-:Y:S02]  /*fdb0*/  MOV R78, R78 ;  /* 0x0000004e004e7202 */ /* 0x000fe40000000f00 */
[----:B------:R-:W-:Y:S01]  /*fdc0*/  LOP3.LUT R36, R37, 0x380, RZ, 0xc0, !PT ;  /* 0x0000038025247812 */ /* 0x000fe200078ec0ff */
[----:B0-----:R-:W-:Y:S01]  /*fdd0*/  @P1 IMAD.HI.U32 R4, R26, R25, RZ ;  /* 0x000000191a041227 */ /* 0x001fe200078e00ff */
[----:B------:R-:W-:Y:S02]  /*fde0*/  F2FP.BF16.F32.PACK_AB R5, R149, R134 ;  /* 0x000000869505723e */ /* 0x000fe400000010ff */
[----:B------:R-:W-:-:S02]  /*fdf0*/  F2FP.BF16.F32.PACK_AB R6, R120, R3 ;  /* 0x000000037806723e */ /* 0x000fc400000010ff */
[----:B------:R-:W-:Y:S02]  /*fe00*/  F2FP.BF16.F32.PACK_AB R7, R148, R133 ;  /* 0x000000859407723e */ /* 0x000fe400000010ff */
[----:B-1----:R-:W-:Y:S02]  /*fe10*/  @P1 SHF.R.U32.HI R50, RZ, R27, R4 ;  /* 0x0000001bff321219 */ /* 0x002fe40000011604 */
[----:B------:R-:W-:Y:S02]  /*fe20*/  F2FP.BF16.F32.PACK_AB R4, R122, R9 ;  /* 0x000000097a04723e */ /* 0x000fe400000010ff */
[----:B------:R-:W-:Y:S01]  /*fe30*/  F2FP.BF16.F32.PACK_AB R9, R147, R132 ;  /* 0x000000849309723e */ /* 0x000fe200000010ff */
[----:B------:R-:W-:Y:S01]  /*fe40*/  IMAD.MOV R3, RZ, RZ, -R50 ;  /* 0x000000ffff037224 */ /* 0x000fe200078e0a32 */
[----:B------:R-:W-:Y:S01]  /*fe50*/  F2FP.BF16.F32.PACK_AB R25, R143, R128 ;  /* 0x000000808f19723e */ /* 0x000fe200000010ff */
[----:B------:R0:W-:Y:S01]  /*fe60*/  STSM.16.M88.4 [R66], R4 ;  /* 0x0000000442007844 */ /* 0x0001e20000000200 */
[----:B------:R-:W-:Y:S01]  /*fe70*/  F2FP.BF16.F32.PACK_AB R27, R142, R127 ;  /* 0x0000007f8e1b723e */ /* 0x000fe200000010ff */
[----:B------:R-:W-:Y:S01]  /*fe80*/  IMAD R3, R52, R3, R26 ;  /* 0x0000000334037224 */ /* 0x000fe200078e021a */
[----:B------:R-:W-:Y:S01]  /*fe90*/  F2FP.BF16.F32.PACK_AB R26, R61, R60 ;  /* 0x0000003c3d1a723e */ /* 0x000fe200000010ff */
[----:B------:R1:W-:Y:S01]  /*fea0*/  STSM.16.M88.4 [R86], R8 ;  /* 0x0000000856007844 */ /* 0x0003e20000000200 */
[----:B------:R-:W-:-:S02]  /*feb0*/  MOV R74, R74 ;  /* 0x0000004a004a7202 */ /* 0x000fc40000000f00 */
[----:B------:R-:W-:Y:S01]  /*fec0*/  SHF.R.U64 R38, R38, 0x3, RZ ;  /* 0x0000000326267819 */ /* 0x000fe200000012ff */
[----:B------:R3:W-:Y:S01]  /*fed0*/  STSM.16.M88.4 [R82], R12 ;  /* 0x0000000c52007844 */ /* 0x0007e20000000200 */
[----:B------:R-:W-:Y:S02]  /*fee0*/  SHF.R.U64 R36, R36, 0x3, RZ ;  /* 0x0000000324247819 */ /* 0x000fe400000012ff */
[----:B------:R-:W-:Y:S01]  /*fef0*/  LOP3.LUT R38, R38, R39, RZ, 0x3c, !PT ;  /* 0x0000002726267212 */ /* 0x000fe200078e3cff */
[----:B------:R-:W-:Y:S01]  /*ff00*/  STSM.16.M88.4 [R78], R24 ;  /* 0x000000184e007844 */ /* 0x000fe20000000200 */
[--C-:B------:R-:W-:Y:S01]  /*ff10*/  IMAD.X R39, RZ, RZ, R49.reuse, P3 ;  /* 0x000000ffff277224 */ /* 0x100fe200018e0631 */
[----:B------:R-:W-:Y:S01]  /*ff20*/  LOP3.LUT R36, R36, R37, RZ, 0x3c, !PT ;  /* 0x0000002524247212 */ /* 0x000fe200078e3cff */
[----:B------:R-:W-:Y:S01]  /*ff30*/  IMAD.X R37, RZ, RZ, R49, P2 ;  /* 0x000000ffff257224 */ /* 0x000fe200010e0631 */
[----:B0-----:R-:W-:Y:S02]  /*ff40*/  F2FP.BF16.F32.PACK_AB R4, R65, R64 ;  /* 0x000000404104723e */ /* 0x001fe400000010ff */
[----:B------:R-:W-:Y:S01]  /*ff50*/  F2FP.BF16.F32.PACK_AB R5, R141, R126 ;  /* 0x0000007e8d05723e */ /* 0x000fe200000010ff */
[----:B-1----:R-:W-:Y:S01]  /*ff60*/  IMAD.U32 R10, RZ, RZ, UR5 ;  /* 0x00000005ff0a7e24 */ /* 0x002fe2000f8e00ff */
[----:B------:R-:W-:Y:S01]  /*ff70*/  SHF.R.S32.HI R9, RZ, 0x1f, R50 ;  /* 0x0000001fff097819 */ /* 0x000fe20000011432 */
[----:B------:R-:W-:Y:S01]  /*ff80*/  ULDC UR5, c[0x0][0xa88] ;  /* 0x0002a20000057ab9 */ /* 0x000fe20000000800 */
[----:B------:R-:W-:Y:S01]  /*ff90*/  SHF.R.S32.HI R8, RZ, 0x1f, R3 ;  /* 0x0000001fff087819 */ /* 0x000fe20000011403 */
[----:B---3--:R-:W-:Y:S01]  /*ffa0*/  VIADD R14, R201, UR42 ;  /* 0x0000002ac90e7c36 */ /* 0x008fe20008000000 */
[----:B------:R-:W-:-:S02]  /*ffb0*/  IADD3 R12, P0, R50, UR6, RZ ;  /* 0x00000006320c7c10 */ /* 0x000fc4000ff1e0ff */
[----:B------:R-:W-:Y:S02]  /*ffc0*/  F2FP.BF16.F32.PACK_AB R6, R69, R68 ;  /* 0x000000444506723e */ /* 0x000fe400000010ff */
[----:B------:R-:W-:Y:S01]  /*ffd0*/  IADD3.X R13, R9, UR7, R10, P0, !PT ;  /* 0x00000007090d7c10 */ /* 0x000fe200087fe40a */
[----:B------:R-:W-:Y:S01]  /*ffe0*/  ULDC.64 UR6, c[0x0][0xb88] ;  /* 0x0002e20000067ab9 */ /* 0x000fe20000000a00 */
[----:B------:R-:W-:Y:S01]  /*fff0*/  F2FP.BF16.F32.PACK_AB R7, R140, R125 ;  /* 0x0000007d8c07723e */ /* 0x000fe200000010ff */
[----:B------:R-:W-:Y:S01]  /*10000*/  IMAD R8, R8, UR6, RZ ;  /* 0x0000000608087c24 */ /* 0x000fe2000f8e02ff */
[----:B------:R-:W-:Y:S01]  /*10010*/  LOP3.LUT P0, RZ, R198, 0x3, RZ, 0xc0, !PT ;  /* 0x00000003c6ff7812 */ /* 0x000fe2000780c0ff */
[----:B------:R-:W-:Y:S01]  /*10020*/  IMAD.WIDE.U32 R12, R3, UR6, R12 ;  /* 0x00000006030c7c25 */ /* 0x000fe2000f8e000c */
[----:B------:R-:W-:Y:S01]  /*10030*/  MOV R70, R70 ;  /* 0x0000004600467202 */ /* 0x000fe20000000f00 */
[----:B------:R0:W-:Y:S01]  /*10040*/  STSM.16.M88.4 [R74], R4 ;  /* 0x000000044a007844 */ /* 0x0001e20000000200 */
[----:B------:R-:W-:Y:S01]  /*10050*/  F2FP.BF16.F32.PACK_AB R9, R139, R124 ;  /* 0x0000007c8b09723e */ /* 0x000fe200000010ff */
[----:B------:R-:W-:Y:S01]  /*10060*/  IMAD R15, R3, UR7, R8 ;  /* 0x00000007030f7c24 */ /* 0x000fe2000f8e0208 */
[----:B------:R-:W-:Y:S01]  /*10070*/  ULDC.64 UR6, c[0x0][0xb50] ;  /* 0x0002d40000067ab9 */ /* 0x000fe20000000a00 */
[----:B------:R-:W-:Y:S01]  /*10080*/  IMAD R3, R52, UR5, RZ ;  /* 0x0000000534037c24 */ /* 0x000fe2000f8e02ff */
[----:B------:R-:W-:-:S02]  /*10090*/  F2FP.BF16.F32.PACK_AB R8, R73, R72 ;  /* 0x000000484908723e */ /* 0x000fc400000010ff */
[----:B------:R-:W-:Y:S02]  /*100a0*/  F2FP.BF16.F32.PACK_AB R10, R77, R76 ;  /* 0x0000004c4d0a723e */ /* 0x000fe400000010ff */
[----:B------:R-:W-:Y:S02]  /*100b0*/  ISETP.GE.OR P2, PT, R14, R3, P0 ;  /* 0x000000030e00720c */ /* 0x000fe40000746670 */
[----:B------:R-:W-:Y:S02]  /*100c0*/  F2FP.BF16.F32.PACK_AB R11, R138, R123 ;  /* 0x0000007b8a0b723e */ /* 0x000fe400000010ff */
[----:B------:R-:W-:Y:S02]  /*100d0*/  MOV R62, R62 ;  /* 0x0000003e003e7202 */ /* 0x000fe40000000f00 */
[----:B------:R-:W-:Y:S01]  /*100e0*/  MOV R58, R58 ;  /* 0x0000003a003a7202 */ /* 0x000fe20000000f00 */
[----:B0-----:R-:W-:Y:S01]  /*100f0*/  VIADD R4, R14, 0x8 ;  /* 0x000000080e047836 */ /* 0x001fe20000000000 */
[----:B------:R-:W-:Y:S01]  /*10100*/  F2FP.BF16.F32.PACK_AB R6, R85, R84 ;  /* 0x000000545506723e */ /* 0x000fe200000010ff */
[----:B------:R-:W-:Y:S01]  /*10110*/  IMAD.IADD R5, R13, 0x1, R15 ;  /* 0x000000010d057824 */ /* 0x000fe200078e020f */
[----:B------:R-:W-:Y:S01]  /*10120*/  LEA R13, P3, R12, UR6, 0x2 ;  /* 0x000000060c0d7c11 */ /* 0x000fe2000f8610ff */
[----:B------:R-:W-:Y:S01]  /*10130*/  STSM.16.M88.4 [R70], R8 ;  /* 0x0000000846007844 */ /* 0x000fe20000000200 */
[----:B------:R-:W-:-:S02]  /*10140*/  ISETP.GE.OR P0, PT, R4, R3, P0 ;  /* 0x000000030400720c */ /* 0x000fc40000706670 */
[----:B------:R-:W-:Y:S01]  /*10150*/  LEA.HI.X R12, R12, UR7, R5, 0x2, P3 ;  /* 0x000000070c0c7c11 */ /* 0x000fe200098f1405 */
[----:B------:R-:W-:Y:S01]  /*10160*/  SHFL.IDX PT, R64, R13, RZ, 0x1c1f ;  /* 0x001c1fff0d407589 */ /* 0x000fe200000e0000 */
[----:B------:R-:W-:Y:S02]  /*10170*/  F2FP.BF16.F32.PACK_AB R4, R81, R80 ;  /* 0x000000505104723e */ /* 0x000fe400000010ff */
[----:B------:R-:W-:Y:S01]  /*10180*/  F2FP.BF16.F32.PACK_AB R5, R136, R121 ;  /* 0x000000798805723e */ /* 0x000fe200000010ff */
[----:B------:R-:W0:Y:S01]  /*10190*/  SHFL.IDX PT, R65, R12, RZ, 0x1c1f ;  /* 0x001c1fff0c417589 */ /* 0x000e2200000e0000 */
[----:B------:R-:W-:Y:S02]  /*101a0*/  F2FP.BF16.F32.PACK_AB R7, R135, R56 ;  /* 0x000000388707723e */ /* 0x000fe400000010ff */
[----:B------:R-:W-:Y:S01]  /*101b0*/  F2FP.BF16.F32.PACK_AB R90, R93, R92 ;  /* 0x0000005c5d5a723e */ /* 0x000fe200000010ff */
[----:B------:R-:W-:Y:S01]  /*101c0*/  SHFL.IDX PT, R66, R13, 0x1, 0x1c1f ;  /* 0x003c1f000d427f89 */ /* 0x000fe200000e0000 */
[----:B------:R-:W-:-:S02]  /*101d0*/  F2FP.BF16.F32.PACK_AB R91, R94, R91 ;  /* 0x0000005b5e5b723e */ /* 0x000fc400000010ff */
[----:B------:R-:W-:Y:S01]  /*101e0*/  F2FP.BF16.F32.PACK_AB R97, R95, R98 ;  /* 0x000000625f61723e */ /* 0x000fe200000010ff */
[----:B------:R-:W-:Y:S01]  /*101f0*/  STSM.16.M88.4 [R62], R4 ;  /* 0x000000043e007844 */ /* 0x000fe20000000200 */
[----:B------:R-:W-:Y:S02]  /*10200*/  F2FP.BF16.F32.PACK_AB R104, R105, R104 ;  /* 0x000000686968723e */ /* 0x000fe400000010ff */
[----:B------:R-:W-:Y:S01]  /*10210*/  MOV R54, R54 ;  /* 0x0000003600367202 */ /* 0x000fe20000000f00 */
[----:B------:R-:W-:Y:S01]  /*10220*/  STSM.16.M88.4 [R58], R88 ;  /* 0x000000583a007844 */ /* 0x000fe20000000200 */
[----:B------:R-:W-:Y:S02]  /*10230*/  F2FP.BF16.F32.PACK_AB R98, R101, R100 ;  /* 0x000000646562723e */ /* 0x000fe400000010ff */
[----:B------:R-:W-:Y:S01]  /*10240*/  F2FP.BF16.F32.PACK_AB R99, R102, R99 ;  /* 0x000000636663723e */ /* 0x000fe200000010ff */
[----:B------:R-:W1:Y:S01]  /*10250*/  SHFL.IDX PT, R67, R12, 0x1, 0x1c1f ;  /* 0x003c1f000c437f89 */ /* 0x000e6200000e0000 */
[----:B------:R-:W-:-:S02]  /*10260*/  F2FP.BF16.F32.PACK_AB R105, R107, R106 ;  /* 0x0000006a6b69723e */ /* 0x000fc400000010ff */
[----:B------:R-:W-:Y:S01]  /*10270*/  F2FP.BF16.F32.PACK_AB R112, R113, R112 ;  /* 0x000000707170723e */ /* 0x000fe200000010ff */
[----:B------:R-:W-:Y:S01]  /*10280*/  STSM.16.M88.4 [R54], R96 ;  /* 0x0000006036007844 */ /* 0x000fe20000000200 */
[----:B------:R-:W-:Y:S02]  /*10290*/  F2FP.BF16.F32.PACK_AB R106, R109, R108 ;  /* 0x0000006c6d6a723e */ /* 0x000fe400000010ff */
[----:B------:R-:W-:Y:S02]  /*102a0*/  F2FP.BF16.F32.PACK_AB R107, R111, R110 ;  /* 0x0000006e6f6b723e */ /* 0x000fe400000010ff */
[----:B------:R-:W-:Y:S02]  /*102b0*/  F2FP.BF16.F32.PACK_AB R113, R115, R114 ;  /* 0x000000727371723e */ /* 0x000fe400000010ff */
[----:B------:R-:W-:Y:S01]  /*102c0*/  F2FP.BF16.F32.PACK_AB R114, R117, R116 ;  /* 0x000000747572723e */ /* 0x000fe200000010ff */
[----:B------:R-:W-:Y:S01]  /*102d0*/  STSM.16.M88.4 [R150], R104 ;  /* 0x0000006896007844 */ /* 0x000fe20000000200 */
[----:B------:R-:W-:-:S02]  /*102e0*/  F2FP.BF16.F32.PACK_AB R115, R119, R118 ;  /* 0x000000767773723e */ /* 0x000fc400000010ff */
[----:B------:R-:W-:Y:S02]  /*102f0*/  LOP3.LUT R32, R21, 0x380, RZ, 0xc0, !PT ;  /* 0x0000038015207812 */ /* 0x000fe400078ec0ff */
[----:B------:R-:W-:Y:S01]  /*10300*/  IADD3 R29, P5, R48, 0x2000, RZ ;  /* 0x00002000301d7810 */ /* 0x000fe20007fbe0ff */
[----:B------:R-:W-:Y:S01]  /*10310*/  STSM.16.M88.4 [R103], R112 ;  /* 0x0000007067007844 */ /* 0x000fe20000000200 */
[----:B------:R-:W-:Y:S02]  /*10320*/  SHF.R.U64 R32, R32, 0x3, RZ ;  /* 0x0000000320207819 */ /* 0x000fe400000012ff */
[----:B------:R-:W-:Y:S01]  /*10330*/  LOP3.LUT R28, R29, 0x380, RZ, 0xc0, !PT ;  /* 0x000003801d1c7812 */ /* 0x000fe200078ec0ff */
[----:B------:R-:W-:Y:S01]  /*10340*/  BAR.SYNC.DEFER_BLOCKING 0x1, 0x100 ;  /* 0x0044000000007b1d */ /* 0x000fe20000010000 */
[----:B------:R-:W-:Y:S01]  /*10350*/  LOP3.LUT R32, R32, R21, RZ, 0x3c, !PT ;  /* 0x0000001520207212 */ /* 0x000fe200078e3cff */
[----:B------:R-:W-:Y:S01]  /*10360*/  IMAD.X R21, RZ, RZ, R49, P4 ;  /* 0x000000ffff157224 */ /* 0x000fe200020e0631 */
[----:B------:R-:W-:-:S02]  /*10370*/  SHF.R.U64 R28, R28, 0x3, RZ ;  /* 0x000000031c1c7819 */ /* 0x000fc400000012ff */
[----:B------:R-:W-:Y:S02]  /*10380*/  IADD3 R31, P6, R48, 0x3000, RZ ;  /* 0x00003000301f7810 */ /* 0x000fe40007fde0ff */
[----:B------:R-:W-:Y:S01]  /*10390*/  LOP3.LUT R28, R28, R29, RZ, 0x3c, !PT ;  /* 0x0000001d1c1c7212 */ /* 0x000fe200078e3cff */
[----:B------:R-:W-:Y:S01]  /*103a0*/  IMAD.X R29, RZ, RZ, R49, P5 ;  /* 0x000000ffff1d7224 */ /* 0x000fe200028e0631 */
[----:B------:R-:W-:Y:S02]  /*103b0*/  LOP3.LUT R30, R31, 0x380, RZ, 0xc0, !PT ;  /* 0x000003801f1e7812 */ /* 0x000fe400078ec0ff */
[----:B------:R-:W-:Y:S02]  /*103c0*/  IADD3 R43, P5, R48, 0x9000, RZ ;  /* 0x00009000302b7810 */ /* 0x000fe40007fbe0ff */
[----:B------:R-:W-:Y:S01]  /*103d0*/  SHF.R.U64 R30, R30, 0x3, RZ ;  /* 0x000000031e1e7819 */ /* 0x000fe200000012ff */
[----:B------:R-:W-:Y:S01]  /*103e0*/  UIMAD UR5, UR10, UR8, URZ ;  /* 0x000000080a0572a4 */ /* 0x000fe2000f8e023f */
[----:B------:R-:W-:-:S02]  /*103f0*/  LOP3.LUT R42, R43, 0x380, RZ, 0xc0, !PT ;  /* 0x000003802b2a7812 */ /* 0x000fc400078ec0ff */
[----:B------:R-:W-:Y:S01]  /*10400*/  LOP3.LUT R30, R30, R31, RZ, 0x3c, !PT ;  /* 0x0000001f1e1e7212 */ /* 0x000fe200078e3cff */
[--C-:B------:R-:W-:Y:S01]  /*10410*/  IMAD.X R31, RZ, RZ, R49.reuse, P6 ;  /* 0x000000ffff1f7224 */ /* 0x100fe200030e0631 */
[----:B------:R-:W-:Y:S01]  /*10420*/  SHF.R.U64 R42, R42, 0x3, RZ ;  /* 0x000000032a2a7819 */ /* 0x000fe200000012ff */
[----:B0-----:R0:W-:Y:S01]  /*10430*/  @!P2 ST.E desc[UR36][R64.64], R0 ;  /* 0x000000004000a985 */ /* 0x0011e2000c101924 */
[C---:B------:R-:W-:Y:S01]  /*10440*/  IADD3 R41, P4, R48.reuse, 0x8000, RZ ;  /* 0x0000800030297810 */ /* 0x040fe20007f9e0ff */
[----:B------:R-:W-:Y:S01]  /*10450*/  UIMAD.WIDE.U32 UR6, UR11, UR8, URZ ;  /* 0x000000080b0672a5 */ /* 0x000fe2000f8e003f */
[----:B------:R-:W-:Y:S01]  /*10460*/  IADD3 R45, P6, R48, 0xa000, RZ ;  /* 0x0000a000302d7810 */ /* 0x000fe20007fde0ff */
[----:B-1----:R1:W-:Y:S01]  /*10470*/  @!P0 ST.E desc[UR36][R66.64], R2 ;  /* 0x0000000242008985 */ /* 0x0023e2000c101924 */
[----:B------:R-:W-:Y:S01]  /*10480*/  UIMAD UR5, UR11, UR9, UR5 ;  /* 0x000000090b0572a4 */ /* 0x000fe2000f8e0205 */
[----:B------:R-:W-:Y:S02]  /*10490*/  LOP3.LUT R42, R42, R43, RZ, 0x3c, !PT ;  /* 0x0000002b2a2a7212 */ /* 0x000fe400078e3cff */
[----:B------:R3:W5:Y:S01]  /*104a0*/  LD.E.128 R12, desc[UR36][R20.64] ;  /* 0x00000024140c7980 */ /* 0x000762000c101d00 */
[----:B------:R-:W-:Y:S01]  /*104b0*/  ULDC.64 UR10, c[0x0][0xaf0] ;  /* 0x0002bc00000a7ab9 */ /* 0x000fe20000000a00 */
[----:B------:R-:W-:Y:S01]  /*104c0*/  LOP3.LUT R40, R41, 0x380, RZ, 0xc0, !PT ;  /* 0x0000038029287812 */ /* 0x000fe200078ec0ff */
[----:B0-----:R-:W-:Y:S01]  /*104d0*/  IMAD R0, R193, 0x20, R196 ;  /* 0x00000020c1007824 */ /* 0x001fe200078e02c4 */
[----:B------:R-:W-:Y:S01]  /*104e0*/  LOP3.LUT R44, R45, 0x380, RZ, 0xc0, !PT ;  /* 0x000003802d2c7812 */ /* 0x000fe200078ec0ff */
[----:B------:R-:W-:Y:S01]  /*104f0*/  UIADD3 UR7, UR7, UR5, URZ ;  /* 0x0000000507077290 */ /* 0x000fe2000fffe03f */
[----:B------:R-:W-:Y:S01]  /*10500*/  LOP3.LUT R43, R48, 0x380, RZ, 0xc0, !PT ;  /* 0x00000380302b7812 */ /* 0x000fe200078ec0ff */
[----:B------:R0:W5:Y:S01]  /*10510*/  LD.E.128 R8, desc[UR36][R28.64] ;  /* 0x000000241c087980 */ /* 0x000162000c101d00 */
[----:B---3--:R-:W3:Y:S01]  /*10520*/  @P1 LDC R21, c[0x0][0xbec] ;  /* 0x0002fb00ff151b82 */ /* 0x008ee20000000800 */
[----:B-1----:R-:W-:Y:S01]  /*10530*/  VIADD R2, R0, UR42 ;  /* 0x0000002a00027c36 */ /* 0x002fe20008000000 */
[----:B------:R-:W-:Y:S01]  /*10540*/  UIMAD UR8, UR12, UR10, URZ ;  /* 0x0000000a0c0872a4 */ /* 0x000fe2000f8e023f */
[----:B------:R-:W-:Y:S01]  /*10550*/  SHF.R.U64 R40, R40, 0x3, RZ ;  /* 0x0000000328287819 */ /* 0x000fe200000012ff */
[----:B------:R-:W-:Y:S01]  /*10560*/  UIMAD.WIDE.U32 UR6, UR13, UR10, UR6 ;  /* 0x0000000a0d0672a5 */ /* 0x000fe2000f8e0006 */
[----:B------:R-:W-:Y:S01]  /*10570*/  SHF.R.U64 R44, R44, 0x3, RZ ;  /* 0x000000032c2c7819 */ /* 0x000fe200000012ff */
[----:B------:R-:W-:Y:S01]  /*10580*/  UIMAD UR5, UR13, UR11, UR8 ;  /* 0x0000000b0d0572a4 */ /* 0x000fe2000f8e0208 */
[----:B------:R-:W-:Y:S01]  /*10590*/  SHF.R.U64 R43, R43, 0x3, RZ ;  /* 0x000000032b2b7819 */ /* 0x000fe200000012ff */
[----:B0-----:R-:W-:Y:S01]  /*105a0*/  IMAD.MOV.U32 R29, RZ, RZ, R2 ;  /* 0x000000ffff1d7224 */ /* 0x001fe200078e0002 */
[----:B------:R0:W5:Y:S01]  /*105b0*/  LD.E.128 R4, desc[UR36][R30.64] ;  /* 0x000000241e047980 */ /* 0x000162000c101d00 */
[----:B------:R-:W-:Y:S01]  /*105c0*/  LOP3.LUT R40, R40, R41, RZ, 0x3c, !PT ;  /* 0x0000002928287212 */ /* 0x000fe200078e3cff */
[----:B------:R-:W-:Y:S01]  /*105d0*/  UIADD3 UR5, UR7, UR5, URZ ;  /* 0x0000000507057290 */ /* 0x000fe2000fffe03f */
[----:B------:R-:W-:Y:S01]  /*105e0*/  LOP3.LUT R44, R44, R45, RZ, 0x3c, !PT ;  /* 0x0000002d2c2c7212 */ /* 0x000fe200078e3cff */
[--C-:B------:R-:W-:Y:S01]  /*105f0*/  IMAD.X R41, RZ, RZ, R49.reuse, P4 ;  /* 0x000000ffff297224 */ /* 0x100fe200020e0631 */
[----:B------:R-:W-:Y:S01]  /*10600*/  LOP3.LUT R48, R43, R48, RZ, 0x3c, !PT ;  /* 0x000000302b307212 */ /* 0x000fe200078e3cff */
[--C-:B------:R-:W-:Y:S01]  /*10610*/  IMAD.X R43, RZ, RZ, R49.reuse, P5 ;  /* 0x000000ffff2b7224 */ /* 0x100fe200028e0631 */
[----:B------:R-:W-:Y:S01]  /*10620*/  ULDC.64 UR8, c[0x0][0xae0] ;  /* 0x0002b80000087ab9 */ /* 0x000fe20000000a00 */
[----:B------:R-:W-:Y:S01]  /*10630*/  IMAD.X R45, RZ, RZ, R49, P6 ;  /* 0x000000ffff2d7224 */ /* 0x000fe200030e0631 */
[----:B------:R1:W5:Y:S04]  /*10640*/  LD.E.128 R68, desc[UR36][R32.64] ;  /* 0x0000002420447980 */ /* 0x000368000c101d00 */
[----:B------:R4:W5:Y:S01]  /*10650*/  LD.E.128 R60, desc[UR36][R34.64] ;  /* 0x00000024223c7980 */ /* 0x000962000c101d00 */
[----:B---3--:R-:W-:-:S03]  /*10660*/  @P1 IMAD.HI.U32 R0, R2, R21, RZ ;  /* 0x0000001502001227 */ /* 0x008fc600078e00ff */
[----:B------:R-:W5:Y:S02]  /*10670*/  LD.E.128 R48, desc[UR36][R48.64] ;  /* 0x0000002430307980 */ /* 0x000f64000c101d00 */
[----:B--2---:R-:W-:Y:S02]  /*10680*/  @P1 SHF.R.U32.HI R29, RZ, R53, R0 ;  /* 0x00000035ff1d1219 */ /* 0x004fe40000011600 */
[----:B------:R2:W5:Y:S02]  /*10690*/  LD.E.128 R56, desc[UR36][R36.64] ;  /* 0x0000002424387980 */ /* 0x000564000c101d00 */
[--C-:B------:R-:W-:Y:S01]  /*106a0*/  SHF.R.S32.HI R0, RZ, 0x1f, R29.reuse ;  /* 0x0000001fff007819 */ /* 0x100fe2000001141d */
[----:B0-----:R-:W-:Y:S01]  /*106b0*/  IMAD.MOV R31, RZ, RZ, -R29 ;  /* 0x000000ffff1f7224 */ /* 0x001fe200078e0a1d */
[----:B------:R2:W5:Y:S01]  /*106c0*/  LD.E.128 R24, desc[UR36][R38.64] ;  /* 0x0000002426187980 */ /* 0x000562000c101d00 */
[----:B------:R-:W-:Y:S02]  /*106d0*/  IMAD.U32 R21, RZ, RZ, UR7 ;  /* 0x00000007ff157e24 */ /* 0x000fe4000f8e00ff */
[----:B------:R-:W-:Y:S01]  /*106e0*/  IMAD R0, R0, UR8, RZ ;  /* 0x0000000800007c24 */ /* 0x000fe2000f8e02ff */
[----:B------:R2:W5:Y:S01]  /*106f0*/  LD.E.128 R80, desc[UR36][R40.64] ;  /* 0x0000002428507980 */ /* 0x000562000c101d00 */
[----:B------:R-:W-:-:S02]  /*10700*/  IMAD R31, R52, R31, R2 ;  /* 0x0000001f341f7224 */ /* 0x000fc400078e0202 */
[----:B------:R-:W-:Y:S01]  /*10710*/  IMAD.U32 R20, RZ, RZ, UR6 ;  /* 0x00000006ff147e24 */ /* 0x000fe2000f8e00ff */
[----:B------:R2:W5:Y:S01]  /*10720*/  LD.E.128 R76, desc[UR36][R42.64] ;  /* 0x000000242a4c7980 */ /* 0x000562000c101d00 */
[----:B------:R-:W-:Y:S01]  /*10730*/  IMAD.U32 R21, RZ, RZ, UR5 ;  /* 0x00000005ff157e24 */ /* 0x000fe2000f8e00ff */
[----:B------:R-:W-:Y:S02]  /*10740*/  ULDC.64 UR6, c[0x0][0xad8] ;  /* 0x0002b60000067ab9 */ /* 0x000fe40000000a00 */
[----:B------:R2:W5:Y:S01]  /*10750*/  LD.E.128 R72, desc[UR36][R44.64] ;  /* 0x000000242c487980 */ /* 0x000562000c101d00 */
[----:B-1----:R-:W-:-:S03]  /*10760*/  IMAD R33, R29, UR9, R0 ;  /* 0x000000091d217c24 */ /* 0x002fc6000f8e0200 */
[----:B------:R2:W5:Y:S01]  /*10770*/  LD.E.128 R64, desc[UR36][R46.64] ;  /* 0x000000242e407980 */ /* 0x000562000c101d00 */
[----:B------:R-:W-:Y:S01]  /*10780*/  SHF.R.S32.HI R0, RZ, 0x1f, R31 ;  /* 0x0000001fff007819 */ /* 0x000fe2000001141f */
[----:B------:R-:W-:Y:S01]  /*10790*/  @!PT LDS RZ, [RZ] ;  /* 0x00000000fffff984 */ /* 0x000fe20000000800 */
[----:B------:R-:W-:Y:S01]  /*107a0*/  @!PT LDS RZ, [RZ] ;  /* 0x00000000fffff984 */ /* 0x000fe20000000800 */
[----:B------:R-:W-:Y:S01]  /*107b0*/  @!PT LDS RZ, [RZ] ;  /* 0x00000000fffff984 */ /* 0x000fe20000000800 */
[----:B------:R-:W-:Y:S01]  /*107c0*/  @!PT LDS RZ, [RZ] ;  /* 0x00000000fffff984 */ /* 0x000fe20000000800 */
[----:B------:R0:W-:Y:S06]  /*107d0*/  MEMBAR.ALL.CTA ;  /* 0x0000000000007992 */ /* 0x0001ec0000008000 */
[----:B0-----:R-:W0:Y:S01]  /*107e0*/  FENCE.VIEW.ASYNC.S ;  /* 0x00000000000073c6 */ /* 0x001e220000000000 */
[----:B------:R-:W-:-:S04]  /*107f0*/  IMAD.WIDE.U32 R20, R29, UR8, R20 ;  /* 0x000000081d147c25 */ /* 0x000fc8000f8e0014 */
[----:B------:R-:W-:Y:S02]  /*10800*/  IMAD.IADD R21, R21, 0x1, R33 ;  /* 0x0000000115157824 */ /* 0x000fe400078e0221 */
[----:B------:R-:W-:Y:S02]  /*10810*/  IMAD R2, R0, UR6, RZ ;  /* 0x0000000600027c24 */ /* 0x000fe4000f8e02ff */
[----:B----4-:R-:W-:Y:S02]  /*10820*/  VIADD R34, R196, UR42 ;  /* 0x0000002ac4227c36 */ /* 0x010fe40008000000 */
[C---:B------:R-:W-:Y:S02]  /*10830*/  IMAD R29, R31.reuse, UR7, R2 ;  /* 0x000000071f1d7c24 */ /* 0x040fe4000f8e0202 */
[----:B------:R-:W-:Y:S01]  /*10840*/  IMAD.WIDE.U32 R20, R31, UR6, R20 ;  /* 0x000000061f147c25 */ /* 0x000fe2000f8e0014 */
[----:B------:R-:W-:Y:S01]  /*10850*/  ISETP.GE.AND P2, PT, R34, R3, PT ;  /* 0x000000032200720c */ /* 0x000fe20003f46270 */
[----:B------:R-:W-:-:S02]  /*10860*/  ULDC.64 UR6, c[0x0][0xa80] ;  /* 0x0002a00000067ab9 */ /* 0x000fc40000000a00 */
[----:B------:R-:W-:Y:S01]  /*10870*/  VIADD R17, R17, 0x30820 ;  /* 0x0003082011117836 */ /* 0x000fe20000000000 */
[----:B------:R-:W-:Y:S01]  /*10880*/  LEA R2, P3, R20, UR6, 0x1 ;  /* 0x0000000614027c11 */ /* 0x000fe2000f8608ff */
[----:B------:R-:W-:Y:S02]  /*10890*/  IMAD.IADD R21, R21, 0x1, R29 ;  /* 0x0000000115157824 */ /* 0x000fe400078e021d */
[----:B------:R-:W-:Y:S01]  /*108a0*/  VIADD R0, R34, 0x20 ;  /* 0x0000002022007836 */ /* 0x000fe20000000000 */
[----:B------:R-:W-:Y:S02]  /*108b0*/  PRMT R17, RZ, 0x654, R17 ;  /* 0x00000654ff117816 */ /* 0x000fe40000000011 */
[----:B------:R-:W-:Y:S02]  /*108c0*/  LEA.HI.X R32, R20, UR7, R21, 0x1, P3 ;  /* 0x0000000714207c11 */ /* 0x000fe400098f0c15 */
[-C--:B------:R-:W-:Y:S01]  /*108d0*/  ISETP.GE.AND P1, PT, R0, R3.reuse, PT ;  /* 0x000000030000720c */ /* 0x080fe20003f26270 */
[----:B------:R-:W-:Y:S01]  /*108e0*/  VIADD R0, R34, 0x40 ;  /* 0x0000004022007836 */ /* 0x000fe20000000000 */
[----:B0-----:R0:W-:Y:S01]  /*108f0*/  SYNCS.ARRIVE.TRANS64.RED.A1T0 RZ, [R17+URZ], RZ ;  /* 0x000000ff11ff79a7 */ /* 0x0011e2000810043f */
[----:B------:R2:W1:Y:S01]  /*10900*/  SHFL.IDX PT, R31, R2, RZ, 0x181f ;  /* 0x00181fff021f7589 */ /* 0x00046200000e0000 */
[----:B------:R-:W-:Y:S02]  /*10910*/  BSSY B1, `(.L_x_1052) ;  /* 0x0000011000017945 */ /* 0x000fe40003800000 */
[----:B------:R-:W-:Y:S01]  /*10920*/  ISETP.GE.AND P0, PT, R0, R3, PT ;  /* 0x000000030000720c */ /* 0x000fe20003f06270 */
[----:B0-----:R2:W0:Y:S01]  /*10930*/  SHFL.IDX PT, R17, R32, RZ, 0x181f ;  /* 0x00181fff20117589 */ /* 0x00142200000e0000 */
[----:B------:R-:W-:Y:S11]  /*10940*/  @P2 BRA `(.L_x_1053) ;  /* 0x0000000000342947 */ /* 0x000ff60003800000 */
[----:B------:R-:W-:Y:S02]  /*10950*/  ULDC UR5, c[0x0][0xac8] ;  /* 0x0002b20000057ab9 */ /* 0x000fe40000000800 */
[----:B------:R-:W-:Y:S02]  /*10960*/  ISETP.GE.AND P4, PT, R22, UR5, PT ;  /* 0x0000000516007c0c */ /* 0x000fe4000bf86270 */
[----:B------:R-:W-:Y:S02]  /*10970*/  ISETP.GE.AND P3, PT, R23, UR5, PT ;  /* 0x0000000517007c0c */ /* 0x000fe4000bf66270 */
[----:B------:R-:W-:-:S09]  /*10980*/  ISETP.GE.AND P2, PT, R192, UR5, PT ;  /* 0x00000005c0007c0c */ /* 0x000fd2000bf46270 */
[CC--:B-1----:R-:W-:Y:S02]  /*10990*/  @!P4 LEA R20, P6, R22.reuse, R31.reuse, 0x1 ;  /* 0x0000001f1614c211 */ /* 0x0c2fe400078c08ff */
[C---:B------:R-:W-:Y:S02]  /*109a0*/  @!P3 LEA R28, P5, R23.reuse, R31, 0x1 ;  /* 0x0000001f171cb211 */ /* 0x040fe400078a08ff */
[----:B0-----:R-:W-:Y:S02]  /*109b0*/  @!P4 LEA.HI.X R21, R22, R17, R206, 0x1, P6 ;  /* 0x000000111615c211 */ /* 0x001fe400030f0cce */
[C---:B------:R-:W-:Y:S02]  /*109c0*/  @!P2 LEA R30, P6, R192.reuse, R31, 0x1 ;  /* 0x0000001fc01ea211 */ /* 0x040fe400078c08ff */
[-C--:B------:R-:W-:Y:S01]  /*109d0*/  @!P3 LEA.HI.X R29, R23, R17.reuse, R205, 0x1, P5 ;  /* 0x00000011171db211 */ /* 0x080fe200028f0ccd */
[----:B-----5:R3:W-:Y:S01]  /*109e0*/  @!P4 ST.E.128 desc[UR36][R20.64], R48 ;  /* 0x000000301400c985 */ /* 0x0207e2000c101d24 */
[----:B------:R-:W-:-:S03]  /*109f0*/  @!P2 LEA.HI.X R31, R192, R17, R204, 0x1, P6 ;  /* 0x00000011c01fa211 */ /* 0x000fc600030f0ccc */
[----:B------:R3:W-:Y:S04]  /*10a00*/  @!P3 ST.E.128 desc[UR36][R28.64], R68 ;  /* 0x000000441c00b985 */ /* 0x0007e8000c101d24 */
[----:B------:R3:W-:Y:S02]  /*10a10*/  @!P2 ST.E.128 desc[UR36][R30.64], R80 ;  /* 0x000000501e00a985 */ /* 0x0007e4000c101d24 */
.L_x_1053:
[----:B------:R-:W-:Y:S05]  /*10a20*/  BSYNC B1 ;  /* 0x0000000000017941 */ /* 0x000fea0003800000 */
.L_x_1052:
[----:B0-----:R0:W4:Y:S01]  /*10a30*/  SHFL.IDX PT, R17, R32, 0x1, 0x181f ;  /* 0x00381f0020117f89 */ /* 0x00112200000e0000 */
        /* <DEDUP_REMOVED lines=13> */
[----:B-----5:R3:W-:Y:S04]  /*10b10*/  @!P4 ST.E.128 desc[UR36][R20.64], R12 ;  /* 0x0000000c1400c985 */ /* 0x0207e8000c101d24 */
[----:B------:R3:W-:Y:S04]  /*10b20*/  @!P5 ST.E.128 desc[UR36][R28.64], R60 ;  /* 0x0000003c1c00d985 */ /* 0x0007e8000c101d24 */
[----:B------:R3:W-:Y:S02]  /*10b30*/  @!P6 ST.E.128 desc[UR36][R30.64], R76 ;  /* 0x0000004c1e00e985 */ /* 0x0007e4000c101d24 */
.L_x_1055:
[----:B------:R-:W-:Y:S05]  /*10b40*/  BSYNC B1 ;  /* 0x0000000000017941 */ /* 0x000fea0003800000 */
.L_x_1054:
        /* <DEDUP_REMOVED lines=17> */
.L_x_1057:
[----:B------:R-:W-:Y:S05]  /*10c60*/  BSYNC B1 ;  /* 0x0000000000017941 */ /* 0x000fea0003800000 */
.L_x_1056:
[----:B------:R-:W-:Y:S01]  /*10c70*/  VIADD R0, R34, 0x60 ;  /* 0x0000006022007836 */ /* 0x000fe20000000000 */
[----:B0----5:R0:W0:Y:S04]  /*10c80*/  SHFL.IDX PT, R11, R32, 0x3, 0x181f ;  /* 0x00781f00200b7f89 */ /* 0x02102800000e0000 */
[----:B------:R-:W-:Y:S01]  /*10c90*/  ISETP.GE.AND P0, PT, R0, R3, PT ;  /* 0x000000030000720c */ /* 0x000fe20003f06270 */
[----:B------:R0:W0:-:S12]  /*10ca0*/  SHFL.IDX PT, R13, R2, 0x3, 0x181f ;  /* 0x00781f00020d7f89 */ /* 0x00001800000e0000 */
[----:B------:R-:W-:Y:S05]  /*10cb0*/  @P0 BRA `(.L_x_1058) ;  /* 0x0000000800e80947 */ /* 0x000fea0003800000 */
[----:B------:R-:W-:Y:S02]  /*10cc0*/  ULDC UR5, c[0x0][0xac8] ;  /* 0x0002b20000057ab9 */ /* 0x000fe40000000800 */
[----:B------:R-:W-:Y:S02]  /*10cd0*/  ISETP.GE.AND P2, PT, R22, UR5, PT ;  /* 0x0000000516007c0c */ /* 0x000fe4000bf46270 */
[----:B------:R-:W-:-:S11]  /*10ce0*/  ISETP.GE.AND P3, PT, R23, UR5, PT ;  /* 0x0000000517007c0c */ /* 0x000fd6000bf66270 */
[CC--:B0-2-4-:R-:W-:Y:S02]  /*10cf0*/  @!P2 LEA R2, P0, R22.reuse, R13.reuse, 0x1 ;  /* 0x0000000d1602a211 */ /* 0x0d5fe400078008ff */
[C---:B------:R-:W-:Y:S02]  /*10d00*/  @!P3 LEA R8, P1, R23.reuse, R13, 0x1 ;  /* 0x0000000d1708b211 */ /* 0x040fe400078208ff */
[-C--:B------:R-:W-:Y:S02]  /*10d10*/  @!P2 LEA.HI.X R3, R22, R11.reuse, R206, 0x1, P0 ;  /* 0x0000000b1603a211 */ /* 0x080fe400000f0cce */
        /* <DEDUP_REMOVED lines=9> */
.L_x_1051:
[----:B------:R-:W0:Y:S01]  /*10db0*/  LDC R8, c[0x0][0xbe8] ;  /* 0x0002fa00ff087b82 */ /* 0x000e220000000800 */
[----:B------:R-:W-:Y:S01]  /*10dc0*/  R2UR UR6, R194 ;  /* 0x00000000c20672ca */ /* 0x000fe200000e0000 */
[----:B------:R-:W-:Y:S01]  /*10dd0*/  BSSY B1, `(.L_x_1059) ;  /* 0x0000034000017945 */ /* 0x000fe20003800000 */
[----:B------:R-:W-:Y:S01]  /*10de0*/  R2UR UR5, R195 ;  /* 0x00000000c30572ca */ /* 0x000fe200000e0000 */
[----:B------:R-:W-:Y:S01]  /*10df0*/  IMAD R6, R193, 0x20, R196 ;  /* 0x00000020c1067824 */ /* 0x000fe200078e02c4 */
[----:B------:R-:W-:-:S09]  /*10e00*/  ISETP.GE.AND P0, PT, R207, 0x80, PT ;  /* 0x00000080cf00780c */ /* 0x000fd20003f06270 */
[----:B------:R-:W-:Y:S02]  /*10e10*/  USHF.R.S32.HI UR8, URZ, 0x1f, UR6 ;  /* 0x0000001f3f087899 */ /* 0x000fe40008011406 */
[----:B------:R-:W-:Y:S01]  /*10e20*/  USHF.R.S32.HI UR9, URZ, 0x1f, UR5 ;  /* 0x0000001f3f097899 */ /* 0x000fe20008011405 */
[----:B0-----:R-:W-:-:S13]  /*10e30*/  ISETP.NE.AND P1, PT, R8, 0x1, PT ;  /* 0x000000010800780c */ /* 0x001fda0003f25270 */
[----:B------:R-:W0:Y:S08]  /*10e40*/  @P1 LDC R9, c[0x0][0xbec] ;  /* 0x0002fb00ff091b82 */ /* 0x000e300000000800 */
[----:B------:R-:W1:Y:S01]  /*10e50*/  @P1 LDC R11, c[0x0][0xbf0] ;  /* 0x0002fc00ff0b1b82 */ /* 0x000e620000000800 */
[----:B------:R-:W-:Y:S05]  /*10e60*/  @P0 BRA `(.L_x_1060) ;  /* 0x0000000000a80947 */ /* 0x000fea0003800000 */
[----:B------:R-:W2:Y:S01]  /*10e70*/  S2R R4, SR_TID.X ;  /* 0x0000000000047919 */ /* 0x000ea20000002100 */
[----:B------:R-:W3:Y:S01]  /*10e80*/  LDC R3, c[0x0][0xbe8] ;  /* 0x0002fa00ff037b82 */ /* 0x000ee20000000800 */
[----:B------:R-:W-:Y:S01]  /*10e90*/  IMAD.U32 R7, RZ, RZ, UR42 ;  /* 0x0000002aff077e24 */ /* 0x000fe2000f8e00ff */
[----:B------:R-:W-:Y:S02]  /*10ea0*/  ULDC UR5, c[0x0][0xa88] ;  /* 0x0002a20000057ab9 */ /* 0x000fe40000000800 */
[----:B---3--:R-:W-:Y:S02]  /*10eb0*/  IMAD R5, R3, UR5, RZ ;  /* 0x0000000503057c24 */ /* 0x008fe4000f8e02ff */
[----:B--2---:R-:W-:-:S04]  /*10ec0*/  IADD3 R4, R7, -0x80, R4 ;  /* 0xffffff8007047810 */ /* 0x004fc80007ffe004 */
[----:B------:R-:W-:-:S13]  /*10ed0*/  ISETP.GE.AND P0, PT, R4, R5, PT ;  /* 0x000000050400720c */ /* 0x000fda0003f06270 */
[----:B------:R-:W-:Y:S05]  /*10ee0*/  @P0 BRA `(.L_x_1060) ;  /* 0x0000000000880947 */ /* 0x000fea0003800000 */
[----:B------:R-:W-:Y:S01]  /*10ef0*/  ISETP.NE.AND P0, PT, R3, 0x1, PT ;  /* 0x000000010300780c */ /* 0x000fe20003f05270 */
[----:B------:R-:W-:Y:S01]  /*10f00*/  ULDC.64 UR10, c[0x0][0xb90] ;  /* 0x0002e400000a7ab9 */ /* 0x000fe20000000a00 */
[----:B------:R-:W-:Y:S01]  /*10f10*/  R2UR UR13, R194 ;  /* 0x00000000c20d72ca */ /* 0x000fe200000e0000 */
[----:B------:R-:W-:Y:S01]  /*10f20*/  UIMAD UR5, UR8, UR10, URZ ;  /* 0x0000000a080572a4 */ /* 0x000fe2000f8e023f */
[----:B------:R-:W-:Y:S01]  /*10f30*/  R2UR UR12, R195 ;  /* 0x00000000c30c72ca */ /* 0x000fe200000e0000 */
[----:B------:R-:W-:-:S08]  /*10f40*/  IMAD.MOV.U32 R2, RZ, RZ, R4 ;  /* 0x000000ffff027224 */ /* 0x000fd000078e0004 */
[----:B------:R-:W2:Y:S02]  /*10f50*/  @P0 LDC R5, c[0x0][0xbec] ;  /* 0x0002fb00ff050b82 */ /* 0x000ea40000000800 */
[----:B------:R-:W-:Y:S02]  /*10f60*/  UIMAD.WIDE.U32 UR6, UR13, UR10, URZ ;  /* 0x0000000a0d0672a5 */ /* 0x000fe4000f8e003f */
[----:B------:R-:W-:-:S03]  /*10f70*/  UIMAD UR5, UR13, UR11, UR5 ;  /* 0x0000000b0d0572a4 */ /* 0x000fc6000f8e0205 */
[----:B------:R-:W-:Y:S01]  /*10f80*/  ULDC.64 UR10, c[0x0][0xb98] ;  /* 0x0002e600000a7ab9 */ /* 0x000fe20000000a00 */
[----:B------:R-:W3:Y:S01]  /*10f90*/  @P0 LDC R7, c[0x0][0xbf0] ;  /* 0x0002fc00ff070b82 */ /* 0x000ee20000000800 */
[----:B------:R-:W-:Y:S02]  /*10fa0*/  UIADD3 UR7, UR7, UR5, URZ ;  /* 0x0000000507077290 */ /* 0x000fe4000fffe03f */
[----:B------:R-:W-:Y:S02]  /*10fb0*/  UIMAD UR5, UR9, UR10, URZ ;  /* 0x0000000a090572a4 */ /* 0x000fe4000f8e023f */
[----:B------:R-:W-:Y:S02]  /*10fc0*/  UIMAD.WIDE.U32 UR6, UR12, UR10, UR6 ;  /* 0x0000000a0c0672a5 */ /* 0x000fe4000f8e0006 */
[----:B------:R-:W-:-:S03]  /*10fd0*/  UIMAD UR5, UR12, UR11, UR5 ;  /* 0x0000000b0c0572a4 */ /* 0x000fc6000f8e0205 */
[----:B------:R-:W-:Y:S01]  /*10fe0*/  ULDC.64 UR10, c[0x0][0xb88] ;  /* 0x0002e200000a7ab9 */ /* 0x000fe20000000a00 */
[----:B--2---:R-:W-:-:S05]  /*10ff0*/  @P0 IMAD.HI.U32 R0, R4, R5, RZ ;  /* 0x0000000504000227 */ /* 0x004fca00078e00ff */
[----:B---3--:R-:W-:-:S05]  /*11000*/  @P0 SHF.R.U32.HI R2, RZ, R7, R0 ;  /* 0x00000007ff020219 */ /* 0x008fca0000011600 */
[----:B------:R-:W-:-:S04]  /*11010*/  IMAD.MOV R5, RZ, RZ, -R2 ;  /* 0x000000ffff057224 */ /* 0x000fc800078e0a02 */
[----:B------:R-:W-:Y:S01]  /*11020*/  IMAD R5, R3, R5, R4 ;  /* 0x0000000503057224 */ /* 0x000fe200078e0204 */
[----:B------:R-:W-:Y:S01]  /*11030*/  SHF.R.S32.HI R3, RZ, 0x1f, R2 ;  /* 0x0000001fff037819 */ /* 0x000fe20000011402 */
[----:B------:R-:W-:Y:S01]  /*11040*/  IMAD.U32 R4, RZ, RZ, UR5 ;  /* 0x00000005ff047e24 */ /* 0x000fe2000f8e00ff */
[----:B------:R-:W-:Y:S02]  /*11050*/  IADD3 R2, P0, R2, UR6, RZ ;  /* 0x0000000602027c10 */ /* 0x000fe4000ff1e0ff */
[----:B------:R-:W-:Y:S02]  /*11060*/  SHF.R.S32.HI R0, RZ, 0x1f, R5 ;  /* 0x0000001fff007819 */ /* 0x000fe40000011405 */
[----:B------:R-:W-:Y:S01]  /*11070*/  IADD3.X R3, R3, UR7, R4, P0, !PT ;  /* 0x0000000703037c10 */ /* 0x000fe200087fe404 */
[----:B------:R-:W-:Y:S02]  /*11080*/  ULDC.64 UR6, c[0x0][0xb50] ;  /* 0x0002d40000067ab9 */ /* 0x000fe40000000a00 */
[----:B------:R-:W-:-:S02]  /*11090*/  IMAD R0, R0, UR10, RZ ;  /* 0x0000000a00007c24 */ /* 0x000fc4000f8e02ff */
[----:B------:R-:W-:-:S04]  /*110a0*/  IMAD.WIDE.U32 R2, R5, UR10, R2 ;  /* 0x0000000a05027c25 */ /* 0x000fc8000f8e0002 */
[----:B------:R-:W-:Y:S01]  /*110b0*/  IMAD R7, R5, UR11, R0 ;  /* 0x0000000b05077c24 */ /* 0x000fe2000f8e0200 */
[----:B------:R-:W-:-:S03]  /*110c0*/  LEA R4, P0, R2, UR6, 0x2 ;  /* 0x0000000602047c11 */ /* 0x000fc6000f8010ff */
[----:B------:R-:W-:-:S05]  /*110d0*/  IMAD.IADD R3, R3, 0x1, R7 ;  /* 0x0000000103037824 */ /* 0x000fca00078e0207 */
[----:B------:R-:W-:Y:S01]  /*110e0*/  LEA.HI.X R5, R2, UR7, R3, 0x2, P0 ;  /* 0x0000000702057c11 */ /* 0x000fe200080f1403 */
[----:B------:R-:W-:-:S05]  /*110f0*/  IMAD.MOV.U32 R3, RZ, RZ, -0x800000 ;  /* 0xff800000ff037424 */ /* 0x000fca00078e00ff */
[----:B------:R2:W-:Y:S02]  /*11100*/  STG.E desc[UR36][R4.64], R3 ;  /* 0x0000000304007986 */ /* 0x0005e4000c101924 */
.L_x_1060:
[----:B------:R-:W-:Y:S05]  /*11110*/  BSYNC B1 ;  /* 0x0000000000017941 */ /* 0x000fea0003800000 */
.L_x_1059:
[----:B------:R-:W-:Y:S01]  /*11120*/  R2UR UR13, R194 ;  /* 0x00000000c20d72ca */ /* 0x000fe200000e0000 */
[----:B------:R-:W-:Y:S01]  /*11130*/  ULDC.64 UR10, c[0x0][0xae8] ;  /* 0x0002ba00000a7ab9 */ /* 0x000fe20000000a00 */
[----:B------:R-:W-:Y:S01]  /*11140*/  R2UR UR12, R195 ;  /* 0x00000000c30c72ca */ /* 0x000fe200000e0000 */
[----:B------:R-:W-:Y:S01]  /*11150*/  UIMAD UR5, UR8, UR10, URZ ;  /* 0x0000000a080572a4 */ /* 0x000fe2000f8e023f */
[----:B------:R-:W-:Y:S01]  /*11160*/  VIADD R6, R6, UR42 ;  /* 0x0000002a06067c36 */ /* 0x000fe20008000000 */
[----:B------:R-:W-:Y:S03]  /*11170*/  BSSY B1, `(.L_x_1061) ;  /* 0x0000038000017945 */ /* 0x000fe60003800000 */
[----:B0-----:R-:W-:-:S04]  /*11180*/  @P1 IMAD.HI.U32 R0, R6, R9, RZ ;  /* 0x0000000906001227 */ /* 0x001fc800078e00ff */
[----:B--2---:R-:W-:Y:S01]  /*11190*/  IMAD.MOV.U32 R5, RZ, RZ, R6 ;  /* 0x000000ffff057224 */ /* 0x004fe200078e0006 */
[----:B------:R-:W-:Y:S01]  /*111a0*/  UIMAD.WIDE.U32 UR6, UR13, UR10, URZ ;  /* 0x0000000a0d0672a5 */ /* 0x000fe2000f8e003f */
[----:B-1----:R-:W-:Y:S01]  /*111b0*/  @P1 SHF.R.U32.HI R5, RZ, R11, R0 ;  /* 0x0000000bff051219 */ /* 0x002fe20000011600 */
[----:B------:R-:W-:-:S03]  /*111c0*/  UIMAD UR5, UR13, UR11, UR5 ;  /* 0x0000000b0d0572a4 */ /* 0x000fc6000f8e0205 */
[----:B------:R-:W-:Y:S01]  /*111d0*/  ULDC.64 UR10, c[0x0][0xaf0] ;  /* 0x0002bc00000a7ab9 */ /* 0x000fe20000000a00 */
[----:B------:R-:W-:Y:S01]  /*111e0*/  UIADD3 UR7, UR7, UR5, URZ ;  /* 0x0000000507077290 */ /* 0x000fe2000fffe03f */
[--C-:B------:R-:W-:Y:S01]  /*111f0*/  SHF.R.S32.HI R0, RZ, 0x1f, R5.reuse ;  /* 0x0000001fff007819 */ /* 0x100fe20000011405 */
[----:B------:R-:W-:Y:S01]  /*11200*/  UIMAD UR5, UR9, UR10, URZ ;  /* 0x0000000a090572a4 */ /* 0x000fe2000f8e023f */
[----:B------:R-:W-:Y:S01]  /*11210*/  IMAD.MOV R7, RZ, RZ, -R5 ;  /* 0x000000ffff077224 */ /* 0x000fe200078e0a05 */
[----:B------:R-:W-:Y:S02]  /*11220*/  UIMAD.WIDE.U32 UR6, UR12, UR10, UR6 ;  /* 0x0000000a0c0672a5 */ /* 0x000fe4000f8e0006 */
[----:B------:R-:W-:Y:S01]  /*11230*/  UIMAD UR5, UR12, UR11, UR5 ;  /* 0x0000000b0c0572a4 */ /* 0x000fe2000f8e0205 */
[----:B------:R-:W-:Y:S01]  /*11240*/  IMAD R7, R8, R7, R6 ;  /* 0x0000000708077224 */ /* 0x000fe200078e0206 */
[----:B------:R-:W-:Y:S01]  /*11250*/  ULDC.64 UR8, c[0x0][0xae0] ;  /* 0x0002b80000087ab9 */ /* 0x000fe20000000a00 */
[----:B------:R-:W-:Y:S01]  /*11260*/  VIADD R6, R196, UR42 ;  /* 0x0000002ac4067c36 */ /* 0x000fe20008000000 */
[----:B------:R-:W-:Y:S01]  /*11270*/  UIADD3 UR5, UR7, UR5, URZ ;  /* 0x0000000507057290 */ /* 0x000fe2000fffe03f */
[----:B------:R-:W-:-:S02]  /*11280*/  IMAD R0, R0, UR8, RZ ;  /* 0x0000000800007c24 */ /* 0x000fc4000f8e02ff */
[----:B------:R-:W-:Y:S02]  /*11290*/  IMAD.U32 R3, RZ, RZ, UR7 ;  /* 0x00000007ff037e24 */ /* 0x000fe4000f8e00ff */
[----:B------:R-:W-:Y:S01]  /*112a0*/  IMAD.U32 R2, RZ, RZ, UR6 ;  /* 0x00000006ff027e24 */ /* 0x000fe2000f8e00ff */
[----:B------:R-:W-:Y:S01]  /*112b0*/  ULDC.64 UR6, c[0x0][0xad8] ;  /* 0x0002b60000067ab9 */ /* 0x000fe20000000a00 */
[----:B------:R-:W-:Y:S01]  /*112c0*/  IMAD.U32 R3, RZ, RZ, UR5 ;  /* 0x00000005ff037e24 */ /* 0x000fe2000f8e00ff */
[----:B------:R-:W-:Y:S01]  /*112d0*/  ULDC UR5, c[0x0][0xa88] ;  /* 0x0002a20000057ab9 */ /* 0x000fe20000000800 */
[C---:B------:R-:W-:Y:S01]  /*112e0*/  IMAD R9, R5.reuse, UR9, R0 ;  /* 0x0000000905097c24 */ /* 0x040fe2000f8e0200 */
[----:B------:R-:W-:Y:S01]  /*112f0*/  SHF.R.S32.HI R0, RZ, 0x1f, R7 ;  /* 0x0000001fff007819 */ /* 0x000fe20000011407 */
[----:B------:R-:W-:-:S04]  /*11300*/  IMAD.WIDE.U32 R2, R5, UR8, R2 ;  /* 0x0000000805027c25 */ /* 0x000fc8000f8e0002 */
[----:B------:R-:W-:Y:S02]  /*11310*/  IMAD.IADD R3, R3, 0x1, R9 ;  /* 0x0000000103037824 */ /* 0x000fe400078e0209 */
[----:B------:R-:W-:Y:S02]  /*11320*/  IMAD R4, R0, UR6, RZ ;  /* 0x0000000600047c24 */ /* 0x000fe4000f8e02ff */
[----:B------:R-:W-:Y:S02]  /*11330*/  IMAD R9, R8, UR5, RZ ;  /* 0x0000000508097c24 */ /* 0x000fe4000f8e02ff */
[C---:B------:R-:W-:Y:S02]  /*11340*/  IMAD R5, R7.reuse, UR7, R4 ;  /* 0x0000000707057c24 */ /* 0x040fe4000f8e0204 */
[----:B------:R-:W-:Y:S01]  /*11350*/  IMAD.WIDE.U32 R2, R7, UR6, R2 ;  /* 0x0000000607027c25 */ /* 0x000fe2000f8e0002 */
[----:B------:R-:W-:Y:S01]  /*11360*/  ISETP.GE.AND P2, PT, R6, R9, PT ;  /* 0x000000090600720c */ /* 0x000fe20003f46270 */
[----:B------:R-:W-:-:S02]  /*11370*/  ULDC.64 UR6, c[0x0][0xa80] ;  /* 0x0002a00000067ab9 */ /* 0x000fc40000000a00 */
[----:B------:R-:W-:Y:S01]  /*11380*/  IMAD.IADD R3, R3, 0x1, R5 ;  /* 0x0000000103037824 */ /* 0x000fe200078e0205 */
[----:B------:R-:W-:Y:S01]  /*11390*/  LEA R4, P3, R2, UR6, 0x1 ;  /* 0x0000000602047c11 */ /* 0x000fe2000f8608ff */
[----:B------:R-:W-:-:S03]  /*113a0*/  VIADD R0, R6, 0x20 ;  /* 0x0000002006007836 */ /* 0x000fc60000000000 */
[----:B------:R-:W-:Y:S01]  /*113b0*/  LEA.HI.X R5, R2, UR7, R3, 0x1, P3 ;  /* 0x0000000702057c11 */ /* 0x000fe200098f0c03 */
[----:B------:R0:W1:Y:S01]  /*113c0*/  SHFL.IDX PT, R7, R4, RZ, 0x181f ;  /* 0x00181fff04077589 */ /* 0x00006200000e0000 */
[-C--:B------:R-:W-:Y:S01]  /*113d0*/  ISETP.GE.AND P1, PT, R0, R9.reuse, PT ;  /* 0x000000090000720c */ /* 0x080fe20003f26270 */
[----:B------:R-:W-:Y:S02]  /*113e0*/  VIADD R0, R6, 0x40 ;  /* 0x0000004006007836 */ /* 0x000fe40000000000 */
[----:B------:R0:W2:Y:S03]  /*113f0*/  SHFL.IDX PT, R3, R5, RZ, 0x181f ;  /* 0x00181fff05037589 */ /* 0x0000a600000e0000 */
[----:B------:R-:W-:Y:S01]  /*11400*/  ISETP.GE.AND P0, PT, R0, R9, PT ;  /* 0x000000090000720c */ /* 0x000fe20003f06270 */
[----:B------:R-:W-:-:S12]  /*11410*/  @P2 BRA `(.L_x_1062) ;  /* 0x0000000000342947 */ /* 0x000fd80003800000 */
[----:B------:R-:W-:Y:S02]  /*11420*/  ULDC UR5, c[0x0][0xac8] ;  /* 0x0002b20000057ab9 */ /* 0x000fe40000000800 */
[----:B------:R-:W-:Y:S02]  /*11430*/  ISETP.GE.AND P4, PT, R22, UR5, PT ;  /* 0x0000000516007c0c */ /* 0x000fe4000bf86270 */
[----:B------:R-:W-:Y:S02]  /*11440*/  ISETP.GE.AND P3, PT, R23, UR5, PT ;  /* 0x0000000517007c0c */ /* 0x000fe4000bf66270 */
[----:B------:R-:W-:-:S09]  /*11450*/  ISETP.GE.AND P2, PT, R192, UR5, PT ;  /* 0x00000005c0007c0c */ /* 0x000fd2000bf46270 */
[CC--:B-1----:R-:W-:Y:S02]  /*11460*/  @!P4 LEA R10, P6, R22.reuse, R7.reuse, 0x1 ;  /* 0x00000007160ac211 */ /* 0x0c2fe400078c08ff */
[C---:B------:R-:W-:Y:S02]  /*11470*/  @!P3 LEA R12, P5, R23.reuse, R7, 0x1 ;  /* 0x00000007170cb211 */ /* 0x040fe400078a08ff */
[----:B--2---:R-:W-:Y:S02]  /*11480*/  @!P4 LEA.HI.X R11, R22, R3, R206, 0x1, P6 ;  /* 0x00000003160bc211 */ /* 0x004fe400030f0cce */
[C---:B------:R-:W-:Y:S02]  /*11490*/  @!P2 LEA R2, P6, R192.reuse, R7, 0x1 ;  /* 0x00000007c002a211 */ /* 0x040fe400078c08ff */
[-C--:B------:R-:W-:Y:S01]  /*114a0*/  @!P3 LEA.HI.X R13, R23, R3.reuse, R205, 0x1, P5 ;  /* 0x00000003170db211 */ /* 0x080fe200028f0ccd */
[----:B------:R3:W-:Y:S01]  /*114b0*/  @!P4 ST.E.128 desc[UR36][R10.64], RZ ;  /* 0x000000ff0a00c985 */ /* 0x0007e2000c101d24 */
[----:B------:R-:W-:-:S03]  /*114c0*/  @!P2 LEA.HI.X R3, R192, R3, R204, 0x1, P6 ;  /* 0x00000003c003a211 */ /* 0x000fc600030f0ccc */
[----:B------:R3:W-:Y:S04]  /*114d0*/  @!P3 ST.E.128 desc[UR36][R12.64], RZ ;  /* 0x000000ff0c00b985 */ /* 0x0007e8000c101d24 */
[----:B------:R3:W-:Y:S02]  /*114e0*/  @!P2 ST.E.128 desc[UR36][R2.64], RZ ;  /* 0x000000ff0200a985 */ /* 0x0007e4000c101d24 */
.L_x_1062:
[----:B------:R-:W-:Y:S05]  /*114f0*/  BSYNC B1 ;  /* 0x0000000000017941 */ /* 0x000fea0003800000 */
.L_x_1061:
[----:B--23--:R2:W3:Y:S01]  /*11500*/  SHFL.IDX PT, R3, R5, 0x1, 0x181f ;  /* 0x00381f0005037f89 */ /* 0x00c4e200000e0000 */
[----:B------:R-:W-:Y:S03]  /*11510*/  BSSY B1, `(.L_x_1063) ;  /* 0x0000010000017945 */ /* 0x000fe60003800000 */
[----:B-1----:R2:W1:Y:S01]  /*11520*/  SHFL.IDX PT, R7, R4, 0x1, 0x181f ;  /* 0x00381f0004077f89 */ /* 0x00246200000e0000 */
        /* <DEDUP_REMOVED lines=8> */
[-C--:B---3--:R-:W-:Y:S02]  /*115b0*/  @!P4 LEA.HI.X R11, R22, R3.reuse, R206, 0x1, P1 ;  /* 0x00000003160bc211 */ /* 0x088fe400008f0cce */
[-C--:B------:R-:W-:Y:S02]  /*115c0*/  @!P5 LEA.HI.X R13, R23, R3.reuse, R205, 0x1, P2 ;  /* 0x00000003170dd211 */ /* 0x080fe400010f0ccd */
[----:B------:R-:W-:Y:S01]  /*115d0*/  @!P6 LEA.HI.X R3, R192, R3, R204, 0x1, P3 ;  /* 0x00000003c003e211 */ /* 0x000fe200018f0ccc */
[----:B------:R4:W-:Y:S04]  /*115e0*/  @!P4 ST.E.128 desc[UR36][R10.64], RZ ;  /* 0x000000ff0a00c985 */ /* 0x0009e8000c101d24 */
[----:B------:R4:W-:Y:S04]  /*115f0*/  @!P5 ST.E.128 desc[UR36][R12.64], RZ ;  /* 0x000000ff0c00d985 */ /* 0x0009e8000c101d24 */
[----:B------:R4:W-:Y:S02]  /*11600*/  @!P6 ST.E.128 desc[UR36][R2.64], RZ ;  /* 0x000000ff0200e985 */ /* 0x0009e4000c101d24 */
.L_x_1064:
[----:B------:R-:W-:Y:S05]  /*11610*/  BSYNC B1 ;  /* 0x0000000000017941 */ /* 0x000fea0003800000 */
.L_x_1063:
[----:B---34-:R3:W4:Y:S01]  /*11620*/  SHFL.IDX PT, R3, R5, 0x2, 0x181f ;  /* 0x00581f0005037f89 */ /* 0x01872200000e0000 */
        /* <DEDUP_REMOVED lines=16> */
.L_x_1066:
[----:B------:R-:W-:Y:S05]  /*11730*/  BSYNC B1 ;  /* 0x0000000000017941 */ /* 0x000fea0003800000 */
.L_x_1065:
[----:B------:R-:W-:Y:S01]  /*11740*/  VIADD R0, R6, 0x60 ;  /* 0x0000006006007836 */ /* 0x000fe20000000000 */
[----:B0-23--:R-:W0:Y:S04]  /*11750*/  SHFL.IDX PT, R5, R5, 0x3, 0x181f ;  /* 0x00781f0005057f89 */ /* 0x00de2800000e0000 */
[----:B------:R-:W-:Y:S01]  /*11760*/  ISETP.GE.AND P0, PT, R0, R9, PT ;  /* 0x000000090000720c */ /* 0x000fe20003f06270 */
[----:B-1--4-:R1:W2:-:S12]  /*11770*/  SHFL.IDX PT, R3, R4, 0x3, 0x181f ;  /* 0x00781f0004037f89 */ /* 0x01229800000e0000 */
        /* <DEDUP_REMOVED lines=14> */
.L_x_1058:
[----:B------:R-:W-:Y:S05]  /*11860*/  BSYNC B0 ;  /* 0x0000000000007941 */ /* 0x000fea0003800000 */
.L_x_1050:
[----:B------:R-:W-:Y:S02]  /*11870*/  ULDC UR5, c[0x0][0xc38] ;  /* 0x00030e0000057ab9 */ /* 0x000fe40000000800 */
[----:B------:R-:W-:-:S06]  /*11880*/  UISETP.GE.AND UP0, UPT, UR4, UR5, UPT ;  /* 0x000000050400728c */ /* 0x000fcc000bf06270 */
[----:B------:R-:W-:-:S13]  /*11890*/  PLOP3.LUT P0, PT, PT, PT, UP0, 0x80, 0x0 ;  /* 0x000000000000781c */ /* 0x000fda0003f0f008 */
[----:B------:R-:W-:Y:S05]  /*118a0*/  @!P0 BRA `(.L_x_1067) ;  /* 0xfffffef400188947 */ /* 0x000fea000383ffff */
[----:B------:R-:W-:Y:S05]  /*118b0*/  EXIT ;  /* 0x000000000000794d */ /* 0x000fea0003800000 */
.L_x_961:
[----:B------:R-:W-:-:S08]  /*118c0*/  NOP ;  /* 0x0000000000007918 */ /* 0x000fd00000000000 */
[----:B0-----:R-:W0:-:S00]  /*118d0*/  USETMAXREG.DEALLOC.CTAPOOL 0x28 ;  /* 0x00000028000079c8 */ /* 0x001e0000080e0500 */
[----:B0-----:R-:W-:-:S06]  /*118e0*/  LOP3.LUT R0, R0, 0x3, RZ, 0xc0, !PT ;  /* 0x0000000300007812 */ /* 0x001fcc00078ec0ff */
[----:B------:R-:W0:Y:S01]  /*118f0*/  S2UR UR10, SR_CTAID.X ;  /* 0x00000000000a79c3 */ /* 0x000e220000002500 */
[----:B------:R-:W-:Y:S01]  /*11900*/  LOP3.LUT R16, R16, 0xffffefff, RZ, 0xc0, !PT ;  /* 0xffffefff10107812 */ /* 0x000fe200078ec0ff */
[----:B------:R-:W-:Y:S01]  /*11910*/  STL [R1], RZ ;  /* 0x000000ff01007387 */ /* 0x000fe20000100800 */
[----:B------:R-:W-:Y:S02]  /*11920*/  IMAD.MOV.U32 R23, RZ, RZ, RZ ;  /* 0x000000ffff177224 */ /* 0x000fe400078e00ff */
[----:B------:R-:W-:Y:S01]  /*11930*/  IMAD.MOV.U32 R26, RZ, RZ, 0x1 ;  /* 0x00000001ff1a7424 */ /* 0x000fe200078e00ff */
[----:B------:R1:W2:Y:S02]  /*11940*/  SHFL.IDX PT, R2, R0, RZ, 0x1f ;  /* 0x00001fff00027589 */ /* 0x0002a400000e0000 */
[----:B-1----:R-:W0:Y:S01]  /*11950*/  LDC R0, c[0x0][0xc38] ;  /* 0x00030e00ff007b82 */ /* 0x002e220000000800 */
[----:B--2---:R-:W-:-:S13]  /*11960*/  ISETP.NE.AND P0, PT, R2, RZ, PT ;  /* 0x000000ff0200720c */ /* 0x004fda0003f05270 */
[----:B------:R-:W-:Y:S01]  /*11970*/  @P0 LOP3.LUT R16, R16, 0x1000, RZ, 0xfc, !PT ;  /* 0x0000100010100812 */ /* 0x000fe200078efcff */
[----:B------:R-:W-:Y:S06]  /*11980*/  @P0 BAR.ARV 0x4, 0x180 ;  /* 0x0106000000000b1d */ /* 0x000fec0000002000 */
[----:B0-----:R-:W-:-:S13]  /*11990*/  ISETP.LE.AND P0, PT, R0, UR10, PT ;  /* 0x0000000a00007c0c */ /* 0x001fda000bf03270 */
[----:B------:R-:W-:Y:S05]  /*119a0*/  @P0 BRA `(.L_x_1068) ;  /* 0x00000040005c0947 */ /* 0x000fea0003800000 */
[----:B------:R-:W2:Y:S01]  /*119b0*/  LDL R4, [R1+0x4] ;  /* 0x0000040001047983 */ /* 0x000ea20000100800 */
[----:B------:R-:W-:Y:S01]  /*119c0*/  IMAD.SHL.U32 R37, R3, 0x8, RZ ;  /* 0x0000000803257824 */ /* 0x000fe200078e00ff */
[----:B------:R-:W-:Y:S01]  /*119d0*/  ULDC UR9, c[0x0][0x2b8] ;  /* 0x0000ae0000097ab9 */ /* 0x000fe20000000800 */
[----:B------:R-:W-:Y:S01]  /*119e0*/  LOP3.LUT R16, R16, 0xfffffffd, RZ, 0xc0, !PT ;  /* 0xfffffffd10107812 */ /* 0x000fe200078ec0ff */
[----:B------:R-:W0:Y:S01]  /*119f0*/  S2UR UR8, SR_CgaCtaId ;  /* 0x00000000000879c3 */ /* 0x000e220000008800 */
[----:B------:R-:W-:Y:S01]  /*11a00*/  ULDC.64 UR4, c[0x0][0x418] ;  /* 0x0001060000047ab9 */ /* 0x000fe20000000a00 */
[C---:B------:R-:W-:Y:S01]  /*11a10*/  LOP3.LUT R0, R37.reuse, 0x1f8, RZ, 0xc0, !PT ;  /* 0x000001f825007812 */ /* 0x040fe200078ec0ff */
[----:B------:R-:W-:Y:S01]  /*11a20*/  UISETP.NE.U32.AND UP0, UPT, UR4, URZ, UPT ;  /* 0x0000003f0400728c */ /* 0x000fe2000bf05070 */
[----:B------:R1:W-:Y:S01]  /*11a30*/  STL [R1], RZ ;  /* 0x000000ff01007387 */ /* 0x0003e20000100800 */
[----:B------:R-:W-:Y:S01]  /*11a40*/  ULDC UR40, c[0x0][0x288] ;  /* 0x0000a20000287ab9 */ /* 0x000fe20000000800 */
[----:B------:R-:W-:Y:S01]  /*11a50*/  LOP3.LUT R0, R0, 0x38, R3, 0x78, !PT ;  /* 0x0000003800007812 */ /* 0x000fe200078e7803 */
[----:B------:R-:W-:Y:S01]  /*11a60*/  UISETP.NE.AND.EX UP0, UPT, UR5, URZ, UPT, UP0 ;  /* 0x0000003f0500728c */ /* 0x000fe2000bf05300 */
[----:B------:R-:W-:Y:S01]  /*11a70*/  IMAD.U32 R34, RZ, RZ, UR10 ;  /* 0x0000000aff227e24 */ /* 0x000fe2000f8e00ff */
[----:B------:R-:W-:Y:S01]  /*11a80*/  ULDC UR4, c[0x0][0x424] ;  /* 0x0001090000047ab9 */ /* 0x000fe20000000800 */
[----:B------:R-:W-:Y:S01]  /*11a90*/  LOP3.LUT R30, R0, 0x200, R37, 0xf8, !PT ;  /* 0x00000200001e7812 */ /* 0x000fe200078ef825 */
[----:B------:R-:W-:Y:S01]  /*11aa0*/  USEL UR4, UR4, 0x1, UP0 ;  /* 0x0000000104047887 */ /* 0x000fe20008000000 */
[----:B------:R-:W-:Y:S01]  /*11ab0*/  LOP3.LUT R37, R37, 0x38, RZ, 0xc0, !PT ;  /* 0x0000003825257812 */ /* 0x000fe200078ec0ff */
[----:B------:R-:W-:Y:S01]  /*11ac0*/  UMOV UR5, 0x400 ;  /* 0x0000040000057882 */ /* 0x000fe20000000000 */
[----:B------:R-:W-:Y:S01]  /*11ad0*/  ULDC UR39, c[0x0][0x448] ;  /* 0x0001120000277ab9 */ /* 0x000fe20000000800 */
[----:B------:R-:W-:Y:S01]  /*11ae0*/  IMAD.MOV.U32 R26, RZ, RZ, 0x1 ;  /* 0x00000001ff1a7424 */ /* 0x000fe200078e00ff */
[C---:B------:R-:W-:Y:S01]  /*11af0*/  LOP3.LUT R0, R37.reuse, 0x40, RZ, 0xfc, !PT ;  /* 0x0000004025007812 */ /* 0x040fe200078efcff */
[----:B------:R-:W-:Y:S01]  /*11b00*/  IMAD.MOV.U32 R23, RZ, RZ, RZ ;  /* 0x000000ffff177224 */ /* 0x000fe200078e00ff */
[----:B------:R-:W-:Y:S01]  /*11b10*/  LOP3.LUT R2, R37, 0x80, RZ, 0xfc, !PT ;  /* 0x0000008025027812 */ /* 0x000fe200078efcff */
[----:B------:R-:W-:Y:S01]  /*11b20*/  UIMAD UR39, UR39, UR40, URZ ;  /* 0x00000028272772a4 */ /* 0x000fe2000f8e023f */
[----:B------:R-:W-:Y:S01]  /*11b30*/  ISETP.GE.AND P1, PT, R0, UR9, PT ;  /* 0x0000000900007c0c */ /* 0x000fe2000bf26270 */
[----:B------:R-:W-:Y:S01]  /*11b40*/  ULDC UR47, c[0x0][0xc] ;  /* 0x00000300002f7ab9 */ /* 0x000fe20000000800 */
[----:B0-----:R-:W-:-:S06]  /*11b50*/  ULEA UR8, UR8, UR5, 0x18 ;  /* 0x0000000508087291 */ /* 0x001fcc000f8ec03f */
[----:B------:R-:W-:-:S04]  /*11b60*/  IMAD.U32 R17, RZ, RZ, UR8 ;  /* 0x00000008ff117e24 */ /* 0x000fc8000f8e00ff */
[----:B------:R-:W-:Y:S01]  /*11b70*/  IMAD R31, R30, 0x2, R17 ;  /* 0x000000021e1f7824 */ /* 0x000fe200078e0211 */
[----:B--2---:R-:W-:Y:S02]  /*11b80*/  R2UR UR6, R4 ;  /* 0x00000000040672ca */ /* 0x004fe400000e0000 */
[C---:B------:R-:W-:Y:S01]  /*11b90*/  LOP3.LUT R4, R3.reuse, 0x7f, RZ, 0xc0, !PT ;  /* 0x0000007f03047812 */ /* 0x040fe200078ec0ff */
[----:B------:R-:W-:-:S03]  /*11ba0*/  IMAD.SHL.U32 R3, R3, 0x10, RZ ;  /* 0x0000001003037824 */ /* 0x000fc600078e00ff */
[----:B------:R-:W-:-:S07]  /*11bb0*/  SHF.R.U32.HI R36, RZ, 0x3, R4 ;  /* 0x00000003ff247819 */ /* 0x000fce0000011604 */
[----:B------:R-:W-:-:S03]  /*11bc0*/  ULOP3.LUT UR48, UR6, 0x2, URZ, 0xfc, !UPT ;  /* 0x0000000206307892 */ /* 0x000fc6000f8efc3f */
[----:B------:R-:W-:Y:S02]  /*11bd0*/  ULDC.64 UR6, c[0x0][0x2f0] ;  /* 0x0000bc0000067ab9 */ /* 0x000fe40000000a00 */
[----:B------:R-:W-:Y:S01]  /*11be0*/  ISETP.GE.AND P0, PT, R0, UR7, PT ;  /* 0x0000000700007c0c */ /* 0x000fe2000bf06270 */
[----:B------:R-:W-:Y:S01]  /*11bf0*/  UIMAD UR38, UR4, UR6, URZ ;  /* 0x00000006042672a4 */ /* 0x000fe2000f8e023f */
[----:B------:R-:W-:-:S03]  /*11c00*/  ISETP.GE.AND P2, PT, R2, UR7, PT ;  /* 0x0000000702007c0c */ /* 0x000fc6000bf46270 */
[----:B------:R-:W-:Y:S02]  /*11c10*/  UIADD3 UR4, UR38, 0x5f, URZ ;  /* 0x0000005f26047890 */ /* 0x000fe4000fffe03f */
[----:B------:R-:W-:Y:S02]  /*11c20*/  UIADD3 UR49, UR38, 0x1, -UR40 ;  /* 0x0000000126317890 */ /* 0x000fe4000fffe828 */
[----:B------:R-:W-:Y:S02]  /*11c30*/  UIMAD.WIDE UR4, UR4, 0x2aaaaaab, URZ ;  /* 0x2aaaaaab040478a5 */ /* 0x000fe4000f8e023f */
[----:B------:R-:W-:Y:S02]  /*11c40*/  UIADD3 UR40, UR38, -UR40, URZ ;  /* 0x8000002826287290 */ /* 0x000fe4000fffe03f */
[----:B------:R-:W-:Y:S01]  /*11c50*/  @P0 LOP3.LUT R16, R16, 0x2, RZ, 0xfc, !PT ;  /* 0x0000000210100812 */ /* 0x000fe200078efcff */
[----:B------:R-:W-:Y:S01]  /*11c60*/  USHF.R.U32.HI UR41, URZ, 0x1f, UR5 ;  /* 0x0000001f3f297899 */ /* 0x000fe20008011605 */
[----:B------:R-:W-:-:S02]  /*11c70*/  ISETP.GE.AND P0, PT, R0, UR7, PT ;  /* 0x0000000700007c0c */ /* 0x000fc4000bf06270 */
[----:B------:R-:W-:Y:S01]  /*11c80*/  LOP3.LUT R16, R16, 0xfffffbff, RZ, 0xc0, !PT ;  /* 0xfffffbff10107812 */ /* 0x000fe200078ec0ff */
[----:B------:R-:W-:Y:S01]  /*11c90*/  ULEA.HI.SX32 UR41, UR5, UR41, 0x1c ;  /* 0x0000002905297291 */ /* 0x000fe2000f8fe23f */
[----:B------:R-:W-:Y:S02]  /*11ca0*/  LOP3.LUT R0, R36, 0x70, R3, 0xf8, !PT ;  /* 0x0000007024007812 */ /* 0x000fe400078ef803 */
[----:B------:R-:W-:Y:S02]  /*11cb0*/  @P1 LOP3.LUT R16, R16, 0x400, RZ, 0xfc, !PT ;  /* 0x0000040010101812 */ /* 0x000fe400078efcff */
[----:B------:R-:W-:Y:S02]  /*11cc0*/  ISETP.GE.AND P1, PT, R2, UR9, PT ;  /* 0x0000000902007c0c */ /* 0x000fe4000bf26270 */
[----:B------:R-:W-:-:S04]  /*11cd0*/  LOP3.LUT R16, R16, 0xffffffef, RZ, 0xc0, !PT ;  /* 0xffffffef10107812 */ /* 0x000fc800078ec0ff */
        /* <DEDUP_REMOVED lines=12> */
[----:B------:R-:W-:-:S04]  /*11da0*/  @P2 LOP3.LUT R16, R16, 0x4, RZ, 0xfc, !PT ;  /* 0x0000000410102812 */ /* 0x000fc800078efcff */
[----:B------:R-:W-:-:S04]  /*11db0*/  LOP3.LUT R16, R16, 0xfffff7ff, RZ, 0xc0, !PT ;  /* 0xfffff7ff10107812 */ /* 0x000fc800078ec0ff */
[----:B------:R-:W-:-:S04]  /*11dc0*/  LOP3.LUT R16, R16, 0xffffffdf, RZ, 0xc0, !PT ;  /* 0xffffffdf10107812 */ /* 0x000fc800078ec0ff */
[----:B------:R-:W-:-:S04]  /*11dd0*/  @P1 LOP3.LUT R16, R16, 0x20, RZ, 0xfc, !PT ;  /* 0x0000002010101812 */ /* 0x000fc800078efcff */
[----:B-1----:R-:W-:-:S07]  /*11de0*/  @P0 LOP3.LUT R16, R16, 0x800, RZ, 0xfc, !PT ;  /* 0x0000080010100812 */ /* 0x002fce00078efcff */
.L_x_1123:
[----:B------:R-:W-:Y:S01]  /*11df0*/  ULDC UR7, c[0x0][0xc60] ;  /* 0x0003180000077ab9 */ /* 0x000fe20000000800 */
[C---:B------:R-:W-:Y:S01]  /*11e00*/  R2UR UR42, R34.reuse ;  /* 0x00000000222a72ca */ /* 0x040fe200000e0000 */
[----:B------:R-:W-:Y:S01]  /*11e10*/  UISETP.NE.AND UP0, UPT, UR7, 0x1, UPT ;  /* 0x000000010700788c */ /* 0x000fe2000bf05270 */
[----:B------:R-:W-:-:S10]  /*11e20*/  R2UR UR6, R34 ;  /* 0x00000000220672ca */ /* 0x000fd400000e0000 */
        /* <DEDUP_REMOVED lines=9> */
[----:B0----5:R-:W-:Y:S05]  /*11ec0*/  @P0 BRA `(.L_x_1069) ;  /* 0x0000000000200947 */ /* 0x021fea0003800000 */
        /* <DEDUP_REMOVED lines=8> */
.L_x_1069:
[----:B------:R-:W-:Y:S01]  /*11f50*/  ULDC UR8, c[0x0][0xc54] ;  /* 0x0003150000087ab9 */ /* 0x000fe20000000800 */
[----:B------:R-:W-:Y:S01]  /*11f60*/  UMOV UR6, UR7 ;  /* 0x0000000700067c82 */ /* 0x000fe20008000000 */
[----:B------:R-:W-:-:S11]  /*11f70*/  UISETP.NE.AND UP0, UPT, UR8, 0x1, UPT ;  /* 0x000000010800788c */ /* 0x000fd6000bf05270 */
[----:B------:R-:W-:Y:S02]  /*11f80*/  @UP0 ULDC.64 UR10, c[0x0][0xc58] ;  /* 0x00031600000a0ab9 */ /* 0x000fe40000000a00 */
[----:B------:R-:W-:-:S04]  /*11f90*/  UIMAD.WIDE.U32 UR4, UR7, UR10, URZ ;  /* 0x0000000a070472a5 */ /* 0x000fc8000f8e003f */
[----:B------:R-:W-:-:S04]  /*11fa0*/  @UP0 USHF.R.U32.HI UR6, URZ, UR11, UR5 ;  /* 0x0000000b3f060299 */ /* 0x000fc80008011605 */
[----:B------:R-:W-:-:S12]  /*11fb0*/  UIMAD UR4, UR6, UR8, URZ ;  /* 0x00000008060472a4 */ /* 0x000fd8000f8e023f */
.L_x_1070:
[----:B------:R-:W-:Y:S01]  /*11fc0*/  ULDC UR5, c[0x0][0xc48] ;  /* 0x0003120000057ab9 */ /* 0x000fe20000000800 */
[----:B------:R-:W-:Y:S01]  /*11fd0*/  ULDC.64 UR8, c[0x0][0xa28] ;  /* 0x00028a0000087ab9 */ /* 0x000fe20000000a00 */
[----:B------:R-:W-:Y:S01]  /*11fe0*/  UISETP.NE.AND UP1, UPT, UR5, 0x1, UPT ;  /* 0x000000010500788c */ /* 0x000fe2000bf25270 */
[----:B------:R-:W-:Y:S01]  /*11ff0*/  IMAD.MOV.U32 R32, RZ, RZ, RZ ;  /* 0x000000ffff207224 */ /* 0x000fe200078e00ff */
[----:B------:R-:W-:Y:S02]  /*12000*/  UIADD3 UR4, UR7, -UR4, URZ ;  /* 0x8000000407047290 */ /* 0x000fe4000fffe03f */
[----:B------:R-:W-:Y:S01]  /*12010*/  UISETP.NE.U32.AND UP0, UPT, UR8, URZ, UPT ;  /* 0x0000003f0800728c */ /* 0x000fe2000bf05070 */
[----:B------:R-:W-:Y:S02]  /*12020*/  ULDC UR5, c[0x0][0xc54] ;  /* 0x0003150000057ab9 */ /* 0x000fe40000000800 */
[----:B------:R-:W-:Y:S02]  /*12030*/  UIMAD UR42, UR42, UR5, UR4 ;  /* 0x000000052a2a72a4 */ /* 0x000fe4000f8e0204 */
[----:B------:R-:W-:-:S02]  /*12040*/  UISETP.NE.AND.EX UP0, UPT, UR9, URZ, UPT, UP0 ;  /* 0x0000003f0900728c */ /* 0x000fc4000bf05300 */
[----:B------:R-:W-:Y:S01]  /*12050*/  @UP1 ULDC UR4, c[0x0][0xc4c] ;  /* 0x0003130000041ab9 */ /* 0x000fe20000000800 */
[----:B------:R-:W-:Y:S01]  /*12060*/  @UP1 ULDC UR7, c[0x0][0xc50] ;  /* 0x0003140000071ab9 */ /* 0x000fe20000000800 */
[----:B------:R-:W-:Y:S02]  /*12070*/  UIMAD.WIDE.U32 UR4, UR42, UR4, URZ ;  /* 0x000000042a0472a5 */ /* 0x000fe4000f8e003f */
[----:B------:R-:W-:Y:S01]  /*12080*/  UMOV UR43, UR42 ;  /* 0x0000002a002b7c82 */ /* 0x000fe20008000000 */
[----:B------:R-:W-:Y:S01]  /*12090*/  ULOP3.LUT UR6, UR6, 0x1ffffff, URZ, 0x3c, !UPT ;  /* 0x01ffffff06067892 */ /* 0x000fe2000f8e3c3f */
[----:B------:R-:W-:Y:S01]  /*120a0*/  PLOP3.LUT P0, PT, PT, PT, UP0, 0x80, 0x0 ;  /* 0x000000000000781c */ /* 0x000fe20003f0f008 */
[----:B------:R-:W-:-:S03]  /*120b0*/  @UP1 USHF.R.U32.HI UR43, URZ, UR7, UR5 ;  /* 0x000000073f2b1299 */ /* 0x000fc60008011605 */
[----:B------:R-:W-:Y:S02]  /*120c0*/  @UP0 ULDC.64 UR4, c[0x0][0xa28] ;  /* 0x00028a0000040ab9 */ /* 0x000fe40000000a00 */
[----:B------:R-:W-:-:S06]  /*120d0*/  @UP0 UIMAD.WIDE UR4, UR43, 0x4, UR4 ;  /* 0x000000042b0408a5 */ /* 0x000fcc000f8e0204 */
[----:B------:R-:W-:Y:S01]  /*120e0*/  IMAD.U32 R3, RZ, RZ, UR5 ;  /* 0x00000005ff037e24 */ /* 0x000fe2000f8e00ff */
[----:B------:R-:W-:Y:S01]  /*120f0*/  ULDC UR5, c[0x0][0x448] ;  /* 0x0001120000057ab9 */ /* 0x000fe20000000800 */
[----:B------:R-:W-:Y:S01]  /*12100*/  IMAD.U32 R2, RZ, RZ, UR4 ;  /* 0x00000004ff027e24 */ /* 0x000fe2000f8e00ff */
[----:B------:R-:W-:Y:S01]  /*12110*/  ULDC UR4, c[0x0][0xc3c] ;  /* 0x00030f0000047ab9 */ /* 0x000fe20000000800 */
[----:B------:R-:W-:Y:S02]  /*12120*/  UISETP.NE.AND UP2, UPT, UR5, 0x1, UPT ;  /* 0x000000010500788c */ /* 0x000fe4000bf45270 */
[----:B------:R-:W-:Y:S01]  /*12130*/  UIADD3 UR6, UR6, UR4, URZ ;  /* 0x0000000406067290 */ /* 0x000fe2000fffe03f */
[----:B------:R0:W5:Y:S01]  /*12140*/  @P0 LDG.E R32, desc[UR36][R2.64] ;  /* 0x0000002402200981 */ /* 0x000162000c1e1900 */
[----:B------:R-:W-:Y:S02]  /*12150*/  UP2UR UR50, UPR, URZ, 0x4 ;  /* 0x000000043f327883 */ /* 0x000fe40008000000 */
[----:B------:R-:W-:-:S04]  /*12160*/  USHF.L.U32 UR44, UR6, 0x7, URZ ;  /* 0x00000007062c7899 */ /* 0x000fc8000800063f */
[----:B------:R-:W-:Y:S01]  /*12170*/  UIADD3 UR6, UR44, 0x7f, URZ ;  /* 0x0000007f2c067890 */ /* 0x000fe2000fffe03f */
[----:B------:R-:W-:Y:S01]  /*12180*/  @UP2 ULDC UR4, c[0x0][0x44c] ;  /* 0x0001130000042ab9 */ /* 0x000fe20000000800 */
[----:B------:R-:W-:Y:S02]  /*12190*/  @UP2 ULDC UR7, c[0x0][0x450] ;  /* 0x0001140000072ab9 */ /* 0x000fe40000000800 */
[----:B------:R-:W-:-:S04]  /*121a0*/  UIMAD.WIDE.U32 UR4, UR6, UR4, URZ ;  /* 0x00000004060472a5 */ /* 0x000fc8000f8e003f */
[----:B------:R-:W-:-:S03]  /*121b0*/  @UP2 USHF.R.U32.HI UR6, URZ, UR7, UR5 ;  /* 0x000000073f062299 */ /* 0x000fc60008011605 */
[----:B------:R-:W-:Y:S01]  /*121c0*/  ULDC.64 UR4, c[0x0][0x9e0] ;  /* 0x0002780000047ab9 */ /* 0x000fe20000000a00 */
[----:B------:R-:W-:Y:S02]  /*121d0*/  UIADD3 UR6, UR49, UR6, URZ ;  /* 0x0000000631067290 */ /* 0x000fe4000fffe03f */
[----:B------:R-:W-:Y:S02]  /*121e0*/  UISETP.GE.AND UP0, UPT, UR5, 0x1, UPT ;  /* 0x000000010500788c */ /* 0x000fe4000bf06270 */
[----:B------:R-:W-:-:S04]  /*121f0*/  UIADD3 UR4, UR6, UR4, URZ ;  /* 0x0000000406047290 */ /* 0x000fc8000fffe03f */
[----:B------:R-:W-:-:S13]  /*12200*/  PLOP3.LUT P0, PT, PT, PT, UP0, 0x40, 0x0 ;  /* 0x000000000000781c */ /* 0x000fda0003f0e808 */
[----:B0-----:R-:W-:Y:S05]  /*12210*/  @P0 BRA `(.L_x_1071) ;  /* 0x0000000000440947 */ /* 0x001fea0003800000 */
[----:B------:R-:W-:Y:S01]  /*12220*/  ISETP.LT.AND P0, PT, RZ, UR6, PT ;  /* 0x00000006ff007c0c */ /* 0x000fe2000bf01270 */
[----:B------:R-:W-:-:S12]  /*12230*/  UIADD3 UR8, UR6, -0x1, URZ ;  /* 0xffffffff06087890 */ /* 0x000fd8000fffe03f */
[----:B------:R-:W-:Y:S05]  /*12240*/  @P0 BRA `(.L_x_1072) ;  /* 0x00000000001c0947 */ /* 0x000fea0003800000 */
[----:B------:R-:W-:Y:S02]  /*12250*/  UISETP.NE.AND UP1, UPT, UR5, 0x1, UPT ;  /* 0x000000010500788c */ /* 0x000fe4000bf25270 */
[----:B------:R-:W-:-:S09]  /*12260*/  UIADD3 UR8, -UR6, URZ, URZ ;  /* 0x0000003f06087290 */ /* 0x000fd2000fffe13f */
[----:B------:R-:W-:Y:S02]  /*12270*/  @UP1 ULDC.64 UR10, c[0x0][0x9e8] ;  /* 0x00027a00000a1ab9 */ /* 0x000fe40000000a00 */
[----:B------:R-:W-:-:S04]  /*12280*/  UIMAD.WIDE.U32 UR6, UR8, UR10, URZ ;  /* 0x0000000a080672a5 */ /* 0x000fc8000f8e003f */
[----:B------:R-:W-:-:S04]  /*12290*/  @UP1 USHF.R.U32.HI UR8, URZ, UR11, UR7 ;  /* 0x0000000b3f081299 */ /* 0x000fc80008011607 */
[----:B------:R-:W-:Y:S01]  /*122a0*/  ULOP3.LUT UR8, URZ, UR8, URZ, 0x33, !UPT ;  /* 0x000000083f087292 */ /* 0x000fe2000f8e333f */
[----:B------:R-:W-:Y:S11]  /*122b0*/  BRA `(.L_x_1073) ;  /* 0x0000000000107947 */ /* 0x000ff60003800000 */
.L_x_1072:
[----:B------:R-:W-:-:S11]  /*122c0*/  UISETP.NE.AND UP1, UPT, UR5, 0x1, UPT ;  /* 0x000000010500788c */ /* 0x000fd6000bf25270 */
[----:B------:R-:W-:Y:S02]  /*122d0*/  @UP1 ULDC.64 UR10, c[0x0][0x9e8] ;  /* 0x00027a00000a1ab9 */ /* 0x000fe40000000a00 */
[----:B------:R-:W-:-:S04]  /*122e0*/  UIMAD.WIDE.U32 UR6, UR8, UR10, URZ ;  /* 0x0000000a080672a5 */ /* 0x000fc8000f8e003f */
[----:B------:R-:W-:-:S12]  /*122f0*/  @UP1 USHF.R.U32.HI UR8, URZ, UR11, UR7 ;  /* 0x0000000b3f081299 */ /* 0x000fd80008011607 */
.L_x_1073:
[----:B------:R-:W-:-:S04]  /*12300*/  UIMAD UR8, UR8, UR5, UR5 ;  /* 0x00000005080872a4 */ /* 0x000fc8000f8e0205 */
[----:B------:R-:W-:-:S04]  /*12310*/  UISETP.LT.AND UP1, UPT, UR4, UR8, UPT ;  /* 0x000000080400728c */ /* 0x000fc8000bf21270 */
[----:B------:R-:W-:-:S12]  /*12320*/  USEL UR4, UR4, UR8, UP1 ;  /* 0x0000000804047287 */ /* 0x000fd80008800000 */
.L_x_1071:
[----:B------:R-:W-:Y:S01]  /*12330*/  UISETP.NE.AND UP1, UPT, UR50, URZ, UPT ;  /* 0x0000003f3200728c */ /* 0x000fe2000bf25270 */
[----:B------:R-:W-:Y:S01]  /*12340*/  PLOP3.LUT P0, PT, PT, PT, UP0, 0x40, 0x0 ;  /* 0x000000000000781c */ /* 0x000fe20003f0e808 */
[----:B------:R-:W-:Y:S01]  /*12350*/  UIADD3 UR6, UR4, 0x5f, URZ ;  /* 0x0000005f04067890 */ /* 0x000fe2000fffe03f */
[----:B------:R-:W-:-:S03]  /*12360*/  UMOV UR10, UR44 ;  /* 0x0000002c000a7c82 */ /* 0x000fc60008000000 */
[----:B------:R-:W-:-:S04]  /*12370*/  UIMAD.WIDE UR6, UR6, 0x2aaaaaab, URZ ;  /* 0x2aaaaaab060678a5 */ /* 0x000fc8000f8e023f */
[----:B------:R-:W-:Y:S01]  /*12380*/  USHF.R.U32.HI UR4, URZ, 0x1f, UR7 ;  /* 0x0000001f3f047899 */ /* 0x000fe20008011607 */
[----:B------:R-:W-:Y:S02]  /*12390*/  @UP1 ULDC UR8, c[0x0][0x44c] ;  /* 0x0001130000081ab9 */ /* 0x000fe40000000800 */
[----:B------:R-:W-:Y:S01]  /*123a0*/  @UP1 ULDC UR6, c[0x0][0x450] ;  /* 0x0001140000061ab9 */ /* 0x000fe20000000800 */
[----:B------:R-:W-:Y:S02]  /*123b0*/  UIMAD.WIDE.U32 UR8, UR44, UR8, URZ ;  /* 0x000000082c0872a5 */ /* 0x000fe4000f8e003f */
[----:B------:R-:W-:Y:S02]  /*123c0*/  ULEA.HI.SX32 UR4, UR7, UR4, 0x1c ;  /* 0x0000000407047291 */ /* 0x000fe4000f8fe23f */
[----:B------:R-:W-:Y:S02]  /*123d0*/  @UP1 USHF.R.U32.HI UR10, URZ, UR6, UR9 ;  /* 0x000000063f0a1299 */ /* 0x000fe40008011609 */
[----:B------:R-:W-:-:S02]  /*123e0*/  UISETP.LT.AND UP1, UPT, UR41, UR4, UPT ;  /* 0x000000042900728c */ /* 0x000fc4000bf21270 */
[----:B------:R-:W-:Y:S01]  /*123f0*/  UIADD3 UR6, UR40, UR10, URZ ;  /* 0x0000000a28067290 */ /* 0x000fe2000fffe03f */
[----:B------:R-:W-:Y:S01]  /*12400*/  ULDC UR8, c[0x0][0x9dc] ;  /* 0x0002770000087ab9 */ /* 0x000fe20000000800 */
[----:B------:R-:W-:Y:S02]  /*12410*/  USEL UR45, UR41, UR4, UP1 ;  /* 0x00000004292d7287 */ /* 0x000fe40008800000 */
[----:B------:R-:W-:Y:S01]  /*12420*/  UIADD3 UR8, UR6, -UR8, URZ ;  /* 0x8000000806087290 */ /* 0x000fe2000fffe03f */
[----:B------:R-:W-:Y:S11]  /*12430*/  @P0 BRA `(.L_x_1074) ;  /* 0x0000000000480947 */ /* 0x000ff60003800000 */
[----:B------:R-:W-:Y:S02]  /*12440*/  UMOV UR4, UR6 ;  /* 0x0000000600047c82 */ /* 0x000fe40008000000 */
[----:B------:R-:W-:-:S06]  /*12450*/  UISETP.GT.AND UP0, UPT, UR4, -0x1, UPT ;  /* 0xffffffff0400788c */ /* 0x000fcc000bf04270 */
[----:B------:R-:W-:-:S13]  /*12460*/  PLOP3.LUT P0, PT, PT, PT, UP0, 0x80, 0x0 ;  /* 0x000000000000781c */ /* 0x000fda0003f0f008 */
[----:B------:R-:W-:Y:S05]  /*12470*/  @P0 BRA `(.L_x_1075) ;  /* 0x00000000001c0947 */ /* 0x000fea0003800000 */
[----:B------:R-:W-:Y:S02]  /*12480*/  UISETP.NE.AND UP0, UPT, UR5, 0x1, UPT ;  /* 0x000000010500788c */ /* 0x000fe4000bf05270 */
[----:B------:R-:W-:-:S09]  /*12490*/  ULOP3.LUT UR4, URZ, UR4, URZ, 0x33, !UPT ;  /* 0x000000043f047292 */ /* 0x000fd2000f8e333f */
[----:B------:R-:W-:Y:S02]  /*124a0*/  @UP0 ULDC.64 UR10, c[0x0][0x9e8] ;  /* 0x00027a00000a0ab9 */ /* 0x000fe40000000a00 */
[----:B------:R-:W-:-:S04]  /*124b0*/  UIMAD.WIDE.U32 UR6, UR4, UR10, URZ ;  /* 0x0000000a040672a5 */ /* 0x000fc8000f8e003f */
[----:B------:R-:W-:-:S04]  /*124c0*/  @UP0 USHF.R.U32.HI UR4, URZ, UR11, UR7 ;  /* 0x0000000b3f040299 */ /* 0x000fc80008011607 */
[----:B------:R-:W-:Y:S01]  /*124d0*/  ULOP3.LUT UR4, URZ, UR4, URZ, 0x33, !UPT ;  /* 0x000000043f047292 */ /* 0x000fe2000f8e333f */
[----:B------:R-:W-:Y:S11]  /*124e0*/  BRA `(.L_x_1076) ;  /* 0x0000000000107947 */ /* 0x000ff60003800000 */
.L_x_1075:
[----:B------:R-:W-:-:S11]  /*124f0*/  UISETP.NE.AND UP0, UPT, UR5, 0x1, UPT ;  /* 0x000000010500788c */ /* 0x000fd6000bf05270 */
[----:B------:R-:W-:Y:S02]  /*12500*/  @UP0 ULDC.64 UR10, c[0x0][0x9e8] ;  /* 0x00027a00000a0ab9 */ /* 0x000fe40000000a00 */
[----:B------:R-:W-:-:S04]  /*12510*/  UIMAD.WIDE.U32 UR6, UR4, UR10, URZ ;  /* 0x0000000a040672a5 */ /* 0x000fc8000f8e003f */
[----:B------:R-:W-:-:S12]  /*12520*/  @UP0 USHF.R.U32.HI UR4, URZ, UR11, UR7 ;  /* 0x0000000b3f040299 */ /* 0x000fd80008011607 */
.L_x_1076:
[----:B------:R-:W-:-:S04]  /*12530*/  UIMAD UR4, UR4, UR5, URZ ;  /* 0x00000005040472a4 */ /* 0x000fc8000f8e023f */
[----:B------:R-:W-:-:S04]  /*12540*/  UISETP.LT.AND UP0, UPT, UR8, UR4, UPT ;  /* 0x000000040800728c */ /* 0x000fc8000bf01270 */
[----:B------:R-:W-:-:S12]  /*12550*/  USEL UR8, UR8, UR4, !UP0 ;  /* 0x0000000408087287 */ /* 0x000fd8000c000000 */
.L_x_1074:
[----:B------:R-:W-:Y:S01]  /*12560*/  UIMAD.WIDE UR4, UR8, 0x2aaaaaab, URZ ;  /* 0x2aaaaaab080478a5 */ /* 0x000fe2000f8e023f */
[----:B------:R-:W-:Y:S03]  /*12570*/  BSSY B7, `(.L_x_1077) ;  /* 0x0000341000077945 */ /* 0x000fe60003800000 */
[----:B------:R-:W-:-:S04]  /*12580*/  USHF.R.U32.HI UR4, URZ, 0x1f, UR5 ;  /* 0x0000001f3f047899 */ /* 0x000fc80008011605 */
[----:B------:R-:W-:-:S04]  /*12590*/  ULEA.HI.SX32 UR4, UR5, UR4, 0x1c ;  /* 0x0000000405047291 */ /* 0x000fc8000f8fe23f */
[----:B------:R-:W-:-:S04]  /*125a0*/  UISETP.LT.AND UP0, UPT, URZ, UR4, UPT ;  /* 0x000000043f00728c */ /* 0x000fc8000bf01270 */
[----:B------:R-:W-:-:S04]  /*125b0*/  USEL UR46, URZ, UR4, !UP0 ;  /* 0x000000043f2e7287 */ /* 0x000fc8000c000000 */
[----:B------:R-:W-:-:S06]  /*125c0*/  UISETP.GT.AND UP0, UPT, UR45, UR46, UPT ;  /* 0x0000002e2d00728c */ /* 0x000fcc000bf04270 */
[----:B------:R-:W-:-:S13]  /*125d0*/  PLOP3.LUT P0, PT, PT, PT, UP0, 0x80, 0x0 ;  /* 0x000000000000781c */ /* 0x000fda0003f0f008 */
[----:B------:R-:W-:Y:S05]  /*125e0*/  @P0 BRA `(.L_x_1078) ;  /* 0x0000000000440947 */ /* 0x000fea0003800000 */
[----:B------:R-:W0:Y:S02]  /*125f0*/  S2R R0, SR_TID.X ;  /* 0x0000000000007919 */ /* 0x000e240000002100 */
[----:B0-----:R-:W-:-:S04]  /*12600*/  LOP3.LUT R0, R0, 0x7f, RZ, 0xc0, !PT ;  /* 0x0000007f00007812 */ /* 0x001fc800078ec0ff */
[----:B------:R-:W-:-:S13]  /*12610*/  ISETP.NE.AND P2, PT, R0, RZ, PT ;  /* 0x000000ff0000720c */ /* 0x000fda0003f45270 */
[----:B------:R-:W-:Y:S05]  /*12620*/  @P2 BRA `(.L_x_1079) ;  /* 0x0000003000d42947 */ /* 0x000fea0003800000 */
[----:B------:R-:W0:Y:S01]  /*12630*/  S2R R7, SR_LANEID ;  /* 0x0000000000077919 */ /* 0x000e220000000000 */
[----:B------:R-:W-:Y:S01]  /*12640*/  VOTEU.ANY UR4, UPT, PT ;  /* 0x0000000000047886 */ /* 0x000fe200038e0100 */
[----:B------:R-:W1:Y:S01]  /*12650*/  LDC.64 R2, c[0x0][0xc80] ;  /* 0x00032000ff027b82 */ /* 0x000e620000000a00 */
[----:B------:R-:W0:Y:S08]  /*12660*/  FLO.U32 R0, UR4 ;  /* 0x0000000400007d00 */ /* 0x000e3000080e0000 */
[----:B------:R-:W1:Y:S01]  /*12670*/  POPC R5, UR4 ;  /* 0x0000000400057d09 */ /* 0x000e620008000000 */
[----:B0-----:R-:W-:-:S13]  /*12680*/  ISETP.EQ.U32.AND P0, PT, R0, R7, PT ;  /* 0x000000070000720c */ /* 0x001fda0003f02070 */
[----:B-1----:R-:W2:Y:S01]  /*12690*/  @P0 ATOMG.E.ADD.STRONG.GPU PT, R3, desc[UR36][R2.64], R5 ;  /* 0x00000005020309a8 */ /* 0x002ea200081ee1e4 */
[----:B------:R-:W0:Y:S02]  /*126a0*/  S2R R4, SR_LTMASK ;  /* 0x0000000000047919 */ /* 0x000e240000003900 */
[----:B0-----:R-:W-:-:S04]  /*126b0*/  LOP3.LUT R4, R4, UR4, RZ, 0xc0, !PT ;  /* 0x0000000404047c12 */ /* 0x001fc8000f8ec0ff */
[----:B------:R-:W0:Y:S01]  /*126c0*/  POPC R7, R4 ;  /* 0x0000000400077309 */ /* 0x000e220000000000 */
[----:B--2---:R-:W0:Y:S02]  /*126d0*/  SHFL.IDX PT, R0, R3, R0, 0x1f ;  /* 0x00001f0003007589 */ /* 0x004e2400000e0000 */
[----:B0-----:R-:W-:Y:S01]  /*126e0*/  IADD3 R34, R0, UR47, R7 ;  /* 0x0000002f00227c10 */ /* 0x001fe2000fffe007 */
[----:B------:R-:W-:Y:S06]  /*126f0*/  BRA `(.L_x_1079) ;  /* 0x0000003000a07947 */ /* 0x000fec0003800000 */
.L_x_1078:
[----:B------:R-:W-:Y:S01]  /*12700*/  VIADD R0, R17, 0x1e400 ;  /* 0x0001e40011007836 */ /* 0x000fe20000000000 */
[----:B------:R-:W-:Y:S04]  /*12710*/  BSSY B6, `(.L_x_1080) ;  /* 0x0000013000067945 */ /* 0x000fe80003800000 */
[----:B------:R-:W-:-:S13]  /*12720*/  LOP3.LUT P0, RZ, R0, 0x3ff, RZ, 0xc0, !PT ;  /* 0x000003ff00ff7812 */ /* 0x000fda000780c0ff */
[----:B------:R-:W-:Y:S05]  /*12730*/  @!P0 BRA `(.L_x_1081) ;  /* 0x0000000000408947 */ /* 0x000fea0003800000 */
[----:B------:R-:W-:Y:S01]  /*12740*/  MOV R2, 0x0 ;  /* 0x0000000000027802 */ /* 0x000fe20000000f00 */
[----:B------:R-:W-:Y:S01]  /*12750*/  ULDC.64 UR4, c[0x4][0x88] ;  /* 0x0100220000047ab9 */ /* 0x000fe20000000a00 */
[----:B------:R-:W-:Y:S01]  /*12760*/  ULDC.64 UR6, c[0x4][0x90] ;  /* 0x0100240000067ab9 */ /* 0x000fe20000000a00 */
[----:B------:R-:W-:Y:S02]  /*12770*/  IMAD.U32 R4, RZ, RZ, UR4 ;  /* 0x00000004ff047e24 */ /* 0x000fe4000f8e00ff */
[----:B------:R-:W-:Y:S01]  /*12780*/  IMAD.U32 R5, RZ, RZ, UR5 ;  /* 0x00000005ff057e24 */ /* 0x000fe2000f8e00ff */
[----:B------:R-:W0:Y:S01]  /*12790*/  LDC.64 R2, c[0x4][R2] ;  /* 0x0100000002027b82 */ /* 0x000e220000000a00 */
[----:B------:R-:W-:Y:S01]  /*127a0*/  ULDC.64 UR4, c[0x4][0x8] ;  /* 0x0100020000047ab9 */ /* 0x000fe20000000a00 */
[----:B------:R-:W-:Y:S02]  /*127b0*/  IMAD.U32 R6, RZ, RZ, UR6 ;  /* 0x00000006ff067e24 */ /* 0x000fe4000f8e00ff */
[----:B------:R-:W-:-:S02]  /*127c0*/  IMAD.U32 R7, RZ, RZ, UR7 ;  /* 0x00000007ff077e24 */ /* 0x000fc4000f8e00ff */
[----:B------:R-:W-:Y:S02]  /*127d0*/  IMAD.U32 R10, RZ, RZ, UR4 ;  /* 0x00000004ff0a7e24 */ /* 0x000fe4000f8e00ff */
[----:B------:R-:W-:Y:S02]  /*127e0*/  IMAD.U32 R11, RZ, RZ, UR5 ;  /* 0x00000005ff0b7e24 */ /* 0x000fe4000f8e00ff */
[----:B------:R-:W-:Y:S02]  /*127f0*/  IMAD.MOV.U32 R8, RZ, RZ, 0x70 ;  /* 0x00000070ff087424 */ /* 0x000fe400078e00ff */
[----:B------:R-:W-:Y:S02]  /*12800*/  IMAD.MOV.U32 R12, RZ, RZ, 0x1 ;  /* 0x00000001ff0c7424 */ /* 0x000fe400078e00ff */
[----:B------:R-:W-:-:S07]  /*12810*/  IMAD.MOV.U32 R13, RZ, RZ, RZ ;  /* 0x000000ffff0d7224 */ /* 0x000fce00078e00ff */
[----:B------:R-:W-:-:S07]  /*12820*/  LEPC R20, `(.L_x_1081) ;  /* 0x000000001014794e */ /* 0x000fce0000000000 */
[----:B0----5:R-:W-:Y:S05]  /*12830*/  CALL.ABS.NOINC R2 ;  /* 0x0000000002007343 */ /* 0x021fea0003c00000 */
.L_x_1081:
[----:B------:R-:W-:Y:S05]  /*12840*/  BSYNC B6 ;  /* 0x0000000000067941 */ /* 0x000fea0003800000 */
.L_x_1080:
        /* <DEDUP_REMOVED lines=19> */
[----:B-1---5:R-:W-:Y:S05]  /*12980*/  CALL.ABS.NOINC R2 ;  /* 0x0000000002007343 */ /* 0x022fea0003c00000 */
.L_x_1084:
[----:B------:R0:W1:Y:S01]  /*12990*/  LDC.64 R2, c[0x4][R18] ;  /* 0x0100000012027b82 */ /* 0x0000620000000a00 */
[----:B------:R-:W-:Y:S01]  /*129a0*/  ULDC.64 UR4, c[0x4][0x88] ;  /* 0x0100220000047ab9 */ /* 0x000fe20000000a00 */
[----:B------:R-:W-:Y:S01]  /*129b0*/  ULDC.64 UR6, c[0x4][0x90] ;  /* 0x0100240000067ab9 */ /* 0x000fe20000000a00 */
[----:B------:R-:W-:Y:S02]  /*129c0*/  IMAD.U32 R4, RZ, RZ, UR4 ;  /* 0x00000004ff047e24 */ /* 0x000fe4000f8e00ff */
        /* <DEDUP_REMOVED lines=11> */
.L_x_1083:
[----:B------:R-:W-:Y:S05]  /*12a80*/  BSYNC B6 ;  /* 0x0000000000067941 */ /* 0x000fea0003800000 */
.L_x_1082:
[----:B------:R-:W-:Y:S01]  /*12a90*/  ULDC.64 UR4, c[0x0][0x9f8] ;  /* 0x00027e0000047ab9 */ /* 0x000fe20000000a00 */
[----:B------:R-:W-:Y:S01]  /*12aa0*/  IMAD.U32 R29, RZ, RZ, UR43 ;  /* 0x0000002bff1d7e24 */ /* 0x000fe2000f8e00ff */
[----:B------:R-:W-:Y:S01]  /*12ab0*/  UISETP.NE.U32.AND UP0, UPT, UR4, URZ, UPT ;  /* 0x0000003f0400728c */ /* 0x000fe2000bf05070 */
[----:B------:R-:W0:Y:S03]  /*12ac0*/  LDC R10, c[0x0][0x430] ;  /* 0x00010c00ff0a7b82 */ /* 0x000e260000000800 */
[----:B------:R-:W-:-:S06]  /*12ad0*/  UISETP.NE.AND.EX UP0, UPT, UR5, URZ, UPT, UP0 ;  /* 0x0000003f0500728c */ /* 0x000fcc000bf05300 */
[----:B------:R-:W-:-:S05]  /*12ae0*/  PLOP3.LUT P0, PT, PT, PT, UP0, 0x80, 0x0 ;  /* 0x000000000000781c */ /* 0x000fca0003f0f008 */
[----:B------:R-:W-:Y:S02]  /*12af0*/  @UP0 ULDC.64 UR4, c[0x0][0x9f8] ;  /* 0x00027e0000040ab9 */ /* 0x000fe40000000a00 */
[----:B------:R-:W-:-:S06]  /*12b00*/  @UP0 UIMAD.WIDE UR4, UR43, 0x4, UR4 ;  /* 0x000000042b0408a5 */ /* 0x000fcc000f8e0204 */
[----:B------:R-:W-:Y:S01]  /*12b10*/  IMAD.U32 R2, RZ, RZ, UR4 ;  /* 0x00000004ff027e24 */ /* 0x000fe2000f8e00ff */
[----:B------:R-:W-:Y:S01]  /*12b20*/  ULDC UR4, c[0x0][0xc48] ;  /* 0x0003120000047ab9 */ /* 0x000fe20000000800 */
[----:B------:R-:W-:-:S05]  /*12b30*/  IMAD.U32 R3, RZ, RZ, UR5 ;  /* 0x00000005ff037e24 */ /* 0x000fca000f8e00ff */
[----:B------:R1:W5:Y:S01]  /*12b40*/  @P0 LDG.E R29, desc[UR36][R2.64] ;  /* 0x00000024021d0981 */ /* 0x000362000c1e1900 */
[----:B------:R-:W-:Y:S01]  /*12b50*/  UMOV UR5, 0xffffffff ;  /* 0xffffffff00057882 */ /* 0x000fe20000000000 */
[----:B------:R-:W-:Y:S02]  /*12b60*/  IMAD.U32 R22, RZ, RZ, UR4 ;  /* 0x00000004ff167e24 */ /* 0x000fe4000f8e00ff */
[----:B------:R-:W-:Y:S05]  /*12b70*/  BRA.DIV UR5, `(.L_x_1085) ;  /* 0x0000003605ac7947 */ /* 0x000fea000b800000 */
.L_x_1139:
[----:B------:R-:W2:Y:S01]  /*12b80*/  S2R R8, SR_TID.X ;  /* 0x0000000000087919 */ /* 0x000ea20000002100 */
[----:B------:R-:W-:Y:S01]  /*12b90*/  UIADD3 UR4, UR45, -0x1, URZ ;  /* 0xffffffff2d047890 */ /* 0x000fe2000fffe03f */
[----:B0-----:R-:W-:Y:S02]  /*12ba0*/  ISETP.NE.AND P1, PT, R10, 0x1, PT ;  /* 0x000000010a00780c */ /* 0x001fe40003f25270 */
[----:B-----5:R-:W-:Y:S02]  /*12bb0*/  SHF.R.S32.HI R33, RZ, 0x1f, R29 ;  /* 0x0000001fff217819 */ /* 0x020fe4000001141d */
[----:B------:R-:W-:Y:S01]  /*12bc0*/  LOP3.LUT R16, R16, 0xfffffeff, RZ, 0xc0, !PT ;  /* 0xfffffeff10107812 */ /* 0x000fe200078ec0ff */
[----:B------:R-:W-:-:S08]  /*12bd0*/  IMAD.U32 R7, RZ, RZ, UR4 ;  /* 0x00000004ff077e24 */ /* 0x000fd0000f8e00ff */
[----:B-1----:R-:W0:Y:S01]  /*12be0*/  @P1 LDC R3, c[0x0][0x434] ;  /* 0x00010d00ff031b82 */ /* 0x002e220000000800 */
[----:B------:R-:W-:-:S07]  /*12bf0*/  @P1 LOP3.LUT R16, R16, 0x100, RZ, 0xfc, !PT ;  /* 0x0000010010101812 */ /* 0x000fce00078efcff */
[----:B------:R-:W1:Y:S01]  /*12c00*/  @P1 LDC R5, c[0x0][0x438] ;  /* 0x00010e00ff051b82 */ /* 0x000e620000000800 */
[----:B--2---:R-:W-:-:S05]  /*12c10*/  IMAD.SHL.U32 R8, R8, 0x10, RZ ;  /* 0x0000001008087824 */ /* 0x004fca00078e00ff */
[----:B------:R-:W-:-:S05]  /*12c20*/  LOP3.LUT R8, R36, 0x70, R8, 0xf8, !PT ;  /* 0x0000007024087812 */ /* 0x000fca00078ef808 */
[----:B------:R-:W-:-:S04]  /*12c30*/  IMAD R7, R7, 0x60, R8 ;  /* 0x0000006007077824 */ /* 0x000fc800078e0208 */
[C---:B------:R-:W-:Y:S01]  /*12c40*/  IMAD.IADD R0, R7.reuse, 0x1, R32 ;  /* 0x0000000107007824 */ /* 0x040fe200078e0220 */
[----:B------:R-:W-:-:S03]  /*12c50*/  ISETP.GE.AND P0, PT, R7, UR38, PT ;  /* 0x0000002607007c0c */ /* 0x000fc6000bf06270 */
[----:B0-----:R-:W-:Y:S01]  /*12c60*/  @P1 IMAD.HI.U32 R2, R0, R3, RZ ;  /* 0x0000000300021227 */ /* 0x001fe200078e00ff */
[----:B------:R-:W-:-:S03]  /*12c70*/  ISETP.GT.U32.OR P0, PT, R8, 0x5f, P0 ;  /* 0x0000005f0800780c */ /* 0x000fc60000704470 */
[----:B------:R-:W-:Y:S01]  /*12c80*/  IMAD.MOV.U32 R9, RZ, RZ, R0 ;  /* 0x000000ffff097224 */ /* 0x000fe200078e0000 */
[----:B-1----:R-:W-:-:S09]  /*12c90*/  @P1 SHF.R.U32.HI R9, RZ, R5, R2 ;  /* 0x00000005ff091219 */ /* 0x002fd20000011602 */
[----:B------:R-:W0:Y:S01]  /*12ca0*/  @!P0 LDC.64 R6, c[0x0][0x428] ;  /* 0x00010a00ff068b82 */ /* 0x000e220000000a00 */
[----:B------:R-:W-:-:S07]  /*12cb0*/  @!P0 SHF.R.S32.HI R3, RZ, 0x1f, R9 ;  /* 0x0000001fff038819 */ /* 0x000fce0000011409 */
[----:B------:R-:W1:Y:S01]  /*12cc0*/  @!P0 LDC.64 R4, c[0x0][0x418] ;  /* 0x00010600ff048b82 */ /* 0x000e620000000a00 */
[----:B0-----:R-:W-:-:S04]  /*12cd0*/  @!P0 IMAD R2, R33, R6, RZ ;  /* 0x0000000621028224 */ /* 0x001fc800078e02ff */
[----:B------:R-:W-:Y:S02]  /*12ce0*/  @!P0 IMAD R7, R29, R7, R2 ;  /* 0x000000071d078224 */ /* 0x000fe400078e0202 */
[----:B------:R-:W-:-:S04]  /*12cf0*/  @!P0 IMAD.MOV.U32 R2, RZ, RZ, R9 ;  /* 0x000000ffff028224 */ /* 0x000fc800078e0009 */
[----:B------:R-:W-:-:S04]  /*12d00*/  @!P0 IMAD.WIDE.U32 R2, R29, R6, R2 ;  /* 0x000000061d028225 */ /* 0x000fc800078e0002 */
[----:B------:R-:W-:Y:S01]  /*12d10*/  @!P0 IMAD.IADD R3, R3, 0x1, R7 ;  /* 0x0000000103038824 */ /* 0x000fe200078e0207 */
[----:B-1----:R-:W-:Y:S01]  /*12d20*/  @!P0 LEA R4, P1, R2, R4, 0x2 ;  /* 0x0000000402048211 */ /* 0x002fe200078210ff */
[----:B------:R-:W-:-:S03]  /*12d30*/  IMAD.MOV.U32 R6, RZ, RZ, RZ ;  /* 0x000000ffff067224 */ /* 0x000fc600078e00ff */
[----:B------:R-:W-:Y:S01]  /*12d40*/  @!P0 LEA.HI.X R5, R2, R5, R3, 0x2, P1 ;  /* 0x0000000502058211 */ /* 0x000fe200008f1403 */
[----:B------:R-:W-:-:S04]  /*12d50*/  IMAD.MOV R7, RZ, RZ, -R9 ;  /* 0x000000ffff077224 */ /* 0x000fc800078e0a09 */
[----:B------:R0:W5:Y:S01]  /*12d60*/  @!P0 LDG.E R6, desc[UR36][R4.64] ;  /* 0x0000002404068981 */ /* 0x000162000c1e1900 */
[----:B------:R-:W-:Y:S01]  /*12d70*/  ISETP.GT.U32.AND P0, PT, R8, 0x5f, PT ;  /* 0x0000005f0800780c */ /* 0x000fe20003f04070 */
[----:B------:R-:W-:Y:S01]  /*12d80*/  IMAD R3, RZ, RZ, -UR43 ;  /* 0x8000002bff037e24 */ /* 0x000fe2000f8e02ff */
[----:B------:R-:W-:Y:S01]  /*12d90*/  LOP3.LUT R16, R16, 0xffffff7f, RZ, 0xc0, !PT ;  /* 0xffffff7f10107812 */ /* 0x000fe200078ec0ff */
[----:B------:R-:W-:Y:S02]  /*12da0*/  IMAD.U32 R24, RZ, RZ, UR4 ;  /* 0x00000004ff187e24 */ /* 0x000fe4000f8e00ff */
[----:B------:R-:W-:Y:S02]  /*12db0*/  IMAD R22, R22, R3, UR42 ;  /* 0x0000002a16167e24 */ /* 0x000fe4000f8e0203 */
[----:B0-----:R-:W-:-:S03]  /*12dc0*/  IMAD R5, R10, R7, R0 ;  /* 0x000000070a057224 */ /* 0x001fc600078e0200 */
[----:B------:R-:W-:Y:S01]  /*12dd0*/  SHF.R.S32.HI R28, RZ, 0x1f, R22 ;  /* 0x0000001fff1c7819 */ /* 0x000fe20000011416 */
[----:B------:R-:W-:-:S05]  /*12de0*/  IMAD.U32 R0, RZ, RZ, UR48 ;  /* 0x00000030ff007e24 */ /* 0x000fca000f8e00ff */
[----:B------:R-:W-:-:S13]  /*12df0*/  ISETP.NE.AND P2, PT, R0, 0x3, PT ;  /* 0x000000030000780c */ /* 0x000fda0003f45270 */
[----:B------:R-:W-:-:S04]  /*12e00*/  @P2 LOP3.LUT R16, R16, 0x80, RZ, 0xfc, !PT ;  /* 0x0000008010102812 */ /* 0x000fc800078efcff */
[----:B------:R-:W-:-:S04]  /*12e10*/  LOP3.LUT R16, R16, 0xffffffbf, RZ, 0xc0, !PT ;  /* 0xffffffbf10107812 */ /* 0x000fc800078ec0ff */
[----:B------:R-:W-:Y:S01]  /*12e20*/  @P0 LOP3.LUT R16, R16, 0x40, RZ, 0xfc, !PT ;  /* 0x0000004010100812 */ /* 0x000fe200078efcff */
[----:B------:R-:W-:Y:S06]  /*12e30*/  @!P2 BRA `(.L_x_1086) ;  /* 0x000000000004a947 */ /* 0x000fec0003800000 */
[----:B------:R-:W-:Y:S01]  /*12e40*/  BPT.TRAP 0x1 ;  /* 0x000000040000795c */ /* 0x000fe20000300000 */
.L_x_1086:
[----:B------:R-:W-:Y:S01]  /*12e50*/  SHF.R.S32.HI R7, RZ, 0x1f, R5 ;  /* 0x0000001fff077819 */ /* 0x000fe20000011405 */
[----:B------:R-:W-:Y:S01]  /*12e60*/  ULDC.64 UR4, c[0x0][0x328] ;  /* 0x0000ca0000047ab9 */ /* 0x000fe20000000a00 */
[----:B-----5:R-:W-:Y:S01]  /*12e70*/  SHF.R.S32.HI R4, RZ, 0x1f, R6 ;  /* 0x0000001fff047819 */ /* 0x020fe20000011406 */
[----:B------:R-:W-:Y:S01]  /*12e80*/  IMAD.WIDE.U32 R2, R5, UR4, RZ ;  /* 0x0000000405027c25 */ /* 0x000fe2000f8e00ff */
[----:B------:R-:W-:Y:S03]  /*12e90*/  BSSY B0, `(.L_x_1087) ;  /* 0x0000015000007945 */ /* 0x000fe60003800000 */
[----:B------:R-:W-:-:S04]  /*12ea0*/  IMAD R0, R7, UR4, RZ ;  /* 0x0000000407007c24 */ /* 0x000fc8000f8e02ff */
[----:B------:R-:W-:Y:S01]  /*12eb0*/  IMAD R9, R5, UR5, R0 ;  /* 0x0000000505097c24 */ /* 0x000fe2000f8e0200 */
[----:B------:R-:W-:Y:S01]  /*12ec0*/  ULDC.64 UR4, c[0x0][0x338] ;  /* 0x0000ce0000047ab9 */ /* 0x000fe20000000a00 */
[----:B------:R-:W-:Y:S02]  /*12ed0*/  IMAD R0, R23, 0x8, R17 ;  /* 0x0000000817007824 */ /* 0x000fe400078e0211 */
        /* <DEDUP_REMOVED lines=12> */
[----:B------:R-:W-:-:S04]  /*12fa0*/  SHF.L.U32 R3, R26, 0x1f, RZ ;  /* 0x0000001f1a037819 */ /* 0x000fc800000006ff */
[----:B------:R-:W-:-:S06]  /*12fb0*/  LEA.HI.X R19, R2, UR5, R19, 0x1, P0 ;  /* 0x0000000502137c11 */ /* 0x000fcc00080f0c13 */
[----:B------:R-:W0:Y:S02]  /*12fc0*/  SYNCS.PHASECHK.TRANS64.TRYWAIT P0, [R0+URZ+0x30840], R3 ;  /* 0x03084003000075a7 */ /* 0x000e24000800017f */
[----:B0-----:R-:W-:Y:S05]  /*12fd0*/  @!P0 BRA `(.L_x_1088) ;  /* 0x0000003000c08947 */ /* 0x001fea0003800000 */
.L_x_1140:
[----:B------:R-:W-:Y:S05]  /*12fe0*/  BSYNC B0 ;  /* 0x0000000000007941 */ /* 0x000fea0003800000 */
.L_x_1087:
        /* <DEDUP_REMOVED lines=12> */
[----:B------:R-:W-:Y:S01]  /*130b0*/  ULDC.64 UR4, c[0x0][0x308] ;  /* 0x0000c20000047ab9 */ /* 0x000fe20000000a00 */
[----:B------:R-:W-:Y:S02]  /*130c0*/  IMAD.MOV.U32 R7, RZ, RZ, -0x60 ;  /* 0xffffffa0ff077424 */ /* 0x000fe400078e00ff */
[----:B------:R-:W-:Y:S02]  /*130d0*/  IMAD.IADD R3, R3, 0x1, R5 ;  /* 0x0000000103037824 */ /* 0x000fe400078e0205 */
[----:B------:R-:W-:Y:S02]  /*130e0*/  IMAD R5, R28, UR4, RZ ;  /* 0x000000041c057c24 */ /* 0x000fe4000f8e02ff */
[----:B------:R-:W-:-:S04]  /*130f0*/  IMAD.WIDE.U32 R2, R22, UR4, R2 ;  /* 0x0000000416027c25 */ /* 0x000fc8000f8e0002 */
[----:B------:R-:W-:Y:S01]  /*13100*/  IMAD R5, R22, UR5, R5 ;  /* 0x0000000516057c24 */ /* 0x000fe2000f8e0205 */
[----:B------:R-:W-:Y:S01]  /*13110*/  ULDC.64 UR4, c[0x0][0x2e8] ;  /* 0x0000ba0000047ab9 */ /* 0x000fe20000000a00 */
[----:B------:R-:W-:Y:S01]  /*13120*/  IMAD R7, R24, R7, UR38 ;  /* 0x0000002618077e24 */ /* 0x000fe2000f8e0207 */
[C---:B------:R-:W-:Y:S01]  /*13130*/  LEA R4, P0, R2.reuse, UR4, 0x1 ;  /* 0x0000000402047c11 */ /* 0x040fe2000f8008ff */
[----:B------:R-:W-:Y:S01]  /*13140*/  IMAD.IADD R3, R3, 0x1, R5 ;  /* 0x0000000103037824 */ /* 0x000fe200078e0205 */
[----:B------:R-:W-:Y:S01]  /*13150*/  UMOV UR4, 0xffffffff ;  /* 0xffffffff00047882 */ /* 0x000fe20000000000 */
[----:B------:R-:W-:Y:S02]  /*13160*/  IMAD.IADD R7, R7, 0x1, -R36 ;  /* 0x0000000107077824 */ /* 0x000fe400078e0a24 */
[----:B------:R-:W-:Y:S01]  /*13170*/  IMAD R5, R23, 0x4800, R30 ;  /* 0x0000480017057824 */ /* 0x000fe200078e021e */
[----:B------:R-:W-:Y:S02]  /*13180*/  LEA.HI.X R6, R2, UR5, R3, 0x1, P0 ;  /* 0x0000000502067c11 */ /* 0x000fe400080f0c03 */
[----:B------:R-:W-:Y:S01]  /*13190*/  ISETP.GE.AND P0, PT, R7, 0x1, PT ;  /* 0x000000010700780c */ /* 0x000fe20003f06270 */
[----:B------:R-:W-:-:S12]  /*131a0*/  BRA.DIV UR4, `(.L_x_1089) ;  /* 0x0000003204607947 */ /* 0x000fd8000b800000 */
[----:B------:R-:W0:Y:S01]  /*131b0*/  SHFL.IDX PT, R14, R4, RZ, 0x181f ;  /* 0x00181fff040e7589 */ /* 0x000e2200000e0000 */
[----:B------:R-:W-:-:S03]  /*131c0*/  @P0 IMAD R9, R5, 0x2, R17 ;  /* 0x0000000205090824 */ /* 0x000fc600078e0211 */
[----:B------:R-:W1:Y:S04]  /*131d0*/  SHFL.IDX PT, R2, R6, RZ, 0x181f ;  /* 0x00181fff06027589 */ /* 0x000e6800000e0000 */
[----:B------:R-:W-:Y:S01]  /*131e0*/  SHFL.IDX PT, R8, R6, 0x1, 0x181f ;  /* 0x00381f0006087f89 */ /* 0x000fe200000e0000 */
[----:B0-----:R-:W-:-:S05]  /*131f0*/  @P0 LEA R14, P1, R37, R14, 0x1 ;  /* 0x0000000e250e0211 */ /* 0x001fca00078208ff */
[----:B-1----:R-:W-:Y:S02]  /*13200*/  @P0 IMAD.X R3, RZ, RZ, R2, P1 ;  /* 0x000000ffff030224 */ /* 0x002fe400008e0602 */
[----:B------:R-:W-:Y:S02]  /*13210*/  @P0 IMAD.MOV.U32 R2, RZ, RZ, R14 ;  /* 0x000000ffff020224 */ /* 0x000fe400078e000e */
[----:B------:R-:W0:Y:S04]  /*13220*/  SHFL.IDX PT, R14, R4, 0x1, 0x181f ;  /* 0x00381f00040e7f89 */ /* 0x000e2800000e0000 */
[----:B------:R-:W-:Y:S04]  /*13230*/  @P0 LDGSTS.E.BYPASS.LTC128B.128 [R9+0x1e400], desc[UR36][R2.64], !P4 ;  /* 0x1e40000002090fae */ /* 0x000fe8000e101d64 */
[----:B------:R-:W-:Y:S04]  /*13240*/  @P0 LDGSTS.E.BYPASS.LTC128B.128 [R9+0x21400], desc[UR36][R2.64+0x80], !P3 ;  /* 0x2140008002090fae */ /* 0x000fe8000d901d64 */
[----:B------:R1:W-:Y:S01]  /*13250*/  @P0 LDGSTS.E.BYPASS.LTC128B.128 [R9+0x24400], desc[UR36][R2.64+0x100], !P2 ;  /* 0x2440010002090fae */ /* 0x0003e2000d101d64 */
[----:B------:R-:W-:-:S13]  /*13260*/  ISETP.GE.AND P0, PT, R7, 0x11, PT ;  /* 0x000000110700780c */ /* 0x000fda0003f06270 */
[----:B0-----:R-:W-:Y:S01]  /*13270*/  @P0 LEA R14, P1, R37, R14, 0x1 ;  /* 0x0000000e250e0211 */ /* 0x001fe200078208ff */
[----:B------:R-:W-:-:S04]  /*13280*/  @P0 IMAD R25, R5, 0x2, R17 ;  /* 0x0000000205190824 */ /* 0x000fc800078e0211 */
[----:B------:R-:W-:Y:S02]  /*13290*/  @P0 IMAD.X R21, RZ, RZ, R8, P1 ;  /* 0x000000ffff150224 */ /* 0x000fe400008e0608 */
[----:B-1----:R-:W-:Y:S01]  /*132a0*/  @P0 IMAD.MOV.U32 R2, RZ, RZ, R14 ;  /* 0x000000ffff020224 */ /* 0x002fe200078e000e */
[----:B------:R-:W-:Y:S01]  /*132b0*/  SHFL.IDX PT, R8, R6, 0x2, 0x181f ;  /* 0x00581f0006087f89 */ /* 0x000fe200000e0000 */
[----:B------:R-:W-:-:S03]  /*132c0*/  @P0 IMAD.MOV.U32 R3, RZ, RZ, R21 ;  /* 0x000000ffff030224 */ /* 0x000fc600078e0015 */
        /* <DEDUP_REMOVED lines=31> */
[----:B------:R0:W1:Y:S01]  /*134c0*/  SHFL.IDX PT, R8, R6, 0x5, 0x181f ;  /* 0x00b81f0006087f89 */ /* 0x00006200000e0000 */
[----:B------:R-:W-:-:S03]  /*134d0*/  @P0 IMAD.MOV.U32 R3, RZ, RZ, R9 ;  /* 0x000000ffff030224 */ /* 0x000fc600078e0009 */
[----:B------:R0:W2:Y:S04]  /*134e0*/  SHFL.IDX PT, R14, R4, 0x5, 0x181f ;  /* 0x00b81f00040e7f89 */ /* 0x0000a800000e0000 */
[----:B------:R0:W-:Y:S04]  /*134f0*/  @P0 LDGSTS.E.BYPASS.LTC128B.128 [R21+0x20400], desc[UR36][R2.64], !P4 ;  /* 0x2040000002150fae */ /* 0x0001e8000e101d64 */
[----:B------:R0:W-:Y:S04]  /*13500*/  @P0 LDGSTS.E.BYPASS.LTC128B.128 [R21+0x23400], desc[UR36][R2.64+0x80], !P3 ;  /* 0x2340008002150fae */ /* 0x0001e8000d901d64 */
[----:B------:R0:W-:Y:S02]  /*13510*/  @P0 LDGSTS.E.BYPASS.LTC128B.128 [R21+0x26400], desc[UR36][R2.64+0x100], !P2 ;  /* 0x2640010002150fae */ /* 0x0001e4000d101d64 */
.L_x_1154:
[----:B------:R-:W-:-:S13]  /*13520*/  ISETP.GE.AND P0, PT, R7, 0x51, PT ;  /* 0x000000510700780c */ /* 0x000fda0003f06270 */
[----:B0-2---:R-:W-:Y:S01]  /*13530*/  @P0 LEA R2, P1, R37, R14, 0x1 ;  /* 0x0000000e25020211 */ /* 0x005fe200078208ff */
[----:B------:R-:W-:-:S04]  /*13540*/  @P0 IMAD R5, R5, 0x2, R17 ;  /* 0x0000000205050824 */ /* 0x000fc800078e0211 */
[----:B-1----:R-:W-:-:S05]  /*13550*/  @P0 IMAD.X R3, RZ, RZ, R8, P1 ;  /* 0x000000ffff030224 */ /* 0x002fca00008e0608 */
        /* <DEDUP_REMOVED lines=8> */
.L_x_1090:
        /* <DEDUP_REMOVED lines=10> */
.L_x_1091:
[----:B------:R1:W-:Y:S02]  /*13680*/  SYNCS.ARRIVE.TRANS64.A1T0 RZ, [R0+URZ+0x30830], RZ ;  /* 0x030830ff00ff79a7 */ /* 0x0003e4000810003f */
[----:B------:R-:W-:Y:S05]  /*13690*/  WARPSYNC.ALL ;  /* 0x0000000000007948 */ /* 0x000fea0003800000 */
[----:B------:R-:W-:Y:S01]  /*136a0*/  BSSY B6, `(.L_x_1092) ;  /* 0x0000015000067945 */ /* 0x000fe20003800000 */
[----:B-1----:R-:W-:Y:S01]  /*136b0*/  VIADD R0, R17, 0x12400 ;  /* 0x0001240011007836 */ /* 0x002fe20000000000 */
[----:B------:R-:W-:Y:S04]  /*136c0*/  BAR.SYNC.DEFER_BLOCKING 0x8, 0x180 ;  /* 0x0206000000007b1d */ /* 0x000fe80000010000 */
[----:B------:R-:W-:-:S13]  /*136d0*/  LOP3.LUT P0, RZ, R0, 0x3ff, RZ, 0xc0, !PT ;  /* 0x000003ff00ff7812 */ /* 0x000fda000780c0ff */
[----:B------:R-:W-:Y:S05]  /*136e0*/  @!P0 BRA `(.L_x_1093) ;  /* 0x0000000000408947 */ /* 0x000fea0003800000 */
[----:B0-----:R-:W-:Y:S01]  /*136f0*/  MOV R2, 0x0 ;  /* 0x0000000000027802 */ /* 0x001fe20000000f00 */
[----:B------:R-:W-:Y:S01]  /*13700*/  ULDC.64 UR6, c[0x4][0x88] ;  /* 0x0100220000067ab9 */ /* 0x000fe20000000a00 */
[----:B------:R-:W-:Y:S01]  /*13710*/  ULDC.64 UR8, c[0x4][0x90] ;  /* 0x0100240000087ab9 */ /* 0x000fe20000000a00 */
[----:B------:R-:W-:Y:S01]  /*13720*/  ULDC.64 UR4, c[0x4][0x20] ;  /* 0x0100080000047ab9 */ /* 0x000fe20000000a00 */
[----:B------:R-:W-:Y:S02]  /*13730*/  IMAD.U32 R4, RZ, RZ, UR6 ;  /* 0x00000006ff047e24 */ /* 0x000fe4000f8e00ff */
[----:B------:R-:W0:Y:S01]  /*13740*/  LDC.64 R2, c[0x4][R2] ;  /* 0x0100000002027b82 */ /* 0x000e220000000a00 */
[----:B------:R-:W-:Y:S02]  /*13750*/  IMAD.U32 R5, RZ, RZ, UR7 ;  /* 0x00000007ff057e24 */ /* 0x000fe4000f8e00ff */
        /* <DEDUP_REMOVED lines=8> */
[----:B0-----:R-:W-:Y:S05]  /*137e0*/  CALL.ABS.NOINC R2 ;  /* 0x0000000002007343 */ /* 0x001fea0003c00000 */
.L_x_1093:
[----:B------:R-:W-:Y:S05]  /*137f0*/  BSYNC B6 ;  /* 0x0000000000067941 */ /* 0x000fea0003800000 */
.L_x_1092:
[----:B0-----:R-:W0:Y:S01]  /*13800*/  S2R R2, SR_TID.X ;  /* 0x0000000000027919 */ /* 0x001e220000002100 */
[----:B------:R-:W-:Y:S01]  /*13810*/  UISETP.NE.AND UP0, UPT, UR50, URZ, UPT ;  /* 0x0000003f3200728c */ /* 0x000fe2000bf05270 */
[----:B------:R-:W-:Y:S01]  /*13820*/  R2UR UR6, R28 ;  /* 0x000000001c0672ca */ /* 0x000fe200000e0000 */
[----:B------:R-:W-:Y:S01]  /*13830*/  ULDC.64 UR8, c[0x0][0x2d8] ;  /* 0x0000b60000087ab9 */ /* 0x000fe20000000a00 */
[----:B------:R-:W-:Y:S02]  /*13840*/  R2UR UR7, R22 ;  /* 0x00000000160772ca */ /* 0x000fe400000e0000 */
[C---:B------:R-:W-:Y:S02]  /*13850*/  LOP3.LUT P3, RZ, R16.reuse, 0x800, RZ, 0xc0, !PT ;  /* 0x0000080010ff7812 */ /* 0x040fe4000786c0ff */
[----:B------:R-:W-:Y:S02]  /*13860*/  PLOP3.LUT P0, PT, PT, PT, UP0, 0x80, 0x0 ;  /* 0x000000000000781c */ /* 0x000fe40003f0f008 */
[----:B------:R-:W-:-:S02]  /*13870*/  LOP3.LUT P4, RZ, R16, 0x400, RZ, 0xc0, !PT ;  /* 0x0000040010ff7812 */ /* 0x000fc4000788c0ff */
[----:B------:R-:W-:Y:S01]  /*13880*/  @UP0 ULDC UR4, c[0x0][0x44c] ;  /* 0x0001130000040ab9 */ /* 0x000fe20000000800 */
[----:B------:R-:W-:Y:S02]  /*13890*/  LOP3.LUT P5, RZ, R16, 0x200, RZ, 0xc0, !PT ;  /* 0x0000020010ff7812 */ /* 0x000fe400078ac0ff */
[----:B------:R-:W-:-:S04]  /*138a0*/  UIMAD UR6, UR6, UR8, URZ ;  /* 0x00000008060672a4 */ /* 0x000fc8000f8e023f */
[----:B------:R-:W-:Y:S02]  /*138b0*/  UIMAD UR7, UR7, UR9, UR6 ;  /* 0x00000009070772a4 */ /* 0x000fe4000f8e0206 */
[----:B------:R-:W-:Y:S01]  /*138c0*/  USHF.R.S32.HI UR6, URZ, 0x1f, UR43 ;  /* 0x0000001f3f067899 */ /* 0x000fe2000801142b */
[----:B0-----:R-:W-:-:S05]  /*138d0*/  IMAD.SHL.U32 R2, R2, 0x10, RZ ;  /* 0x0000001002027824 */ /* 0x001fca00078e00ff */
[----:B------:R-:W-:-:S05]  /*138e0*/  LOP3.LUT R2, R36, 0x70, R2, 0xf8, !PT ;  /* 0x0000007024027812 */ /* 0x000fca00078ef802 */
[----:B------:R-:W-:-:S04]  /*138f0*/  VIADD R0, R2, UR44 ;  /* 0x0000002c02007c36 */ /* 0x000fc80008000000 */
[----:B------:R-:W-:Y:S01]  /*13900*/  @P0 IMAD.HI.U32 R3, R0, UR4, RZ ;  /* 0x0000000400030c27 */ /* 0x000fe2000f8e00ff */
[----:B------:R-:W-:Y:S01]  /*13910*/  PLOP3.LUT P0, PT, PT, PT, UP0, 0x80, 0x0 ;  /* 0x000000000000781c */ /* 0x000fe20003f0f008 */
[----:B------:R-:W-:Y:S02]  /*13920*/  @UP0 ULDC UR4, c[0x0][0x450] ;  /* 0x0001140000040ab9 */ /* 0x000fe40000000800 */
[----:B------:R-:W-:-:S10]  /*13930*/  IMAD.MOV.U32 R2, RZ, RZ, R0 ;  /* 0x000000ffff027224 */ /* 0x000fd400078e0000 */
[----:B------:R-:W-:Y:S02]  /*13940*/  @P0 SHF.R.U32.HI R2, RZ, UR4, R3 ;  /* 0x00000004ff020c19 */ /* 0x000fe40008011603 */
[----:B------:R-:W-:-:S03]  /*13950*/  R2UR UR4, R22 ;  /* 0x00000000160472ca */ /* 0x000fc600000e0000 */
[----:B------:R-:W-:-:S10]  /*13960*/  IMAD.MOV R5, RZ, RZ, -R2 ;  /* 0x000000ffff057224 */ /* 0x000fd400078e0a02 */
[----:B------:R-:W-:-:S03]  /*13970*/  UIMAD.WIDE.U32 UR4, UR4, UR8, URZ ;  /* 0x00000008040472a5 */ /* 0x000fc6000f8e003f */
[----:B------:R-:W-:Y:S01]  /*13980*/  ULDC.64 UR8, c[0x0][0x2e0] ;  /* 0x0000b80000087ab9 */ /* 0x000fe20000000a00 */
[----:B------:R-:W-:Y:S02]  /*13990*/  UIADD3 UR5, UR5, UR7, URZ ;  /* 0x0000000705057290 */ /* 0x000fe4000fffe03f */
[----:B------:R-:W-:Y:S01]  /*139a0*/  UIMAD UR6, UR6, UR8, URZ ;  /* 0x00000008060672a4 */ /* 0x000fe2000f8e023f */
[----:B------:R-:W-:Y:S01]  /*139b0*/  ULDC UR7, c[0x0][0x448] ;  /* 0x0001120000077ab9 */ /* 0x000fe20000000800 */
[----:B------:R-:W-:Y:S01]  /*139c0*/  UIMAD.WIDE.U32 UR4, UR43, UR8, UR4 ;  /* 0x000000082b0472a5 */ /* 0x000fe2000f8e0004 */
[----:B------:R-:W-:Y:S01]  /*139d0*/  IMAD R5, R5, UR7, R0 ;  /* 0x0000000705057c24 */ /* 0x000fe2000f8e0200 */
[----:B------:R-:W-:Y:S01]  /*139e0*/  UIMAD UR6, UR43, UR9, UR6 ;  /* 0x000000092b0672a4 */ /* 0x000fe2000f8e0206 */
[----:B------:R-:W-:Y:S02]  /*139f0*/  SHF.R.S32.HI R0, RZ, 0x1f, R2 ;  /* 0x0000001fff007819 */ /* 0x000fe40000011402 */
[----:B------:R-:W-:Y:S01]  /*13a00*/  ULDC.64 UR8, c[0x0][0x2d0] ;  /* 0x0000b40000087ab9 */ /* 0x000fe20000000a00 */
[----:B------:R-:W-:Y:S01]  /*13a10*/  UIADD3 UR5, UR5, UR6, URZ ;  /* 0x0000000605057290 */ /* 0x000fe2000fffe03f */
[----:B------:R-:W-:-:S02]  /*13a20*/  IMAD.U32 R9, RZ, RZ, UR8 ;  /* 0x00000008ff097e24 */ /* 0x000fc4000f8e00ff */
[----:B------:R-:W-:Y:S01]  /*13a30*/  IMAD R3, R0, UR8, RZ ;  /* 0x0000000800037c24 */ /* 0x000fe2000f8e02ff */
[----:B------:R-:W-:-:S03]  /*13a40*/  SHF.R.S32.HI R0, RZ, 0x1f, R5 ;  /* 0x0000001fff007819 */ /* 0x000fc60000011405 */
[C---:B------:R-:W-:Y:S02]  /*13a50*/  IMAD R7, R2.reuse, UR9, R3 ;  /* 0x0000000902077c24 */ /* 0x040fe4000f8e0203 */
[----:B------:R-:W-:Y:S01]  /*13a60*/  IMAD.WIDE.U32 R2, R2, R9, UR4 ;  /* 0x0000000402027e25 */ /* 0x000fe2000f8e0009 */
        /* <DEDUP_REMOVED lines=12> */
[----:B------:R-:W-:-:S03]  /*13b30*/  VIADD R4, R36, UR44 ;  /* 0x0000002c24047c36 */ /* 0x000fc60008000000 */
[----:B------:R-:W1:Y:S01]  /*13b40*/  SHFL.IDX PT, R2, R5, RZ, 0x181f ;  /* 0x00181fff05027589 */ /* 0x000e6200000e0000 */
[C---:B------:R-:W-:Y:S01]  /*13b50*/  VIADD R7, R4.reuse, 0x10 ;  /* 0x0000001004077836 */ /* 0x040fe20000000000 */
[----:B------:R-:W-:Y:S02]  /*13b60*/  ISETP.GE.AND P0, PT, R4, UR39, PT ;  /* 0x0000002704007c0c */ /* 0x000fe4000bf06270 */
[----:B------:R-:W-:Y:S11]  /*13b70*/  SHFL.IDX PT, R6, R5, 0x1, 0x181f ;  /* 0x00381f0005067f89 */ /* 0x000ff600000e0000 */
        /* <DEDUP_REMOVED lines=11> */
[----:B------:R-:W-:Y:S01]  /*13c30*/  SHFL.IDX PT, R6, R5, 0x2, 0x181f ;  /* 0x00581f0005067f89 */ /* 0x000fe200000e0000 */
[----:B------:R-:W-:Y:S02]  /*13c40*/  @!P0 IMAD.MOV.U32 R3, RZ, RZ, R7 ;  /* 0x000000ffff038224 */ /* 0x000fe400078e0007 */
[----:B------:R-:W-:Y:S01]  /*13c50*/  VIADD R7, R4, 0x20 ;  /* 0x0000002004077836 */ /* 0x000fe20000000000 */
        /* <DEDUP_REMOVED lines=52> */
[----:B------:R0:W1:Y:S01]  /*13fa0*/  SHFL.IDX PT, R6, R5, 0x7, 0x181f ;  /* 0x00f81f0005067f89 */ /* 0x00006200000e0000 */
[----:B------:R-:W-:-:S03]  /*13fb0*/  @!P0 IMAD.MOV.U32 R3, RZ, RZ, R7 ;  /* 0x000000ffff038224 */ /* 0x000fc600078e0007 */
[----:B------:R0:W2:Y:S04]  /*13fc0*/  SHFL.IDX PT, R14, R0, 0x7, 0x181f ;  /* 0x00f81f00000e7f89 */ /* 0x0000a800000e0000 */
[----:B------:R0:W-:Y:S04]  /*13fd0*/  @!P0 LDGSTS.E.BYPASS.LTC128B.128 [R31+0x15400], desc[UR36][R2.64], !P3 ;  /* 0x15400000021f8fae */ /* 0x0001e8000d901d64 */
[----:B------:R0:W-:Y:S04]  /*13fe0*/  @!P0 LDGSTS.E.BYPASS.LTC128B.128 [R31+0x19400], desc[UR36][R2.64+0x80], !P4 ;  /* 0x19400080021f8fae */ /* 0x0001e8000e101d64 */
[----:B------:R0:W-:Y:S02]  /*13ff0*/  @!P0 LDGSTS.E.BYPASS.LTC128B.128 [R31+0x1d400], desc[UR36][R2.64+0x100], !P5 ;  /* 0x1d400100021f8fae */ /* 0x0001e4000e901d64 */
.L_x_1171:
[----:B------:R-:W-:-:S05]  /*14000*/  VIADD R4, R4, 0x70 ;  /* 0x0000007004047836 */ /* 0x000fca0000000000 */
[----:B------:R-:W-:-:S13]  /*14010*/  ISETP.GE.AND P0, PT, R4, UR39, PT ;  /* 0x0000002704007c0c */ /* 0x000fda000bf06270 */
[----:B0-2---:R-:W-:-:S05]  /*14020*/  @!P0 LEA R2, P1, R37, R14, 0x1 ;  /* 0x0000000e25028211 */ /* 0x005fca00078208ff */
[----:B-1----:R-:W-:-:S05]  /*14030*/  @!P0 IMAD.X R3, RZ, RZ, R6, P1 ;  /* 0x000000ffff038224 */ /* 0x002fca00008e0606 */
[----:B------:R-:W-:Y:S01]  /*14040*/  @!PT LDS RZ, [RZ] ;  /* 0x00000000fffff984 */ /* 0x000fe20000000800 */
[----:B------:R-:W-:Y:S01]  /*14050*/  @!PT LDS RZ, [RZ] ;  /* 0x00000000fffff984 */ /* 0x000fe20000000800 */
[----:B------:R-:W-:Y:S01]  /*14060*/  @!PT LDS RZ, [RZ] ;  /* 0x00000000fffff984 */ /* 0x000fe20000000800 */
[----:B------:R0:W-:Y:S04]  /*14070*/  @!P0 LDGSTS.E.BYPASS.LTC128B.128 [R31+0x15c00], desc[UR36][R2.64], !P3 ;  /* 0x15c00000021f8fae */ /* 0x0001e8000d901d64 */
[----:B------:R0:W-:Y:S04]  /*14080*/  @!P0 LDGSTS.E.BYPASS.LTC128B.128 [R31+0x19c00], desc[UR36][R2.64+0x80], !P4 ;  /* 0x19c00080021f8fae */ /* 0x0001e8000e101d64 */
[----:B------:R0:W-:Y:S01]  /*14090*/  @!P0 LDGSTS.E.BYPASS.LTC128B.128 [R31+0x1dc00], desc[UR36][R2.64+0x100], !P5 ;  /* 0x1dc00100021f8fae */ /* 0x0001e2000e901d64 */
[----:B------:R-:W-:Y:S01]  /*140a0*/  PLOP3.LUT P0, PT, PT, PT, PT, 0x80, 0x0 ;  /* 0x000000000000781c */ /* 0x000fe20003f0f070 */
[----:B------:R-:W-:-:S12]  /*140b0*/  NOP ;  /* 0x0000000000007918 */ /* 0x000fd80000000000 */
.L_x_1095:
[----:B------:R-:W-:Y:S02]  /*140c0*/  PLOP3.LUT P1, PT, P1, P0, PT, 0xa2, 0x0 ;  /* 0x000000000000781c */ /* 0x000fe40000f21472 */
[----:B------:R-:W-:-:S08]  /*140d0*/  @P0 R2UR P1, UR4, R17 ;  /* 0x00000000110402ca */ /* 0x000fd00000020000 */
[----:B------:R-:W-:-:S05]  /*140e0*/  @P0 PLOP3.LUT P0, PT, P1, PT, PT, 0x80, 0x0 ;  /* 0x000000000000081c */ /* 0x000fca0000f0f070 */
[----:B------:R-:W-:Y:S01]  /*140f0*/  @!P1 SYNCS.ARRIVE.TRANS64.RED.A0T1 RZ, [UR4+0x30800], RZ ;  /* 0x030800ffffff99a7 */ /* 0x000fe20008200404 */
[----:B------:R-:W-:Y:S07]  /*14100*/  @!P1 ARRIVES.LDGSTSBAR.64.TRANSCNT [UR4+0x30800] ;  /* 0x03080000ff0099b0 */ /* 0x000fee0008000a84 */
[----:B------:R-:W-:Y:S05]  /*14110*/  @P0 BRA.U.ANY `(.L_x_1095) ;  /* 0xfffffffd00e80947 */ /* 0x000fea000393ffff */
[----:B0-----:R-:W2:Y:S02]  /*14120*/  LDL.LU R2, [R1] ;  /* 0x0000000001027983 */ /* 0x001ea40000300800 */
[----:B--2---:R-:W-:-:S05]  /*14130*/  VIADD R2, R2, 0x1 ;  /* 0x0000000102027836 */ /* 0x004fca0000000000 */
[----:B------:R0:W-:Y:S01]  /*14140*/  STL [R1], R2 ;  /* 0x0000000201007387 */ /* 0x0001e20000100800 */
        /* <DEDUP_REMOVED lines=9> */
.L_x_1172:
[----:B------:R-:W-:Y:S05]  /*141e0*/  BSYNC B0 ;  /* 0x0000000000007941 */ /* 0x000fea0003800000 */
.L_x_1096:
[----:B------:R-:W-:-:S04]  /*141f0*/  UIADD3 UR4, UR45, -0x2, URZ ;  /* 0xfffffffe2d047890 */ /* 0x000fc8000fffe03f */
[----:B------:R-:W-:-:S06]  /*14200*/  UISETP.GE.AND UP0, UPT, UR4, UR46, UPT ;  /* 0x0000002e0400728c */ /* 0x000fcc000bf06270 */
[----:B------:R-:W-:-:S13]  /*14210*/  PLOP3.LUT P0, PT, PT, PT, UP0, 0x40, 0x0 ;  /* 0x000000000000781c */ /* 0x000fda0003f0e808 */
[----:B------:R-:W-:Y:S05]  /*14220*/  @P0 BRA `(.L_x_1098) ;  /* 0x0000000c00f80947 */ /* 0x000fea0003800000 */
[----:B------:R-:W-:Y:S01]  /*14230*/  BSSY B0, `(.L_x_1098) ;  /* 0x00000fd000007945 */ /* 0x000fe20003800000 */
[----:B------:R-:W-:Y:S02]  /*14240*/  IMAD.MOV.U32 R9, RZ, RZ, R23 ;  /* 0x000000ffff097224 */ /* 0x000fe400078e0017 */
[----:B------:R-:W-:Y:S02]  /*14250*/  IMAD.MOV.U32 R20, RZ, RZ, R26 ;  /* 0x000000ffff147224 */ /* 0x000fe400078e001a */
[----:B------:R-:W-:Y:S02]  /*14260*/  IMAD.MOV.U32 R27, RZ, RZ, R24 ;  /* 0x000000ffff1b7224 */ /* 0x000fe400078e0018 */
[----:B------:R-:W-:-:S07]  /*14270*/  IMAD.U32 R8, RZ, RZ, UR4 ;  /* 0x00000004ff087e24 */ /* 0x000fce000f8e00ff */
.L_x_1111:
[----:B------:R-:W1:Y:S01]  /*14280*/  LDC R3, c[0x0][0x430] ;  /* 0x00010c00ff037b82 */ /* 0x000e620000000800 */
[----:B0-----:R-:W0:Y:S01]  /*14290*/  S2R R0, SR_TID.X ;  /* 0x0000000000007919 */ /* 0x001e220000002100 */
[----:B------:R-:W-:Y:S01]  /*142a0*/  IMAD R10, R8, 0x60, R32 ;  /* 0x00000060080a7824 */ /* 0x000fe200078e0220 */
[----:B------:R-:W-:Y:S01]  /*142b0*/  LOP3.LUT P1, RZ, R16, 0x80, RZ, 0xc0, !PT ;  /* 0x0000008010ff7812 */ /* 0x000fe2000782c0ff */
[----:B------:R-:W-:Y:S01]  /*142c0*/  VIADD R23, R9, 0x1 ;  /* 0x0000000109177836 */ /* 0x000fe20000000000 */
[----:B-1----:R-:W-:Y:S01]  /*142d0*/  ISETP.NE.AND P0, PT, R3, 0x1, PT ;  /* 0x000000010300780c */ /* 0x002fe20003f05270 */
[----:B0-----:R-:W-:-:S12]  /*142e0*/  IMAD.SHL.U32 R0, R0, 0x10, RZ ;  /* 0x0000001000007824 */ /* 0x001fd800078e00ff */
[----:B------:R-:W0:Y:S01]  /*142f0*/  @P0 LDC R3, c[0x0][0x434] ;  /* 0x00010d00ff030b82 */ /* 0x000e220000000800 */
[----:B------:R-:W-:-:S04]  /*14300*/  LOP3.LUT R0, R36, 0x70, R0, 0xf8, !PT ;  /* 0x0000007024007812 */ /* 0x000fc800078ef800 */
[C---:B------:R-:W-:Y:S01]  /*14310*/  ISETP.GT.U32.AND P2, PT, R0.reuse, 0x5f, PT ;  /* 0x0000005f0000780c */ /* 0x040fe20003f44070 */
[----:B------:R-:W-:Y:S02]  /*14320*/  IMAD.IADD R10, R0, 0x1, R10 ;  /* 0x00000001000a7824 */ /* 0x000fe400078e020a */
[----:B------:R-:W1:Y:S02]  /*14330*/  @P0 LDC R5, c[0x0][0x438] ;  /* 0x00010e00ff050b82 */ /* 0x000e640000000800 */
[----:B------:R-:W-:-:S08]  /*14340*/  IMAD.MOV.U32 R11, RZ, RZ, R10 ;  /* 0x000000ffff0b7224 */ /* 0x000fd000078e000a */
[----:B------:R-:W2:Y:S01]  /*14350*/  @!P2 LDC.64 R6, c[0x0][0x428] ;  /* 0x00010a00ff06ab82 */ /* 0x000ea20000000a00 */
[----:B0-----:R-:W-:-:S05]  /*14360*/  @P0 IMAD.HI.U32 R0, R10, R3, RZ ;  /* 0x000000030a000227 */ /* 0x001fca00078e00ff */
[----:B-1----:R-:W-:Y:S02]  /*14370*/  @P0 SHF.R.U32.HI R11, RZ, R5, R0 ;  /* 0x00000005ff0b0219 */ /* 0x002fe40000011600 */
[----:B------:R-:W0:Y:S02]  /*14380*/  @!P2 LDC.64 R4, c[0x0][0x418] ;  /* 0x00010600ff04ab82 */ /* 0x000e240000000a00 */
[--C-:B------:R-:W-:Y:S01]  /*14390*/  @!P2 SHF.R.S32.HI R3, RZ, 0x1f, R11.reuse ;  /* 0x0000001fff03a819 */ /* 0x100fe2000001140b */
[----:B------:R-:W-:Y:S02]  /*143a0*/  @!P2 IMAD.MOV.U32 R2, RZ, RZ, R11 ;  /* 0x000000ffff02a224 */ /* 0x000fe400078e000b */
[-C--:B--2---:R-:W-:Y:S02]  /*143b0*/  @!P2 IMAD R0, R33, R6.reuse, RZ ;  /* 0x000000062100a224 */ /* 0x084fe400078e02ff */
[----:B------:R-:W-:-:S04]  /*143c0*/  @!P2 IMAD.WIDE.U32 R2, R29, R6, R2 ;  /* 0x000000061d02a225 */ /* 0x000fc800078e0002 */
[----:B------:R-:W-:-:S04]  /*143d0*/  @!P2 IMAD R7, R29, R7, R0 ;  /* 0x000000071d07a224 */ /* 0x000fc800078e0200 */
[----:B------:R-:W-:Y:S01]  /*143e0*/  @!P2 IMAD.IADD R0, R7, 0x1, R3 ;  /* 0x000000010700a824 */ /* 0x000fe200078e0203 */
[----:B0-----:R-:W-:-:S04]  /*143f0*/  @!P2 LEA R4, P0, R2, R4, 0x2 ;  /* 0x000000040204a211 */ /* 0x001fc800078010ff */
[----:B------:R-:W-:Y:S01]  /*14400*/  @!P2 LEA.HI.X R5, R2, R5, R0, 0x2, P0 ;  /* 0x000000050205a211 */ /* 0x000fe200000f1400 */
[----:B------:R-:W-:Y:S01]  /*14410*/  IMAD.MOV.U32 R0, RZ, RZ, RZ ;  /* 0x000000ffff007224 */ /* 0x000fe200078e00ff */
[C---:B------:R-:W-:Y:S01]  /*14420*/  ISETP.NE.AND P0, PT, R23.reuse, 0x2, PT ;  /* 0x000000021700780c */ /* 0x040fe20003f05270 */
[----:B------:R-:W-:Y:S01]  /*14430*/  IMAD.MOV R7, RZ, RZ, -R11 ;  /* 0x000000ffff077224 */ /* 0x000fe200078e0a0b */
[----:B------:R-:W-:Y:S05]  /*14440*/  YIELD ;  /* 0x0000000000007946 */ /* 0x000fea0003800000 */
[----:B------:R-:W-:Y:S01]  /*14450*/  ULDC UR4, c[0x0][0x430] ;  /* 0x00010c0000047ab9 */ /* 0x000fe20000000800 */
[----:B------:R-:W-:Y:S01]  /*14460*/  SEL R3, RZ, 0x1, P0 ;  /* 0x00000001ff037807 */ /* 0x000fe20000000000 */
[----:B------:R0:W5:Y:S01]  /*14470*/  @!P2 LDG.E R0, desc[UR36][R4.64] ;  /* 0x000000240400a981 */ /* 0x000162000c1e1900 */
[----:B------:R-:W-:Y:S01]  /*14480*/  SEL R23, R23, RZ, P0 ;  /* 0x000000ff17177207 */ /* 0x000fe20000000000 */
[----:B------:R-:W-:Y:S01]  /*14490*/  IMAD.MOV.U32 R24, RZ, RZ, R8 ;  /* 0x000000ffff187224 */ /* 0x000fe200078e0008 */
[----:B------:R-:W-:Y:S01]  /*144a0*/  LOP3.LUT R26, R20, R3, RZ, 0x3c, !PT ;  /* 0x00000003141a7212 */ /* 0x000fe200078e3cff */
[----:B0-----:R-:W-:Y:S01]  /*144b0*/  IMAD R5, R7, UR4, R10 ;  /* 0x0000000407057c24 */ /* 0x001fe2000f8e020a */
[----:B------:R-:W-:Y:S06]  /*144c0*/  @!P1 BRA `(.L_x_1099) ;  /* 0x0000000000049947 */ /* 0x000fec0003800000 */
[----:B------:R-:W-:Y:S01]  /*144d0*/  BPT.TRAP 0x1 ;  /* 0x000000040000795c */ /* 0x000fe20000300000 */
.L_x_1099:
[----:B------:R-:W-:Y:S01]  /*144e0*/  IMAD R6, R23, 0x8, R17 ;  /* 0x0000000817067824 */ /* 0x000fe200078e0211 */
[----:B------:R-:W-:Y:S01]  /*144f0*/  SHF.L.U32 R3, R26, 0x1f, RZ ;  /* 0x0000001f1a037819 */ /* 0x000fe200000006ff */
[----:B------:R-:W-:Y:S03]  /*14500*/  BSSY B1, `(.L_x_1100) ;  /* 0x0000003000017945 */ /* 0x000fe60003800000 */
[----:B------:R-:W0:Y:S02]  /*14510*/  SYNCS.PHASECHK.TRANS64.TRYWAIT P0, [R6+URZ+0x30840], R3 ;  /* 0x03084003060075a7 */ /* 0x000e24000800017f */
[----:B0-----:R-:W-:Y:S05]  /*14520*/  @!P0 BRA `(.L_x_1101) ;  /* 0x0000003000248947 */ /* 0x001fea0003800000 */
.L_x_1173:
[----:B------:R-:W-:Y:S05]  /*14530*/  BSYNC B1 ;  /* 0x0000000000017941 */ /* 0x000fea0003800000 */
.L_x_1100:
[----:B------:R-:W-:Y:S01]  /*14540*/  SHF.R.S32.HI R21, RZ, 0x1f, R5 ;  /* 0x0000001fff157819 */ /* 0x000fe20000011405 */
[----:B------:R-:W-:Y:S01]  /*14550*/  ULDC.64 UR4, c[0x0][0x300] ;  /* 0x0000c00000047ab9 */ /* 0x000fe20000000a00 */
[----:B-----5:R-:W-:Y:S01]  /*14560*/  SHF.R.S32.HI R25, RZ, 0x1f, R0 ;  /* 0x0000001fff197819 */ /* 0x020fe20000011400 */
[----:B------:R-:W-:Y:S01]  /*14570*/  IMAD R8, R23, 0x4800, R30 ;  /* 0x0000480017087824 */ /* 0x000fe200078e021e */
        /* <DEDUP_REMOVED lines=16> */
[----:B------:R-:W-:-:S03]  /*14680*/  ULDC.64 UR4, c[0x0][0x2e8] ;  /* 0x0000ba0000047ab9 */ /* 0x000fc60000000a00 */
[----:B------:R-:W-:Y:S01]  /*14690*/  IMAD.IADD R3, R7, 0x1, R3 ;  /* 0x0000000107037824 */ /* 0x000fe200078e0203 */
[----:B------:R-:W-:Y:S01]  /*146a0*/  LEA R7, P0, R2, UR4, 0x1 ;  /* 0x0000000402077c11 */ /* 0x000fe2000f8008ff */
[----:B------:R-:W-:-:S03]  /*146b0*/  UMOV UR4, 0xffffffff ;  /* 0xffffffff00047882 */ /* 0x000fc60000000000 */
[----:B------:R-:W-:Y:S01]  /*146c0*/  LEA.HI.X R10, R2, UR5, R3, 0x1, P0 ;  /* 0x00000005020a7c11 */ /* 0x000fe200080f0c03 */
[----:B------:R-:W-:Y:S08]  /*146d0*/  BRA.DIV UR4, `(.L_x_1102) ;  /* 0x0000002e04cc7947 */ /* 0x000ff0000b800000 */
[----:B------:R-:W0:Y:S01]  /*146e0*/  SHFL.IDX PT, R14, R7, RZ, 0x181f ;  /* 0x00181fff070e7589 */ /* 0x000e2200000e0000 */
[----:B------:R-:W-:Y:S02]  /*146f0*/  IMAD.SHL.U32 R4, R37, 0x2, RZ ;  /* 0x0000000225047824 */ /* 0x000fe400078e00ff */
[----:B------:R-:W-:Y:S01]  /*14700*/  IMAD R8, R8, 0x2, R17 ;  /* 0x0000000208087824 */ /* 0x000fe200078e0211 */
        /* <DEDUP_REMOVED lines=16> */
[----:B------:R-:W0:Y:S03]  /*14810*/  SHFL.IDX PT, R14, R7, 0x3, 0x181f ;  /* 0x00781f00070e7f89 */ /* 0x000e2600000e0000 */
[----:B------:R-:W-:Y:S02]  /*14820*/  IMAD.X R3, RZ, RZ, R35, P0 ;  /* 0x000000ffff037224 */ /* 0x000fe400000e0623 */
        /* <DEDUP_REMOVED lines=18> */
.L_x_1187:
[----:B0-2---:R-:W-:-:S05]  /*14950*/  IADD3 R2, P0, R14, R4, RZ ;  /* 0x000000040e027210 */ /* 0x005fca0007f1e0ff */
[----:B-1----:R-:W-:Y:S01]  /*14960*/  IMAD.X R3, RZ, RZ, R35, P0 ;  /* 0x000000ffff037224 */ /* 0x002fe200000e0623 */
[----:B------:R-:W-:-:S04]  /*14970*/  PLOP3.LUT P0, PT, PT, PT, PT, 0x80, 0x0 ;  /* 0x000000000000781c */ /* 0x000fc80003f0f070 */
[----:B------:R-:W-:Y:S01]  /*14980*/  @!PT LDS RZ, [RZ] ;  /* 0x00000000fffff984 */ /* 0x000fe20000000800 */
[----:B------:R-:W-:Y:S01]  /*14990*/  @!PT LDS RZ, [RZ] ;  /* 0x00000000fffff984 */ /* 0x000fe20000000800 */
[----:B------:R-:W-:Y:S01]  /*149a0*/  @!PT LDS RZ, [RZ] ;  /* 0x00000000fffff984 */ /* 0x000fe20000000800 */
[----:B------:R0:W-:Y:S04]  /*149b0*/  LDGSTS.E.BYPASS.LTC128B.128 [R8+0x20c00], desc[UR36][R2.64], !P3 ;  /* 0x20c0000002087fae */ /* 0x0001e8000d901d64 */
[----:B------:R0:W-:Y:S04]  /*149c0*/  LDGSTS.E.BYPASS.LTC128B.128 [R8+0x23c00], desc[UR36][R2.64+0x80], !P2 ;  /* 0x23c0008002087fae */ /* 0x0001e8000d101d64 */
[----:B------:R0:W-:Y:S01]  /*149d0*/  LDGSTS.E.BYPASS.LTC128B.128 [R8+0x26c00], desc[UR36][R2.64+0x100], !P1 ;  /* 0x26c0010002087fae */ /* 0x0001e2000c901d64 */
[----:B------:R-:W-:Y:S01]  /*149e0*/  NOP ;  /* 0x0000000000007918 */ /* 0x000fe20000000000 */
.L_x_1103:
        /* <DEDUP_REMOVED lines=10> */
.L_x_1104:
[----:B------:R1:W-:Y:S01]  /*14a90*/  SYNCS.ARRIVE.TRANS64.A1T0 RZ, [R6+URZ+0x30830], RZ ;  /* 0x030830ff06ff79a7 */ /* 0x0003e2000810003f */
[----:B------:R-:W-:Y:S05]  /*14aa0*/  @!P2 BRA `(.L_x_1105) ;  /* 0x000000000004a947 */ /* 0x000fea0003800000 */
[----:B------:R-:W-:Y:S01]  /*14ab0*/  BPT.TRAP 0x1 ;  /* 0x000000040000795c */ /* 0x000fe20000300000 */
.L_x_1105:
[----:B0-----:R-:W-:Y:S01]  /*14ac0*/  SHF.L.U32 R3, R20, 0x1f, RZ ;  /* 0x0000001f14037819 */ /* 0x001fe200000006ff */
[----:B-1----:R-:W-:Y:S01]  /*14ad0*/  IMAD R6, R9, 0x8, R17 ;  /* 0x0000000809067824 */ /* 0x002fe200078e0211 */
[----:B------:R-:W-:Y:S03]  /*14ae0*/  BSSY B1, `(.L_x_1106) ;  /* 0x0000003000017945 */ /* 0x000fe60003800000 */
[----:B------:R-:W0:Y:S02]  /*14af0*/  SYNCS.PHASECHK.TRANS64.TRYWAIT P0, [R6+URZ+0x30860], R3 ;  /* 0x03086003060075a7 */ /* 0x000e24000800017f */
[----:B0-----:R-:W-:Y:S05]  /*14b00*/  @!P0 BRA `(.L_x_1107) ;  /* 0x0000003000788947 */ /* 0x001fea0003800000 */
.L_x_1188:
[----:B------:R-:W-:Y:S05]  /*14b10*/  BSYNC B1 ;  /* 0x0000000000017941 */ /* 0x000fea0003800000 */
.L_x_1106:
[----:B------:R-:W-:Y:S01]  /*14b20*/  IMAD.MOV.U32 R2, RZ, RZ, -0x60 ;  /* 0xffffffa0ff027424 */ /* 0x000fe200078e00ff */
[----:B------:R-:W-:Y:S01]  /*14b30*/  UMOV UR4, 0xffffffff ;  /* 0xffffffff00047882 */ /* 0x000fe20000000000 */
[C---:B------:R-:W-:Y:S01]  /*14b40*/  LOP3.LUT P3, RZ, R16.reuse, 0x20, RZ, 0xc0, !PT ;  /* 0x0000002010ff7812 */ /* 0x040fe2000786c0ff */
[----:B------:R-:W-:Y:S01]  /*14b50*/  IMAD R7, R9, 0x4800, R30 ;  /* 0x0000480009077824 */ /* 0x000fe200078e021e */
[C---:B------:R-:W-:Y:S01]  /*14b60*/  LOP3.LUT P2, RZ, R16.reuse, 0x10, RZ, 0xc0, !PT ;  /* 0x0000001010ff7812 */ /* 0x040fe2000784c0ff */
[----:B0-----:R-:W-:Y:S01]  /*14b70*/  IMAD R3, R27, R2, UR38 ;  /* 0x000000261b037e24 */ /* 0x001fe2000f8e0202 */
[----:B------:R-:W-:-:S03]  /*14b80*/  LOP3.LUT P1, RZ, R16, 0x8, RZ, 0xc0, !PT ;  /* 0x0000000810ff7812 */ /* 0x000fc6000782c0ff */
[----:B------:R-:W-:Y:S01]  /*14b90*/  IMAD.IADD R8, R3, 0x1, -R36 ;  /* 0x0000000103087824 */ /* 0x000fe200078e0a24 */
[----:B------:R-:W-:Y:S09]  /*14ba0*/  BRA.DIV UR4, `(.L_x_1108) ;  /* 0x0000003204647947 */ /* 0x000ff2000b800000 */
[----:B------:R-:W0:Y:S01]  /*14bb0*/  SHFL.IDX PT, R14, R18, RZ, 0x181f ;  /* 0x00181fff120e7589 */ /* 0x000e2200000e0000 */
[----:B------:R-:W-:-:S03]  /*14bc0*/  IMAD R7, R7, 0x2, R17 ;  /* 0x0000000207077824 */ /* 0x000fc600078e0211 */
[----:B------:R-:W1:Y:S01]  /*14bd0*/  SHFL.IDX PT, R3, R19, RZ, 0x181f ;  /* 0x00181fff13037589 */ /* 0x000e6200000e0000 */
[----:B0-----:R-:W-:-:S03]  /*14be0*/  IADD3 R2, P0, R14, R4, RZ ;  /* 0x000000040e027210 */ /* 0x001fc60007f1e0ff */
[----:B------:R-:W0:Y:S02]  /*14bf0*/  SHFL.IDX PT, R14, R18, 0x1, 0x181f ;  /* 0x00381f00120e7f89 */ /* 0x000e2400000e0000 */
[----:B-1----:R-:W-:Y:S01]  /*14c00*/  IMAD.X R3, RZ, RZ, R3, P0 ;  /* 0x000000ffff037224 */ /* 0x002fe200000e0603 */
[----:B------:R-:W-:-:S13]  /*14c10*/  ISETP.LT.OR P0, PT, R8, 0x1, P3 ;  /* 0x000000010800780c */ /* 0x000fda0001f01670 */
[----:B------:R-:W-:Y:S01]  /*14c20*/  LDGSTS.E.BYPASS.LTC128B.128 [R7+0x400], desc[UR36][R2.64], !P0 ;  /* 0x0040000002077fae */ /* 0x000fe2000c101d64 */
[----:B------:R-:W-:-:S13]  /*14c30*/  ISETP.LT.OR P0, PT, R8, 0x1, P2 ;  /* 0x000000010800780c */ /* 0x000fda0001701670 */
[----:B------:R-:W-:Y:S01]  /*14c40*/  LDGSTS.E.BYPASS.LTC128B.128 [R7+0x3400], desc[UR36][R2.64+0x80], !P0 ;  /* 0x0340008002077fae */ /* 0x000fe2000c101d64 */
[----:B------:R-:W-:-:S13]  /*14c50*/  ISETP.LT.OR P0, PT, R8, 0x1, P1 ;  /* 0x000000010800780c */ /* 0x000fda0000f01670 */
[----:B------:R1:W-:Y:S04]  /*14c60*/  LDGSTS.E.BYPASS.LTC128B.128 [R7+0x6400], desc[UR36][R2.64+0x100], !P0 ;  /* 0x0640010002077fae */ /* 0x0003e8000c101d64 */
[----:B-1----:R-:W1:Y:S01]  /*14c70*/  SHFL.IDX PT, R3, R19, 0x1, 0x181f ;  /* 0x00381f0013037f89 */ /* 0x002e6200000e0000 */
        /* <DEDUP_REMOVED lines=31> */
[----:B------:R-:W2:Y:S04]  /*14e70*/  SHFL.IDX PT, R19, R19, 0x5, 0x181f ;  /* 0x00b81f0013137f89 */ /* 0x000ea800000e0000 */
[----:B------:R3:W4:Y:S01]  /*14e80*/  SHFL.IDX PT, R14, R18, 0x5, 0x181f ;  /* 0x00b81f00120e7f89 */ /* 0x00072200000e0000 */
[----:B-1----:R-:W-:Y:S01]  /*14e90*/  IMAD.X R3, RZ, RZ, R3, P0 ;  /* 0x000000ffff037224 */ /* 0x002fe200000e0603 */
[----:B------:R-:W-:-:S13]  /*14ea0*/  ISETP.LT.OR P0, PT, R8, 0x41, P3 ;  /* 0x000000410800780c */ /* 0x000fda0001f01670 */
[----:B------:R3:W-:Y:S01]  /*14eb0*/  LDGSTS.E.BYPASS.LTC128B.128 [R7+0x2400], desc[UR36][R2.64], !P0 ;  /* 0x0240000002077fae */ /* 0x0007e2000c101d64 */
[----:B------:R-:W-:-:S13]  /*14ec0*/  ISETP.LT.OR P0, PT, R8, 0x41, P2 ;  /* 0x000000410800780c */ /* 0x000fda0001701670 */
[----:B------:R3:W-:Y:S01]  /*14ed0*/  LDGSTS.E.BYPASS.LTC128B.128 [R7+0x5400], desc[UR36][R2.64+0x80], !P0 ;  /* 0x0540008002077fae */ /* 0x0007e2000c101d64 */
[----:B------:R-:W-:-:S13]  /*14ee0*/  ISETP.LT.OR P0, PT, R8, 0x41, P1 ;  /* 0x000000410800780c */ /* 0x000fda0000f01670 */
[----:B--2-4-:R3:W-:Y:S02]  /*14ef0*/  LDGSTS.E.BYPASS.LTC128B.128 [R7+0x8400], desc[UR36][R2.64+0x100], !P0 ;  /* 0x0840010002077fae */ /* 0x0147e4000c101d64 */
.L_x_1202:
        /* <DEDUP_REMOVED lines=31> */
.L_x_1109:
        /* <DEDUP_REMOVED lines=10> */
.L_x_1110:
[C---:B------:R-:W-:Y:S01]  /*15190*/  ISETP.GT.AND P0, PT, R24.reuse, UR46, PT ;  /* 0x0000002e18007c0c */ /* 0x040fe2000bf04270 */
[----:B------:R1:W-:Y:S01]  /*151a0*/  SYNCS.ARRIVE.TRANS64.A1T0 RZ, [R6+URZ+0x30850], RZ ;  /* 0x030850ff06ff79a7 */ /* 0x0003e2000810003f */
[----:B------:R-:W-:Y:S02]  /*151b0*/  VIADD R8, R24, 0xffffffff ;  /* 0xffffffff18087836 */ /* 0x000fe40000000000 */
[----:B------:R-:W-:Y:S02]  /*151c0*/  IMAD.MOV.U32 R9, RZ, RZ, R23 ;  /* 0x000000ffff097224 */ /* 0x000fe400078e0017 */
[----:B------:R-:W-:Y:S02]  /*151d0*/  IMAD.MOV.U32 R20, RZ, RZ, R26 ;  /* 0x000000ffff147224 */ /* 0x000fe400078e001a */
[----:B------:R-:W-:-:S05]  /*151e0*/  IMAD.MOV.U32 R27, RZ, RZ, R24 ;  /* 0x000000ffff1b7224 */ /* 0x000fca00078e0018 */
[----:B-1----:R-:W-:Y:S05]  /*151f0*/  @P0 BRA `(.L_x_1111) ;  /* 0xfffffff000200947 */ /* 0x002fea000383ffff */
[----:B------:R-:W-:Y:S05]  /*15200*/  BSYNC B0 ;  /* 0x0000000000007941 */ /* 0x000fea0003800000 */
.L_x_1098:
[----:B0-----:R-:W0:Y:S01]  /*15210*/  S2R R0, SR_TID.X ;  /* 0x0000000000007919 */ /* 0x001e220000002100 */
[----:B------:R-:W-:Y:S01]  /*15220*/  BSSY B0, `(.L_x_1112) ;  /* 0x0000010000007945 */ /* 0x000fe20003800000 */
        /* <DEDUP_REMOVED lines=14> */
[----:B0-----:R-:W-:-:S07]  /*15310*/  IADD3 R34, R0, UR47, R7 ;  /* 0x0000002f00227c10 */ /* 0x001fce000fffe007 */
.L_x_1113:
[----:B------:R-:W-:Y:S05]  /*15320*/  BSYNC B0 ;  /* 0x0000000000007941 */ /* 0x000fea0003800000 */
.L_x_1112:
[----:B------:R-:W-:-:S13]  /*15330*/  LOP3.LUT P0, RZ, R16, 0x80, RZ, 0xc0, !PT ;  /* 0x0000008010ff7812 */ /* 0x000fda000780c0ff */
[----:B------:R-:W-:Y:S05]  /*15340*/  @!P0 BRA `(.L_x_1114) ;  /* 0x0000000000048947 */ /* 0x000fea0003800000 */
[----:B------:R-:W-:Y:S01]  /*15350*/  BPT.TRAP 0x1 ;  /* 0x000000040000795c */ /* 0x000fe20000300000 */
.L_x_1114:
[----:B------:R-:W-:Y:S01]  /*15360*/  IMAD R4, R23, 0x8, R17 ;  /* 0x0000000817047824 */ /* 0x000fe200078e0211 */
[----:B------:R-:W-:Y:S01]  /*15370*/  SHF.L.U32 R3, R26, 0x1f, RZ ;  /* 0x0000001f1a037819 */ /* 0x000fe200000006ff */
[----:B------:R-:W-:Y:S01]  /*15380*/  IMAD.MOV.U32 R5, RZ, RZ, -0x60 ;  /* 0xffffffa0ff057424 */ /* 0x000fe200078e00ff */
[----:B------:R-:W-:Y:S02]  /*15390*/  BSSY B0, `(.L_x_1115) ;  /* 0x0000004000007945 */ /* 0x000fe40003800000 */
[----:B------:R-:W0:Y:S01]  /*153a0*/  SYNCS.PHASECHK.TRANS64.TRYWAIT P0, [R4+URZ+0x30860], R3 ;  /* 0x03086003040075a7 */ /* 0x000e22000800017f */
[----:B------:R-:W-:Y:S01]  /*153b0*/  IMAD R5, R24, R5, UR38 ;  /* 0x0000002618057e24 */ /* 0x000fe2000f8e0205 */
[----:B0-----:R-:W-:Y:S06]  /*153c0*/  @!P0 BRA `(.L_x_1116) ;  /* 0x0000003000588947 */ /* 0x001fec0003800000 */
.L_x_1203:
[----:B------:R-:W-:Y:S05]  /*153d0*/  BSYNC B0 ;  /* 0x0000000000007941 */ /* 0x000fea0003800000 */
.L_x_1115:
        /* <DEDUP_REMOVED lines=8> */
[----:B------:R-:W-:-:S03]  /*15460*/  IMAD.SHL.U32 R6, R37, 0x2, RZ ;  /* 0x0000000225067824 */ /* 0x000fc600078e00ff */
[----:B------:R-:W0:Y:S04]  /*15470*/  SHFL.IDX PT, R0, R19, RZ, 0x181f ;  /* 0x00181fff13007589 */ /* 0x000e2800000e0000 */
[----:B------:R-:W-:Y:S01]  /*15480*/  SHFL.IDX PT, R7, R19, 0x1, 0x181f ;  /* 0x00381f0013077f89 */ /* 0x000fe200000e0000 */
[----:B-1----:R-:W-:-:S03]  /*15490*/  IADD3 R2, P0, R14, R6, RZ ;  /* 0x000000060e027210 */ /* 0x002fc60007f1e0ff */
[----:B------:R-:W1:Y:S02]  /*154a0*/  SHFL.IDX PT, R14, R18, 0x1, 0x181f ;  /* 0x00381f00120e7f89 */ /* 0x000e6400000e0000 */
[----:B0-----:R-:W-:Y:S01]  /*154b0*/  IMAD.X R3, RZ, RZ, R0, P0 ;  /* 0x000000ffff037224 */ /* 0x001fe200000e0600 */
[----:B------:R-:W-:Y:S01]  /*154c0*/  ISETP.LT.OR P0, PT, R5, 0x1, P4 ;  /* 0x000000010500780c */ /* 0x000fe20002701670 */
[----:B------:R-:W-:-:S12]  /*154d0*/  IMAD R0, R8, 0x2, R17 ;  /* 0x0000000208007824 */ /* 0x000fd800078e0211 */
[----:B------:R-:W-:Y:S01]  /*154e0*/  LDGSTS.E.BYPASS.LTC128B.128 [R0+0x400], desc[UR36][R2.64], !P0 ;  /* 0x0040000002007fae */ /* 0x000fe2000c101d64 */
[----:B------:R-:W-:-:S13]  /*154f0*/  ISETP.LT.OR P0, PT, R5, 0x1, P3 ;  /* 0x000000010500780c */ /* 0x000fda0001f01670 */
[----:B------:R-:W-:Y:S01]  /*15500*/  LDGSTS.E.BYPASS.LTC128B.128 [R0+0x3400], desc[UR36][R2.64+0x80], !P0 ;  /* 0x0340008002007fae */ /* 0x000fe2000c101d64 */
[----:B------:R-:W-:-:S13]  /*15510*/  ISETP.LT.OR P0, PT, R5, 0x1, P1 ;  /* 0x000000010500780c */ /* 0x000fda0000f01670 */
[----:B------:R1:W-:Y:S02]  /*15520*/  LDGSTS.E.BYPASS.LTC128B.128 [R0+0x6400], desc[UR36][R2.64+0x100], !P0 ;  /* 0x0640010002007fae */ /* 0x0003e4000c101d64 */
[----:B-1----:R-:W-:Y:S02]  /*15530*/  IADD3 R2, P0, R14, R6, RZ ;  /* 0x000000060e027210 */ /* 0x002fe40007f1e0ff */
[----:B------:R-:W0:Y:S03]  /*15540*/  SHFL.IDX PT, R14, R18, 0x2, 0x181f ;  /* 0x00581f00120e7f89 */ /* 0x000e2600000e0000 */
[----:B------:R-:W-:Y:S01]  /*15550*/  IMAD.X R3, RZ, RZ, R7, P0 ;  /* 0x000000ffff037224 */ /* 0x000fe200000e0607 */
[----:B------:R-:W-:Y:S01]  /*15560*/  ISETP.LT.OR P0, PT, R5, 0x11, P4 ;  /* 0x000000110500780c */ /* 0x000fe20002701670 */
[----:B------:R-:W1:-:S12]  /*15570*/  SHFL.IDX PT, R7, R19, 0x2, 0x181f ;  /* 0x00581f0013077f89 */ /* 0x000e5800000e0000 */
[----:B------:R-:W-:Y:S01]  /*15580*/  LDGSTS.E.BYPASS.LTC128B.128 [R0+0xc00], desc[UR36][R2.64], !P0 ;  /* 0x00c0000002007fae */ /* 0x000fe2000c101d64 */
[----:B------:R-:W-:-:S13]  /*15590*/  ISETP.LT.OR P0, PT, R5, 0x11, P3 ;  /* 0x000000110500780c */ /* 0x000fda0001f01670 */
[----:B------:R-:W-:Y:S01]  /*155a0*/  LDGSTS.E.BYPASS.LTC128B.128 [R0+0x3c00], desc[UR36][R2.64+0x80], !P0 ;  /* 0x03c0008002007fae */ /* 0x000fe2000c101d64 */
[----:B------:R-:W-:-:S13]  /*155b0*/  ISETP.LT.OR P0, PT, R5, 0x11, P1 ;  /* 0x000000110500780c */ /* 0x000fda0000f01670 */
[----:B------:R0:W-:Y:S02]  /*155c0*/  LDGSTS.E.BYPASS.LTC128B.128 [R0+0x6c00], desc[UR36][R2.64+0x100], !P0 ;  /* 0x06c0010002007fae */ /* 0x0001e4000c101d64 */
[----:B0-----:R-:W-:Y:S02]  /*155d0*/  IADD3 R2, P0, R14, R6, RZ ;  /* 0x000000060e027210 */ /* 0x001fe40007f1e0ff */
[----:B------:R-:W0:Y:S03]  /*155e0*/  SHFL.IDX PT, R14, R18, 0x3, 0x181f ;  /* 0x00781f00120e7f89 */ /* 0x000e2600000e0000 */
[----:B-1----:R-:W-:Y:S01]  /*155f0*/  IMAD.X R3, RZ, RZ, R7, P0 ;  /* 0x000000ffff037224 */ /* 0x002fe200000e0607 */
        /* <DEDUP_REMOVED lines=18> */
[----:B------:R2:W3:Y:S03]  /*15720*/  SHFL.IDX PT, R14, R18, 0x5, 0x181f ;  /* 0x00b81f00120e7f89 */ /* 0x0004e600000e0000 */
[----:B-1----:R-:W-:Y:S01]  /*15730*/  IMAD.X R3, RZ, RZ, R7, P0 ;  /* 0x000000ffff037224 */ /* 0x002fe200000e0607 */
[----:B------:R-:W-:Y:S01]  /*15740*/  ISETP.LT.OR P0, PT, R5, 0x41, P4 ;  /* 0x000000410500780c */ /* 0x000fe20002701670 */
[----:B------:R2:W1:-:S12]  /*15750*/  SHFL.IDX PT, R7, R19, 0x5, 0x181f ;  /* 0x00b81f0013077f89 */ /* 0x00045800000e0000 */
[----:B------:R2:W-:Y:S01]  /*15760*/  LDGSTS.E.BYPASS.LTC128B.128 [R0+0x2400], desc[UR36][R2.64], !P0 ;  /* 0x0240000002007fae */ /* 0x0005e2000c101d64 */
[----:B------:R-:W-:-:S13]  /*15770*/  ISETP.LT.OR P0, PT, R5, 0x41, P3 ;  /* 0x000000410500780c */ /* 0x000fda0001f01670 */
[----:B------:R2:W-:Y:S01]  /*15780*/  LDGSTS.E.BYPASS.LTC128B.128 [R0+0x5400], desc[UR36][R2.64+0x80], !P0 ;  /* 0x0540008002007fae */ /* 0x0005e2000c101d64 */
[----:B------:R-:W-:-:S13]  /*15790*/  ISETP.LT.OR P0, PT, R5, 0x41, P1 ;  /* 0x000000410500780c */ /* 0x000fda0000f01670 */
[----:B-1-3--:R2:W-:Y:S02]  /*157a0*/  LDGSTS.E.BYPASS.LTC128B.128 [R0+0x8400], desc[UR36][R2.64+0x100], !P0 ;  /* 0x0840010002007fae */ /* 0x00a5e4000c101d64 */
.L_x_1217:
[----:B0-2---:R-:W-:-:S05]  /*157b0*/  IADD3 R2, P0, R14, R6, RZ ;  /* 0x000000060e027210 */ /* 0x005fca0007f1e0ff */
[----:B------:R-:W-:Y:S01]  /*157c0*/  IMAD.X R3, RZ, RZ, R7, P0 ;  /* 0x000000ffff037224 */ /* 0x000fe200000e0607 */
        /* <DEDUP_REMOVED lines=11> */
.L_x_1118:
        /* <DEDUP_REMOVED lines=10> */
.L_x_1119:
[----:B------:R1:W-:Y:S01]  /*15920*/  SYNCS.ARRIVE.TRANS64.A1T0 RZ, [R4+URZ+0x30850], RZ ;  /* 0x030850ff04ff79a7 */ /* 0x0003e2000810003f */
[----:B------:R-:W-:-:S05]  /*15930*/  VIADD R23, R23, 0x1 ;  /* 0x0000000117177836 */ /* 0x000fca0000000000 */
[----:B------:R-:W-:-:S04]  /*15940*/  ISETP.NE.AND P0, PT, R23, 0x2, PT ;  /* 0x000000021700780c */ /* 0x000fc80003f05270 */
[----:B0-----:R-:W-:Y:S02]  /*15950*/  SEL R3, RZ, 0x1, P0 ;  /* 0x00000001ff037807 */ /* 0x001fe40000000000 */
[----:B------:R-:W-:Y:S02]  /*15960*/  SEL R23, R23, RZ, P0 ;  /* 0x000000ff17177207 */ /* 0x000fe40000000000 */
[----:B-1----:R-:W-:-:S07]  /*15970*/  LOP3.LUT R26, R26, R3, RZ, 0x3c, !PT ;  /* 0x000000031a1a7212 */ /* 0x002fce00078e3cff */
.L_x_1079:
[----:B------:R-:W-:Y:S05]  /*15980*/  BSYNC B7 ;  /* 0x0000000000077941 */ /* 0x000fea0003800000 */
.L_x_1077:
[----:B------:R-:W-:-:S13]  /*15990*/  LOP3.LUT P0, RZ, R16, 0x1000, RZ, 0xc0, !PT ;  /* 0x0000100010ff7812 */ /* 0x000fda000780c0ff */
[----:B------:R-:W-:Y:S05]  /*159a0*/  @!P0 BRA `(.L_x_1120) ;  /* 0x0000000000248947 */ /* 0x000fea0003800000 */
[----:B------:R-:W-:Y:S05]  /*159b0*/  WARPSYNC.ALL ;  /* 0x0000000000007948 */ /* 0x000fea0003800000 */
[----:B------:R-:W0:Y:S08]  /*159c0*/  S2UR UR5, SR_CgaCtaId ;  /* 0x00000000000579c3 */ /* 0x000e300000008800 */
[----:B------:R-:W-:Y:S06]  /*159d0*/  BAR.SYNC.DEFER_BLOCKING 0x5, 0x180 ;  /* 0x0146000000007b1d */ /* 0x000fec0000010000 */
[----:B------:R-:W-:-:S02]  /*159e0*/  UMOV UR4, 0x400 ;  /* 0x0000040000047882 */ /* 0x000fc40000000000 */
[----:B0-----:R-:W-:-:S06]  /*159f0*/  ULEA UR4, UR5, UR4, 0x18 ;  /* 0x0000000405047291 */ /* 0x001fcc000f8ec03f */
[----:B------:R-:W-:-:S05]  /*15a00*/  IMAD.U32 R17, RZ, RZ, UR4 ;  /* 0x00000004ff117e24 */ /* 0x000fca000f8e00ff */
[----:B------:R0:W1:Y:S01]  /*15a10*/  LDS R34, [R17+0x308d0] ;  /* 0x0308d00011227984 */ /* 0x0000620000000800 */
[----:B------:R-:W-:Y:S06]  /*15a20*/  BAR.ARV 0x4, 0x180 ;  /* 0x0106000000007b1d */ /* 0x000fec0000002000 */
[----:B------:R-:W-:Y:S05]  /*15a30*/  BRA `(.L_x_1121) ;  /* 0x00000000002c7947 */ /* 0x000fea0003800000 */
.L_x_1120:
[----:B------:R-:W-:-:S03]  /*15a40*/  UMOV UR4, 0xffffffff ;  /* 0xffffffff00047882 */ /* 0x000fc60000000000 */
[----:B------:R-:W-:Y:S05]  /*15a50*/  BRA.DIV UR4, `(.L_x_1122) ;  /* 0x0000003204f87947 */ /* 0x000fea000b800000 */
[----:B------:R0:W1:Y:S02]  /*15a60*/  SHFL.IDX PT, R14, R34, RZ, 0x1f ;  /* 0x00001fff220e7589 */ /* 0x00006400000e0000 */
.L_x_1220:
[----:B------:R-:W2:Y:S01]  /*15a70*/  @!P2 S2R R3, SR_CgaCtaId ;  /* 0x000000000003a919 */ /* 0x000ea20000008800 */
[----:B------:R-:W-:Y:S05]  /*15a80*/  WARPSYNC.ALL ;  /* 0x0000000000007948 */ /* 0x000fea0003800000 */
[----:B------:R-:W-:Y:S01]  /*15a90*/  BAR.SYNC.DEFER_BLOCKING 0x4, 0x180 ;  /* 0x0106000000007b1d */ /* 0x000fe20000010000 */
[----:B------:R-:W-:-:S04]  /*15aa0*/  @!P2 MOV R0, 0x400 ;  /* 0x000004000000a802 */ /* 0x000fc80000000f00 */
[----:B--2---:R-:W-:-:S05]  /*15ab0*/  @!P2 LEA R17, R3, R0, 0x18 ;  /* 0x000000000311a211 */ /* 0x004fca00078ec0ff */
[----:B------:R0:W-:Y:S02]  /*15ac0*/  @!P2 STS [R17+0x308d0], R34 ;  /* 0x0308d0221100a388 */ /* 0x0001e40000000800 */
[----:B01----:R-:W-:Y:S01]  /*15ad0*/  IMAD.MOV.U32 R34, RZ, RZ, R14 ;  /* 0x000000ffff227224 */ /* 0x003fe200078e000e */
[----:B------:R-:W-:Y:S06]  /*15ae0*/  BAR.ARV 0x5, 0x180 ;  /* 0x0146000000007b1d */ /* 0x000fec0000002000 */
.L_x_1121:
[----:B------:R-:W-:Y:S02]  /*15af0*/  ULDC UR4, c[0x0][0xc38] ;  /* 0x00030e0000047ab9 */ /* 0x000fe40000000800 */
[----:B-1----:R-:W-:-:S13]  /*15b00*/  ISETP.GE.AND P0, PT, R34, UR4, PT ;  /* 0x0000000422007c0c */ /* 0x002fda000bf06270 */
[----:B------:R-:W-:Y:S05]  /*15b10*/  @!P0 BRA `(.L_x_1123) ;  /* 0xffffffc000b48947 */ /* 0x000fea000383ffff */
.L_x_1068:
[----:B------:R-:W2:Y:S01]  /*15b20*/  LDL.LU R0, [R1] ;  /* 0x0000000001007983 */ /* 0x000ea20000300800 */
[----:B------:R-:W-:Y:S01]  /*15b30*/  BSSY B0, `(.L_x_1124) ;  /* 0x000000b000007945 */ /* 0x000fe20003800000 */
[----:B------:R-:W1:Y:S01]  /*15b40*/  S2R R5, SR_CgaCtaId ;  /* 0x0000000000057919 */ /* 0x000e620000008800 */
[----:B--2---:R-:W-:-:S05]  /*15b50*/  VIADD R0, R0, 0x1 ;  /* 0x0000000100007836 */ /* 0x004fca0000000000 */
[----:B------:R-:W-:-:S04]  /*15b60*/  LEA.HI R2, R0, R0, RZ, 0x1 ;  /* 0x0000000000027211 */ /* 0x000fc800078f08ff */
[----:B------:R-:W-:Y:S02]  /*15b70*/  LOP3.LUT R3, R2, 0xfffffffe, RZ, 0xc0, !PT ;  /* 0xfffffffe02037812 */ /* 0x000fe400078ec0ff */
[----:B------:R-:W-:-:S03]  /*15b80*/  MOV R2, 0x400 ;  /* 0x0000040000027802 */ /* 0x000fc60000000f00 */
[----:B------:R-:W-:Y:S01]  /*15b90*/  IMAD.IADD R0, R0, 0x1, -R3 ;  /* 0x0000000100007824 */ /* 0x000fe200078e0a03 */
[----:B-1----:R-:W-:-:S04]  /*15ba0*/  LEA R4, R5, R2, 0x18 ;  /* 0x0000000205047211 */ /* 0x002fc800078ec0ff */
[----:B------:R-:W-:-:S04]  /*15bb0*/  SHF.L.U32 R0, R0, 0x1f, RZ ;  /* 0x0000001f00007819 */ /* 0x000fc800000006ff */
[----:B------:R-:W1:Y:S02]  /*15bc0*/  SYNCS.PHASECHK.TRANS64.TRYWAIT P0, [R4+URZ+0x30820], R0 ;  /* 0x03082000040075a7 */ /* 0x000e64000800017f */
[----:B-1----:R-:W-:Y:S05]  /*15bd0*/  @!P0 BRA `(.L_x_1125) ;  /* 0x0000003000c08947 */ /* 0x002fea0003800000 */
.L_x_1221:
[----:B------:R-:W-:Y:S05]  /*15be0*/  BSYNC B0 ;  /* 0x0000000000007941 */ /* 0x000fea0003800000 */
.L_x_1124:
[----:B------:R-:W-:-:S03]  /*15bf0*/  UMOV UR4, 0xffffffff ;  /* 0xffffffff00047882 */ /* 0x000fc60000000000 */
[----:B------:R-:W-:Y:S05]  /*15c00*/  BRA.DIV UR4, `(.L_x_1126) ;  /* 0x0000003204c87947 */ /* 0x000fea000b800000 */
[----:B-1----:R-:W1:Y:S02]  /*15c10*/  S2R R0, SR_TID.X ;  /* 0x0000000000007919 */ /* 0x002e640000002100 */
[----:B-1----:R-:W-:-:S04]  /*15c20*/  SHF.R.U32.HI R0, RZ, 0x5, R0 ;  /* 0x00000005ff007819 */ /* 0x002fc80000011600 */
[----:B------:R-:W-:-:S05]  /*15c30*/  LOP3.LUT R0, R0, 0x3, RZ, 0xc0, !PT ;  /* 0x0000000300007812 */ /* 0x000fca00078ec0ff */
[----:B------:R1:W2:Y:S02]  /*15c40*/  SHFL.IDX PT, R14, R0, RZ, 0x1f ;  /* 0x00001fff000e7589 */ /* 0x0002a400000e0000 */
.L_x_1224:
[----:B--2---:R-:W-:Y:S01]  /*15c50*/  ISETP.NE.AND P0, PT, R14, RZ, PT ;  /* 0x000000ff0e00720c */ /* 0x004fe20003f05270 */
[----:B------:R-:W-:-:S12]  /*15c60*/  BSSY B0, `(.L_x_1127) ;  /* 0x0000026000007945 */ /* 0x000fd80003800000 */
[----:B------:R-:W-:Y:S05]  /*15c70*/  @P0 BRA `(.L_x_1128) ;  /* 0x0000000000900947 */ /* 0x000fea0003800000 */
[----:B------:R-:W-:-:S03]  /*15c80*/  UMOV UR4, 0xffffffff ;  /* 0xffffffff00047882 */ /* 0x000fc60000000000 */
[----:B------:R-:W-:Y:S05]  /*15c90*/  BRA.DIV UR4, `(.L_x_1129) ;  /* 0x0000003204d87947 */ /* 0x000fea000b800000 */
[----:B------:R-:W-:-:S13]  /*15ca0*/  ELECT P6, URZ, PT ;  /* 0x00000000003f782f */ /* 0x000fda00038c0000 */
.L_x_1227:
[----:B------:R-:W-:Y:S05]  /*15cb0*/  @!P6 BRA `(.L_x_1128) ;  /* 0x000000000080e947 */ /* 0x000fea0003800000 */
[----:B-1----:R-:W2:Y:S02]  /*15cc0*/  LDL R0, [R1+0x4] ;  /* 0x0000040001007983 */ /* 0x002ea40000100800 */
[----:B--2---:R-:W-:-:S13]  /*15cd0*/  R2UR UR4, R0 ;  /* 0x00000000000472ca */ /* 0x004fda00000e0000 */
[----:B------:R-:W-:-:S06]  /*15ce0*/  ULOP3.LUT UR4, UR4, 0x2, URZ, 0xfc, !UPT ;  /* 0x0000000204047892 */ /* 0x000fcc000f8efc3f */
[----:B------:R-:W-:-:S05]  /*15cf0*/  IMAD.U32 R0, RZ, RZ, UR4 ;  /* 0x00000004ff007e24 */ /* 0x000fca000f8e00ff */
[----:B------:R-:W-:-:S13]  /*15d00*/  ISETP.NE.AND P0, PT, R0, 0x3, PT ;  /* 0x000000030000780c */ /* 0x000fda0003f05270 */
[----:B------:R-:W-:Y:S05]  /*15d10*/  @!P0 BRA `(.L_x_1130) ;  /* 0x0000000000048947 */ /* 0x000fea0003800000 */
[----:B------:R-:W-:Y:S01]  /*15d20*/  BPT.TRAP 0x1 ;  /* 0x000000040000795c */ /* 0x000fe20000300000 */
.L_x_1130:
[C---:B------:R-:W-:Y:S01]  /*15d30*/  IMAD R5, R23.reuse, 0x8, R4 ;  /* 0x0000000817057824 */ /* 0x040fe200078e0204 */
[----:B------:R-:W-:Y:S01]  /*15d40*/  SHF.L.U32 R0, R26, 0x1f, RZ ;  /* 0x0000001f1a007819 */ /* 0x000fe200000006ff */
[----:B------:R-:W-:-:S03]  /*15d50*/  VIADD R23, R23, 0x1 ;  /* 0x0000000117177836 */ /* 0x000fc60000000000 */
[----:B------:R-:W1:Y:S02]  /*15d60*/  SYNCS.PHASECHK.TRANS64.TRYWAIT P1, [R5+URZ+0x30840], R0 ;  /* 0x03084000050075a7 */ /* 0x000e64000802017f */
[----:B------:R-:W-:-:S04]  /*15d70*/  ISETP.NE.AND P2, PT, R23, 0x2, PT ;  /* 0x000000021700780c */ /* 0x000fc80003f45270 */
[----:B------:R-:W-:Y:S01]  /*15d80*/  SEL R3, RZ, 0x1, P2 ;  /* 0x00000001ff037807 */ /* 0x000fe20001000000 */
[----:B-1----:R-:W-:Y:S08]  /*15d90*/  @!P1 BRA `(.L_x_1131) ;  /* 0x0000003000b89947 */ /* 0x002ff00003800000 */
.L_x_1228:
[----:B------:R-:W-:Y:S02]  /*15da0*/  SEL R23, R23, RZ, P2 ;  /* 0x000000ff17177207 */ /* 0x000fe40001000000 */
[----:B------:R-:W-:Y:S01]  /*15db0*/  LOP3.LUT R2, R26, R3, RZ, 0x3c, !PT ;  /* 0x000000031a027212 */ /* 0x000fe200078e3cff */
[----:B------:R-:W-:Y:S06]  /*15dc0*/  @!P0 BRA `(.L_x_1132) ;  /* 0x0000000000048947 */ /* 0x000fec0003800000 */
[----:B------:R-:W-:Y:S01]  /*15dd0*/  BPT.TRAP 0x1 ;  /* 0x000000040000795c */ /* 0x000fe20000300000 */
.L_x_1132:
[----:B------:R-:W-:Y:S01]  /*15de0*/  IMAD R23, R23, 0x8, R4 ;  /* 0x0000000817177824 */ /* 0x000fe200078e0204 */
[----:B------:R-:W-:-:S04]  /*15df0*/  SHF.L.U32 R2, R2, 0x1f, RZ ;  /* 0x0000001f02027819 */ /* 0x000fc800000006ff */
[----:B------:R-:W2:Y:S02]  /*15e00*/  SYNCS.PHASECHK.TRANS64.TRYWAIT P1, [R23+URZ+0x30840], R2 ;  /* 0x03084002170075a7 */ /* 0x000ea4000802017f */
[----:B--2---:R-:W-:Y:S05]  /*15e10*/  @!P1 BRA `(.L_x_1133) ;  /* 0x0000003000ac9947 */ /* 0x004fea0003800000 */
.L_x_1229:
[----:B------:R-:W-:Y:S05]  /*15e20*/  @!P0 BRA `(.L_x_1134) ;  /* 0x0000000000048947 */ /* 0x000fea0003800000 */
[----:B------:R-:W-:Y:S01]  /*15e30*/  BPT.TRAP 0x1 ;  /* 0x000000040000795c */ /* 0x000fe20000300000 */
.L_x_1134:
[----:B------:R-:W3:Y:S02]  /*15e40*/  SYNCS.PHASECHK.TRANS64.TRYWAIT P1, [R5+URZ+0x30860], R0 ;  /* 0x03086000050075a7 */ /* 0x000ee4000802017f */
[----:B---3--:R-:W-:Y:S05]  /*15e50*/  @!P1 BRA `(.L_x_1135) ;  /* 0x0000003000b09947 */ /* 0x008fea0003800000 */
.L_x_1230:
[----:B------:R-:W-:Y:S05]  /*15e60*/  @!P0 BRA `(.L_x_1136) ;  /* 0x0000000000048947 */ /* 0x000fea0003800000 */
[----:B------:R-:W-:Y:S01]  /*15e70*/  BPT.TRAP 0x1 ;  /* 0x000000040000795c */ /* 0x000fe20000300000 */
.L_x_1136:
[----:B----4-:R4:W0:Y:S02]  /*15e80*/  SYNCS.PHASECHK.TRANS64.TRYWAIT P0, [R23+URZ+0x30860], R2 ;  /* 0x03086002170075a7 */ /* 0x010824000800017f */
[----:B0-----:R-:W-:Y:S05]  /*15e90*/  @!P0 NANOSLEEP.SYNCS 0x989680 ;  /* 0x009896800000895d */ /* 0x001fea0003900000 */
[----:B------:R-:W0:Y:S02]  /*15ea0*/  @!P0 SYNCS.PHASECHK.TRANS64 P0, [R23+URZ+0x30860], R2 ;  /* 0x03086002170085a7 */ /* 0x000e24000800007f */
[----:B0-----:R-:W-:Y:S05]  /*15eb0*/  @!P0 BRA `(.L_x_1136) ;  /* 0xfffffffc00f08947 */ /* 0x001fea000383ffff */
.L_x_1128:
[----:B------:R-:W-:Y:S05]  /*15ec0*/  BSYNC B0 ;  /* 0x0000000000007941 */ /* 0x000fea0003800000 */
.L_x_1127:
[----:B------:R-:W-:Y:S05]  /*15ed0*/  EXIT ;  /* 0x000000000000794d */ /* 0x000fea0003800000 */
.L_x_973:
[----:B0-----:R-:W-:-:S04]  /*15ee0*/  IMAD.U32 R3, RZ, RZ, UR40 ;  /* 0x00000028ff037e24 */ /* 0x001fc8000f8e00ff */
[----:B------:R0:W1:Y:S03]  /*15ef0*/  SYNCS.PHASECHK.TRANS64.TRYWAIT P1, [R3+URZ+0x30800], R0 ;  /* 0x03080000030075a7 */ /* 0x000066000802017f */
[----:B-1----:R-:W-:Y:S05]  /*15f00*/  @!P1 NANOSLEEP.SYNCS 0x989680 ;  /* 0x009896800000995d */ /* 0x002fea0003900000 */
[----:B------:R-:W1:Y:S02]  /*15f10*/  @!P1 SYNCS.PHASECHK.TRANS64 P1, [R3+URZ+0x30800], R0 ;  /* 0x03080000030095a7 */ /* 0x000e64000802007f */
[----:B-1----:R-:W-:Y:S05]  /*15f20*/  @!P1 BRA `(.L_x_973) ;  /* 0xfffffffc00ec9947 */ /* 0x002fea000383ffff */
[----:B------:R-:W-:Y:S05]  /*15f30*/  BRA `(.L_x_1137) ;  /* 0xfffffebc00047947 */ /* 0x000fea000383ffff */
.L_x_977:
[----:B-1----:R1:W2:Y:S02]  /*15f40*/  SYNCS.PHASECHK.TRANS64.TRYWAIT P1, [R13+URZ+0x30830], R0 ;  /* 0x030830000d0075a7 */ /* 0x0022a4000802017f */
[----:B--2---:R-:W-:Y:S05]  /*15f50*/  @!P1 NANOSLEEP.SYNCS 0x989680 ;  /* 0x009896800000995d */ /* 0x004fea0003900000 */
[----:B------:R-:W2:Y:S02]  /*15f60*/  @!P1 SYNCS.PHASECHK.TRANS64 P1, [R13+URZ+0x30830], R0 ;  /* 0x030830000d0095a7 */ /* 0x000ea4000802007f */
[----:B--2---:R-:W-:Y:S05]  /*15f70*/  @!P1 BRA `(.L_x_977) ;  /* 0xfffffffc00f09947 */ /* 0x004fea000383ffff */
[----:B------:R-:W-:Y:S05]  /*15f80*/  BRA `(.L_x_976) ;  /* 0xfffffebc00207947 */ /* 0x000fea000383ffff */
.L_x_994:
[----:B-1----:R-:W-:-:S04]  /*15f90*/  IMAD.U32 R10, RZ, RZ, UR7 ;  /* 0x00000007ff0a7e24 */ /* 0x002fc8000f8e00ff */
[----:B------:R1:W2:Y:S03]  /*15fa0*/  SYNCS.PHASECHK.TRANS64.TRYWAIT P1, [R10+URZ+0x30830], R9 ;  /* 0x030830090a0075a7 */ /* 0x0002a6000802017f */
[----:B--2---:R-:W-:Y:S05]  /*15fb0*/  @!P1 NANOSLEEP.SYNCS 0x989680 ;  /* 0x009896800000995d */ /* 0x004fea0003900000 */
[----:B------:R-:W2:Y:S02]  /*15fc0*/  @!P1 SYNCS.PHASECHK.TRANS64 P1, [R10+URZ+0x30830], R9 ;  /* 0x030830090a0095a7 */ /* 0x000ea4000802007f */
[----:B--2---:R-:W-:Y:S05]  /*15fd0*/  @!P1 BRA `(.L_x_994) ;  /* 0xfffffffc00ec9947 */ /* 0x004fea000383ffff */
[----:B------:R-:W-:Y:S05]  /*15fe0*/  BRA `(.L_x_993) ;  /* 0xfffffeec00fc7947 */ /* 0x000fea000383ffff */
.L_x_998:
[----:B01----:R-:W-:-:S04]  /*15ff0*/  IMAD.U32 R9, RZ, RZ, UR6 ;  /* 0x00000006ff097e24 */ /* 0x003fc8000f8e00ff */
[----:B------:R0:W1:Y:S03]  /*16000*/  SYNCS.PHASECHK.TRANS64.TRYWAIT P1, [R9+URZ+0x30850], R0 ;  /* 0x03085000090075a7 */ /* 0x000066000802017f */
[----:B-1----:R-:W-:Y:S05]  /*16010*/  @!P1 NANOSLEEP.SYNCS 0x989680 ;  /* 0x009896800000995d */ /* 0x002fea0003900000 */
[----:B------:R-:W1:Y:S02]  /*16020*/  @!P1 SYNCS.PHASECHK.TRANS64 P1, [R9+URZ+0x30850], R0 ;  /* 0x03085000090095a7 */ /* 0x000e64000802007f */
[----:B-1----:R-:W-:Y:S05]  /*16030*/  @!P1 BRA `(.L_x_998) ;  /* 0xfffffffc00ec9947 */ /* 0x002fea000383ffff */
[----:B------:R-:W-:Y:S05]  /*16040*/  BRA `(.L_x_997) ;  /* 0xfffffef800ac7947 */ /* 0x000fea000383ffff */
.L_x_1017:
[----:B-1----:R-:W-:-:S04]  /*16050*/  IMAD.U32 R10, RZ, RZ, UR7 ;  /* 0x00000007ff0a7e24 */ /* 0x002fc8000f8e00ff */
[----:B------:R1:W2:Y:S03]  /*16060*/  SYNCS.PHASECHK.TRANS64.TRYWAIT P1, [R10+URZ+0x30830], R9 ;  /* 0x030830090a0075a7 */ /* 0x0002a6000802017f */
[----:B--2---:R-:W-:Y:S05]  /*16070*/  @!P1 NANOSLEEP.SYNCS 0x989680 ;  /* 0x009896800000995d */ /* 0x004fea0003900000 */
[----:B------:R-:W2:Y:S02]  /*16080*/  @!P1 SYNCS.PHASECHK.TRANS64 P1, [R10+URZ+0x30830], R9 ;  /* 0x030830090a0095a7 */ /* 0x000ea4000802007f */
[----:B--2---:R-:W-:Y:S05]  /*16090*/  @!P1 BRA `(.L_x_1017) ;  /* 0xfffffffc00ec9947 */ /* 0x004fea000383ffff */
[----:B------:R-:W-:Y:S05]  /*160a0*/  BRA `(.L_x_1016) ;  /* 0xffffff2800307947 */ /* 0x000fea000383ffff */
.L_x_1021:
[----:B01----:R-:W-:-:S04]  /*160b0*/  IMAD.U32 R9, RZ, RZ, UR6 ;  /* 0x00000006ff097e24 */ /* 0x003fc8000f8e00ff */
[----:B------:R0:W1:Y:S03]  /*160c0*/  SYNCS.PHASECHK.TRANS64.TRYWAIT P1, [R9+URZ+0x30850], R0 ;  /* 0x03085000090075a7 */ /* 0x000066000802017f */
[----:B-1----:R-:W-:Y:S05]  /*160d0*/  @!P1 NANOSLEEP.SYNCS 0x989680 ;  /* 0x009896800000995d */ /* 0x002fea0003900000 */
[----:B------:R-:W1:Y:S02]  /*160e0*/  @!P1 SYNCS.PHASECHK.TRANS64 P1, [R9+URZ+0x30850], R0 ;  /* 0x03085000090095a7 */ /* 0x000e64000802007f */
[----:B-1----:R-:W-:Y:S05]  /*160f0*/  @!P1 BRA `(.L_x_1021) ;  /* 0xfffffffc00ec9947 */ /* 0x002fea000383ffff */
[----:B------:R-:W-:Y:S05]  /*16100*/  BRA `(.L_x_1020) ;  /* 0xffffff3000e07947 */ /* 0x000fea000383ffff */
.L_x_1029:
[----:B-1----:R-:W-:-:S04]  /*16110*/  IMAD.U32 R10, RZ, RZ, UR6 ;  /* 0x00000006ff0a7e24 */ /* 0x002fc8000f8e00ff */
[----:B------:R1:W2:Y:S03]  /*16120*/  SYNCS.PHASECHK.TRANS64.TRYWAIT P1, [R10+URZ+0x30830], R9 ;  /* 0x030830090a0075a7 */ /* 0x0002a6000802017f */
[----:B--2---:R-:W-:Y:S05]  /*16130*/  @!P1 NANOSLEEP.SYNCS 0x989680 ;  /* 0x009896800000995d */ /* 0x004fea0003900000 */
[----:B------:R-:W2:Y:S02]  /*16140*/  @!P1 SYNCS.PHASECHK.TRANS64 P1, [R10+URZ+0x30830], R9 ;  /* 0x030830090a0095a7 */ /* 0x000ea4000802007f */
[----:B--2---:R-:W-:Y:S05]  /*16150*/  @!P1 BRA `(.L_x_1029) ;  /* 0xfffffffc00ec9947 */ /* 0x004fea000383ffff */
[----:B------:R-:W-:Y:S05]  /*16160*/  BRA `(.L_x_1028) ;  /* 0xffffff4c002c7947 */ /* 0x000fea000383ffff */
.L_x_1033:
[----:B01----:R-:W-:-:S04]  /*16170*/  IMAD.U32 R9, RZ, RZ, UR10 ;  /* 0x0000000aff097e24 */ /* 0x003fc8000f8e00ff */
[----:B------:R0:W1:Y:S03]  /*16180*/  SYNCS.PHASECHK.TRANS64.TRYWAIT P1, [R9+URZ+0x30850], R0 ;  /* 0x03085000090075a7 */ /* 0x000066000802017f */
[----:B-1----:R-:W-:Y:S05]  /*16190*/  @!P1 NANOSLEEP.SYNCS 0x989680 ;  /* 0x009896800000995d */ /* 0x002fea0003900000 */
[----:B------:R-:W1:Y:S02]  /*161a0*/  @!P1 SYNCS.PHASECHK.TRANS64 P1, [R9+URZ+0x30850], R0 ;  /* 0x03085000090095a7 */ /* 0x000e64000802007f */
[----:B-1----:R-:W-:Y:S05]  /*161b0*/  @!P1 BRA `(.L_x_1033) ;  /* 0xfffffffc00ec9947 */ /* 0x002fea000383ffff */
[----:B------:R-:W-:Y:S05]  /*161c0*/  BRA `(.L_x_1032) ;  /* 0xffffff5400dc7947 */ /* 0x000fea000383ffff */
.L_x_1048:
[----:B-1----:R-:W-:-:S04]  /*161d0*/  IMAD.U32 R5, RZ, RZ, UR5 ;  /* 0x00000005ff057e24 */ /* 0x002fc8000f8e00ff */
[----:B------:R1:W2:Y:S03]  /*161e0*/  SYNCS.PHASECHK.TRANS64.TRYWAIT P1, [R5+URZ+0x30850], R0 ;  /* 0x03085000050075a7 */ /* 0x0002a6000802017f */
[----:B--2---:R-:W-:Y:S05]  /*161f0*/  @!P1 NANOSLEEP.SYNCS 0x989680 ;  /* 0x009896800000995d */ /* 0x004fea0003900000 */
[----:B------:R-:W2:Y:S02]  /*16200*/  @!P1 SYNCS.PHASECHK.TRANS64 P1, [R5+URZ+0x30850], R0 ;  /* 0x03085000050095a7 */ /* 0x000ea4000802007f */
[----:B--2---:R-:W-:Y:S05]  /*16210*/  @!P1 BRA `(.L_x_1048) ;  /* 0xfffffffc00ec9947 */ /* 0x004fea000383ffff */
[----:B------:R-:W-:Y:S05]  /*16220*/  BRA `(.L_x_1047) ;  /* 0xffffff8800107947 */ /* 0x000fea000383ffff */
.L_x_1085:
[----:B------:R-:W2:Y:S01]  /*16230*/  S2R R18, SR_TID.X ;  /* 0x0000000000127919 */ /* 0x000ea20000002100 */
[----:B------:R-:W-:Y:S02]  /*16240*/  IMAD.MOV.U32 R12, RZ, RZ, RZ ;  /* 0x000000ffff0c7224 */ /* 0x000fe400078e00ff */
[----:B------:R-:W-:Y:S02]  /*16250*/  IMAD.MOV.U32 R11, RZ, RZ, 0x1f ;  /* 0x0000001fff0b7424 */ /* 0x000fe400078e00ff */
[----:B------:R-:W-:Y:S01]  /*16260*/  IMAD.MOV.U32 R15, RZ, RZ, -0x1 ;  /* 0xffffffffff0f7424 */ /* 0x000fe200078e00ff */
[----:B--2---:R-:W-:-:S04]  /*16270*/  SHF.R.U32.HI R18, RZ, 0x5, R18 ;  /* 0x00000005ff127819 */ /* 0x004fc80000011612 */
[----:B------:R-:W-:-:S05]  /*16280*/  LOP3.LUT R18, R18, 0x3, RZ, 0xc0, !PT ;  /* 0x0000000312127812 */ /* 0x000fca00078ec0ff */
[----:B------:R-:W-:-:S07]  /*16290*/  IMAD.MOV.U32 R13, RZ, RZ, R18 ;  /* 0x000000ffff0d7224 */ /* 0x000fce00078e0012 */
[----:B01---5:R-:W-:Y:S05]  /*162a0*/  WARPSYNC.COLLECTIVE R15, `(.L_x_1138) ;  /* 0x000000000f087348 */ /* 0x023fea0003c00000 */
[----:B------:R2:W3:Y:S02]  /*162b0*/  SHFL.IDX P6, R14, R13, R12, R11 ;  /* 0x0000000c0d0e7389 */ /* 0x0004e400000c000b */
[----:B0123-5:R-:W-:Y:S01]  /*162c0*/  ENDCOLLECTIVE ;  /* 0x000000000000791b */ /* 0x02ffe20003800000 */
.L_x_1138:
[----:B------:R-:W-:Y:S05]  /*162d0*/  BRA `(.L_x_1139) ;  /* 0xffffffc800287947 */ /* 0x000fea000383ffff */
.L_x_1088:
[----:B0-----:R0:W1:Y:S02]  /*162e0*/  SYNCS.PHASECHK.TRANS64.TRYWAIT P0, [R0+URZ+0x30840], R3 ;  /* 0x03084003000075a7 */ /* 0x001064000800017f */
[----:B-1----:R-:W-:Y:S05]  /*162f0*/  @!P0 NANOSLEEP.SYNCS 0x989680 ;  /* 0x009896800000895d */ /* 0x002fea0003900000 */
[----:B------:R-:W1:Y:S02]  /*16300*/  @!P0 SYNCS.PHASECHK.TRANS64 P0, [R0+URZ+0x30840], R3 ;  /* 0x03084003000085a7 */ /* 0x000e64000800007f */
[----:B-1----:R-:W-:Y:S05]  /*16310*/  @!P0 BRA `(.L_x_1088) ;  /* 0xfffffffc00f08947 */ /* 0x002fea000383ffff */
[----:B------:R-:W-:Y:S05]  /*16320*/  BRA `(.L_x_1140) ;  /* 0xffffffcc002c7947 */ /* 0x000fea000383ffff */
.L_x_1089:
        /* <DEDUP_REMOVED lines=8> */
.L_x_1142:
[----:B------:R-:W-:Y:S05]  /*163b0*/  BSYNC B0 ;  /* 0x0000000000007941 */ /* 0x000fea0003800000 */
.L_x_1141:
[----:B------:R-:W-:Y:S02]  /*163c0*/  IMAD.MOV.U32 R13, RZ, RZ, R4 ;  /* 0x000000ffff0d7224 */ /* 0x000fe400078e0004 */
[----:B------:R-:W-:Y:S02]  /*163d0*/  IMAD.MOV.U32 R12, RZ, RZ, RZ ;  /* 0x000000ffff0c7224 */ /* 0x000fe400078e00ff */
[----:B------:R-:W-:Y:S02]  /*163e0*/  IMAD.MOV.U32 R11, RZ, RZ, 0x181f ;  /* 0x0000181fff0b7424 */ /* 0x000fe400078e00ff */
[----:B------:R-:W-:Y:S02]  /*163f0*/  IMAD.MOV.U32 R15, RZ, RZ, -0x1 ;  /* 0xffffffffff0f7424 */ /* 0x000fe400078e00ff */
[----:B------:R-:W-:Y:S02]  /*16400*/  IMAD.MOV.U32 R2, RZ, RZ, R14 ;  /* 0x000000ffff027224 */ /* 0x000fe400078e000e */
[----:B------:R-:W-:-:S07]  /*16410*/  @P0 IMAD R9, R5, 0x2, R17 ;  /* 0x0000000205090824 */ /* 0x000fce00078e0211 */
[----:B------:R-:W-:Y:S05]  /*16420*/  WARPSYNC.COLLECTIVE R15, `(.L_x_1143) ;  /* 0x000000000f087348 */ /* 0x000fea0003c00000 */
[----:B------:R0:W1:Y:S02]  /*16430*/  SHFL.IDX P6, R14, R13, R12, R11 ;  /* 0x0000000c0d0e7389 */ /* 0x00006400000c000b */
[----:B01----:R-:W-:Y:S01]  /*16440*/  ENDCOLLECTIVE ;  /* 0x000000000000791b */ /* 0x003fe20003800000 */
.L_x_1143:
[----:B------:R-:W-:Y:S02]  /*16450*/  IMAD.MOV.U32 R13, RZ, RZ, R6 ;  /* 0x000000ffff0d7224 */ /* 0x000fe400078e0006 */
[----:B------:R-:W-:Y:S01]  /*16460*/  IMAD.MOV.U32 R12, RZ, RZ, 0x1 ;  /* 0x00000001ff0c7424 */ /* 0x000fe200078e00ff */
[----:B------:R-:W-:-:S05]  /*16470*/  @P0 LEA R14, P1, R37, R14, 0x1 ;  /* 0x0000000e250e0211 */ /* 0x000fca00078208ff */
[----:B------:R-:W-:Y:S02]  /*16480*/  @P0 IMAD.X R3, RZ, RZ, R2, P1 ;  /* 0x000000ffff030224 */ /* 0x000fe400008e0602 */
[----:B------:R-:W-:-:S07]  /*16490*/  @P0 IMAD.MOV.U32 R2, RZ, RZ, R14 ;  /* 0x000000ffff020224 */ /* 0x000fce00078e000e */
[----:B------:R-:W-:Y:S05]  /*164a0*/  WARPSYNC.COLLECTIVE R15, `(.L_x_1144) ;  /* 0x000000000f087348 */ /* 0x000fea0003c00000 */
[----:B------:R0:W1:Y:S02]  /*164b0*/  SHFL.IDX P6, R14, R13, R12, R11 ;  /* 0x0000000c0d0e7389 */ /* 0x00006400000c000b */
[----:B01----:R-:W-:Y:S01]  /*164c0*/  ENDCOLLECTIVE ;  /* 0x000000000000791b */ /* 0x003fe20003800000 */
.L_x_1144:
[----:B------:R-:W-:Y:S01]  /*164d0*/  @!PT LDS RZ, [RZ] ;  /* 0x00000000fffff984 */ /* 0x000fe20000000800 */
[----:B------:R-:W-:Y:S01]  /*164e0*/  @!PT LDS RZ, [RZ] ;  /* 0x00000000fffff984 */ /* 0x000fe20000000800 */
[----:B------:R-:W-:Y:S01]  /*164f0*/  @!PT LDS RZ, [RZ] ;  /* 0x00000000fffff984 */ /* 0x000fe20000000800 */
[----:B------:R0:W-:Y:S04]  /*16500*/  @P0 LDGSTS.E.BYPASS.LTC128B.128 [R9+0x1e400], desc[UR36][R2.64], !P4 ;  /* 0x1e40000002090fae */ /* 0x0001e8000e101d64 */
[----:B------:R0:W-:Y:S04]  /*16510*/  @P0 LDGSTS.E.BYPASS.LTC128B.128 [R9+0x21400], desc[UR36][R2.64+0x80], !P3 ;  /* 0x2140008002090fae */ /* 0x0001e8000d901d64 */
[----:B------:R0:W-:Y:S01]  /*16520*/  @P0 LDGSTS.E.BYPASS.LTC128B.128 [R9+0x24400], desc[UR36][R2.64+0x100], !P2 ;  /* 0x2440010002090fae */ /* 0x0001e2000d101d64 */
[----:B------:R-:W-:Y:S01]  /*16530*/  ISETP.GE.AND P0, PT, R7, 0x11, PT ;  /* 0x000000110700780c */ /* 0x000fe20003f06270 */
[----:B------:R-:W-:-:S02]  /*16540*/  IMAD.MOV.U32 R13, RZ, RZ, R4 ;  /* 0x000000ffff0d7224 */ /* 0x000fc400078e0004 */
[----:B------:R-:W-:-:S10]  /*16550*/  IMAD.MOV.U32 R8, RZ, RZ, R14 ;  /* 0x000000ffff087224 */ /* 0x000fd400078e000e */
[----:B0-----:R-:W-:Y:S05]  /*16560*/  WARPSYNC.COLLECTIVE R15, `(.L_x_1145) ;  /* 0x000000000f087348 */ /* 0x001fea0003c00000 */
[----:B------:R1:W2:Y:S02]  /*16570*/  SHFL.IDX P6, R14, R13, R12, R11 ;  /* 0x0000000c0d0e7389 */ /* 0x0002a400000c000b */
[----:B012---:R-:W-:Y:S01]  /*16580*/  ENDCOLLECTIVE ;  /* 0x000000000000791b */ /* 0x007fe20003800000 */
.L_x_1145:
[----:B------:R-:W-:Y:S02]  /*16590*/  @P0 IMAD R25, R5, 0x2, R17 ;  /* 0x0000000205190824 */ /* 0x000fe400078e0211 */
[----:B------:R-:W-:Y:S02]  /*165a0*/  IMAD.MOV.U32 R13, RZ, RZ, R6 ;  /* 0x000000ffff0d7224 */ /* 0x000fe400078e0006 */
[----:B------:R-:W-:Y:S01]  /*165b0*/  IMAD.MOV.U32 R12, RZ, RZ, 0x2 ;  /* 0x00000002ff0c7424 */ /* 0x000fe200078e00ff */
[----:B------:R-:W-:-:S05]  /*165c0*/  @P0 LEA R14, P1, R37, R14, 0x1 ;  /* 0x0000000e250e0211 */ /* 0x000fca00078208ff */
[----:B------:R-:W-:-:S08]  /*165d0*/  @P0 IMAD.MOV.U32 R2, RZ, RZ, R14 ;  /* 0x000000ffff020224 */ /* 0x000fd000078e000e */
[----:B------:R-:W-:Y:S05]  /*165e0*/  WARPSYNC.COLLECTIVE R15, `(.L_x_1146) ;  /* 0x000000000f087348 */ /* 0x000fea0003c00000 */
[----:B------:R0:W1:Y:S02]  /*165f0*/  SHFL.IDX P6, R14, R13, R12, R11 ;  /* 0x0000000c0d0e7389 */ /* 0x00006400000c000b */
[----:B01----:R-:W-:Y:S01]  /*16600*/  ENDCOLLECTIVE ;  /* 0x000000000000791b */ /* 0x003fe20003800000 */
.L_x_1146:
[----:B------:R-:W-:-:S04]  /*16610*/  @P0 IMAD.X R21, RZ, RZ, R8, P1 ;  /* 0x000000ffff150224 */ /* 0x000fc800008e0608 */
[----:B------:R-:W-:-:S05]  /*16620*/  @P0 IMAD.MOV.U32 R3, RZ, RZ, R21 ;  /* 0x000000ffff030224 */ /* 0x000fca00078e0015 */
[----:B------:R-:W-:Y:S01]  /*16630*/  @!PT LDS RZ, [RZ] ;  /* 0x00000000fffff984 */ /* 0x000fe20000000800 */
[----:B------:R-:W-:Y:S01]  /*16640*/  @!PT LDS RZ, [RZ] ;  /* 0x00000000fffff984 */ /* 0x000fe20000000800 */
[----:B------:R-:W-:Y:S01]  /*16650*/  @!PT LDS RZ, [RZ] ;  /* 0x00000000fffff984 */ /* 0x000fe20000000800 */
[----:B------:R0:W-:Y:S01]  /*16660*/  @P0 LDGSTS.E.BYPASS.LTC128B.128 [R25+0x1ec00], desc[UR36][R2.64], !P4 ;  /* 0x1ec0000002190fae */ /* 0x0001e2000e101d64 */
[----:B------:R-:W-:-:S03]  /*16670*/  IMAD.MOV.U32 R13, RZ, RZ, R4 ;  /* 0x000000ffff0d7224 */ /* 0x000fc600078e0004 */
[----:B------:R0:W-:Y:S04]  /*16680*/  @P0 LDGSTS.E.BYPASS.LTC128B.128 [R25+0x21c00], desc[UR36][R2.64+0x80], !P3 ;  /* 0x21c0008002190fae */ /* 0x0001e8000d901d64 */
[----:B------:R0:W-:Y:S01]  /*16690*/  @P0 LDGSTS.E.BYPASS.LTC128B.128 [R25+0x24c00], desc[UR36][R2.64+0x100], !P2 ;  /* 0x24c0010002190fae */ /* 0x0001e2000d101d64 */
[----:B------:R-:W-:Y:S01]  /*166a0*/  ISETP.GE.AND P0, PT, R7, 0x21, PT ;  /* 0x000000210700780c */ /* 0x000fe20003f06270 */
[----:B------:R-:W-:-:S12]  /*166b0*/  IMAD.MOV.U32 R8, RZ, RZ, R14 ;  /* 0x000000ffff087224 */ /* 0x000fd800078e000e */
[----:B0-----:R-:W-:Y:S05]  /*166c0*/  WARPSYNC.COLLECTIVE R15, `(.L_x_1147) ;  /* 0x000000000f087348 */ /* 0x001fea0003c00000 */
[----:B------:R1:W2:Y:S02]  /*166d0*/  SHFL.IDX P6, R14, R13, R12, R11 ;  /* 0x0000000c0d0e7389 */ /* 0x0002a400000c000b */
[----:B012---:R-:W-:Y:S01]  /*166e0*/  ENDCOLLECTIVE ;  /* 0x000000000000791b */ /* 0x007fe20003800000 */
.L_x_1147:
        /* <DEDUP_REMOVED lines=8> */
.L_x_1148:
        /* <DEDUP_REMOVED lines=14> */
.L_x_1149:
        /* <DEDUP_REMOVED lines=8> */
.L_x_1150:
        /* <DEDUP_REMOVED lines=14> */
.L_x_1151:
        /* <DEDUP_REMOVED lines=8> */
.L_x_1152:
        /* <DEDUP_REMOVED lines=9> */
[----:B------:R-:W-:-:S07]  /*16ac0*/  IMAD.MOV.U32 R8, RZ, RZ, R14 ;  /* 0x000000ffff087224 */ /* 0x000fce00078e000e */
[----:B0-----:R-:W-:Y:S05]  /*16ad0*/  WARPSYNC.COLLECTIVE R15, `(.L_x_1153) ;  /* 0x000000000f087348 */ /* 0x001fea0003c00000 */
[----:B------:R1:W2:Y:S02]  /*16ae0*/  SHFL.IDX P6, R14, R13, R12, R11 ;  /* 0x0000000c0d0e7389 */ /* 0x0002a400000c000b */
[----:B012---:R-:W-:Y:S01]  /*16af0*/  ENDCOLLECTIVE ;  /* 0x000000000000791b */ /* 0x007fe20003800000 */
.L_x_1153:
[----:B------:R-:W-:Y:S05]  /*16b00*/  BRA `(.L_x_1154) ;  /* 0xffffffc800847947 */ /* 0x000fea000383ffff */
.L_x_1094:
[----:B------:R-:W-:Y:S02]  /*16b10*/  IMAD.MOV.U32 R13, RZ, RZ, R5 ;  /* 0x000000ffff0d7224 */ /* 0x000fe400078e0005 */
[----:B------:R-:W-:Y:S02]  /*16b20*/  IMAD.MOV.U32 R12, RZ, RZ, RZ ;  /* 0x000000ffff0c7224 */ /* 0x000fe400078e00ff */
[----:B------:R-:W-:Y:S02]  /*16b30*/  IMAD.MOV.U32 R11, RZ, RZ, 0x181f ;  /* 0x0000181fff0b7424 */ /* 0x000fe400078e00ff */
[----:B------:R-:W-:Y:S02]  /*16b40*/  IMAD.MOV.U32 R15, RZ, RZ, -0x1 ;  /* 0xffffffffff0f7424 */ /* 0x000fe400078e00ff */
[----:B------:R-:W-:-:S07]  /*16b50*/  VIADD R4, R36, UR44 ;  /* 0x0000002c24047c36 */ /* 0x000fce0008000000 */
[----:B------:R-:W-:Y:S05]  /*16b60*/  WARPSYNC.COLLECTIVE R15, `(.L_x_1155) ;  /* 0x000000000f087348 */ /* 0x000fea0003c00000 */
[----:B------:R0:W1:Y:S02]  /*16b70*/  SHFL.IDX P6, R14, R13, R12, R11 ;  /* 0x0000000c0d0e7389 */ /* 0x00006400000c000b */
[----:B01----:R-:W-:Y:S01]  /*16b80*/  ENDCOLLECTIVE ;  /* 0x000000000000791b */ /* 0x003fe20003800000 */
.L_x_1155:
[C---:B------:R-:W-:Y:S01]  /*16b90*/  VIADD R6, R4.reuse, 0x10 ;  /* 0x0000001004067836 */ /* 0x040fe20000000000 */
[----:B------:R-:W-:Y:S01]  /*16ba0*/  ISETP.GE.AND P0, PT, R4, UR39, PT ;  /* 0x0000002704007c0c */ /* 0x000fe2000bf06270 */
[----:B------:R-:W-:Y:S02]  /*16bb0*/  IMAD.MOV.U32 R13, RZ, RZ, R0 ;  /* 0x000000ffff0d7224 */ /* 0x000fe400078e0000 */
[----:B------:R-:W-:-:S10]  /*16bc0*/  IMAD.MOV.U32 R2, RZ, RZ, R14 ;  /* 0x000000ffff027224 */ /* 0x000fd400078e000e */
[----:B------:R-:W-:Y:S05]  /*16bd0*/  WARPSYNC.COLLECTIVE R15, `(.L_x_1156) ;  /* 0x000000000f087348 */ /* 0x000fea0003c00000 */
[----:B------:R0:W1:Y:S02]  /*16be0*/  SHFL.IDX P6, R14, R13, R12, R11 ;  /* 0x0000000c0d0e7389 */ /* 0x00006400000c000b */
[----:B01----:R-:W-:Y:S01]  /*16bf0*/  ENDCOLLECTIVE ;  /* 0x000000000000791b */ /* 0x003fe20003800000 */
.L_x_1156:
        /* <DEDUP_REMOVED lines=8> */
.L_x_1157:
[----:B------:R-:W-:Y:S01]  /*16c80*/  @!PT LDS RZ, [RZ] ;  /* 0x00000000fffff984 */ /* 0x000fe20000000800 */
[----:B------:R-:W-:Y:S01]  /*16c90*/  @!PT LDS RZ, [RZ] ;  /* 0x00000000fffff984 */ /* 0x000fe20000000800 */
[----:B------:R-:W-:Y:S01]  /*16ca0*/  @!PT LDS RZ, [RZ] ;  /* 0x00000000fffff984 */ /* 0x000fe20000000800 */
[----:B------:R0:W-:Y:S04]  /*16cb0*/  @!P0 LDGSTS.E.BYPASS.LTC128B.128 [R31+0x12400], desc[UR36][R2.64], !P3 ;  /* 0x12400000021f8fae */ /* 0x0001e8000d901d64 */
[----:B------:R0:W-:Y:S04]  /*16cc0*/  @!P0 LDGSTS.E.BYPASS.LTC128B.128 [R31+0x16400], desc[UR36][R2.64+0x80], !P4 ;  /* 0x16400080021f8fae */ /* 0x0001e8000e101d64 */
[----:B------:R0:W-:Y:S01]  /*16cd0*/  @!P0 LDGSTS.E.BYPASS.LTC128B.128 [R31+0x1a400], desc[UR36][R2.64+0x100], !P5 ;  /* 0x1a400100021f8fae */ /* 0x0001e2000e901d64 */
[----:B------:R-:W-:Y:S01]  /*16ce0*/  ISETP.GE.AND P0, PT, R6, UR39, PT ;  /* 0x0000002706007c0c */ /* 0x000fe2000bf06270 */
[----:B------:R-:W-:-:S02]  /*16cf0*/  IMAD.MOV.U32 R13, RZ, RZ, R0 ;  /* 0x000000ffff0d7224 */ /* 0x000fc400078e0000 */
[----:B------:R-:W-:-:S10]  /*16d00*/  IMAD.MOV.U32 R6, RZ, RZ, R14 ;  /* 0x000000ffff067224 */ /* 0x000fd400078e000e */
[----:B0-----:R-:W-:Y:S05]  /*16d10*/  WARPSYNC.COLLECTIVE R15, `(.L_x_1158) ;  /* 0x000000000f087348 */ /* 0x001fea0003c00000 */
[----:B------:R1:W2:Y:S02]  /*16d20*/  SHFL.IDX P6, R14, R13, R12, R11 ;  /* 0x0000000c0d0e7389 */ /* 0x0002a400000c000b */
[----:B012---:R-:W-:Y:S01]  /*16d30*/  ENDCOLLECTIVE ;  /* 0x000000000000791b */ /* 0x007fe20003800000 */
.L_x_1158:
[----:B------:R-:W-:Y:S02]  /*16d40*/  IMAD.MOV.U32 R13, RZ, RZ, R5 ;  /* 0x000000ffff0d7224 */ /* 0x000fe400078e0005 */
[----:B------:R-:W-:Y:S01]  /*16d50*/  IMAD.MOV.U32 R12, RZ, RZ, 0x2 ;  /* 0x00000002ff0c7424 */ /* 0x000fe200078e00ff */
[----:B------:R-:W-:-:S05]  /*16d60*/  @!P0 LEA R14, P1, R37, R14, 0x1 ;  /* 0x0000000e250e8211 */ /* 0x000fca00078208ff */
[----:B------:R-:W-:-:S08]  /*16d70*/  @!P0 IMAD.MOV.U32 R2, RZ, RZ, R14 ;  /* 0x000000ffff028224 */ /* 0x000fd000078e000e */
[----:B------:R-:W-:Y:S05]  /*16d80*/  WARPSYNC.COLLECTIVE R15, `(.L_x_1159) ;  /* 0x000000000f087348 */ /* 0x000fea0003c00000 */
[----:B------:R0:W1:Y:S02]  /*16d90*/  SHFL.IDX P6, R14, R13, R12, R11 ;  /* 0x0000000c0d0e7389 */ /* 0x00006400000c000b */
[----:B01----:R-:W-:Y:S01]  /*16da0*/  ENDCOLLECTIVE ;  /* 0x000000000000791b */ /* 0x003fe20003800000 */
.L_x_1159:
[----:B------:R-:W-:Y:S02]  /*16db0*/  @!P0 IMAD.X R7, RZ, RZ, R6, P1 ;  /* 0x000000ffff078224 */ /* 0x000fe400008e0606 */
[----:B------:R-:W-:Y:S02]  /*16dc0*/  VIADD R6, R4, 0x20 ;  /* 0x0000002004067836 */ /* 0x000fe40000000000 */
[----:B------:R-:W-:-:S05]  /*16dd0*/  @!P0 IMAD.MOV.U32 R3, RZ, RZ, R7 ;  /* 0x000000ffff038224 */ /* 0x000fca00078e0007 */
        /* <DEDUP_REMOVED lines=12> */
.L_x_1160:
[----:B------:R-:W-:Y:S02]  /*16ea0*/  IMAD.MOV.U32 R13, RZ, RZ, R5 ;  /* 0x000000ffff0d7224 */ /* 0x000fe400078e0005 */
[----:B------:R-:W-:Y:S01]  /*16eb0*/  IMAD.MOV.U32 R12, RZ, RZ, 0x3 ;  /* 0x00000003ff0c7424 */ /* 0x000fe200078e00ff */
[----:B------:R-:W-:-:S05]  /*16ec0*/  @!P0 LEA R14, P1, R37, R14, 0x1 ;  /* 0x0000000e250e8211 */ /* 0x000fca00078208ff */
[----:B------:R-:W-:-:S08]  /*16ed0*/  @!P0 IMAD.MOV.U32 R2, RZ, RZ, R14 ;  /* 0x000000ffff028224 */ /* 0x000fd000078e000e */
[----:B------:R-:W-:Y:S05]  /*16ee0*/  WARPSYNC.COLLECTIVE R15, `(.L_x_1161) ;  /* 0x000000000f087348 */ /* 0x000fea0003c00000 */
[----:B------:R0:W1:Y:S02]  /*16ef0*/  SHFL.IDX P6, R14, R13, R12, R11 ;  /* 0x0000000c0d0e7389 */ /* 0x00006400000c000b */
[----:B01----:R-:W-:Y:S01]  /*16f00*/  ENDCOLLECTIVE ;  /* 0x000000000000791b */ /* 0x003fe20003800000 */
.L_x_1161:
        /* <DEDUP_REMOVED lines=15> */
.L_x_1162:
[----:B------:R-:W-:Y:S02]  /*17000*/  IMAD.MOV.U32 R13, RZ, RZ, R5 ;  /* 0x000000ffff0d7224 */ /* 0x000fe400078e0005 */
[----:B------:R-:W-:Y:S01]  /*17010*/  IMAD.MOV.U32 R12, RZ, RZ, 0x4 ;  /* 0x00000004ff0c7424 */ /* 0x000fe200078e00ff */
[----:B------:R-:W-:-:S05]  /*17020*/  @!P0 LEA R14, P1, R37, R14, 0x1 ;  /* 0x0000000e250e8211 */ /* 0x000fca00078208ff */
[----:B------:R-:W-:-:S08]  /*17030*/  @!P0 IMAD.MOV.U32 R2, RZ, RZ, R14 ;  /* 0x000000ffff028224 */ /* 0x000fd000078e000e */
[----:B------:R-:W-:Y:S05]  /*17040*/  WARPSYNC.COLLECTIVE R15, `(.L_x_1163) ;  /* 0x000000000f087348 */ /* 0x000fea0003c00000 */
[----:B------:R0:W1:Y:S02]  /*17050*/  SHFL.IDX P6, R14, R13, R12, R11 ;  /* 0x0000000c0d0e7389 */ /* 0x00006400000c000b */
[----:B01----:R-:W-:Y:S01]  /*17060*/  ENDCOLLECTIVE ;  /* 0x000000000000791b */ /* 0x003fe20003800000 */
.L_x_1163:
        /* <DEDUP_REMOVED lines=15> */
.L_x_1164:
[----:B------:R-:W-:Y:S02]  /*17160*/  IMAD.MOV.U32 R13, RZ, RZ, R5 ;  /* 0x000000ffff0d7224 */ /* 0x000fe400078e0005 */
[----:B------:R-:W-:Y:S01]  /*17170*/  IMAD.MOV.U32 R12, RZ, RZ, 0x5 ;  /* 0x00000005ff0c7424 */ /* 0x000fe200078e00ff */
[----:B------:R-:W-:-:S05]  /*17180*/  @!P0 LEA R14, P1, R37, R14, 0x1 ;  /* 0x0000000e250e8211 */ /* 0x000fca00078208ff */
[----:B------:R-:W-:-:S08]  /*17190*/  @!P0 IMAD.MOV.U32 R2, RZ, RZ, R14 ;  /* 0x000000ffff028224 */ /* 0x000fd000078e000e */
[----:B------:R-:W-:Y:S05]  /*171a0*/  WARPSYNC.COLLECTIVE R15, `(.L_x_1165) ;  /* 0x000000000f087348 */ /* 0x000fea0003c00000 */
[----:B------:R0:W1:Y:S02]  /*171b0*/  SHFL.IDX P6, R14, R13, R12, R11 ;  /* 0x0000000c0d0e7389 */ /* 0x00006400000c000b */
[----:B01----:R-:W-:Y:S01]  /*171c0*/  ENDCOLLECTIVE ;  /* 0x000000000000791b */ /* 0x003fe20003800000 */
.L_x_1165:
        /* <DEDUP_REMOVED lines=15> */
.L_x_1166:
[----:B------:R-:W-:Y:S02]  /*172c0*/  IMAD.MOV.U32 R13, RZ, RZ, R5 ;  /* 0x000000ffff0d7224 */ /* 0x000fe400078e0005 */
[----:B------:R-:W-:Y:S01]  /*172d0*/  IMAD.MOV.U32 R12, RZ, RZ, 0x6 ;  /* 0x00000006ff0c7424 */ /* 0x000fe200078e00ff */
[----:B------:R-:W-:-:S05]  /*172e0*/  @!P0 LEA R14, P1, R37, R14, 0x1 ;  /* 0x0000000e250e8211 */ /* 0x000fca00078208ff */
[----:B------:R-:W-:-:S08]  /*172f0*/  @!P0 IMAD.MOV.U32 R2, RZ, RZ, R14 ;  /* 0x000000ffff028224 */ /* 0x000fd000078e000e */
[----:B------:R-:W-:Y:S05]  /*17300*/  WARPSYNC.COLLECTIVE R15, `(.L_x_1167) ;  /* 0x000000000f087348 */ /* 0x000fea0003c00000 */
[----:B------:R0:W1:Y:S02]  /*17310*/  SHFL.IDX P6, R14, R13, R12, R11 ;  /* 0x0000000c0d0e7389 */ /* 0x00006400000c000b */
[----:B01----:R-:W-:Y:S01]  /*17320*/  ENDCOLLECTIVE ;  /* 0x000000000000791b */ /* 0x003fe20003800000 */
.L_x_1167:
        /* <DEDUP_REMOVED lines=15> */
.L_x_1168:
[----:B------:R-:W-:Y:S02]  /*17420*/  IMAD.MOV.U32 R13, RZ, RZ, R5 ;  /* 0x000000ffff0d7224 */ /* 0x000fe400078e0005 */
[----:B------:R-:W-:Y:S01]  /*17430*/  IMAD.MOV.U32 R12, RZ, RZ, 0x7 ;  /* 0x00000007ff0c7424 */ /* 0x000fe200078e00ff */
[----:B------:R-:W-:-:S05]  /*17440*/  @!P0 LEA R14, P1, R37, R14, 0x1 ;  /* 0x0000000e250e8211 */ /* 0x000fca00078208ff */
[----:B------:R-:W-:-:S08]  /*17450*/  @!P0 IMAD.MOV.U32 R2, RZ, RZ, R14 ;  /* 0x000000ffff028224 */ /* 0x000fd000078e000e */
[----:B------:R-:W-:Y:S05]  /*17460*/  WARPSYNC.COLLECTIVE R15, `(.L_x_1169) ;  /* 0x000000000f087348 */ /* 0x000fea0003c00000 */
[----:B------:R0:W1:Y:S02]  /*17470*/  SHFL.IDX P6, R14, R13, R12, R11 ;  /* 0x0000000c0d0e7389 */ /* 0x00006400000c000b */
[----:B01----:R-:W-:Y:S01]  /*17480*/  ENDCOLLECTIVE ;  /* 0x000000000000791b */ /* 0x003fe20003800000 */
.L_x_1169:
[----:B------:R-:W-:-:S04]  /*17490*/  @!P0 IMAD.X R7, RZ, RZ, R6, P1 ;  /* 0x000000ffff078224 */ /* 0x000fc800008e0606 */
        /* <DEDUP_REMOVED lines=8> */
[----:B------:R-:W-:-:S07]  /*17520*/  IMAD.MOV.U32 R6, RZ, RZ, R14 ;  /* 0x000000ffff067224 */ /* 0x000fce00078e000e */
[----:B0-----:R-:W-:Y:S05]  /*17530*/  WARPSYNC.COLLECTIVE R15, `(.L_x_1170) ;  /* 0x000000000f087348 */ /* 0x001fea0003c00000 */
[----:B------:R1:W2:Y:S02]  /*17540*/  SHFL.IDX P6, R14, R13, R12, R11 ;  /* 0x0000000c0d0e7389 */ /* 0x0002a400000c000b */
[----:B012---:R-:W-:Y:S01]  /*17550*/  ENDCOLLECTIVE ;  /* 0x000000000000791b */ /* 0x007fe20003800000 */
.L_x_1170:
[----:B------:R-:W-:Y:S05]  /*17560*/  BRA `(.L_x_1171) ;  /* 0xffffffc800a47947 */ /* 0x000fea000383ffff */
.L_x_1097:
[----:B0-----:R0:W1:Y:S02]  /*17570*/  SYNCS.PHASECHK.TRANS64.TRYWAIT P0, [R17+URZ+0x30820], R0 ;  /* 0x03082000110075a7 */ /* 0x001064000800017f */
[----:B-1----:R-:W-:Y:S05]  /*17580*/  @!P0 NANOSLEEP.SYNCS 0x989680 ;  /* 0x009896800000895d */ /* 0x002fea0003900000 */
[----:B------:R-:W1:Y:S02]  /*17590*/  @!P0 SYNCS.PHASECHK.TRANS64 P0, [R17+URZ+0x30820], R0 ;  /* 0x03082000110085a7 */ /* 0x000e64000800007f */
[----:B-1----:R-:W-:Y:S05]  /*175a0*/  @!P0 BRA `(.L_x_1097) ;  /* 0xfffffffc00f08947 */ /* 0x002fea000383ffff */
[----:B------:R-:W-:Y:S05]  /*175b0*/  BRA `(.L_x_1172) ;  /* 0xffffffcc00087947 */ /* 0x000fea000383ffff */
.L_x_1101:
[----:B0-----:R0:W1:Y:S02]  /*175c0*/  SYNCS.PHASECHK.TRANS64.TRYWAIT P0, [R6+URZ+0x30840], R3 ;  /* 0x03084003060075a7 */ /* 0x001064000800017f */
[----:B-1----:R-:W-:Y:S05]  /*175d0*/  @!P0 NANOSLEEP.SYNCS 0x989680 ;  /* 0x009896800000895d */ /* 0x002fea0003900000 */
[----:B------:R-:W1:Y:S02]  /*175e0*/  @!P0 SYNCS.PHASECHK.TRANS64 P0, [R6+URZ+0x30840], R3 ;  /* 0x03084003060085a7 */ /* 0x000e64000800007f */
[----:B-1----:R-:W-:Y:S05]  /*175f0*/  @!P0 BRA `(.L_x_1101) ;  /* 0xfffffffc00f08947 */ /* 0x002fea000383ffff */
[----:B------:R-:W-:Y:S05]  /*17600*/  BRA `(.L_x_1173) ;  /* 0xffffffcc00c87947 */ /* 0x000fea000383ffff */
.L_x_1102:
        /* <DEDUP_REMOVED lines=8> */
.L_x_1175:
[----:B------:R-:W-:Y:S05]  /*17690*/  BSYNC B1 ;  /* 0x0000000000017941 */ /* 0x000fea0003800000 */
.L_x_1174:
        /* <DEDUP_REMOVED lines=9> */
.L_x_1176:
[----:B------:R-:W-:Y:S02]  /*17730*/  IMAD R8, R8, 0x2, R17 ;  /* 0x0000000208087824 */ /* 0x000fe400078e0211 */
[----:B------:R-:W-:Y:S02]  /*17740*/  IMAD.MOV.U32 R13, RZ, RZ, R10 ;  /* 0x000000ffff0d7224 */ /* 0x000fe400078e000a */
[----:B------:R-:W-:Y:S01]  /*17750*/  IMAD.MOV.U32 R12, RZ, RZ, 0x1 ;  /* 0x00000001ff0c7424 */ /* 0x000fe200078e00ff */
[----:B------:R-:W-:-:S13]  /*17760*/  IADD3 R2, P0, R14, R4, RZ ;  /* 0x000000040e027210 */ /* 0x000fda0007f1e0ff */
[----:B------:R-:W-:Y:S05]  /*17770*/  WARPSYNC.COLLECTIVE R15, `(.L_x_1177) ;  /* 0x000000000f087348 */ /* 0x000fea0003c00000 */
[----:B------:R0:W1:Y:S02]  /*17780*/  SHFL.IDX P6, R14, R13, R12, R11 ;  /* 0x0000000c0d0e7389 */ /* 0x00006400000c000b */
[----:B01----:R-:W-:Y:S01]  /*17790*/  ENDCOLLECTIVE ;  /* 0x000000000000791b */ /* 0x003fe20003800000 */
.L_x_1177:
[----:B------:R-:W-:-:S05]  /*177a0*/  IMAD.X R3, RZ, RZ, R3, P0 ;  /* 0x000000ffff037224 */ /* 0x000fca00000e0603 */
[----:B------:R-:W-:Y:S01]  /*177b0*/  @!PT LDS RZ, [RZ] ;  /* 0x00000000fffff984 */ /* 0x000fe20000000800 */
[----:B------:R-:W-:Y:S01]  /*177c0*/  @!PT LDS RZ, [RZ] ;  /* 0x00000000fffff984 */ /* 0x000fe20000000800 */
[----:B------:R-:W-:Y:S01]  /*177d0*/  @!PT LDS RZ, [RZ] ;  /* 0x00000000fffff984 */ /* 0x000fe20000000800 */
[----:B------:R-:W-:Y:S04]  /*177e0*/  LDGSTS.E.BYPASS.LTC128B.128 [R8+0x1e400], desc[UR36][R2.64], !P3 ;  /* 0x1e40000002087fae */ /* 0x000fe8000d901d64 */
[----:B------:R-:W-:Y:S01]  /*177f0*/  LDGSTS.E.BYPASS.LTC128B.128 [R8+0x21400], desc[UR36][R2.64+0x80], !P2 ;  /* 0x2140008002087fae */ /* 0x000fe2000d101d64 */
[----:B------:R-:W-:-:S03]  /*17800*/  IMAD.MOV.U32 R13, RZ, RZ, R7 ;  /* 0x000000ffff0d7224 */ /* 0x000fc600078e0007 */
[----:B------:R0:W-:Y:S02]  /*17810*/  LDGSTS.E.BYPASS.LTC128B.128 [R8+0x24400], desc[UR36][R2.64+0x100], !P1 ;  /* 0x2440010002087fae */ /* 0x0001e4000c901d64 */
[----:B0-----:R-:W-:-:S07]  /*17820*/  IMAD.MOV.U32 R3, RZ, RZ, R14 ;  /* 0x000000ffff037224 */ /* 0x001fce00078e000e */
[----:B------:R-:W-:Y:S05]  /*17830*/  WARPSYNC.COLLECTIVE R15, `(.L_x_1178) ;  /* 0x000000000f087348 */ /* 0x000fea0003c00000 */
[----:B------:R0:W1:Y:S02]  /*17840*/  SHFL.IDX P6, R14, R13, R12, R11 ;  /* 0x0000000c0d0e7389 */ /* 0x00006400000c000b */
[----:B01----:R-:W-:Y:S01]  /*17850*/  ENDCOLLECTIVE ;  /* 0x000000000000791b */ /* 0x003fe20003800000 */
.L_x_1178:
[----:B------:R-:W-:Y:S02]  /*17860*/  IMAD.MOV.U32 R13, RZ, RZ, R10 ;  /* 0x000000ffff0d7224 */ /* 0x000fe400078e000a */
[----:B------:R-:W-:Y:S01]  /*17870*/  IMAD.MOV.U32 R12, RZ, RZ, 0x2 ;  /* 0x00000002ff0c7424 */ /* 0x000fe200078e00ff */
[----:B------:R-:W-:-:S13]  /*17880*/  IADD3 R2, P0, R14, R4, RZ ;  /* 0x000000040e027210 */ /* 0x000fda0007f1e0ff */
[----:B------:R-:W-:Y:S05]  /*17890*/  WARPSYNC.COLLECTIVE R15, `(.L_x_1179) ;  /* 0x000000000f087348 */ /* 0x000fea0003c00000 */
[----:B------:R0:W1:Y:S02]  /*178a0*/  SHFL.IDX P6, R14, R13, R12, R11 ;  /* 0x0000000c0d0e7389 */ /* 0x00006400000c000b */
[----:B01----:R-:W-:Y:S01]  /*178b0*/  ENDCOLLECTIVE ;  /* 0x000000000000791b */ /* 0x003fe20003800000 */
.L_x_1179:
        /* <DEDUP_REMOVED lines=12> */
.L_x_1180:
[----:B------:R-:W-:Y:S02]  /*17980*/  IMAD.MOV.U32 R13, RZ, RZ, R10 ;  /* 0x000000ffff0d7224 */ /* 0x000fe400078e000a */
[----:B------:R-:W-:Y:S01]  /*17990*/  IMAD.MOV.U32 R12, RZ, RZ, 0x3 ;  /* 0x00000003ff0c7424 */ /* 0x000fe200078e00ff */
[----:B------:R-:W-:-:S13]  /*179a0*/  IADD3 R2, P0, R14, R4, RZ ;  /* 0x000000040e027210 */ /* 0x000fda0007f1e0ff */
[----:B------:R-:W-:Y:S05]  /*179b0*/  WARPSYNC.COLLECTIVE R15, `(.L_x_1181) ;  /* 0x000000000f087348 */ /* 0x000fea0003c00000 */
[----:B------:R0:W1:Y:S02]  /*179c0*/  SHFL.IDX P6, R14, R13, R12, R11 ;  /* 0x0000000c0d0e7389 */ /* 0x00006400000c000b */
[----:B01----:R-:W-:Y:S01]  /*179d0*/  ENDCOLLECTIVE ;  /* 0x000000000000791b */ /* 0x003fe20003800000 */
.L_x_1181:
        /* <DEDUP_REMOVED lines=12> */
.L_x_1182:
[----:B------:R-:W-:Y:S02]  /*17aa0*/  IMAD.MOV.U32 R13, RZ, RZ, R10 ;  /* 0x000000ffff0d7224 */ /* 0x000fe400078e000a */
[----:B------:R-:W-:Y:S01]  /*17ab0*/  IMAD.MOV.U32 R12, RZ, RZ, 0x4 ;  /* 0x00000004ff0c7424 */ /* 0x000fe200078e00ff */
[----:B------:R-:W-:-:S13]  /*17ac0*/  IADD3 R2, P0, R14, R4, RZ ;  /* 0x000000040e027210 */ /* 0x000fda0007f1e0ff */
[----:B------:R-:W-:Y:S05]  /*17ad0*/  WARPSYNC.COLLECTIVE R15, `(.L_x_1183) ;  /* 0x000000000f087348 */ /* 0x000fea0003c00000 */
[----:B------:R0:W1:Y:S02]  /*17ae0*/  SHFL.IDX P6, R14, R13, R12, R11 ;  /* 0x0000000c0d0e7389 */ /* 0x00006400000c000b */
[----:B01----:R-:W-:Y:S01]  /*17af0*/  ENDCOLLECTIVE ;  /* 0x000000000000791b */ /* 0x003fe20003800000 */
.L_x_1183:
        /* <DEDUP_REMOVED lines=12> */
.L_x_1184:
[----:B------:R-:W-:Y:S02]  /*17bc0*/  IMAD.MOV.U32 R13, RZ, RZ, R10 ;  /* 0x000000ffff0d7224 */ /* 0x000fe400078e000a */
[----:B------:R-:W-:Y:S01]  /*17bd0*/  IMAD.MOV.U32 R12, RZ, RZ, 0x5 ;  /* 0x00000005ff0c7424 */ /* 0x000fe200078e00ff */
[----:B------:R-:W-:-:S13]  /*17be0*/  IADD3 R2, P0, R14, R4, RZ ;  /* 0x000000040e027210 */ /* 0x000fda0007f1e0ff */
[----:B------:R-:W-:Y:S05]  /*17bf0*/  WARPSYNC.COLLECTIVE R15, `(.L_x_1185) ;  /* 0x000000000f087348 */ /* 0x000fea0003c00000 */
[----:B------:R0:W1:Y:S02]  /*17c00*/  SHFL.IDX P6, R14, R13, R12, R11 ;  /* 0x0000000c0d0e7389 */ /* 0x00006400000c000b */
[----:B01----:R-:W-:Y:S01]  /*17c10*/  ENDCOLLECTIVE ;  /* 0x000000000000791b */ /* 0x003fe20003800000 */
.L_x_1185:
        /* <DEDUP_REMOVED lines=12> */
.L_x_1186:
[----:B------:R-:W-:Y:S05]  /*17ce0*/  BRA `(.L_x_1187) ;  /* 0xffffffcc00187947 */ /* 0x000fea000383ffff */
.L_x_1107:
[----:B0-----:R0:W1:Y:S02]  /*17cf0*/  SYNCS.PHASECHK.TRANS64.TRYWAIT P0, [R6+URZ+0x30860], R3 ;  /* 0x03086003060075a7 */ /* 0x001064000800017f */
[----:B-1----:R-:W-:Y:S05]  /*17d00*/  @!P0 NANOSLEEP.SYNCS 0x989680 ;  /* 0x009896800000895d */ /* 0x002fea0003900000 */
[----:B------:R-:W1:Y:S02]  /*17d10*/  @!P0 SYNCS.PHASECHK.TRANS64 P0, [R6+URZ+0x30860], R3 ;  /* 0x03086003060085a7 */ /* 0x000e64000800007f */
[----:B-1----:R-:W-:Y:S05]  /*17d20*/  @!P0 BRA `(.L_x_1107) ;  /* 0xfffffffc00f08947 */ /* 0x002fea000383ffff */
[----:B------:R-:W-:Y:S05]  /*17d30*/  BRA `(.L_x_1188) ;  /* 0xffffffcc00747947 */ /* 0x000fea000383ffff */
.L_x_1108:
        /* <DEDUP_REMOVED lines=8> */
.L_x_1190:
[----:B------:R-:W-:Y:S05]  /*17dc0*/  BSYNC B1 ;  /* 0x0000000000017941 */ /* 0x000fea0003800000 */
.L_x_1189:
        /* <DEDUP_REMOVED lines=9> */
.L_x_1191:
[----:B------:R-:W-:Y:S02]  /*17e60*/  IMAD.MOV.U32 R13, RZ, RZ, R19 ;  /* 0x000000ffff0d7224 */ /* 0x000fe400078e0013 */
[----:B------:R-:W-:Y:S01]  /*17e70*/  IMAD.MOV.U32 R12, RZ, RZ, 0x1 ;  /* 0x00000001ff0c7424 */ /* 0x000fe200078e00ff */
[----:B------:R-:W-:-:S13]  /*17e80*/  IADD3 R2, P0, R14, R4, RZ ;  /* 0x000000040e027210 */ /* 0x000fda0007f1e0ff */
[----:B------:R-:W-:Y:S05]  /*17e90*/  WARPSYNC.COLLECTIVE R15, `(.L_x_1192) ;  /* 0x000000000f087348 */ /* 0x000fea0003c00000 */
[----:B------:R0:W1:Y:S02]  /*17ea0*/  SHFL.IDX P6, R14, R13, R12, R11 ;  /* 0x0000000c0d0e7389 */ /* 0x00006400000c000b */
[----:B01----:R-:W-:Y:S01]  /*17eb0*/  ENDCOLLECTIVE ;  /* 0x000000000000791b */ /* 0x003fe20003800000 */
.L_x_1192:
        /* <DEDUP_REMOVED lines=15> */
.L_x_1193:
[----:B------:R-:W-:Y:S02]  /*17fb0*/  IMAD.MOV.U32 R13, RZ, RZ, R19 ;  /* 0x000000ffff0d7224 */ /* 0x000fe400078e0013 */
[----:B------:R-:W-:Y:S01]  /*17fc0*/  IMAD.MOV.U32 R12, RZ, RZ, 0x2 ;  /* 0x00000002ff0c7424 */ /* 0x000fe200078e00ff */
[----:B------:R-:W-:-:S13]  /*17fd0*/  IADD3 R2, P0, R14, R4, RZ ;  /* 0x000000040e027210 */ /* 0x000fda0007f1e0ff */
[----:B------:R-:W-:Y:S05]  /*17fe0*/  WARPSYNC.COLLECTIVE R15, `(.L_x_1194) ;  /* 0x000000000f087348 */ /* 0x000fea0003c00000 */
[----:B------:R0:W1:Y:S02]  /*17ff0*/  SHFL.IDX P6, R14, R13, R12, R11 ;  /* 0x0000000c0d0e7389 */ /* 0x00006400000c000b */
[----:B01----:R-:W-:Y:S01]  /*18000*/  ENDCOLLECTIVE ;  /* 0x000000000000791b */ /* 0x003fe20003800000 */
.L_x_1194:
        /* <DEDUP_REMOVED lines=15> */
.L_x_1195:
[----:B------:R-:W-:Y:S02]  /*18100*/  IMAD.MOV.U32 R13, RZ, RZ, R19 ;  /* 0x000000ffff0d7224 */ /* 0x000fe400078e0013 */
[----:B------:R-:W-:Y:S01]  /*18110*/  IMAD.MOV.U32 R12, RZ, RZ, 0x3 ;  /* 0x00000003ff0c7424 */ /* 0x000fe200078e00ff */
[----:B------:R-:W-:-:S13]  /*18120*/  IADD3 R2, P0, R14, R4, RZ ;  /* 0x000000040e027210 */ /* 0x000fda0007f1e0ff */
[----:B------:R-:W-:Y:S05]  /*18130*/  WARPSYNC.COLLECTIVE R15, `(.L_x_1196) ;  /* 0x000000000f087348 */ /* 0x000fea0003c00000 */
[----:B------:R0:W1:Y:S02]  /*18140*/  SHFL.IDX P6, R14, R13, R12, R11 ;  /* 0x0000000c0d0e7389 */ /* 0x00006400000c000b */
[----:B01----:R-:W-:Y:S01]  /*18150*/  ENDCOLLECTIVE ;  /* 0x000000000000791b */ /* 0x003fe20003800000 */
.L_x_1196:
        /* <DEDUP_REMOVED lines=15> */
.L_x_1197:
[----:B------:R-:W-:Y:S02]  /*18250*/  IMAD.MOV.U32 R13, RZ, RZ, R19 ;  /* 0x000000ffff0d7224 */ /* 0x000fe400078e0013 */
[----:B------:R-:W-:Y:S01]  /*18260*/  IMAD.MOV.U32 R12, RZ, RZ, 0x4 ;  /* 0x00000004ff0c7424 */ /* 0x000fe200078e00ff */
[----:B------:R-:W-:-:S13]  /*18270*/  IADD3 R2, P0, R14, R4, RZ ;  /* 0x000000040e027210 */ /* 0x000fda0007f1e0ff */
[----:B------:R-:W-:Y:S05]  /*18280*/  WARPSYNC.COLLECTIVE R15, `(.L_x_1198) ;  /* 0x000000000f087348 */ /* 0x000fea0003c00000 */
[----:B------:R0:W1:Y:S02]  /*18290*/  SHFL.IDX P6, R14, R13, R12, R11 ;  /* 0x0000000c0d0e7389 */ /* 0x00006400000c000b */
[----:B01----:R-:W-:Y:S01]  /*182a0*/  ENDCOLLECTIVE ;  /* 0x000000000000791b */ /* 0x003fe20003800000 */
.L_x_1198:
        /* <DEDUP_REMOVED lines=15> */
.L_x_1199:
[----:B------:R-:W-:Y:S02]  /*183a0*/  IMAD.MOV.U32 R13, RZ, RZ, R19 ;  /* 0x000000ffff0d7224 */ /* 0x000fe400078e0013 */
[----:B------:R-:W-:Y:S01]  /*183b0*/  IMAD.MOV.U32 R12, RZ, RZ, 0x5 ;  /* 0x00000005ff0c7424 */ /* 0x000fe200078e00ff */
[----:B------:R-:W-:-:S13]  /*183c0*/  IADD3 R2, P0, R14, R4, RZ ;  /* 0x000000040e027210 */ /* 0x000fda0007f1e0ff */
[----:B------:R-:W-:Y:S05]  /*183d0*/  WARPSYNC.COLLECTIVE R15, `(.L_x_1200) ;  /* 0x000000000f087348 */ /* 0x000fea0003c00000 */
[----:B------:R0:W1:Y:S02]  /*183e0*/  SHFL.IDX P6, R14, R13, R12, R11 ;  /* 0x0000000c0d0e7389 */ /* 0x00006400000c000b */
[----:B01----:R-:W-:Y:S01]  /*183f0*/  ENDCOLLECTIVE ;  /* 0x000000000000791b */ /* 0x003fe20003800000 */
.L_x_1200:
        /* <DEDUP_REMOVED lines=12> */
.L_x_1201:
[----:B------:R-:W-:Y:S01]  /*184c0*/  @!PT LDS RZ, [RZ] ;  /* 0x00000000fffff984 */ /* 0x000fe20000000800 */
[----:B------:R-:W-:Y:S01]  /*184d0*/  @!PT LDS RZ, [RZ] ;  /* 0x00000000fffff984 */ /* 0x000fe20000000800 */
[----:B------:R-:W-:Y:S01]  /*184e0*/  @!PT LDS RZ, [RZ] ;  /* 0x00000000fffff984 */ /* 0x000fe20000000800 */
[----:B------:R0:W-:Y:S01]  /*184f0*/  LDGSTS.E.BYPASS.LTC128B.128 [R7+0x5400], desc[UR36][R2.64+0x80], !P0 ;  /* 0x0540008002077fae */ /* 0x0001e2000c101d64 */
[----:B------:R-:W-:-:S13]  /*18500*/  ISETP.LT.OR P0, PT, R8, 0x41, P1 ;  /* 0x000000410800780c */ /* 0x000fda0000f01670 */
[----:B------:R0:W-:Y:S01]  /*18510*/  LDGSTS.E.BYPASS.LTC128B.128 [R7+0x8400], desc[UR36][R2.64+0x100], !P0 ;  /* 0x0840010002077fae */ /* 0x0001e2000c101d64 */
[----:B------:R-:W-:Y:S05]  /*18520*/  BRA `(.L_x_1202) ;  /* 0xffffffc800747947 */ /* 0x000fea000383ffff */
.L_x_1116:
[----:B0-----:R0:W1:Y:S02]  /*18530*/  SYNCS.PHASECHK.TRANS64.TRYWAIT P0, [R4+URZ+0x30860], R3 ;  /* 0x03086003040075a7 */ /* 0x001064000800017f */
[----:B-1----:R-:W-:Y:S05]  /*18540*/  @!P0 NANOSLEEP.SYNCS 0x989680 ;  /* 0x009896800000895d */ /* 0x002fea0003900000 */
[----:B------:R-:W1:Y:S02]  /*18550*/  @!P0 SYNCS.PHASECHK.TRANS64 P0, [R4+URZ+0x30860], R3 ;  /* 0x03086003040085a7 */ /* 0x000e64000800007f */
[----:B-1----:R-:W-:Y:S05]  /*18560*/  @!P0 BRA `(.L_x_1116) ;  /* 0xfffffffc00f08947 */ /* 0x002fea000383ffff */
[----:B------:R-:W-:Y:S05]  /*18570*/  BRA `(.L_x_1203) ;  /* 0xffffffcc00947947 */ /* 0x000fea000383ffff */
.L_x_1117:
        /* <DEDUP_REMOVED lines=8> */
.L_x_1205:
[----:B------:R-:W-:Y:S05]  /*18600*/  BSYNC B0 ;  /* 0x0000000000007941 */ /* 0x000fea0003800000 */
.L_x_1204:
        /* <DEDUP_REMOVED lines=9> */
.L_x_1206:
[----:B------:R-:W-:Y:S02]  /*186a0*/  IMAD.MOV.U32 R13, RZ, RZ, R19 ;  /* 0x000000ffff0d7224 */ /* 0x000fe400078e0013 */
[----:B------:R-:W-:Y:S01]  /*186b0*/  IMAD.MOV.U32 R12, RZ, RZ, 0x1 ;  /* 0x00000001ff0c7424 */ /* 0x000fe200078e00ff */
[----:B------:R-:W-:-:S13]  /*186c0*/  IADD3 R2, P0, R14, R6, RZ ;  /* 0x000000060e027210 */ /* 0x000fda0007f1e0ff */
[----:B------:R-:W-:Y:S05]  /*186d0*/  WARPSYNC.COLLECTIVE R15, `(.L_x_1207) ;  /* 0x000000000f087348 */ /* 0x000fea0003c00000 */
[----:B------:R0:W1:Y:S02]  /*186e0*/  SHFL.IDX P6, R14, R13, R12, R11 ;  /* 0x0000000c0d0e7389 */ /* 0x00006400000c000b */
[----:B01----:R-:W-:Y:S01]  /*186f0*/  ENDCOLLECTIVE ;  /* 0x000000000000791b */ /* 0x003fe20003800000 */
.L_x_1207:
[----:B------:R-:W-:Y:S01]  /*18700*/  IMAD.X R3, RZ, RZ, R0, P0 ;  /* 0x000000ffff037224 */ /* 0x000fe200000e0600 */
[----:B------:R-:W-:Y:S01]  /*18710*/  ISETP.LT.OR P0, PT, R5, 0x1, P4 ;  /* 0x000000010500780c */ /* 0x000fe20002701670 */
[----:B------:R-:W-:Y:S02]  /*18720*/  IMAD R0, R8, 0x2, R17 ;  /* 0x0000000208007824 */ /* 0x000fe400078e0211 */
[----:B------:R-:W-:-:S10]  /*18730*/  IMAD.MOV.U32 R13, RZ, RZ, R18 ;  /* 0x000000ffff0d7224 */ /* 0x000fd400078e0012 */
        /* <DEDUP_REMOVED lines=9> */
.L_x_1208:
        /* <DEDUP_REMOVED lines=12> */
.L_x_1209:
        /* <DEDUP_REMOVED lines=12> */
.L_x_1210:
        /* <DEDUP_REMOVED lines=12> */
.L_x_1211:
        /* <DEDUP_REMOVED lines=12> */
.L_x_1212:
        /* <DEDUP_REMOVED lines=12> */
.L_x_1213:
        /* <DEDUP_REMOVED lines=12> */
.L_x_1214:
        /* <DEDUP_REMOVED lines=12> */
.L_x_1215:
        /* <DEDUP_REMOVED lines=12> */
.L_x_1216:
[----:B------:R-:W-:Y:S01]  /*18dd0*/  @!PT LDS RZ, [RZ] ;  /* 0x00000000fffff984 */ /* 0x000fe20000000800 */
[----:B------:R-:W-:Y:S01]  /*18de0*/  @!PT LDS RZ, [RZ] ;  /* 0x00000000fffff984 */ /* 0x000fe20000000800 */
[----:B------:R-:W-:Y:S01]  /*18df0*/  @!PT LDS RZ, [RZ] ;  /* 0x00000000fffff984 */ /* 0x000fe20000000800 */
[----:B------:R0:W-:Y:S01]  /*18e00*/  LDGSTS.E.BYPASS.LTC128B.128 [R0+0x5400], desc[UR36][R2.64+0x80], !P0 ;  /* 0x0540008002007fae */ /* 0x0001e2000c101d64 */
[----:B------:R-:W-:-:S13]  /*18e10*/  ISETP.LT.OR P0, PT, R5, 0x41, P1 ;  /* 0x000000410500780c */ /* 0x000fda0000f01670 */
[----:B------:R0:W-:Y:S01]  /*18e20*/  LDGSTS.E.BYPASS.LTC128B.128 [R0+0x8400], desc[UR36][R2.64+0x100], !P0 ;  /* 0x0840010002007fae */ /* 0x0001e2000c101d64 */
[----:B------:R-:W-:Y:S05]  /*18e30*/  BRA `(.L_x_1217) ;  /* 0xffffffc8005c7947 */ /* 0x000fea000383ffff */
.L_x_1122:
[----:B------:R-:W-:Y:S01]  /*18e40*/  BSSY B0, `(.L_x_1218) ;  /* 0x0000008000007945 */ /* 0x000fe20003800000 */
[----:B------:R-:W-:Y:S02]  /*18e50*/  IMAD.MOV.U32 R13, RZ, RZ, R34 ;  /* 0x000000ffff0d7224 */ /* 0x000fe400078e0022 */
[----:B------:R-:W-:Y:S02]  /*18e60*/  IMAD.MOV.U32 R12, RZ, RZ, RZ ;  /* 0x000000ffff0c7224 */ /* 0x000fe400078e00ff */
[----:B------:R-:W-:Y:S02]  /*18e70*/  IMAD.MOV.U32 R11, RZ, RZ, 0x1f ;  /* 0x0000001fff0b7424 */ /* 0x000fe400078e00ff */
[----:B------:R-:W-:-:S07]  /*18e80*/  IMAD.MOV.U32 R15, RZ, RZ, -0x1 ;  /* 0xffffffffff0f7424 */ /* 0x000fce00078e00ff */
[----:B-----5:R-:W-:Y:S05]  /*18e90*/  WARPSYNC.COLLECTIVE R15, `(.L_x_1219) ;  /* 0x000000000f087348 */ /* 0x020fea0003c00000 */
[----:B------:R0:W1:Y:S02]  /*18ea0*/  SHFL.IDX P6, R14, R13, R12, R11 ;  /* 0x0000000c0d0e7389 */ /* 0x00006400000c000b */
[----:B01---5:R-:W-:Y:S01]  /*18eb0*/  ENDCOLLECTIVE ;  /* 0x000000000000791b */ /* 0x023fe20003800000 */
.L_x_1219:
[----:B------:R-:W-:Y:S05]  /*18ec0*/  BSYNC B0 ;  /* 0x0000000000007941 */ /* 0x000fea0003800000 */
.L_x_1218:
[----:B------:R-:W-:Y:S05]  /*18ed0*/  BRA `(.L_x_1220) ;  /* 0xffffffc800e47947 */ /* 0x000fea000383ffff */
.L_x_1125:
[----:B-1----:R1:W2:Y:S02]  /*18ee0*/  SYNCS.PHASECHK.TRANS64.TRYWAIT P0, [R4+URZ+0x30820], R0 ;  /* 0x03082000040075a7 */ /* 0x0022a4000800017f */
[----:B--2---:R-:W-:Y:S05]  /*18ef0*/  @!P0 NANOSLEEP.SYNCS 0x989680 ;  /* 0x009896800000895d */ /* 0x004fea0003900000 */
[----:B------:R-:W2:Y:S02]  /*18f00*/  @!P0 SYNCS.PHASECHK.TRANS64 P0, [R4+URZ+0x30820], R0 ;  /* 0x03082000040085a7 */ /* 0x000ea4000800007f */
[----:B--2---:R-:W-:Y:S05]  /*18f10*/  @!P0 BRA `(.L_x_1125) ;  /* 0xfffffffc00f08947 */ /* 0x004fea000383ffff */
[----:B------:R-:W-:Y:S05]  /*18f20*/  BRA `(.L_x_1221) ;  /* 0xffffffcc002c7947 */ /* 0x000fea000383ffff */
.L_x_1126:
[----:B------:R-:W2:Y:S01]  /*18f30*/  S2R R2, SR_TID.X ;  /* 0x0000000000027919 */ /* 0x000ea20000002100 */
[----:B------:R-:W-:Y:S01]  /*18f40*/  BSSY B0, `(.L_x_1222) ;  /* 0x000000a000007945 */ /* 0x000fe20003800000 */
        /* <DEDUP_REMOVED lines=9> */
.L_x_1223:
[----:B------:R-:W-:Y:S05]  /*18fe0*/  BSYNC B0 ;  /* 0x0000000000007941 */ /* 0x000fea0003800000 */
.L_x_1222:
[----:B------:R-:W-:Y:S05]  /*18ff0*/  BRA `(.L_x_1224) ;  /* 0xffffffcc00147947 */ /* 0x000fea000383ffff */
.L_x_1129:
[----:B------:R-:W-:Y:S01]  /*19000*/  BSSY B1, `(.L_x_1225) ;  /* 0x0000006000017945 */ /* 0x000fe20003800000 */
[----:B------:R-:W-:-:S07]  /*19010*/  IMAD.MOV.U32 R15, RZ, RZ, -0x1 ;  /* 0xffffffffff0f7424 */ /* 0x000fce00078e00ff */
[----:B01---5:R-:W-:Y:S05]  /*19020*/  WARPSYNC.COLLECTIVE R15, `(.L_x_1226) ;  /* 0x000000000f0c7348 */ /* 0x023fea0003c00000 */
[----:B------:R-:W-:Y:S02]  /*19030*/  ELECT P6, UR62, PT ;  /* 0x00000000003e782f */ /* 0x000fe400038c0000 */
[----:B------:R-:W-:Y:S01]  /*19040*/  MOV R14, UR62 ;  /* 0x0000003e000e7c02 */ /* 0x000fe20008000f00 */
[----:B01---5:R-:W-:Y:S10]  /*19050*/  ENDCOLLECTIVE ;  /* 0x000000000000791b */ /* 0x023ff40003800000 */
.L_x_1226:
[----:B------:R-:W-:Y:S05]  /*19060*/  BSYNC B1 ;  /* 0x0000000000017941 */ /* 0x000fea0003800000 */
.L_x_1225:
[----:B------:R-:W-:Y:S05]  /*19070*/  BRA `(.L_x_1227) ;  /* 0xffffffcc000c7947 */ /* 0x000fea000383ffff */
.L_x_1131:
[----:B-1----:R1:W2:Y:S02]  /*19080*/  SYNCS.PHASECHK.TRANS64.TRYWAIT P1, [R5+URZ+0x30840], R0 ;  /* 0x03084000050075a7 */ /* 0x0022a4000802017f */
[----:B--2---:R-:W-:Y:S05]  /*19090*/  @!P1 NANOSLEEP.SYNCS 0x989680 ;  /* 0x009896800000995d */ /* 0x004fea0003900000 */
[----:B------:R-:W2:Y:S02]  /*190a0*/  @!P1 SYNCS.PHASECHK.TRANS64 P1, [R5+URZ+0x30840], R0 ;  /* 0x03084000050095a7 */ /* 0x000ea4000802007f */
[----:B--2---:R-:W-:Y:S05]  /*190b0*/  @!P1 BRA `(.L_x_1131) ;  /* 0xfffffffc00f09947 */ /* 0x004fea000383ffff */
[----:B------:R-:W-:Y:S05]  /*190c0*/  BRA `(.L_x_1228) ;  /* 0xffffffcc00347947 */ /* 0x000fea000383ffff */
.L_x_1133:
[----:B--2---:R2:W3:Y:S02]  /*190d0*/  SYNCS.PHASECHK.TRANS64.TRYWAIT P1, [R23+URZ+0x30840], R2 ;  /* 0x03084002170075a7 */ /* 0x0044e4000802017f */
[----:B---3--:R-:W-:Y:S05]  /*190e0*/  @!P1 NANOSLEEP.SYNCS 0x989680 ;  /* 0x009896800000995d */ /* 0x008fea0003900000 */
[----:B------:R-:W3:Y:S02]  /*190f0*/  @!P1 SYNCS.PHASECHK.TRANS64 P1, [R23+URZ+0x30840], R2 ;  /* 0x03084002170095a7 */ /* 0x000ee4000802007f */
[----:B---3--:R-:W-:Y:S05]  /*19100*/  @!P1 BRA `(.L_x_1133) ;  /* 0xfffffffc00f09947 */ /* 0x008fea000383ffff */
[----:B------:R-:W-:Y:S05]  /*19110*/  BRA `(.L_x_1229) ;  /* 0xffffffcc00407947 */ /* 0x000fea000383ffff */
.L_x_1135:
[----:B---3--:R3:W4:Y:S02]  /*19120*/  SYNCS.PHASECHK.TRANS64.TRYWAIT P1, [R5+URZ+0x30860], R0 ;  /* 0x03086000050075a7 */ /* 0x008724000802017f */
[----:B----4-:R-:W-:Y:S05]  /*19130*/  @!P1 NANOSLEEP.SYNCS 0x989680 ;  /* 0x009896800000995d */ /* 0x010fea0003900000 */
[----:B------:R-:W4:Y:S02]  /*19140*/  @!P1 SYNCS.PHASECHK.TRANS64 P1, [R5+URZ+0x30860], R0 ;  /* 0x03086000050095a7 */ /* 0x000f24000802007f */
[----:B----4-:R-:W-:Y:S05]  /*19150*/  @!P1 BRA `(.L_x_1135) ;  /* 0xfffffffc00f09947 */ /* 0x010fea000383ffff */
[----:B------:R-:W-:Y:S05]  /*19160*/  BRA `(.L_x_1230) ;  /* 0xffffffcc003c7947 */ /* 0x000fea000383ffff */
.L_x_1231:
        /* <DEDUP_REMOVED lines=9> */
.L_x_3223:


//--------------------- .text._ZN7cutlass13device_kernelIN5flash11enable_sm90INS1_16FlashAttnFwdSm90INS1_25CollectiveMainloopFwdSm90ILi2EN4cute5tupleIJNS5_1CILi1EEES8_S8_EEENS6_IJNS7_ILi128EEENS7_ILi96EEENS7_ILi192EEEEEELi192ENS_10bfloat16_tEfNS_4arch4Sm90ELb0ELb1ELb1ELb1ELb1ELb0ELb0ELb1ELb1ELb1ELb0ELb0EEENS1_21CollectiveEpilogueFwdINS6_IJSA_SC_SB_EEES9_SE_SG_Li256ELb1ELb1ELb0ELb0EEENS1_36VarlenDynamicPersistentTileSchedulerILi128ELi96ELi256ELi128ELb0ELb1ELb1ELb1ELb0ELb1EEEEEEEEEvNT_6ParamsE --------------------------
	.section	.text._ZN7cutlass13device_kernelIN5flash11enable_sm90INS1_16FlashAttnFwdSm90INS1_25CollectiveMainloopFwdSm90ILi2EN4cute5tupleIJNS5_1CILi1EEES8_S8_EEENS6_IJNS7_ILi128EEENS7_ILi96EEENS7_ILi192EEEEEELi192ENS_10bfloat16_tEfNS_4arch4Sm90ELb0ELb1ELb1ELb1ELb1ELb0ELb0ELb1ELb1ELb1ELb0ELb0EEENS1_21CollectiveEpilogueFwdINS6_IJSA_SC_SB_EEES9_SE_SG_Li256ELb1ELb1ELb0ELb0EEENS1_36VarlenDynamicPersistentTileSchedulerILi128ELi96ELi256ELi128ELb0ELb1ELb1ELb1ELb0ELb1EEEEEEEEEvNT_6ParamsE,"ax",@progbits
	.align	128
.text._ZN7cutlass13device_kernelIN5flash11enable_sm90INS1_16FlashAttnFwdSm90INS1_25CollectiveMainloopFwdSm90ILi2EN4cute5tupleIJNS5_1CILi1EEES8_S8_EEENS6_IJNS7_ILi128EEENS7_ILi96EEENS7_ILi192EEEEEELi192ENS_10bfloat16_tEfNS_4arch4Sm90ELb0ELb1ELb1ELb1ELb1ELb0ELb0ELb1ELb1ELb1ELb0ELb0EEENS1_21CollectiveEpilogueFwdINS6_IJSA_SC_SB_EEES9_SE_SG_Li256ELb1ELb1ELb0ELb0EEENS1_36VarlenDynamicPersistentTileSchedulerILi128ELi96ELi256ELi128ELb0ELb1ELb1ELb1ELb0ELb1EEEEEEEEEvNT_6ParamsE:
        .type           _ZN7cutlass13device_kernelIN5flash11enable_sm90INS1_16FlashAttnFwdSm90INS1_25CollectiveMainloopFwdSm90ILi2EN4cute5tupleIJNS5_1CILi1EEES8_S8_EEENS6_IJNS7_ILi128EEENS7_ILi96EEENS7_ILi192EEEEEELi192ENS_10bfloat16_tEfNS_4arch4Sm90ELb0ELb1ELb1ELb1ELb1ELb0ELb0ELb1ELb1ELb1ELb0ELb0EEENS1_21CollectiveEpilogueFwdINS6_IJSA_SC_SB_EEES9_SE_SG_Li256ELb1ELb1ELb0ELb0EEENS1_36VarlenDynamicPersistentTileSchedulerILi128ELi96ELi256ELi128ELb0ELb1ELb1ELb1ELb0ELb1EEEEEEEEEvNT_6ParamsE,@function
        .size           _ZN7cutlass13device_kernelIN5flash11enable_sm90INS1_16FlashAttnFwdSm90INS1_25CollectiveMainloopFwdSm90ILi2EN4cute5tupleIJNS5_1CILi1EEES8_S8_EEENS6_IJNS7_ILi128EEENS7_ILi96EEENS7_ILi192EEEEEELi192ENS_10bfloat16_tEfNS_4arch4Sm90ELb0ELb1ELb1ELb1ELb1ELb0ELb0ELb1ELb1ELb1ELb0ELb0EEENS1_21CollectiveEpilogueFwdINS6_IJSA_SC_SB_EEES9_SE_SG_Li256ELb1ELb1ELb0ELb0EEENS1_36VarlenDynamicPersistentTileSchedulerILi128ELi96ELi256ELi128ELb0ELb1ELb1ELb1ELb0ELb1EEEEEEEEEvNT_6ParamsE,(.L_x_3224 - _ZN7cutlass13device_kernelIN5flash11enable_sm90INS1_16FlashAttnFwdSm90INS1_25CollectiveMainloopFwdSm90ILi2EN4cute5tupleIJNS5_1CILi1EEES8_S8_EEENS6_IJNS7_ILi128EEENS7_ILi96EEENS7_ILi192EEEEEELi192ENS_10bfloat16_tEfNS_4arch4Sm90ELb0ELb1ELb1ELb1ELb1ELb0ELb0ELb1ELb1ELb1ELb0ELb0EEENS1_21CollectiveEpilogueFwdINS6_IJSA_SC_SB_EEES9_SE_SG_Li256ELb1ELb1ELb0ELb0EEENS1_36VarlenDynamicPersistentTileSchedulerILi128ELi96ELi256ELi128ELb0ELb1ELb1ELb1ELb0ELb1EEEEEEEEEvNT_6ParamsE)
        .other          _ZN7cutlass13device_kernelIN5flash11enable_sm90INS1_16FlashAttnFwdSm90INS1_25CollectiveMainloopFwdSm90ILi2EN4cute5tupleIJNS5_1CILi1EEES8_S8_EEENS6_IJNS7_ILi128EEENS7_ILi96EEENS7_ILi192EEEEEELi192ENS_10bfloat16_tEfNS_4arch4Sm90ELb0ELb1ELb1ELb1ELb1ELb0ELb0ELb1ELb1ELb1ELb0ELb0EEENS1_21CollectiveEpilogueFwdINS6_IJSA_SC_SB_EEES9_SE_SG_Li256ELb1ELb1ELb0ELb0EEENS1_36VarlenDynamicPersistentTileSchedulerILi128ELi96ELi256ELi128ELb0ELb1ELb1ELb1ELb0ELb1EEEEEEEEEvNT_6ParamsE,@"STO_CUDA_ENTRY STV_DEFAULT"
_ZN7cutlass13device_kernelIN5flash11enable_sm90INS1_16FlashAttnFwdSm90INS1_25CollectiveMainloopFwdSm90ILi2EN4cute5tupleIJNS5_1CILi1EEES8_S8_EEENS6_IJNS7_ILi128EEENS7_ILi96EEENS7_ILi192EEEEEELi192ENS_10bfloat16_tEfNS_4arch4Sm90ELb0ELb1ELb1ELb1ELb1ELb0ELb0ELb1ELb1ELb1ELb0ELb0EEENS1_21CollectiveEpilogueFwdINS6_IJSA_SC_SB_EEES9_SE_SG_Li256ELb1ELb1ELb0ELb0EEENS1_36VarlenDynamicPersistentTileSchedulerILi128ELi96ELi256ELi128ELb0ELb1ELb1ELb1ELb0ELb1EEEEEEEEEvNT_6ParamsE:
        /* <DEDUP_REMOVED lines=45> */
.L_x_1232:
        /* <DEDUP_REMOVED lines=22> */
.L_x_1233:
        /* <DEDUP_REMOVED lines=18> */
.L_x_1234:
        /* <DEDUP_REMOVED lines=22> */
.L_x_1235:
        /* <DEDUP_REMOVED lines=22> */
.L_x_1236:
[----:B------:R-:W-:Y:S01]  /*0810*/  ISETP.NE.AND P0, PT, R3, RZ, PT ;  /* 0x000000ff0300720c */ /* 0x000fe20003f05270 */
[----:B------:R-:W-:Y:S01]  /*0820*/  IMAD.MOV.U32 R3, RZ, RZ, 0x1 ;  /* 0x00000001ff037424 */ /* 0x000fe200078e00ff */
[----:B------:R-:W-:Y:S01]  /*0830*/  NOP ;  /* 0x0000000000007918 */ /* 0x000fe20000000000 */
[----:B------:R-:W-:-:S03]  /*0840*/  ULDC.64 UR36, c[0x0][0x208] ;  /* 0x0000820000247ab9 */ /* 0x000fc60000000a00 */
[----:B------:R-:W-:-:S05]  /*0850*/  SEL R3, R3, 0x2, !P0 ;  /* 0x0000000203037807 */ /* 0x000fca0004000000 */
[----:B------:R0:W-:Y:S02]  /*0860*/  STL [R1+0x10], R3 ;  /* 0x0000100301007387 */ /* 0x0001e40000100800 */
[----:B01234-:R-:W-:Y:S06]  /*0870*/  BAR.SYNC.DEFER_BLOCKING 0x0 ;  /* 0x0000000000007b1d */ /* 0x01ffec0000010000 */
[----:B------:R-:W-:Y:S05]  /*0880*/  @!P0 BRA `(.L_x_1237) ;  /* 0x0000011000288947 */ /* 0x000fea0003800000 */
.L_x_1238:
[----:B------:R-:W-:-:S08]  /*0890*/  NOP ;  /* 0x0000000000007918 */ /* 0x000fd00000000000 */
[----:B------:R-:W0:Y:S02]  /*08a0*/  USETMAXREG.TRY_ALLOC.CTAPOOL UP0, 0xe8 ;  /* 0x000000e8000079c8 */ /* 0x000e240008000600 */
[----:B0-----:R-:W-:-:S13]  /*08b0*/  PLOP3.LUT P0, PT, PT, PT, UP0, 0x80, 0x0 ;  /* 0x000000000000781c */ /* 0x001fda0003f0f008 */
[----:B------:R-:W-:Y:S05]  /*08c0*/  @!P0 BRA `(.L_x_1238) ;  /* 0xfffffffc00f08947 */ /* 0x000fea000383ffff */
[----:B------:R-:W0:Y:S08]  /*08d0*/  S2UR UR5, SR_CgaCtaId ;  /* 0x00000000000579c3 */ /* 0x000e300000008800 */
[----:B------:R-:W-:Y:S06]  /*08e0*/  BAR.ARV 0x8, 0x180 ;  /* 0x0206000000007b1d */ /* 0x000fec0000002000 */
[----:B------:R-:W-:-:S02]  /*08f0*/  UMOV UR4, 0x400 ;  /* 0x0000040000047882 */ /* 0x000fc40000000000 */
[----:B------:R-:W-:Y:S01]  /*0900*/  BAR.SYNC.DEFER_BLOCKING 0x5, 0x180 ;  /* 0x0146000000007b1d */ /* 0x000fe20000010000 */
[----:B0-----:R-:W-:-:S09]  /*0910*/  ULEA UR4, UR5, UR4, 0x18 ;  /* 0x0000000405047291 */ /* 0x001fd2000f8ec03f */
[----:B------:R-:W0:Y:S01]  /*0920*/  LDS.128 R40, [UR4+0x308d0] ;  /* 0x0308d004ff287984 */ /* 0x000e220008000c00 */
[----:B------:R-:W-:Y:S01]  /*0930*/  ULDC UR4, c[0x0][0xc3c] ;  /* 0x00030f0000047ab9 */ /* 0x000fe20000000800 */
[----:B------:R-:W-:Y:S06]  /*0940*/  BAR.ARV 0x4, 0x180 ;  /* 0x0106000000007b1d */ /* 0x000fec0000002000 */
[----:B0-----:R-:W-:-:S13]  /*0950*/  ISETP.GE.AND P0, PT, R43, UR4, PT ;  /* 0x000000042b007c0c */ /* 0x001fda000bf06270 */
[----:B------:R-:W-:Y:S05]  /*0960*/  @P0 EXIT ;  /* 0x000000000000094d */ /* 0x000fea0003800000 */
[----:B------:R-:W2:Y:S01]  /*0970*/  LDL.LU R10, [R1+0x10] ;  /* 0x00001000010a7983 */ /* 0x000ea20000300800 */
[----:B------:R-:W-:Y:S01]  /*0980*/  VIADD R210, R0, 0xffffff80 ;  /* 0xffffff8000d27836 */ /* 0x000fe20000000000 */
[----:B------:R-:W-:Y:S01]  /*0990*/  UMOV UR39, URZ ;  /* 0x0000003f00277c82 */ /* 0x000fe20008000000 */
[----:B------:R-:W-:Y:S01]  /*09a0*/  IMAD.MOV.U32 R201, RZ, RZ, RZ ;  /* 0x000000ffffc97224 */ /* 0x000fe200078e00ff */
[----:B------:R-:W-:Y:S02]  /*09b0*/  UMOV UR38, URZ ;  /* 0x0000003f00267c82 */ /* 0x000fe40008000000 */
[----:B------:R-:W-:-:S04]  /*09c0*/  SHF.R.S32.HI R3, RZ, 0x1f, R210 ;  /* 0x0000001fff037819 */ /* 0x000fc800000114d2 */
[CC--:B------:R-:W-:Y:S02]  /*09d0*/  LEA.HI R5, R3.reuse, R210.reuse, RZ, 0x7 ;  /* 0x000000d203057211 */ /* 0x0c0fe400078f38ff */
[-C--:B------:R-:W-:Y:S02]  /*09e0*/  LEA.HI R0, R3, R210.reuse, RZ, 0x4 ;  /* 0x000000d203007211 */ /* 0x080fe400078f20ff */
[----:B------:R-:W-:Y:S02]  /*09f0*/  LOP3.LUT R7, R5, 0xffffff80, RZ, 0xc0, !PT ;  /* 0xffffff8005077812 */ /* 0x000fe400078ec0ff */
[----:B------:R-:W-:Y:S02]  /*0a00*/  SHF.R.S32.HI R9, RZ, 0x4, R0 ;  /* 0x00000004ff097819 */ /* 0x000fe40000011400 */
[----:B------:R-:W-:Y:S01]  /*0a10*/  LEA.HI R2, R3, R210, RZ, 0x5 ;  /* 0x000000d203027211 */ /* 0x000fe200078f28ff */
[----:B------:R-:W-:Y:S01]  /*0a20*/  IMAD.IADD R202, R210, 0x1, -R7 ;  /* 0x00000001d2ca7824 */ /* 0x000fe200078e0a07 */
[----:B------:R-:W-:-:S02]  /*0a30*/  LOP3.LUT R7, R0, 0x3fffff0, RZ, 0xc0, !PT ;  /* 0x03fffff000077812 */ /* 0x000fc400078ec0ff */
[----:B------:R-:W-:Y:S01]  /*0a40*/  LEA.HI R0, R0, R9, RZ, 0x1 ;  /* 0x0000000900007211 */ /* 0x000fe200078f08ff */
[----:B------:R-:W-:Y:S01]  /*0a50*/  IMAD.SHL.U32 R2, R2, 0x20, RZ ;  /* 0x0000002002027824 */ /* 0x000fe200078e00ff */
[----:B------:R-:W-:Y:S01]  /*0a60*/  SHF.R.S32.HI R11, RZ, 0x1f, R202 ;  /* 0x0000001fff0b7819 */ /* 0x000fe200000114ca */
[----:B------:R-:W-:Y:S01]  /*0a70*/  IMAD.IADD R7, R210, 0x1, -R7 ;  /* 0x00000001d2077824 */ /* 0x000fe200078e0a07 */
[----:B------:R-:W-:Y:S02]  /*0a80*/  LOP3.LUT R0, R0, 0x1ffffffe, RZ, 0xc0, !PT ;  /* 0x1ffffffe00007812 */ /* 0x000fe400078ec0ff */
[----:B------:R-:W-:Y:S02]  /*0a90*/  LEA.HI R4, R11, R202, RZ, 0x2 ;  /* 0x000000ca0b047211 */ /* 0x000fe400078f10ff */
[----:B------:R-:W-:Y:S01]  /*0aa0*/  LEA.HI R8, R3, R210, RZ, 0x2 ;  /* 0x000000d203087211 */ /* 0x000fe200078f10ff */
[----:B------:R-:W-:Y:S01]  /*0ab0*/  IMAD.IADD R0, R9, 0x1, -R0 ;  /* 0x0000000109007824 */ /* 0x000fe200078e0a00 */
[----:B------:R-:W-:-:S02]  /*0ac0*/  SHF.R.S32.HI R6, RZ, 0x2, R4 ;  /* 0x00000002ff067819 */ /* 0x000fc40000011404 */
[----:B------:R-:W-:Y:S02]  /*0ad0*/  SHF.R.S32.HI R13, RZ, 0x1f, R4 ;  /* 0x0000001fff0d7819 */ /* 0x000fe40000011404 */
[----:B------:R-:W-:Y:S02]  /*0ae0*/  LOP3.LUT R9, R8, 0xfffffffc, RZ, 0xc0, !PT ;  /* 0xfffffffc08097812 */ /* 0x000fe400078ec0ff */
[----:B------:R-:W-:Y:S02]  /*0af0*/  LEA.HI R3, R3, R210, RZ, 0x3 ;  /* 0x000000d203037211 */ /* 0x000fe400078f18ff */
[----:B------:R-:W-:Y:S01]  /*0b00*/  LEA.HI R13, R13, R6, RZ, 0x3 ;  /* 0x000000060d0d7211 */ /* 0x000fe200078f18ff */
[----:B------:R-:W-:Y:S01]  /*0b10*/  IMAD.IADD R9, R210, 0x1, -R9 ;  /* 0x00000001d2097824 */ /* 0x000fe200078e0a09 */
[----:B------:R-:W-:Y:S02]  /*0b20*/  SHF.R.S32.HI R204, RZ, 0x7, R5 ;  /* 0x00000007ffcc7819 */ /* 0x000fe40000011405 */
[----:B------:R-:W-:-:S02]  /*0b30*/  LOP3.LUT R2, R2, 0xfffffc00, RZ, 0xc0, !PT ;  /* 0xfffffc0002027812 */ /* 0x000fc400078ec0ff */
[----:B------:R-:W-:Y:S02]  /*0b40*/  LOP3.LUT R197, R3, 0xfffffff8, RZ, 0xc0, !PT ;  /* 0xfffffff803c57812 */ /* 0x000fe400078ec0ff */
[----:B------:R-:W-:Y:S01]  /*0b50*/  LOP3.LUT R13, R13, 0xfffffff8, RZ, 0xc0, !PT ;  /* 0xfffffff80d0d7812 */ /* 0x000fe200078ec0ff */
[----:B------:R-:W-:Y:S01]  /*0b60*/  IMAD R7, R7, 0x40, R2 ;  /* 0x0000004007077824 */ /* 0x000fe200078e0202 */
[----:B------:R-:W-:Y:S01]  /*0b70*/  LEA.HI R11, R11, R202, RZ, 0x5 ;  /* 0x000000ca0b0b7211 */ /* 0x000fe200078f28ff */
[----:B------:R-:W-:Y:S01]  /*0b80*/  IMAD.IADD R197, R210, 0x1, -R197 ;  /* 0x00000001d2c57824 */ /* 0x000fe200078e0ac5 */
[----:B------:R-:W-:Y:S01]  /*0b90*/  LEA.HI R5, R5, R204, RZ, 0x1 ;  /* 0x000000cc05057211 */ /* 0x000fe200078f08ff */
[----:B------:R-:W-:Y:S01]  /*0ba0*/  IMAD.IADD R6, R6, 0x1, -R13 ;  /* 0x0000000106067824 */ /* 0x000fe200078e0a0d */
[----:B------:R-:W-:Y:S01]  /*0bb0*/  SHF.R.S32.HI R11, RZ, 0x5, R11 ;  /* 0x00000005ff0b7819 */ /* 0x000fe2000001140b */
[----:B------:R-:W-:Y:S01]  /*0bc0*/  IMAD.SHL.U32 R193, R197, 0x8, RZ ;  /* 0x00000008c5c17824 */ /* 0x000fe200078e00ff */
[----:B------:R-:W-:Y:S01]  /*0bd0*/  LEA.HI R2, R9, R9, RZ, 0x1 ;  /* 0x0000000909027211 */ /* 0x000fe200078f08ff */
[----:B------:R-:W-:Y:S01]  /*0be0*/  IMAD R206, R0, 0x8, R7 ;  /* 0x0000000800ce7824 */ /* 0x000fe200078e0207 */
[----:B------:R-:W-:Y:S01]  /*0bf0*/  LOP3.LUT R5, R5, 0x3fffffe, RZ, 0xc0, !PT ;  /* 0x03fffffe05057812 */ /* 0x000fe200078ec0ff */
[----:B------:R-:W-:Y:S01]  /*0c00*/  IMAD R6, R11, 0x10, R6 ;  /* 0x000000100b067824 */ /* 0x000fe200078e0206 */
[----:B------:R-:W-:Y:S01]  /*0c10*/  LOP3.LUT R2, R2, 0x1ffffffe, RZ, 0xc0, !PT ;  /* 0x1ffffffe02027812 */ /* 0x000fe200078ec0ff */
[C---:B------:R-:W-:Y:S01]  /*0c20*/  VIADD R195, R193.reuse, 0x40 ;  /* 0x00000040c1c37836 */ /* 0x040fe20000000000 */
[----:B------:R-:W-:Y:S01]  /*0c30*/  LOP3.LUT R23, R4, 0x7ffffffc, RZ, 0xc0, !PT ;  /* 0x7ffffffc04177812 */ /* 0x000fe200078ec0ff */
[----:B------:R-:W-:Y:S01]  /*0c40*/  IMAD.IADD R5, R204, 0x1, -R5 ;  /* 0x00000001cc057824 */ /* 0x000fe200078e0a05 */
[----:B------:R-:W-:Y:S01]  /*0c50*/  SHF.R.S32.HI R200, RZ, 0x3, R3 ;  /* 0x00000003ffc87819 */ /* 0x000fe20000011403 */
[----:B------:R-:W-:Y:S01]  /*0c60*/  VIADD R196, R193, 0x80 ;  /* 0x00000080c1c47836 */ /* 0x000fe20000000000 */
[----:B------:R-:W-:Y:S01]  /*0c70*/  SHF.R.S32.HI R209, RZ, 0x1f, R193 ;  /* 0x0000001fffd17819 */ /* 0x000fe200000114c1 */
[----:B------:R-:W-:Y:S01]  /*0c80*/  IMAD.IADD R2, R9, 0x1, -R2 ;  /* 0x0000000109027824 */ /* 0x000fe200078e0a02 */
[----:B------:R-:W-:Y:S01]  /*0c90*/  SHF.R.S32.HI R208, RZ, 0x1f, R195 ;  /* 0x0000001fffd07819 */ /* 0x000fe200000114c3 */
[----:B------:R-:W-:Y:S01]  /*0ca0*/  IMAD R205, R5, 0x40, R6 ;  /* 0x0000004005cd7824 */ /* 0x000fe200078e0206 */
[----:B------:R-:W-:Y:S01]  /*0cb0*/  SHF.R.S32.HI R207, RZ, 0x1f, R196 ;  /* 0x0000001fffcf7819 */ /* 0x000fe200000114c4 */
[----:B------:R-:W-:-:S02]  /*0cc0*/  IMAD.IADD R23, R202, 0x1, -R23 ;  /* 0x00000001ca177824 */ /* 0x000fc400078e0a17 */
[----:B------:R-:W-:Y:S01]  /*0cd0*/  IMAD R192, R2, 0x8, R205 ;  /* 0x0000000802c07824 */ /* 0x000fe200078e02cd */
[----:B--2---:R-:W-:-:S07]  /*0ce0*/  LOP3.LUT R19, R10, 0x1, RZ, 0xfc, !PT ;  /* 0x000000010a137812 */ /* 0x004fce00078efcff */
.L_x_1346:
[----:B0-----:R-:W0:Y:S01]  /*0cf0*/  LDC.64 R2, c[0x0][0xa28] ;  /* 0x00028a00ff027b82 */ /* 0x001e220000000a00 */
[----:B------:R-:W-:Y:S01]  /*0d00*/  IMAD.MOV.U32 R0, RZ, RZ, RZ ;  /* 0x000000ffff007224 */ /* 0x000fe200078e00ff */
[----:B------:R-:W-:Y:S01]  /*0d10*/  ULDC.64 UR4, c[0x0][0x418] ;  /* 0x0001060000047ab9 */ /* 0x000fe20000000a00 */
[----:B------:R-:W-:-:S05]  /*0d20*/  ULDC.64 UR6, c[0x0][0xa20] ;  /* 0x0002880000067ab9 */ /* 0x000fca0000000a00 */
[----:B--234-:R-:W1:Y:S01]  /*0d30*/  LDC.64 R4, c[0x0][0xa18] ;  /* 0x00028600ff047b82 */ /* 0x01ce620000000a00 */
[----:B0-----:R-:W-:-:S04]  /*0d40*/  ISETP.NE.U32.AND P0, PT, R2, RZ, PT ;  /* 0x000000ff0200720c */ /* 0x001fc80003f05070 */
[----:B------:R-:W-:Y:S02]  /*0d50*/  ISETP.NE.AND.EX P0, PT, R3, RZ, PT, P0 ;  /* 0x000000ff0300720c */ /* 0x000fe40003f05300 */
[----:B-1----:R-:W-:-:S04]  /*0d60*/  ISETP.NE.U32.AND P1, PT, R4, RZ, PT ;  /* 0x000000ff0400720c */ /* 0x002fc80003f25070 */
[----:B------:R-:W-:-:S07]  /*0d70*/  ISETP.NE.AND.EX P1, PT, R5, RZ, PT, P1 ;  /* 0x000000ff0500720c */ /* 0x000fce0003f25310 */
[----:B------:R-:W0:Y:S08]  /*0d80*/  @P0 LDC.64 R2, c[0x0][0xa28] ;  /* 0x00028a00ff020b82 */ /* 0x000e300000000a00 */
[----:B------:R-:W1:Y:S01]  /*0d90*/  @P1 LDC.64 R4, c[0x0][0xa18] ;  /* 0x00028600ff041b82 */ /* 0x000e620000000a00 */
[----:B0-----:R-:W-:-:S05]  /*0da0*/  @P0 IMAD.WIDE R2, R43, 0x4, R2 ;  /* 0x000000042b020825 */ /* 0x001fca00078e0202 */
[----:B------:R0:W5:Y:S01]  /*0db0*/  @P0 LDG.E R0, desc[UR36][R2.64] ;  /* 0x0000002402000981 */ /* 0x000162000c1e1900 */
[----:B-1----:R-:W-:-:S05]  /*0dc0*/  @P1 IMAD.WIDE R4, R43, 0x4, R4 ;  /* 0x000000042b041825 */ /* 0x002fca00078e0204 */
[----:B------:R0:W5:Y:S01]  /*0dd0*/  @P1 LDG.E R18, desc[UR36][R4.64] ;  /* 0x0000002404121981 */ /* 0x000162000c1e1900 */
[----:B------:R-:W-:Y:S01]  /*0de0*/  UISETP.NE.U32.AND UP0, UPT, UR4, URZ, UPT ;  /* 0x0000003f0400728c */ /* 0x000fe2000bf05070 */
[----:B------:R-:W-:Y:S01]  /*0df0*/  ISETP.NE.U32.AND P2, PT, RZ, UR6, PT ;  /* 0x00000006ff007c0c */ /* 0x000fe2000bf45070 */
[----:B------:R-:W-:Y:S01]  /*0e00*/  IMAD.MOV.U32 R198, RZ, RZ, R42 ;  /* 0x000000ffffc67224 */ /* 0x000fe200078e002a */
[----:B------:R-:W-:Y:S01]  /*0e10*/  ULDC UR4, c[0x0][0x424] ;  /* 0x0001090000047ab9 */ /* 0x000fe20000000800 */
[----:B------:R-:W-:Y:S01]  /*0e20*/  UISETP.NE.AND.EX UP0, UPT, UR5, URZ, UPT, UP0 ;  /* 0x0000003f0500728c */ /* 0x000fe2000bf05300 */
[----:B------:R-:W-:Y:S02]  /*0e30*/  ISETP.NE.AND.EX P2, PT, RZ, UR7, PT, P2 ;  /* 0x00000007ff007c0c */ /* 0x000fe4000bf45320 */
[----:B------:R-:W-:Y:S01]  /*0e40*/  ULDC UR5, c[0x0][0x2f0] ;  /* 0x0000bc0000057ab9 */ /* 0x000fe20000000800 */
[----:B------:R-:W-:-:S04]  /*0e50*/  USEL UR4, UR4, 0x1, UP0 ;  /* 0x0000000104047887 */ /* 0x000fc80008000000 */
[----:B------:R-:W-:Y:S01]  /*0e60*/  UIMAD UR4, UR4, UR5, URZ ;  /* 0x00000005040472a4 */ /* 0x000fe2000f8e023f */
[----:B0-----:R-:W-:Y:S11]  /*0e70*/  @P1 BRA `(.L_x_1239) ;  /* 0x0000000000281947 */ /* 0x001ff60003800000 */
[----:B------:R-:W-:Y:S01]  /*0e80*/  ULDC.64 UR6, c[0x0][0xa00] ;  /* 0x0002800000067ab9 */ /* 0x000fe20000000a00 */
[----:B-----5:R-:W0:Y:S01]  /*0e90*/  LDC R18, c[0x0][0x288] ;  /* 0x0000a200ff127b82 */ /* 0x020e220000000800 */
[----:B------:R-:W-:-:S04]  /*0ea0*/  ISETP.NE.U32.AND P0, PT, RZ, UR6, PT ;  /* 0x00000006ff007c0c */ /* 0x000fc8000bf05070 */
[----:B------:R-:W-:-:S13]  /*0eb0*/  ISETP.NE.AND.EX P0, PT, RZ, UR7, PT, P0 ;  /* 0x00000007ff007c0c */ /* 0x000fda000bf05300 */
[----:B------:R-:W-:Y:S05]  /*0ec0*/  @!P0 BRA `(.L_x_1239) ;  /* 0x0000000000148947 */ /* 0x000fea0003800000 */
[----:B------:R-:W1:Y:S02]  /*0ed0*/  LDC.64 R2, c[0x0][0xa00] ;  /* 0x00028000ff027b82 */ /* 0x000e640000000a00 */
[----:B-1----:R-:W-:-:S05]  /*0ee0*/  IMAD.WIDE R2, R43, 0x4, R2 ;  /* 0x000000042b027825 */ /* 0x002fca00078e0202 */
[----:B0-----:R-:W2:Y:S04]  /*0ef0*/  LDG.E R18, desc[UR36][R2.64] ;  /* 0x0000002402127981 */ /* 0x001ea8000c1e1900 */
[----:B------:R-:W2:Y:S02]  /*0f00*/  LDG.E R5, desc[UR36][R2.64+0x4] ;  /* 0x0000042402057981 */ /* 0x000ea4000c1e1900 */
[----:B--2---:R-:W-:-:S07]  /*0f10*/  IMAD.IADD R18, R5, 0x1, -R18 ;  /* 0x0000000105127824 */ /* 0x004fce00078e0a12 */
.L_x_1239:
[----:B------:R-:W-:Y:S02]  /*0f20*/  IMAD.U32 R17, RZ, RZ, UR4 ;  /* 0x00000004ff117e24 */ /* 0x000fe4000f8e00ff */
[----:B------:R-:W-:Y:S01]  /*0f30*/  IMAD.MOV.U32 R199, RZ, RZ, R43 ;  /* 0x000000ffffc77224 */ /* 0x000fe200078e002b */
[----:B------:R-:W-:Y:S06]  /*0f40*/  @!P2 BRA `(.L_x_1240) ;  /* 0x000000000010a947 */ /* 0x000fec0003800000 */
[----:B------:R-:W1:Y:S02]  /*0f50*/  LDC.64 R2, c[0x0][0xa20] ;  /* 0x00028800ff027b82 */ /* 0x000e640000000a00 */
[----:B-1----:R-:W-:-:S05]  /*0f60*/  IMAD.WIDE R2, R43, 0x4, R2 ;  /* 0x000000042b027825 */ /* 0x002fca00078e0202 */
[----:B------:R1:W5:Y:S01]  /*0f70*/  LDG.E R17, desc[UR36][R2.64] ;  /* 0x0000002402117981 */ /* 0x000362000c1e1900 */
[----:B------:R-:W-:Y:S05]  /*0f80*/  BRA `(.L_x_1241) ;  /* 0x0000000000247947 */ /* 0x000fea0003800000 */
.L_x_1240:
[----:B------:R-:W-:Y:S02]  /*0f90*/  ULDC.64 UR4, c[0x0][0xa08] ;  /* 0x0002820000047ab9 */ /* 0x000fe40000000a00 */
[----:B------:R-:W-:-:S04]  /*0fa0*/  ISETP.NE.U32.AND P0, PT, RZ, UR4, PT ;  /* 0x00000004ff007c0c */ /* 0x000fc8000bf05070 */
[----:B------:R-:W-:-:S13]  /*0fb0*/  ISETP.NE.AND.EX P0, PT, RZ, UR5, PT, P0 ;  /* 0x00000005ff007c0c */ /* 0x000fda000bf05300 */
[----:B------:R-:W-:Y:S05]  /*0fc0*/  @!P0 BRA `(.L_x_1241) ;  /* 0x0000000000148947 */ /* 0x000fea0003800000 */
[----:B------:R-:W1:Y:S02]  /*0fd0*/  LDC.64 R2, c[0x0][0xa08] ;  /* 0x00028200ff027b82 */ /* 0x000e640000000a00 */
[----:B-1----:R-:W-:-:S05]  /*0fe0*/  IMAD.WIDE R2, R43, 0x4, R2 ;  /* 0x000000042b027825 */ /* 0x002fca00078e0202 */
[----:B------:R-:W2:Y:S04]  /*0ff0*/  LDG.E R17, desc[UR36][R2.64] ;  /* 0x0000002402117981 */ /* 0x000ea8000c1e1900 */
[----:B------:R-:W2:Y:S02]  /*1000*/  LDG.E R4, desc[UR36][R2.64+0x4] ;  /* 0x0000042402047981 */ /* 0x000ea4000c1e1900 */
[----:B--2---:R-:W-:-:S07]  /*1010*/  IMAD.IADD R17, R4, 0x1, -R17 ;  /* 0x0000000104117824 */ /* 0x004fce00078e0a11 */
.L_x_1241:
[----:B------:R-:W2:Y:S01]  /*1020*/  LDC R203, c[0x0][0x448] ;  /* 0x00011200ffcb7b82 */ /* 0x000ea20000000800 */
[----:B------:R-:W-:Y:S01]  /*1030*/  IMAD.SHL.U32 R22, R41, 0x80, RZ ;  /* 0x0000008029167824 */ /* 0x000fe200078e00ff */
[----:B------:R-:W-:Y:S01]  /*1040*/  LOP3.LUT R16, R16, 0xffefffff, RZ, 0xc0, !PT ;  /* 0xffefffff10107812 */ /* 0x000fe200078ec0ff */
[----:B-----5:R-:W-:Y:S02]  /*1050*/  IMAD.IADD R17, R17, 0x1, -R0 ;  /* 0x0000000111117824 */ /* 0x020fe400078e0a00 */
[----:B-1----:R-:W-:-:S03]  /*1060*/  VIADD R2, R22, 0x7f ;  /* 0x0000007f16027836 */ /* 0x002fc60000000000 */
[----:B------:R-:W1:Y:S01]  /*1070*/  LDC.64 R8, c[0x0][0x9e0] ;  /* 0x00027800ff087b82 */ /* 0x000e620000000a00 */
[----:B--2---:R-:W-:Y:S02]  /*1080*/  ISETP.NE.AND P2, PT, R203, 0x1, PT ;  /* 0x00000001cb00780c */ /* 0x004fe40003f45270 */
[----:B-1----:R-:W-:-:S11]  /*1090*/  ISETP.GE.AND P1, PT, R9, 0x1, PT ;  /* 0x000000010900780c */ /* 0x002fd60003f26270 */
[----:B------:R-:W1:Y:S01]  /*10a0*/  @P2 LDC R3, c[0x0][0x44c] ;  /* 0x00011300ff032b82 */ /* 0x000e620000000800 */
[----:B------:R-:W-:-:S04]  /*10b0*/  @P2 LOP3.LUT R16, R16, 0x100000, RZ, 0xfc, !PT ;  /* 0x0010000010102812 */ /* 0x000fc800078efcff */
[----:B------:R-:W-:-:S03]  /*10c0*/  LOP3.LUT R16, R16, 0xfff7ffff, RZ, 0xc0, !PT ;  /* 0xfff7ffff10107812 */ /* 0x000fc600078ec0ff */
[----:B------:R-:W2:Y:S01]  /*10d0*/  @P2 LDC R5, c[0x0][0x450] ;  /* 0x00011400ff052b82 */ /* 0x000ea20000000800 */
[----:B------:R-:W-:Y:S01]  /*10e0*/  @P1 LOP3.LUT R16, R16, 0x80000, RZ, 0xfc, !PT ;  /* 0x0008000010101812 */ /* 0x000fe200078efcff */
[----:B-1----:R-:W-:Y:S01]  /*10f0*/  @P2 IMAD.HI.U32 R0, R2, R3, RZ ;  /* 0x0000000302002227 */ /* 0x002fe200078e00ff */
[----:B0-----:R-:W-:-:S04]  /*1100*/  IADD3 R3, R17, 0x1, -R18 ;  /* 0x0000000111037810 */ /* 0x001fc80007ffe812 */
        /* <DEDUP_REMOVED lines=14> */
.L_x_1243:
[----:B------:R-:W-:-:S13]  /*11f0*/  ISETP.NE.AND P0, PT, R9, 0x1, PT ;  /* 0x000000010900780c */ /* 0x000fda0003f05270 */
[----:B------:R-:W0:Y:S02]  /*1200*/  @P0 LDC.64 R4, c[0x0][0x9e8] ;  /* 0x00027a00ff040b82 */ /* 0x000e240000000a00 */
[----:B0-----:R-:W-:-:S05]  /*1210*/  @P0 IMAD.HI.U32 R4, R2, R4, RZ ;  /* 0x0000000402040227 */ /* 0x001fca00078e00ff */
[----:B------:R-:W-:-:S07]  /*1220*/  @P0 SHF.R.U32.HI R2, RZ, R5, R4 ;  /* 0x00000005ff020219 */ /* 0x000fce0000011604 */
.L_x_1244:
[----:B------:R-:W-:-:S05]  /*1230*/  IMAD R3, R2, R9, R9 ;  /* 0x0000000902037224 */ /* 0x000fca00078e0209 */
[----:B------:R-:W-:-:S07]  /*1240*/  VIMNMX R0, R0, R3, PT ;  /* 0x0000000300007248 */ /* 0x000fce0003fe0100 */
.L_x_1242:
[----:B------:R-:W0:Y:S01]  /*1250*/  @P2 LDC R3, c[0x0][0x44c] ;  /* 0x00011300ff032b82 */ /* 0x000e220000000800 */
[----:B------:R-:W-:Y:S01]  /*1260*/  VIADD R2, R0, 0x5f ;  /* 0x0000005f00027836 */ /* 0x000fe20000000000 */
[----:B------:R-:W-:Y:S01]  /*1270*/  ULDC UR4, c[0x0][0x9dc] ;  /* 0x0002770000047ab9 */ /* 0x000fe20000000800 */
[----:B------:R-:W-:Y:S02]  /*1280*/  VIADD R0, R17, 0x5f ;  /* 0x0000005f11007836 */ /* 0x000fe40000000000 */
[----:B------:R-:W-:Y:S02]  /*1290*/  IMAD.MOV.U32 R7, RZ, RZ, R22 ;  /* 0x000000ffff077224 */ /* 0x000fe400078e0016 */
[----:B------:R-:W-:Y:S01]  /*12a0*/  IMAD.HI R0, R0, 0x2aaaaaab, RZ ;  /* 0x2aaaaaab00007827 */ /* 0x000fe200078e02ff */
[----:B------:R-:W1:Y:S03]  /*12b0*/  @P2 LDC R4, c[0x0][0x450] ;  /* 0x00011400ff042b82 */ /* 0x000e660000000800 */
[----:B------:R-:W-:-:S04]  /*12c0*/  IMAD.HI R2, R2, 0x2aaaaaab, RZ ;  /* 0x2aaaaaab02027827 */ /* 0x000fc800078e02ff */
[----:B------:R-:W-:Y:S01]  /*12d0*/  IMAD.IADD R74, R17, 0x1, -R18 ;  /* 0x00000001114a7824 */ /* 0x000fe200078e0a12 */
[----:B------:R-:W-:-:S04]  /*12e0*/  SHF.R.U32.HI R5, RZ, 0x1f, R2 ;  /* 0x0000001fff057819 */ /* 0x000fc80000011602 */
[----:B------:R-:W-:Y:S01]  /*12f0*/  LEA.HI.SX32 R72, R2, R5, 0x1c ;  /* 0x0000000502487211 */ /* 0x000fe200078fe2ff */
[----:B0-----:R-:W-:-:S05]  /*1300*/  @P2 IMAD.HI.U32 R3, R22, R3, RZ ;  /* 0x0000000316032227 */ /* 0x001fca00078e00ff */
[----:B-1----:R-:W-:Y:S02]  /*1310*/  @P2 SHF.R.U32.HI R7, RZ, R4, R3 ;  /* 0x00000004ff072219 */ /* 0x002fe40000011603 */
[----:B------:R-:W-:-:S04]  /*1320*/  SHF.R.U32.HI R3, RZ, 0x1f, R0 ;  /* 0x0000001fff037819 */ /* 0x000fc80000011600 */
[----:B------:R-:W-:Y:S01]  /*1330*/  LEA.HI.SX32 R3, R0, R3, 0x1c ;  /* 0x0000000300037211 */ /* 0x000fe200078fe2ff */
[----:B------:R-:W-:-:S03]  /*1340*/  IMAD.IADD R0, R74, 0x1, R7 ;  /* 0x000000014a007824 */ /* 0x000fc600078e0207 */
[----:B------:R-:W-:Y:S01]  /*1350*/  VIMNMX R72, R3, R72, PT ;  /* 0x0000004803487248 */ /* 0x000fe20003fe0100 */
[----:B------:R-:W-:Y:S01]  /*1360*/  VIADD R2, R0, -UR4 ;  /* 0x8000000400027c36 */ /* 0x000fe20008000000 */
[----:B------:R-:W-:Y:S06]  /*1370*/  @!P1 BRA `(.L_x_1245) ;  /* 0x00000000003c9947 */ /* 0x000fec0003800000 */
        /* <DEDUP_REMOVED lines=9> */
.L_x_1246:
[----:B------:R-:W-:-:S13]  /*1410*/  ISETP.NE.AND P0, PT, R9, 0x1, PT ;  /* 0x000000010900780c */ /* 0x000fda0003f05270 */
[----:B------:R-:W0:Y:S02]  /*1420*/  @P0 LDC.64 R4, c[0x0][0x9e8] ;  /* 0x00027a00ff040b82 */ /* 0x000e240000000a00 */
[----:B0-----:R-:W-:-:S05]  /*1430*/  @P0 IMAD.HI.U32 R4, R0, R4, RZ ;  /* 0x0000000400040227 */ /* 0x001fca00078e00ff */
[----:B------:R-:W-:-:S07]  /*1440*/  @P0 SHF.R.U32.HI R0, RZ, R5, R4 ;  /* 0x00000005ff000219 */ /* 0x000fce0000011604 */
.L_x_1247:
[----:B------:R-:W-:-:S05]  /*1450*/  IMAD R3, R0, R9, RZ ;  /* 0x0000000900037224 */ /* 0x000fca00078e02ff */
[----:B------:R-:W-:-:S07]  /*1460*/  VIMNMX R2, R2, R3, !PT ;  /* 0x0000000302027248 */ /* 0x000fce0007fe0100 */
.L_x_1245:
[----:B------:R-:W-:Y:S01]  /*1470*/  IMAD.HI R0, R2, 0x2aaaaaab, RZ ;  /* 0x2aaaaaab02007827 */ /* 0x000fe200078e02ff */
[----:B------:R-:W-:Y:S02]  /*1480*/  PLOP3.LUT P0, PT, PT, PT, PT, 0x80, 0x0 ;  /* 0x000000000000781c */ /* 0x000fe40003f0f070 */
[----:B------:R-:W-:Y:S02]  /*1490*/  CS2R R118, SRZ ;  /* 0x0000000000767805 */ /* 0x000fe4000001ff00 */
[----:B------:R-:W-:Y:S02]  /*14a0*/  CS2R R116, SRZ ;  /* 0x0000000000747805 */ /* 0x000fe4000001ff00 */
[----:B------:R-:W-:Y:S02]  /*14b0*/  CS2R R114, SRZ ;  /* 0x0000000000727805 */ /* 0x000fe4000001ff00 */
[----:B------:R-:W-:Y:S02]  /*14c0*/  SHF.R.U32.HI R3, RZ, 0x1f, R0 ;  /* 0x0000001fff037819 */ /* 0x000fe40000011600 */
[----:B------:R-:W-:-:S02]  /*14d0*/  CS2R R112, SRZ ;  /* 0x0000000000707805 */ /* 0x000fc4000001ff00 */
[----:B------:R-:W-:Y:S02]  /*14e0*/  CS2R R110, SRZ ;  /* 0x00000000006e7805 */ /* 0x000fe4000001ff00 */
[----:B------:R-:W-:Y:S02]  /*14f0*/  CS2R R108, SRZ ;  /* 0x00000000006c7805 */ /* 0x000fe4000001ff00 */
[----:B------:R-:W-:Y:S01]  /*1500*/  LEA.HI.SX32 R3, R0, R3, 0x1c ;  /* 0x0000000300037211 */ /* 0x000fe200078fe2ff */
[----:B------:R-:W-:Y:S01]  /*1510*/  IMAD.MOV.U32 R0, RZ, RZ, RZ ;  /* 0x000000ffff007224 */ /* 0x000fe200078e00ff */
[----:B------:R-:W-:Y:S02]  /*1520*/  CS2R R106, SRZ ;  /* 0x00000000006a7805 */ /* 0x000fe4000001ff00 */
[----:B------:R-:W-:Y:S02]  /*1530*/  CS2R R104, SRZ ;  /* 0x0000000000687805 */ /* 0x000fe4000001ff00 */
[----:B------:R-:W-:-:S02]  /*1540*/  VIMNMX R194, RZ, R3, !PT ;  /* 0x00000003ffc27248 */ /* 0x000fc40007fe0100 */
[----:B------:R-:W-:Y:S02]  /*1550*/  CS2R R56, SRZ ;  /* 0x0000000000387805 */ /* 0x000fe4000001ff00 */
[----:B------:R-:W-:Y:S02]  /*1560*/  CS2R R98, SRZ ;  /* 0x0000000000627805 */ /* 0x000fe4000001ff00 */
[----:B------:R-:W-:Y:S02]  /*1570*/  CS2R R100, SRZ ;  /* 0x0000000000647805 */ /* 0x000fe4000001ff00 */
[----:B------:R-:W-:Y:S02]  /*1580*/  ISETP.GT.AND P1, PT, R72, R194, PT ;  /* 0x000000c24800720c */ /* 0x000fe40003f24270 */
        /* <DEDUP_REMOVED lines=12> */
[----:B------:R-:W-:Y:S01]  /*1650*/  CS2R R32, SRZ ;  /* 0x0000000000207805 */ /* 0x000fe2000001ff00 */
[----:B------:R-:W-:Y:S01]  /*1660*/  IMAD.MOV.U32 R73, RZ, RZ, RZ ;  /* 0x000000ffff497224 */ /* 0x000fe200078e00ff */
        /* <DEDUP_REMOVED lines=22> */
[----:B------:R-:W-:Y:S01]  /*17d0*/  CS2R R6, SRZ ;  /* 0x0000000000067805 */ /* 0x000fe2000001ff00 */
[----:B------:R-:W-:Y:S01]  /*17e0*/  IMAD.MOV.U32 R52, RZ, RZ, RZ ;  /* 0x000000ffff347224 */ /* 0x000fe200078e00ff */
[----:B------:R-:W-:Y:S01]  /*17f0*/  CS2R R4, SRZ ;  /* 0x0000000000047805 */ /* 0x000fe2000001ff00 */
        /* <DEDUP_REMOVED lines=32> */
.L_x_1249:
[----:B------:R-:W-:Y:S02]  /*1a00*/  LEA.HI R0, R201, R201, RZ, 0x1 ;  /* 0x000000c9c9007211 */ /* 0x000fe400078f08ff */
[----:B------:R-:W-:Y:S02]  /*1a10*/  ISETP.NE.AND P0, PT, R19, 0x3, PT ;  /* 0x000000031300780c */ /* 0x000fe40003f05270 */
[----:B------:R-:W-:-:S05]  /*1a20*/  LOP3.LUT R0, R0, 0xfffffffe, RZ, 0xc0, !PT ;  /* 0xfffffffe00007812 */ /* 0x000fca00078ec0ff */
[----:B------:R-:W-:-:S05]  /*1a30*/  IMAD.IADD R0, R201, 0x1, -R0 ;  /* 0x00000001c9007824 */ /* 0x000fca00078e0a00 */
[----:B------:R-:W-:-:S04]  /*1a40*/  SHF.L.U32 R0, R0, 0x1f, RZ ;  /* 0x0000001f00007819 */ /* 0x000fc800000006ff */
[----:B------:R-:W0:Y:S02]  /*1a50*/  SYNCS.PHASECHK.TRANS64.TRYWAIT P1, [UR40+0x30800], R0 ;  /* 0x03080000ff0075a7 */ /* 0x000e240008020168 */
[----:B0-----:R-:W-:Y:S05]  /*1a60*/  @!P1 BRA `(.L_x_1250) ;  /* 0x0000015800c49947 */ /* 0x001fea0003800000 */
.L_x_1441:
[----:B------:R-:W-:Y:S05]  /*1a70*/  @!P0 BRA `(.L_x_1251) ;  /* 0x0000000000048947 */ /* 0x000fea0003800000 */
[----:B------:R-:W-:Y:S01]  /*1a80*/  BPT.TRAP 0x1 ;  /* 0x000000040000795c */ /* 0x000fe20000300000 */
.L_x_1251:
[----:B------:R-:W-:Y:S02]  /*1a90*/  IMAD.U32 R13, RZ, RZ, UR38 ;  /* 0x00000026ff0d7e24 */ /* 0x000fe4000f8e00ff */
[----:B0-----:R-:W-:-:S03]  /*1aa0*/  IMAD.U32 R0, RZ, RZ, UR39 ;  /* 0x00000027ff007e24 */ /* 0x001fc6000f8e00ff */
[----:B------:R-:W-:Y:S02]  /*1ab0*/  LEA R13, R13, UR40, 0x3 ;  /* 0x000000280d0d7c11 */ /* 0x000fe4000f8e18ff */
[----:B------:R-:W-:-:S04]  /*1ac0*/  SHF.L.U32 R0, R0, 0x1f, RZ ;  /* 0x0000001f00007819 */ /* 0x000fc800000006ff */
[----:B------:R0:W1:Y:S01]  /*1ad0*/  SYNCS.PHASECHK.TRANS64.TRYWAIT P1, [R13+URZ+0x30830], R0 ;  /* 0x030830000d0075a7 */ /* 0x000062000802017f */
[----:B------:R-:W-:Y:S05]  /*1ae0*/  @!P0 BRA `(.L_x_1252) ;  /* 0x0000000000048947 */ /* 0x000fea0003800000 */
[----:B------:R-:W-:Y:S01]  /*1af0*/  BPT.TRAP 0x1 ;  /* 0x000000040000795c */ /* 0x000fe20000300000 */
.L_x_1252:
[----:B-1----:R-:W-:Y:S05]  /*1b00*/  @P1 BRA `(.L_x_1253) ;  /* 0x0000000000081947 */ /* 0x002fea0003800000 */
[----:B------:R-:W1:Y:S02]  /*1b10*/  SYNCS.PHASECHK.TRANS64.TRYWAIT P1, [R13+URZ+0x30830], R0 ;  /* 0x030830000d0075a7 */ /* 0x000e64000802017f */
[----:B-1----:R-:W-:Y:S05]  /*1b20*/  @!P1 BRA `(.L_x_1254) ;  /* 0x0000015800ac9947 */ /* 0x002fea0003800000 */
.L_x_1253:
        /* <DEDUP_REMOVED lines=99> */
.L_x_1255:
[----:B------:R-:W-:Y:S01]  /*2160*/  ISETP.NE.AND P2, PT, R203, 0x1, PT ;  /* 0x00000001cb00780c */ /* 0x000fe20003f45270 */
[----:B------:R-:W-:Y:S01]  /*2170*/  ULDC UR5, c[0x0][0x9d8] ;  /* 0x0002760000057ab9 */ /* 0x000fe20000000800 */
[----:B------:R-:W-:Y:S01]  /*2180*/  R2UR UR4, R13 ;  /* 0x000000000d0472ca */ /* 0x000fe200000e0000 */
[----:B------:R-:W-:Y:S01]  /*2190*/  FMUL.FTZ R10, R24, UR5 ;  /* 0x00000005180a7c20 */ /* 0x000fe20008410000 */
[----:B------:R-:W-:Y:S01]  /*21a0*/  FMUL.FTZ R3, R26, UR5 ;  /* 0x000000051a037c20 */ /* 0x000fe20008410000 */
[----:B01----:R-:W-:Y:S02]  /*21b0*/  IMAD.IADD R13, R192, 0x1, R22 ;  /* 0x00000001c00d7824 */ /* 0x003fe400078e0216 */
[----:B------:R-:W-:Y:S01]  /*21c0*/  FMUL.FTZ R29, R29, UR5 ;  /* 0x000000051d1d7c20 */ /* 0x000fe20008410000 */
[----:B------:R-:W-:Y:S01]  /*21d0*/  FMUL.FTZ R33, R33, UR5 ;  /* 0x0000000521217c20 */ /* 0x000fe20008410000 */
[----:B------:R-:W-:Y:S01]  /*21e0*/  FMUL.FTZ R9, R31, UR5 ;  /* 0x000000051f097c20 */ /* 0x000fe20008410000 */
[----:B------:R-:W-:Y:S01]  /*21f0*/  FMUL.FTZ R25, R25, UR5 ;  /* 0x0000000519197c20 */ /* 0x000fe20008410000 */
[----:B------:R0:W1:Y:S01]  /*2200*/  MUFU.TANH R76, R29 ;  /* 0x0000001d004c7308 */ /* 0x0000620000002400 */
[----:B------:R-:W-:-:S02]  /*2210*/  IMAD.MOV.U32 R31, RZ, RZ, -0x60 ;  /* 0xffffffa0ff1f7424 */ /* 0x000fc400078e00ff */
[----:B------:R-:W-:Y:S01]  /*2220*/  FMUL.FTZ R28, R28, UR5 ;  /* 0x000000051c1c7c20 */ /* 0x000fe20008410000 */
[----:B------:R-:W2:Y:S01]  /*2230*/  @P2 LDC R24, c[0x0][0x44c] ;  /* 0x00011300ff182b82 */ /* 0x000ea20000000800 */
[----:B------:R-:W-:Y:S01]  /*2240*/  FMUL.FTZ R0, R27, UR5 ;  /* 0x000000051b007c20 */ /* 0x000fe20008410000 */
[----:B------:R-:W-:Y:S01]  /*2250*/  UIADD3 UR4, UR4, 0x30840, URZ ;  /* 0x0003084004047890 */ /* 0x000fe2000fffe03f */
[----:B------:R-:W-:Y:S01]  /*2260*/  FMUL.FTZ R2, R30, UR5 ;  /* 0x000000051e027c20 */ /* 0x000fe20008410000 */
[----:B------:R-:W-:Y:S01]  /*2270*/  FMUL.FTZ R32, R32, UR5 ;  /* 0x0000000520207c20 */ /* 0x000fe20008410000 */
[----:B------:R-:W3:Y:S01]  /*2280*/  MUFU.TANH R77, R33 ;  /* 0x00000021004d7308 */ /* 0x000ee20000002400 */
[----:B0-----:R-:W-:Y:S01]  /*2290*/  IMAD.MOV.U32 R29, RZ, RZ, R13 ;  /* 0x000000ffff1d7224 */ /* 0x001fe200078e000d */
[----:B------:R-:W-:Y:S01]  /*22a0*/  UPRMT UR4, UR60, 0x654, UR4 ;  /* 0x000006543c047896 */ /* 0x000fe20008000004 */
[----:B------:R-:W0:Y:S01]  /*22b0*/  @P2 LDC R26, c[0x0][0x450] ;  /* 0x00011400ff1a2b82 */ /* 0x000e220000000800 */
[----:B------:R-:W-:Y:S01]  /*22c0*/  FMUL.FTZ R12, R34, UR5 ;  /* 0x00000005220c7c20 */ /* 0x000fe20008410000 */
[----:B------:R-:W-:Y:S01]  /*22d0*/  FMUL.FTZ R14, R35, UR5 ;  /* 0x00000005230e7c20 */ /* 0x000fe20008410000 */
[----:B------:R-:W-:Y:S01]  /*22e0*/  FMUL.FTZ R36, R36, UR5 ;  /* 0x0000000524247c20 */ /* 0x000fe20008410000 */
[----:B------:R-:W-:Y:S01]  /*22f0*/  FMUL.FTZ R37, R37, UR5 ;  /* 0x0000000525257c20 */ /* 0x000fe20008410000 */
[----:B------:R4:W0:Y:S01]  /*2300*/  MUFU.TANH R73, R25 ;  /* 0x0000001900497308 */ /* 0x0008220000002400 */
        /* <DEDUP_REMOVED lines=10> */
[----:B--2---:R-:W-:-:S04]  /*23b0*/  @P2 IMAD.HI.U32 R15, R13, R24, RZ ;  /* 0x000000180d0f2227 */ /* 0x004fc800078e00ff */
[----:B------:R-:W-:Y:S01]  /*23c0*/  FMUL.FTZ R49, R49, UR5 ;  /* 0x0000000531317c20 */ /* 0x000fe20008410000 */
[----:B------:R-:W-:Y:S01]  /*23d0*/  FMUL.FTZ R50, R50, UR5 ;  /* 0x0000000532327c20 */ /* 0x000fe20008410000 */
[----:B------:R-:W-:Y:S01]  /*23e0*/  FMUL.FTZ R51, R51, UR5 ;  /* 0x0000000533337c20 */ /* 0x000fe20008410000 */
[----:B------:R-:W-:Y:S01]  /*23f0*/  FMUL.FTZ R53, R53, UR5 ;  /* 0x0000000535357c20 */ /* 0x000fe20008410000 */
[----:B------:R-:W-:Y:S01]  /*2400*/  FMUL.FTZ R55, R55, UR5 ;  /* 0x0000000537377c20 */ /* 0x000fe20008410000 */
[----:B------:R-:W-:Y:S01]  /*2410*/  FMUL.FTZ R57, R57, UR5 ;  /* 0x0000000539397c20 */ /* 0x000fe20008410000 */
[----:B------:R-:W-:Y:S01]  /*2420*/  FMUL.FTZ R59, R59, UR5 ;  /* 0x000000053b3b7c20 */ /* 0x000fe20008410000 */
[----:B0-----:R-:W-:Y:S01]  /*2430*/  @P2 SHF.R.U32.HI R29, RZ, R26, R15 ;  /* 0x0000001aff1d2219 */ /* 0x001fe2000001160f */
[----:B------:R-:W-:Y:S02]  /*2440*/  IMAD R26, R72, R31, 0x61 ;  /* 0x00000061481a7424 */ /* 0x000fe400078e021f */
[----:B------:R-:W-:Y:S01]  /*2450*/  FMUL.FTZ R61, R61, UR5 ;  /* 0x000000053d3d7c20 */ /* 0x000fe20008410000 */
[----:B----4-:R-:W-:Y:S01]  /*2460*/  FMUL.FTZ R25, R63, UR5 ;  /* 0x000000053f197c20 */ /* 0x010fe20008410000 */
        /* <DEDUP_REMOVED lines=9> */
[----:B------:R2:W4:Y:S01]  /*2500*/  MUFU.TANH R75, R28 ;  /* 0x0000001c004b7308 */ /* 0x0005220000002400 */
[----:B------:R-:W-:Y:S01]  /*2510*/  FMUL.FTZ R46, R46, UR5 ;  /* 0x000000052e2e7c20 */ /* 0x000fe20008410000 */
[----:B------:R-:W-:Y:S01]  /*2520*/  FMUL.FTZ R52, R52, UR5 ;  /* 0x0000000534347c20 */ /* 0x000fe20008410000 */
[----:B------:R-:W-:Y:S01]  /*2530*/  FMUL.FTZ R62, R62, UR5 ;  /* 0x000000053e3e7c20 */ /* 0x000fe20008410000 */
[----:B------:R-:W-:Y:S01]  /*2540*/  LOP3.LUT P1, RZ, R16, 0x80000, RZ, 0xc0, !PT ;  /* 0x0008000010ff7812 */ /* 0x000fe2000782c0ff */
[----:B------:R-:W-:Y:S01]  /*2550*/  IMAD R24, R72, -0x60, R17 ;  /* 0xffffffa048187824 */ /* 0x000fe200078e0211 */
[----:B------:R-:W-:Y:S01]  /*2560*/  ULDC UR50, c[0x0][0x9dc] ;  /* 0x0002770000327ab9 */ /* 0x000fe20000000800 */
[----:B------:R-:W-:Y:S01]  /*2570*/  SYNCS.ARRIVE.TRANS64.RED.A1T0 RZ, [UR4], RZ ;  /* 0x000000ffffff79a7 */ /* 0x000fe20008100404 */
[----:B------:R-:W0:Y:S01]  /*2580*/  MUFU.TANH R10, R10 ;  /* 0x0000000a000a7308 */ /* 0x000e220000002400 */
[----:B--2---:R-:W-:-:S02]  /*2590*/  IMAD R28, R23, -0x2, R26 ;  /* 0xfffffffe171c7824 */ /* 0x004fc400078e021a */
[----:B------:R-:W-:Y:S01]  /*25a0*/  FMUL.FTZ R54, R54, UR5 ;  /* 0x0000000536367c20 */ /* 0x000fe20008410000 */
[----:B------:R-:W-:Y:S01]  /*25b0*/  ULOP3.LUT UR4, URZ, UR50, URZ, 0x33, !UPT ;  /* 0x000000323f047292 */ /* 0x000fe2000f8e333f */
[----:B------:R-:W-:Y:S01]  /*25c0*/  FMUL.FTZ R56, R56, UR5 ;  /* 0x0000000538387c20 */ /* 0x000fe20008410000 */
[----:B------:R-:W-:Y:S01]  /*25d0*/  VIADD R24, R24, 0x60 ;  /* 0x0000006018187836 */ /* 0x000fe20000000000 */
[----:B------:R-:W-:Y:S01]  /*25e0*/  IADD3 R30, -R18, R28, R17 ;  /* 0x0000001c121e7210 */ /* 0x000fe20007ffe111 */
[----:B------:R-:W-:Y:S01]  /*25f0*/  FMUL.FTZ R58, R58, UR5 ;  /* 0x000000053a3a7c20 */ /* 0x000fe20008410000 */
[----:B------:R-:W2:Y:S01]  /*2600*/  MUFU.TANH R3, R3 ;  /* 0x0000000300037308 */ /* 0x000ea20000002400 */
[----:B------:R-:W-:Y:S01]  /*2610*/  FMUL.FTZ R60, R60, UR5 ;  /* 0x000000053c3c7c20 */ /* 0x000fe20008410000 */
[----:B------:R-:W-:Y:S02]  /*2620*/  ULDC UR5, c[0x0][0x9e0] ;  /* 0x0002780000057ab9 */ /* 0x000fe40000000800 */
[----:B------:R-:W-:-:S04]  /*2630*/  VIADD R63, R30, UR5 ;  /* 0x000000051e3f7c36 */ /* 0x000fc80008000000 */
        /* <DEDUP_REMOVED lines=39> */
[----:B------:R1:W2:Y:S01]  /*28b0*/  MUFU.TANH R38, R56 ;  /* 0x0000003800267308 */ /* 0x0002a20000002400 */
[----:B-----5:R-:W-:-:S07]  /*28c0*/  IMAD R54, R23, -0x2, R24 ;  /* 0xfffffffe17367824 */ /* 0x020fce00078e0218 */
[----:B------:R5:W2:Y:S01]  /*28d0*/  MUFU.TANH R79, R58 ;  /* 0x0000003a004f7308 */ /* 0x000aa20000002400 */
[----:B-1----:R-:W-:-:S04]  /*28e0*/  VIADD R56, R30, UR4 ;  /* 0x000000041e387c36 */ /* 0x002fc80008000000 */
[----:B0-----:R-:W-:-:S03]  /*28f0*/  IMAD.IADD R31, R56, 0x1, R33 ;  /* 0x00000001381f7824 */ /* 0x001fc600078e0221 */
[----:B------:R0:W1:Y:S01]  /*2900*/  MUFU.TANH R34, R60 ;  /* 0x0000003c00227308 */ /* 0x0000620000002400 */
[----:B-----5:R-:W-:Y:S01]  /*2910*/  VIADD R58, R26, 0xffffffff ;  /* 0xffffffff1a3a7836 */ /* 0x020fe20000000000 */
[----:B------:R-:W-:Y:S01]  /*2920*/  VIADDMNMX R26, R33, R63, R54, PT ;  /* 0x0000003f211a7246 */ /* 0x000fe20003800136 */
[----:B0-----:R-:W-:Y:S01]  /*2930*/  VIADD R60, R28, 0xffffffff ;  /* 0xffffffff1c3c7836 */ /* 0x001fe20000000000 */
[----:B--234-:R-:W-:Y:S06]  /*2940*/  @!P1 BRA `(.L_x_1256) ;  /* 0x00000000005c9947 */ /* 0x01cfec0003800000 */
[----:B------:R-:W-:Y:S01]  /*2950*/  IADD3 R33, -R18, R17, R33 ;  /* 0x0000001112217210 */ /* 0x000fe20007ffe121 */
        /* <DEDUP_REMOVED lines=12> */
.L_x_1258:
[----:B------:R-:W-:Y:S02]  /*2a20*/  ULDC UR4, c[0x0][0x9e4] ;  /* 0x0002790000047ab9 */ /* 0x000fe40000000800 */
[----:B------:R-:W-:-:S05]  /*2a30*/  IMAD.U32 R28, RZ, RZ, UR4 ;  /* 0x00000004ff1c7e24 */ /* 0x000fca000f8e00ff */
[----:B------:R-:W-:-:S13]  /*2a40*/  ISETP.NE.AND P1, PT, R28, 0x1, PT ;  /* 0x000000011c00780c */ /* 0x000fda0003f25270 */
[----:B------:R-:W0:Y:S02]  /*2a50*/  @P1 LDC.64 R66, c[0x0][0x9e8] ;  /* 0x00027a00ff421b82 */ /* 0x000e240000000a00 */
[----:B0-----:R-:W-:-:S05]  /*2a60*/  @P1 IMAD.HI.U32 R24, R33, R66, RZ ;  /* 0x0000004221181227 */ /* 0x001fca00078e00ff */
[----:B------:R-:W-:-:S07]  /*2a70*/  @P1 SHF.R.U32.HI R33, RZ, R67, R24 ;  /* 0x00000043ff211219 */ /* 0x000fce0000011618 */
.L_x_1259:
[----:B------:R-:W-:Y:S05]  /*2a80*/  BSYNC B0 ;  /* 0x0000000000007941 */ /* 0x000fea0003800000 */
.L_x_1257:
[----:B------:R-:W-:-:S05]  /*2a90*/  IMAD R33, R33, R28, R60 ;  /* 0x0000001c21217224 */ /* 0x000fca00078e023c */
[----:B------:R-:W-:Y:S02]  /*2aa0*/  VIADDMNMX R26, R33, R28, R26, PT ;  /* 0x0000001c211a7246 */ /* 0x000fe4000380011a */
[----:B------:R-:W-:-:S07]  /*2ab0*/  VIMNMX R31, R31, R33, !PT ;  /* 0x000000211f1f7248 */ /* 0x000fce0007fe0100 */
.L_x_1256:
[C---:B------:R-:W-:Y:S01]  /*2ac0*/  ISETP.GE.AND P6, PT, R58.reuse, 0x9, PT ;  /* 0x000000093a00780c */ /* 0x040fe20003fc6270 */
[----:B------:R-:W0:Y:S01]  /*2ad0*/  SHFL.IDX PT, R29, R29, 0x1, 0x1c1f ;  /* 0x003c1f001d1d7f89 */ /* 0x000e2200000e0000 */
        /* <DEDUP_REMOVED lines=11> */
[----:B------:R-:W-:Y:S01]  /*2b90*/  FSEL R84, R76, -INF , !P2 ;  /* 0xff8000004c547808 */ /* 0x000fe20005000000 */
[----:B0-----:R-:W-:Y:S01]  /*2ba0*/  IMAD.IADD R33, R56, 0x1, R29 ;  /* 0x0000000138217824 */ /* 0x001fe200078e021d */
        /* <DEDUP_REMOVED lines=74> */
[----:B-1----:R-:W-:Y:S02]  /*3050*/  FSEL R34, R34, -INF , !P2 ;  /* 0xff80000022227808 */ /* 0x002fe40005000000 */
        /* <DEDUP_REMOVED lines=25> */
[----:B------:R-:W-:Y:S02]  /*31f0*/  VIADDMNMX R31, R29, R63, R54, PT ;  /* 0x0000003f1d1f7246 */ /* 0x000fe40003800136 */
[----:B------:R-:W-:-:S04]  /*3200*/  ISETP.LT.OR P5, PT, R26, 0x5a, P5 ;  /* 0x0000005a1a00780c */ /* 0x000fc80002fa1670 */
[----:B------:R-:W-:Y:S02]  /*3210*/  FSEL R26, R69, -INF , !P5 ;  /* 0xff800000451a7808 */ /* 0x000fe40006800000 */
[----:B------:R-:W-:-:S13]  /*3220*/  LOP3.LUT P5, RZ, R16, 0x80000, RZ, 0xc0, !PT ;  /* 0x0008000010ff7812 */ /* 0x000fda00078ac0ff */
[----:B------:R-:W-:Y:S05]  /*3230*/  @!P5 BRA `(.L_x_1260) ;  /* 0x00000000005cd947 */ /* 0x000fea0003800000 */
        /* <DEDUP_REMOVED lines=13> */
.L_x_1262:
[----:B------:R-:W-:Y:S02]  /*3310*/  ULDC UR4, c[0x0][0x9e4] ;  /* 0x0002790000047ab9 */ /* 0x000fe40000000800 */
[----:B------:R-:W-:-:S05]  /*3320*/  IMAD.U32 R37, RZ, RZ, UR4 ;  /* 0x00000004ff257e24 */ /* 0x000fca000f8e00ff */
[----:B------:R-:W-:-:S13]  /*3330*/  ISETP.NE.AND P5, PT, R37, 0x1, PT ;  /* 0x000000012500780c */ /* 0x000fda0003fa5270 */
[----:B------:R-:W0:Y:S02]  /*3340*/  @P5 LDC.64 R48, c[0x0][0x9e8] ;  /* 0x00027a00ff305b82 */ /* 0x000e240000000a00 */
[----:B0-----:R-:W-:-:S05]  /*3350*/  @P5 IMAD.HI.U32 R10, R29, R48, RZ ;  /* 0x000000301d0a5227 */ /* 0x001fca00078e00ff */
[----:B------:R-:W-:-:S07]  /*3360*/  @P5 SHF.R.U32.HI R29, RZ, R49, R10 ;  /* 0x00000031ff1d5219 */ /* 0x000fce000001160a */
.L_x_1263:
[----:B------:R-:W-:Y:S05]  /*3370*/  BSYNC B0 ;  /* 0x0000000000007941 */ /* 0x000fea0003800000 */
.L_x_1261:
[----:B------:R-:W-:-:S05]  /*3380*/  IMAD R10, R29, R37, R60 ;  /* 0x000000251d0a7224 */ /* 0x000fca00078e023c */
[----:B------:R-:W-:Y:S02]  /*3390*/  VIADDMNMX R31, R10, R37, R31, PT ;  /* 0x000000250a1f7246 */ /* 0x000fe4000380011f */
[----:B------:R-:W-:-:S07]  /*33a0*/  VIMNMX R33, R33, R10, !PT ;  /* 0x0000000a21217248 */ /* 0x000fce0007fe0100 */
.L_x_1260:
[C---:B------:R-:W-:Y:S01]  /*33b0*/  ISETP.GT.AND P1, PT, R33.reuse, 0x1, !P1 ;  /* 0x000000012100780c */ /* 0x040fe20004f24270 */
[----:B------:R-:W-:Y:S01]  /*33c0*/  ULDC UR4, c[0x0][0x988] ;  /* 0x0002620000047ab9 */ /* 0x000fe20000000800 */
[----:B------:R-:W-:Y:S02]  /*33d0*/  ISETP.GT.AND P6, PT, R33, 0x8, !P6 ;  /* 0x000000082100780c */ /* 0x000fe400077c4270 */
        /* <DEDUP_REMOVED lines=9> */
[----:B------:R-:W-:Y:S01]  /*3470*/  FSEL R58, R9, -INF , !P1 ;  /* 0xff800000093a7808 */ /* 0x000fe20004800000 */
[----:B------:R-:W-:Y:S01]  /*3480*/  IMAD.U32 R9, RZ, RZ, UR4 ;  /* 0x00000004ff097e24 */ /* 0x000fe2000f8e00ff */
[----:B------:R-:W-:-:S02]  /*3490*/  ISETP.NE.AND P1, PT, R66, RZ, PT ;  /* 0x000000ff4200720c */ /* 0x000fc40003f25270 */
[C---:B------:R-:W-:Y:S02]  /*34a0*/  ISETP.GT.AND P4, PT, R33.reuse, RZ, !P4 ;  /* 0x000000ff2100720c */ /* 0x040fe40006784270 */
[----:B------:R-:W-:Y:S02]  /*34b0*/  ISETP.GT.AND P1, PT, R33, 0x10, !P1 ;  /* 0x000000102100780c */ /* 0x000fe40004f24270 */
[C---:B------:R-:W-:Y:S02]  /*34c0*/  ISETP.LT.OR P4, PT, R31.reuse, 0x1, P4 ;  /* 0x000000011f00780c */ /* 0x040fe40002781670 */
[----:B------:R-:W-:Y:S02]  /*34d0*/  ISETP.LT.OR P1, PT, R31, 0x11, P1 ;  /* 0x000000111f00780c */ /* 0x000fe40000f21670 */
[----:B------:R-:W-:Y:S02]  /*34e0*/  ISETP.GT.AND P2, PT, R33, 0x51, !P2 ;  /* 0x000000512100780c */ /* 0x000fe40005744270 */
[----:B------:R-:W-:-:S02]  /*34f0*/  FSEL R60, R12, -INF , !P1 ;  /* 0xff8000000c3c7808 */ /* 0x000fc40004800000 */
[----:B------:R-:W-:Y:S02]  /*3500*/  ISETP.NE.AND P1, PT, R67, RZ, PT ;  /* 0x000000ff4300720c */ /* 0x000fe40003f25270 */
[C---:B------:R-:W-:Y:S02]  /*3510*/  ISETP.GT.AND P3, PT, R33.reuse, 0x58, !P3 ;  /* 0x000000582100780c */ /* 0x040fe40005f64270 */
[----:B------:R-:W-:Y:S02]  /*3520*/  ISETP.GT.AND P1, PT, R33, 0x11, !P1 ;  /* 0x000000112100780c */ /* 0x000fe40004f24270 */
[C---:B------:R-:W-:Y:S02]  /*3530*/  ISETP.LT.OR P2, PT, R31.reuse, 0x52, P2 ;  /* 0x000000521f00780c */ /* 0x040fe40001741670 */
[C---:B------:R-:W-:Y:S02]  /*3540*/  ISETP.LT.OR P1, PT, R31.reuse, 0x12, P1 ;  /* 0x000000121f00780c */ /* 0x040fe40000f21670 */
[----:B------:R-:W-:-:S02]  /*3550*/  ISETP.LT.OR P3, PT, R31, 0x59, P3 ;  /* 0x000000591f00780c */ /* 0x000fc40001f61670 */
[----:B------:R-:W-:Y:S02]  /*3560*/  FSEL R62, R14, -INF , !P1 ;  /* 0xff8000000e3e7808 */ /* 0x000fe40004800000 */
[----:B------:R-:W-:Y:S02]  /*3570*/  ISETP.GT.AND P1, PT, R33, 0x18, !P6 ;  /* 0x000000182100780c */ /* 0x000fe40007724270 */
[----:B------:R-:W-:Y:S02]  /*3580*/  ISETP.NE.AND P6, PT, R78, RZ, PT ;  /* 0x000000ff4e00720c */ /* 0x000fe40003fc5270 */
[----:B------:R-:W-:-:S04]  /*3590*/  ISETP.LT.OR P1, PT, R31, 0x19, P1 ;  /* 0x000000191f00780c */ /* 0x000fc80000f21670 */
        /* <DEDUP_REMOVED lines=37> */
[----:B------:R-:W-:Y:S01]  /*37f0*/  FSEL R76, R47, -INF , !P1 ;  /* 0xff8000002f4c7808 */ /* 0x000fe20004800000 */
[----:B------:R-:W-:Y:S01]  /*3800*/  IMAD.MOV.U32 R47, RZ, RZ, R22 ;  /* 0x000000ffff2f7224 */ /* 0x000fe200078e0016 */
        /* <DEDUP_REMOVED lines=23> */
[----:B------:R-:W-:Y:S02]  /*3980*/  ISETP.LT.OR P1, PT, R31, 0x3a, P1 ;  /* 0x0000003a1f00780c */ /* 0x000fe40000f21670 */
[----:B------:R-:W-:Y:S01]  /*3990*/  FMNMX.FTZ R3, R21, R54, !PT ;  /* 0x0000003615037209 */ /* 0x000fe20007810000 */
[----:B------:R-:W0:Y:S01]  /*39a0*/  SHFL.BFLY PT, R10, R27, 0x1, 0x1f ;  /* 0x0c201f001b0a7f89 */ /* 0x000e2200000e0000 */
[----:B------:R-:W-:Y:S02]  /*39b0*/  FSEL R14, R55, -INF , !P1 ;  /* 0xff800000370e7808 */ /* 0x000fe40004800000 */
[----:B------:R-:W-:-:S02]  /*39c0*/  ISETP.NE.AND P1, PT, R53, RZ, PT ;  /* 0x000000ff3500720c */ /* 0x000fc40003f25270 */
[----:B------:R-:W-:Y:S02]  /*39d0*/  FMNMX.FTZ R3, R56, R3, !PT ;  /* 0x0000000338037209 */ /* 0x000fe40007810000 */
[----:B------:R-:W-:Y:S02]  /*39e0*/  ISETP.GT.AND P1, PT, R33, 0x40, !P1 ;  /* 0x000000402100780c */ /* 0x000fe40004f24270 */
[----:B------:R-:W-:Y:S02]  /*39f0*/  FMNMX.FTZ R3, R58, R3, !PT ;  /* 0x000000033a037209 */ /* 0x000fe40007810000 */
[----:B------:R-:W-:-:S04]  /*3a00*/  ISETP.LT.OR P1, PT, R31, 0x41, P1 ;  /* 0x000000411f00780c */ /* 0x000fc80000f21670 */
[----:B------:R-:W-:Y:S02]  /*3a10*/  FSEL R12, R79, -INF , !P1 ;  /* 0xff8000004f0c7808 */ /* 0x000fe40004800000 */
[----:B------:R-:W-:Y:S02]  /*3a20*/  ISETP.GT.AND P1, PT, R33, 0x41, !P6 ;  /* 0x000000412100780c */ /* 0x000fe40007724270 */
[----:B------:R-:W-:Y:S02]  /*3a30*/  ISETP.NE.AND P6, PT, R61, RZ, PT ;  /* 0x000000ff3d00720c */ /* 0x000fe40003fc5270 */
[----:B------:R-:W-:Y:S02]  /*3a40*/  ISETP.LT.OR P1, PT, R31, 0x42, P1 ;  /* 0x000000421f00780c */ /* 0x000fe40000f21670 */
[----:B0-----:R-:W-:Y:S02]  /*3a50*/  FMNMX.FTZ R10, R27, R10, !PT ;  /* 0x0000000a1b0a7209 */ /* 0x001fe40007810000 */
[----:B------:R-:W-:-:S02]  /*3a60*/  FSEL R2, R59, -INF , !P1 ;  /* 0xff8000003b027808 */ /* 0x000fc40004800000 */
[----:B------:R-:W-:Y:S01]  /*3a70*/  ISETP.GT.AND P1, PT, R33, 0x48, !P5 ;  /* 0x000000482100780c */ /* 0x000fe20006f24270 */
[----:B------:R-:W-:Y:S01]  /*3a80*/  FMUL.FTZ R29, R10, R9 ;  /* 0x000000090a1d7220 */ /* 0x000fe20000410000 */
[----:B------:R-:W-:Y:S02]  /*3a90*/  ISETP.NE.AND P5, PT, R85, RZ, PT ;  /* 0x000000ff5500720c */ /* 0x000fe40003fa5270 */
[----:B------:R-:W-:-:S04]  /*3aa0*/  ISETP.LT.OR P1, PT, R31, 0x49, P1 ;  /* 0x000000491f00780c */ /* 0x000fc80000f21670 */
[----:B------:R-:W-:Y:S02]  /*3ab0*/  FSEL R0, R80, -INF , !P1 ;  /* 0xff80000050007808 */ /* 0x000fe40004800000 */
[----:B------:R-:W-:-:S04]  /*3ac0*/  FSETP.NEU.FTZ.AND P1, PT, R10, -INF , PT ;  /* 0xff8000000a00780b */ /* 0x000fc80003f3d000 */
[----:B------:R-:W-:Y:S02]  /*3ad0*/  FSEL R29, R29, RZ, P1 ;  /* 0x000000ff1d1d7208 */ /* 0x000fe40000800000 */
[----:B------:R-:W-:Y:S02]  /*3ae0*/  ISETP.GT.AND P1, PT, R33, 0x49, !P5 ;  /* 0x000000492100780c */ /* 0x000fe40006f24270 */
[----:B------:R-:W-:Y:S01]  /*3af0*/  ISETP.NE.AND P5, PT, R65, RZ, PT ;  /* 0x000000ff4100720c */ /* 0x000fe20003fa5270 */
[-CC-:B------:R-:W-:Y:S01]  /*3b00*/  FFMA.FTZ R27, R82, R9.reuse, -R29.reuse ;  /* 0x00000009521b7223 */ /* 0x180fe2000001081d */
[----:B------:R-:W-:Y:S01]  /*3b10*/  ISETP.LT.OR P1, PT, R31, 0x4a, P1 ;  /* 0x0000004a1f00780c */ /* 0x000fe20000f21670 */
[-CC-:B------:R-:W-:Y:S01]  /*3b20*/  FFMA.FTZ R35, R84, R9.reuse, -R29.reuse ;  /* 0x0000000954237223 */ /* 0x180fe2000001081d */
[----:B------:R-:W-:Y:S01]  /*3b30*/  ISETP.GT.AND P4, PT, R33, 0x59, !P5 ;  /* 0x000000592100780c */ /* 0x000fe20006f84270 */
[-CC-:B------:R-:W-:Y:S01]  /*3b40*/  FFMA.FTZ R37, R86, R9.reuse, -R29.reuse ;  /* 0x0000000956257223 */ /* 0x180fe2000001081d */
[----:B------:R-:W-:Y:S01]  /*3b50*/  FSEL R80, R25, -INF , !P1 ;  /* 0xff80000019507808 */ /* 0x000fe20004800000 */
[--C-:B------:R-:W-:Y:S01]  /*3b60*/  FFMA.FTZ R188, R188, R9, -R29.reuse ;  /* 0x00000009bcbc7223 */ /* 0x100fe2000001081d */
[----:B------:R-:W-:Y:S01]  /*3b70*/  FMNMX.FTZ R25, R60, R3, !PT ;  /* 0x000000033c197209 */ /* 0x000fe20007810000 */
[--C-:B------:R-:W-:Y:S01]  /*3b80*/  FFMA.FTZ R190, R190, R9, -R29.reuse ;  /* 0x00000009bebe7223 */ /* 0x100fe2000001081d */
[----:B------:R-:W-:Y:S01]  /*3b90*/  ISETP.GT.AND P1, PT, R33, 0x50, !P6 ;  /* 0x000000502100780c */ /* 0x000fe20007724270 */
[----:B------:R0:W-:Y:S01]  /*3ba0*/  MUFU.EX2 R3, R27 ;  /* 0x0000001b00037308 */ /* 0x0001e20000000800 */
[----:B------:R-:W-:Y:S01]  /*3bb0*/  FMNMX.FTZ R25, R62, R25, !PT ;  /* 0x000000193e197209 */ /* 0x000fe20007810000 */
[-CC-:B------:R-:W-:Y:S01]  /*3bc0*/  FFMA.FTZ R26, R26, R9.reuse, -R29.reuse ;  /* 0x000000091a1a7223 */ /* 0x180fe2000001081d */
[----:B------:R-:W-:Y:S01]  /*3bd0*/  ISETP.LT.OR P1, PT, R31, 0x51, P1 ;  /* 0x000000511f00780c */ /* 0x000fe20000f21670 */
[--C-:B------:R-:W-:Y:S01]  /*3be0*/  FFMA.FTZ R39, R90, R9, -R29.reuse ;  /* 0x000000095a277223 */ /* 0x100fe2000001081d */
[----:B------:R-:W-:Y:S01]  /*3bf0*/  FMNMX.FTZ R25, R48, R25, !PT ;  /* 0x0000001930197209 */ /* 0x000fe20007810000 */
[-CC-:B------:R-:W-:Y:S01]  /*3c00*/  FFMA.FTZ R41, R92, R9.reuse, -R29.reuse ;  /* 0x000000095c297223 */ /* 0x180fe2000001081d */
[----:B------:R-:W-:Y:S01]  /*3c10*/  FSEL R82, R11, -INF , !P1 ;  /* 0xff8000000b527808 */ /* 0x000fe20004800000 */
[--C-:B------:R-:W-:Y:S01]  /*3c20*/  FFMA.FTZ R11, R96, R9, -R29.reuse ;  /* 0x00000009600b7223 */ /* 0x100fe2000001081d */
[----:B------:R-:W-:Y:S01]  /*3c30*/  FMNMX.FTZ R25, R64, R25, !PT ;  /* 0x0000001940197209 */ /* 0x000fe20007810000 */
[--C-:B0-----:R-:W-:Y:S01]  /*3c40*/  FFMA.FTZ R27, R88, R9, -R29.reuse ;  /* 0x00000009581b7223 */ /* 0x101fe2000001081d */
[----:B------:R-:W-:Y:S01]  /*3c50*/  FSEL R84, R8, -INF , !P2 ;  /* 0xff80000008547808 */ /* 0x000fe20005000000 */
[----:B------:R-:W-:Y:S01]  /*3c60*/  MUFU.EX2 R180, R11 ;  /* 0x0000000b00b47308 */ /* 0x000fe20000000800 */
[----:B------:R-:W-:Y:S01]  /*3c70*/  FMNMX.FTZ R25, R66, R25, !PT ;  /* 0x0000001942197209 */ /* 0x000fe20007810000 */
[-CC-:B------:R-:W-:Y:S01]  /*3c80*/  FFMA.FTZ R52, R52, R9.reuse, -R29.reuse ;  /* 0x0000000934347223 */ /* 0x180fe2000001081d */
[----:B------:R-:W-:Y:S01]  /*3c90*/  ISETP.LT.OR P4, PT, R31, 0x5a, P4 ;  /* 0x0000005a1f00780c */ /* 0x000fe20002781670 */
[--C-:B------:R-:W-:Y:S01]  /*3ca0*/  FFMA.FTZ R46, R46, R9, -R29.reuse ;  /* 0x000000092e2e7223 */ /* 0x100fe2000001081d */
[----:B------:R-:W-:Y:S01]  /*3cb0*/  FMNMX.FTZ R25, R68, R25, !PT ;  /* 0x0000001944197209 */ /* 0x000fe20007810000 */
[--C-:B------:R-:W-:Y:S01]  /*3cc0*/  FFMA.FTZ R44, R44, R9, -R29.reuse ;  /* 0x000000092c2c7223 */ /* 0x100fe2000001081d */
[----:B------:R-:W-:Y:S01]  /*3cd0*/  FSEL R86, R15, -INF , !P3 ;  /* 0xff8000000f567808 */ /* 0x000fe20005800000 */
[----:B------:R-:W0:Y:S01]  /*3ce0*/  MUFU.EX2 R188, R188 ;  /* 0x000000bc00bc7308 */ /* 0x000e220000000800 */
[----:B------:R-:W-:Y:S01]  /*3cf0*/  FMNMX.FTZ R25, R70, R25, !PT ;  /* 0x0000001946197209 */ /* 0x000fe20007810000 */
[-CC-:B------:R-:W-:Y:S01]  /*3d00*/  FFMA.FTZ R42, R42, R9.reuse, -R29.reuse ;  /* 0x000000092a2a7223 */ /* 0x180fe2000001081d */
[----:B------:R-:W-:Y:S01]  /*3d10*/  FSEL R88, R13, -INF , !P4 ;  /* 0xff8000000d587808 */ /* 0x000fe20006000000 */
[--C-:B------:R-:W-:Y:S01]  /*3d20*/  FFMA.FTZ R13, R98, R9, -R29.reuse ;  /* 0x00000009620d7223 */ /* 0x100fe2000001081d */
[----:B------:R-:W-:Y:S01]  /*3d30*/  FMNMX.FTZ R25, R76, R25, !PT ;  /* 0x000000194c197209 */ /* 0x000fe20007810000 */
[-CC-:B------:R-:W-:Y:S01]  /*3d40*/  FFMA.FTZ R40, R40, R9.reuse, -R29.reuse ;  /* 0x0000000928287223 */ /* 0x180fe2000001081d */
[--C-:B------:R-:W-:Y:S01]  /*3d50*/  FFMA.FTZ R38, R38, R9, -R29.reuse ;  /* 0x0000000926267223 */ /* 0x100fe2000001081d */
[----:B------:R-:W1:Y:S01]  /*3d60*/  MUFU.EX2 R190, R190 ;  /* 0x000000be00be7308 */ /* 0x000e620000000800 */
[----:B------:R-:W-:Y:S01]  /*3d70*/  FMNMX.FTZ R25, R78, R25, !PT ;  /* 0x000000194e197209 */ /* 0x000fe20007810000 */
[-CC-:B------:R-:W-:Y:S01]  /*3d80*/  FFMA.FTZ R36, R36, R9.reuse, -R29.reuse ;  /* 0x0000000924247223 */ /* 0x180fe2000001081d */
[-CC-:B------:R-:W-:Y:S01]  /*3d90*/  FFMA.FTZ R34, R34, R9.reuse, -R29.reuse ;  /* 0x0000000922227223 */ /* 0x180fe2000001081d */
[--C-:B------:R-:W-:Y:S01]  /*3da0*/  FFMA.FTZ R32, R32, R9, -R29.reuse ;  /* 0x0000000920207223 */ /* 0x100fe2000001081d */
[----:B------:R-:W-:Y:S01]  /*3db0*/  FMNMX.FTZ R25, R50, R25, !PT ;  /* 0x0000001932197209 */ /* 0x000fe20007810000 */
[-CC-:B------:R-:W-:Y:S01]  /*3dc0*/  FFMA.FTZ R30, R30, R9.reuse, -R29.reuse ;  /* 0x000000091e1e7223 */ /* 0x180fe2000001081d */
[----:B------:R-:W-:Y:S01]  /*3dd0*/  FFMA.FTZ R28, R28, R9, -R29 ;  /* 0x000000091c1c7223 */ /* 0x000fe2000001081d */
[----:B------:R-:W2:Y:S01]  /*3de0*/  MUFU.EX2 R35, R35 ;  /* 0x0000002300237308 */ /* 0x000ea20000000800 */
[----:B------:R-:W-:Y:S01]  /*3df0*/  FMNMX.FTZ R25, R20, R25, !PT ;  /* 0x0000001914197209 */ /* 0x000fe20007810000 */
[----:B0-----:R-:W-:Y:S01]  /*3e00*/  FADD.FTZ R43, R188, R3 ;  /* 0x00000003bc2b7221 */ /* 0x001fe20000010000 */
[----:B------:R-:W-:Y:S01]  /*3e10*/  FFMA.FTZ R24, R24, R9, -R29 ;  /* 0x0000000918187223 */ /* 0x000fe2000001081d */
[----:B------:R-:W-:-:S02]  /*3e20*/  ISETP.NE.AND P5, PT, R203, 0x1, PT ;  /* 0x00000001cb00780c */ /* 0x000fc40003fa5270 */
[----:B------:R-:W-:Y:S02]  /*3e30*/  FMNMX.FTZ R25, R14, R25, !PT ;  /* 0x000000190e197209 */ /* 0x000fe40007810000 */
[----:B------:R-:W0:Y:S01]  /*3e40*/  MUFU.EX2 R37, R37 ;  /* 0x0000002500257308 */ /* 0x000e220000000800 */
[----:B------:R-:W-:Y:S02]  /*3e50*/  F2FP.BF16.F32.PACK_AB R188, R3, R188 ;  /* 0x000000bc03bc723e */ /* 0x000fe400000010ff */
[----:B------:R-:W-:-:S04]  /*3e60*/  FMNMX.FTZ R25, R12, R25, !PT ;  /* 0x000000190c197209 */ /* 0x000fc80007810000 */
[----:B------:R-:W-:Y:S01]  /*3e70*/  FMNMX.FTZ R25, R2, R25, !PT ;  /* 0x0000001902197209 */ /* 0x000fe20007810000 */
[----:B------:R3:W4:Y:S01]  /*3e80*/  MUFU.EX2 R184, R27 ;  /* 0x0000001b00b87308 */ /* 0x0007220000000800 */
[----:B------:R-:W5:Y:S02]  /*3e90*/  @P5 LDC R49, c[0x0][0x44c] ;  /* 0x00011300ff315b82 */ /* 0x000f640000000800 */
[----:B------:R-:W-:-:S04]  /*3ea0*/  FMNMX.FTZ R25, R0, R25, !PT ;  /* 0x0000001900197209 */ /* 0x000fc80007810000 */
[----:B------:R-:W-:Y:S01]  /*3eb0*/  FMNMX.FTZ R25, R80, R25, !PT ;  /* 0x0000001950197209 */ /* 0x000fe20007810000 */
[----:B------:R-:W4:Y:S01]  /*3ec0*/  MUFU.EX2 R39, R39 ;  /* 0x0000002700277308 */ /* 0x000f220000000800 */
[----:B---3--:R-:W-:Y:S02]  /*3ed0*/  FFMA.FTZ R27, R94, R9, -R29 ;  /* 0x000000095e1b7223 */ /* 0x008fe4000001081d */
[----:B------:R-:W-:-:S04]  /*3ee0*/  FMNMX.FTZ R25, R82, R25, !PT ;  /* 0x0000001952197209 */ /* 0x000fc80007810000 */
[----:B------:R-:W-:Y:S01]  /*3ef0*/  FMNMX.FTZ R25, R84, R25, !PT ;  /* 0x0000001954197209 */ /* 0x000fe20007810000 */
[----:B------:R1:W-:Y:S03]  /*3f00*/  MUFU.EX2 R29, R26 ;  /* 0x0000001a001d7308 */ /* 0x0003e60000000800 */
[----:B------:R-:W-:-:S04]  /*3f10*/  FMNMX.FTZ R25, R86, R25, !PT ;  /* 0x0000001956197209 */ /* 0x000fc80007810000 */
[----:B------:R-:W-:Y:S01]  /*3f20*/  FMNMX.FTZ R25, R88, R25, !PT ;  /* 0x0000001958197209 */ /* 0x000fe20007810000 */
[----:B------:R-:W3:Y:S01]  /*3f30*/  MUFU.EX2 R186, R41 ;  /* 0x0000002900ba7308 */ /* 0x000ee20000000800 */
[----:B-1----:R-:W-:Y:S01]  /*3f40*/  FADD.FTZ R26, R190, R43 ;  /* 0x0000002bbe1a7221 */ /* 0x002fe20000010000 */
[----:B-----5:R-:W-:Y:S01]  /*3f50*/  @P5 IMAD.HI.U32 R49, R22, R49, RZ ;  /* 0x0000003116315227 */ /* 0x020fe200078e00ff */
[C---:B--2---:R-:W-:Y:S01]  /*3f60*/  F2FP.BF16.F32.PACK_AB R190, R35.reuse, R190 ;  /* 0x000000be23be723e */ /* 0x044fe200000010ff */
[----:B------:R-:W1:Y:S02]  /*3f70*/  SHFL.BFLY PT, R8, R25, 0x2, 0x1f ;  /* 0x0c401f0019087f89 */ /* 0x000e6400000e0000 */
[----:B------:R-:W-:Y:S02]  /*3f80*/  FADD.FTZ R26, R35, R26 ;  /* 0x0000001a231a7221 */ /* 0x000fe40000010000 */
[----:B------:R-:W2:Y:S02]  /*3f90*/  MUFU.EX2 R27, R27 ;  /* 0x0000001b001b7308 */ /* 0x000ea40000000800 */
[----:B0-----:R-:W-:-:S06]  /*3fa0*/  FADD.FTZ R45, R37, R26 ;  /* 0x0000001a252d7221 */ /* 0x001fcc0000010000 */
[----:B------:R4:W-:Y:S08]  /*3fb0*/  MUFU.EX2 R41, R28 ;  /* 0x0000001c00297308 */ /* 0x0009f00000000800 */
[----:B------:R-:W-:Y:S01]  /*3fc0*/  MUFU.EX2 R13, R13 ;  /* 0x0000000d000d7308 */ /* 0x000fe20000000800 */
[C---:B----4-:R-:W-:Y:S01]  /*3fd0*/  FADD.FTZ R28, R184.reuse, R45 ;  /* 0x0000002db81c7221 */ /* 0x050fe20000010000 */
[----:B------:R-:W-:-:S02]  /*3fe0*/  F2FP.BF16.F32.PACK_AB R184, R184, R37 ;  /* 0x00000025b8b8723e */ /* 0x000fc400000010ff */
[----:B-1----:R-:W-:Y:S01]  /*3ff0*/  FMNMX.FTZ R11, R25, R8, !PT ;  /* 0x00000008190b7209 */ /* 0x002fe20007810000 */
[----:B------:R-:W-:-:S03]  /*4000*/  FADD.FTZ R45, R39, R28 ;  /* 0x0000001c272d7221 */ /* 0x000fc60000010000 */
[----:B------:R-:W0:Y:S01]  /*4010*/  MUFU.EX2 R52, R52 ;  /* 0x0000003400347308 */ /* 0x000e220000000800 */
[----:B------:R-:W1:Y:S01]  /*4020*/  SHFL.BFLY PT, R8, R11, 0x1, 0x1f ;  /* 0x0c201f000b087f89 */ /* 0x000e6200000e0000 */
[C---:B---3--:R-:W-:Y:S01]  /*4030*/  FADD.FTZ R28, R186.reuse, R45 ;  /* 0x0000002dba1c7221 */ /* 0x048fe20000010000 */
[----:B------:R-:W-:-:S03]  /*4040*/  F2FP.BF16.F32.PACK_AB R186, R186, R39 ;  /* 0x00000027baba723e */ /* 0x000fc600000010ff */
[----:B--2---:R-:W-:Y:S02]  /*4050*/  FADD.FTZ R45, R27, R28 ;  /* 0x0000001c1b2d7221 */ /* 0x004fe40000010000 */
[----:B------:R-:W-:Y:S01]  /*4060*/  MUFU.EX2 R46, R46 ;  /* 0x0000002e002e7308 */ /* 0x000fe20000000800 */
[----:B------:R-:W2:Y:S07]  /*4070*/  @P5 LDC R28, c[0x0][0x450] ;  /* 0x00011400ff1c5b82 */ /* 0x000eae0000000800 */
[----:B------:R-:W3:Y:S01]  /*4080*/  MUFU.EX2 R15, R44 ;  /* 0x0000002c000f7308 */ /* 0x000ee20000000800 */
[----:B0-----:R-:W-:-:S07]  /*4090*/  F2FP.BF16.F32.PACK_AB R182, R52, R13 ;  /* 0x0000000d34b6723e */ /* 0x001fce00000010ff */
[----:B------:R-:W-:Y:S01]  /*40a0*/  MUFU.EX2 R42, R42 ;  /* 0x0000002a002a7308 */ /* 0x000fe20000000800 */
[----:B-1----:R-:W-:-:S04]  /*40b0*/  FMNMX.FTZ R8, R11, R8, !PT ;  /* 0x000000080b087209 */ /* 0x002fc80007810000 */
[C---:B------:R-:W-:Y:S01]  /*40c0*/  FSETP.NEU.FTZ.AND P1, PT, R8.reuse, -INF , PT ;  /* 0xff8000000800780b */ /* 0x040fe20003f3d000 */
[-C--:B------:R-:W-:Y:S02]  /*40d0*/  FMUL.FTZ R11, R8, R9.reuse ;  /* 0x00000009080b7220 */ /* 0x080fe40000410000 */
[----:B------:R-:W0:Y:S01]  /*40e0*/  MUFU.EX2 R31, R40 ;  /* 0x00000028001f7308 */ /* 0x000e220000000800 */
[----:B--2---:R-:W-:Y:S02]  /*40f0*/  @P5 SHF.R.U32.HI R47, RZ, R28, R49 ;  /* 0x0000001cff2f5219 */ /* 0x004fe40000011631 */
[----:B------:R-:W-:Y:S02]  /*4100*/  FSEL R11, R11, RZ, P1 ;  /* 0x000000ff0b0b7208 */ /* 0x000fe40000800000 */
[----:B------:R-:W-:Y:S01]  /*4110*/  LOP3.LUT P5, RZ, R16, 0x80000, RZ, 0xc0, !PT ;  /* 0x0008000010ff7812 */ /* 0x000fe200078ac0ff */
[----:B------:R-:W-:Y:S01]  /*4120*/  IMAD.IADD R74, R74, 0x1, R47 ;  /* 0x000000014a4a7824 */ /* 0x000fe200078e022f */
[----:B---3--:R-:W-:Y:S01]  /*4130*/  F2FP.BF16.F32.PACK_AB R176, R15, R46 ;  /* 0x0000002e0fb0723e */ /* 0x008fe200000010ff */
[-CC-:B------:R-:W-:Y:S01]  /*4140*/  FFMA.FTZ R21, R21, R9.reuse, -R11.reuse ;  /* 0x0000000915157223 */ /* 0x180fe2000001080b */
        /* <DEDUP_REMOVED lines=14> */
[-CC-:B------:R-:W-:Y:S01]  /*4230*/  FFMA.FTZ R78, R78, R9.reuse, -R11.reuse ;  /* 0x000000094e4e7223 */ /* 0x180fe2000001080b */
        /* <DEDUP_REMOVED lines=10> */
[----:B------:R-:W-:Y:S01]  /*42e0*/  FFMA.FTZ R88, R88, R9, -R11 ;  /* 0x0000000958587223 */ /* 0x000fe2000001080b */
[----:B0-----:R-:W-:-:S03]  /*42f0*/  F2FP.BF16.F32.PACK_AB R178, R31, R42 ;  /* 0x0000002a1fb2723e */ /* 0x001fc600000010ff */
[----:B------:R-:W0:Y:S01]  /*4300*/  MUFU.EX2 R191, R58 ;  /* 0x0000003a00bf7308 */ /* 0x000e220000000800 */
[----:B-1----:R-:W-:Y:S01]  /*4310*/  FADD.FTZ R43, R21, R54 ;  /* 0x00000036152b7221 */ /* 0x002fe20000010000 */
[----:B------:R-:W-:Y:S01]  /*4320*/  F2FP.BF16.F32.PACK_AB R189, R54, R21 ;  /* 0x0000001536bd723e */ /* 0x000fe200000010ff */
[----:B------:R-:W-:-:S05]  /*4330*/  VIADD R21, R72, 0xfffffffe ;  /* 0xfffffffe48157836 */ /* 0x000fca0000000000 */
[----:B------:R-:W1:Y:S01]  /*4340*/  MUFU.EX2 R60, R60 ;  /* 0x0000003c003c7308 */ /* 0x000e620000000800 */
[----:B--2---:R-:W-:-:S07]  /*4350*/  FADD.FTZ R26, R56, R43 ;  /* 0x0000002b381a7221 */ /* 0x004fce0000010000 */
[----:B------:R-:W2:Y:S01]  /*4360*/  MUFU.EX2 R185, R62 ;  /* 0x0000003e00b97308 */ /* 0x000ea20000000800 */
[C---:B0-----:R-:W-:Y:S01]  /*4370*/  FADD.FTZ R43, R191.reuse, R26 ;  /* 0x0000001abf2b7221 */ /* 0x041fe20000010000 */
[----:B------:R-:W-:-:S06]  /*4380*/  F2FP.BF16.F32.PACK_AB R191, R191, R56 ;  /* 0x00000038bfbf723e */ /* 0x000fcc00000010ff */
[----:B------:R-:W0:Y:S01]  /*4390*/  MUFU.EX2 R48, R48 ;  /* 0x0000003000307308 */ /* 0x000e220000000800 */
[----:B-1----:R-:W-:-:S07]  /*43a0*/  FADD.FTZ R26, R60, R43 ;  /* 0x0000002b3c1a7221 */ /* 0x002fce0000010000 */
[----:B------:R-:W1:Y:S01]  /*43b0*/  MUFU.EX2 R187, R64 ;  /* 0x0000004000bb7308 */ /* 0x000e620000000800 */
[C---:B--2---:R-:W-:Y:S01]  /*43c0*/  FADD.FTZ R43, R185.reuse, R26 ;  /* 0x0000001ab92b7221 */ /* 0x044fe20000010000 */
[C---:B------:R-:W-:Y:S01]  /*43d0*/  FADD.FTZ R26, R180.reuse, R45 ;  /* 0x0000002db41a7221 */ /* 0x040fe20000010000 */
[----:B------:R-:W-:Y:S02]  /*43e0*/  F2FP.BF16.F32.PACK_AB R180, R180, R27 ;  /* 0x0000001bb4b4723e */ /* 0x000fe400000010ff */
[----:B------:R-:W-:Y:S01]  /*43f0*/  F2FP.BF16.F32.PACK_AB R185, R185, R60 ;  /* 0x0000003cb9b9723e */ /* 0x000fe200000010ff */
[----:B------:R-:W-:Y:S02]  /*4400*/  FADD.FTZ R45, R13, R26 ;  /* 0x0000001a0d2d7221 */ /* 0x000fe40000010000 */
[----:B------:R-:W2:Y:S02]  /*4410*/  MUFU.EX2 R66, R66 ;  /* 0x0000004200427308 */ /* 0x000ea40000000800 */
[----:B------:R-:W-:-:S04]  /*4420*/  FADD.FTZ R45, R52, R45 ;  /* 0x0000002d342d7221 */ /* 0x000fc80000010000 */
[----:B------:R-:W-:Y:S02]  /*4430*/  FADD.FTZ R26, R46, R45 ;  /* 0x0000002d2e1a7221 */ /* 0x000fe40000010000 */
[----:B------:R-:W3:Y:S02]  /*4440*/  MUFU.EX2 R181, R68 ;  /* 0x0000004400b57308 */ /* 0x000ee40000000800 */
[----:B------:R-:W-:-:S06]  /*4450*/  FADD.FTZ R45, R15, R26 ;  /* 0x0000001a0f2d7221 */ /* 0x000fcc0000010000 */
[----:B------:R-:W4:Y:S08]  /*4460*/  MUFU.EX2 R70, R70 ;  /* 0x0000004600467308 */ /* 0x000f300000000800 */
[----:B------:R0:W-:Y:S08]  /*4470*/  MUFU.EX2 R179, R14 ;  /* 0x0000000e00b37308 */ /* 0x0001f00000000800 */
[----:B------:R-:W5:Y:S01]  /*4480*/  MUFU.EX2 R183, R76 ;  /* 0x0000004c00b77308 */ /* 0x000f620000000800 */
[----:B0-----:R-:W-:-:S04]  /*4490*/  FADD.FTZ R14, R48, R43 ;  /* 0x0000002b300e7221 */ /* 0x001fc80000010000 */
[C---:B-1----:R-:W-:Y:S01]  /*44a0*/  FADD.FTZ R43, R187.reuse, R14 ;  /* 0x0000000ebb2b7221 */ /* 0x042fe20000010000 */
[----:B------:R-:W-:Y:S02]  /*44b0*/  F2FP.BF16.F32.PACK_AB R187, R187, R48 ;  /* 0x00000030bbbb723e */ /* 0x000fe400000010ff */
[----:B------:R-:W0:Y:S01]  /*44c0*/  MUFU.EX2 R78, R78 ;  /* 0x0000004e004e7308 */ /* 0x000e220000000800 */
[----:B--2---:R-:W-:-:S04]  /*44d0*/  FADD.FTZ R14, R66, R43 ;  /* 0x0000002b420e7221 */ /* 0x004fc80000010000 */
[C---:B---3--:R-:W-:Y:S01]  /*44e0*/  FADD.FTZ R43, R181.reuse, R14 ;  /* 0x0000000eb52b7221 */ /* 0x048fe20000010000 */
[----:B------:R-:W-:Y:S01]  /*44f0*/  FADD.FTZ R14, R42, R45 ;  /* 0x0000002d2a0e7221 */ /* 0x000fe20000010000 */
[----:B------:R-:W-:Y:S01]  /*4500*/  F2FP.BF16.F32.PACK_AB R181, R181, R66 ;  /* 0x00000042b5b5723e */ /* 0x000fe200000010ff */
[----:B------:R-:W1:Y:S08]  /*4510*/  MUFU.EX2 R177, R50 ;  /* 0x0000003200b17308 */ /* 0x000e700000000800 */
[----:B------:R-:W2:Y:S08]  /*4520*/  MUFU.EX2 R20, R20 ;  /* 0x0000001400147308 */ /* 0x000eb00000000800 */
[----:B------:R4:W-:Y:S08]  /*4530*/  MUFU.EX2 R173, R2 ;  /* 0x0000000200ad7308 */ /* 0x0009f00000000800 */
[----:B------:R-:W3:Y:S01]  /*4540*/  MUFU.EX2 R12, R12 ;  /* 0x0000000c000c7308 */ /* 0x000ee20000000800 */
[----:B----4-:R-:W-:Y:S01]  /*4550*/  FADD.FTZ R2, R70, R43 ;  /* 0x0000002b46027221 */ /* 0x010fe20000010000 */
[----:B------:R-:W-:-:S03]  /*4560*/  FADD.FTZ R43, R31, R14 ;  /* 0x0000000e1f2b7221 */ /* 0x000fc60000010000 */
[C---:B-----5:R-:W-:Y:S01]  /*4570*/  FADD.FTZ R11, R183.reuse, R2 ;  /* 0x00000002b70b7221 */ /* 0x060fe20000010000 */
[----:B------:R-:W-:Y:S02]  /*4580*/  F2FP.BF16.F32.PACK_AB R183, R183, R70 ;  /* 0x00000046b7b7723e */ /* 0x000fe400000010ff */
[----:B------:R-:W4:Y:S01]  /*4590*/  MUFU.EX2 R38, R38 ;  /* 0x0000002600267308 */ /* 0x000f220000000800 */
[----:B0-----:R-:W-:-:S04]  /*45a0*/  FADD.FTZ R2, R78, R11 ;  /* 0x0000000b4e027221 */ /* 0x001fc80000010000 */
[C---:B-1----:R-:W-:Y:S01]  /*45b0*/  FADD.FTZ R3, R177.reuse, R2 ;  /* 0x00000002b1037221 */ /* 0x042fe20000010000 */
[----:B------:R-:W-:Y:S02]  /*45c0*/  F2FP.BF16.F32.PACK_AB R177, R177, R78 ;  /* 0x0000004eb1b1723e */ /* 0x000fe400000010ff */
[----:B------:R-:W0:Y:S01]  /*45d0*/  MUFU.EX2 R25, R36 ;  /* 0x0000002400197308 */ /* 0x000e220000000800 */
[----:B--2---:R-:W-:-:S04]  /*45e0*/  FADD.FTZ R2, R20, R3 ;  /* 0x0000000314027221 */ /* 0x004fc80000010000 */
[C---:B------:R-:W-:Y:S01]  /*45f0*/  FADD.FTZ R3, R179.reuse, R2 ;  /* 0x00000002b3037221 */ /* 0x040fe20000010000 */
[----:B------:R-:W-:Y:S02]  /*4600*/  F2FP.BF16.F32.PACK_AB R179, R179, R20 ;  /* 0x00000014b3b3723e */ /* 0x000fe400000010ff */
[----:B------:R-:W1:Y:S01]  /*4610*/  MUFU.EX2 R0, R0 ;  /* 0x0000000000007308 */ /* 0x000e620000000800 */
[----:B---3--:R-:W-:Y:S01]  /*4620*/  FADD.FTZ R2, R12, R3 ;  /* 0x000000030c027221 */ /* 0x008fe20000010000 */
[----:B----4-:R-:W-:-:S03]  /*4630*/  FADD.FTZ R14, R38, R43 ;  /* 0x0000002b260e7221 */ /* 0x010fc60000010000 */
[C---:B------:R-:W-:Y:S01]  /*4640*/  FADD.FTZ R3, R173.reuse, R2 ;  /* 0x00000002ad037221 */ /* 0x040fe20000010000 */
[----:B------:R-:W-:Y:S02]  /*4650*/  F2FP.BF16.F32.PACK_AB R173, R173, R12 ;  /* 0x0000000cadad723e */ /* 0x000fe400000010ff */
[----:B------:R-:W2:Y:S01]  /*4660*/  MUFU.EX2 R34, R34 ;  /* 0x0000002200227308 */ /* 0x000ea20000000800 */
[C---:B0-----:R-:W-:Y:S01]  /*4670*/  FADD.FTZ R11, R25.reuse, R14 ;  /* 0x0000000e190b7221 */ /* 0x041fe20000010000 */
[----:B------:R-:W-:-:S06]  /*4680*/  F2FP.BF16.F32.PACK_AB R172, R25, R38 ;  /* 0x0000002619ac723e */ /* 0x000fcc00000010ff */
[----:B------:R-:W0:Y:S01]  /*4690*/  MUFU.EX2 R175, R80 ;  /* 0x0000005000af7308 */ /* 0x000e220000000800 */
[----:B-1----:R-:W-:-:S07]  /*46a0*/  FADD.FTZ R2, R0, R3 ;  /* 0x0000000300027221 */ /* 0x002fce0000010000 */
[----:B------:R-:W1:Y:S01]  /*46b0*/  MUFU.EX2 R33, R32 ;  /* 0x0000002000217308 */ /* 0x000e620000000800 */
[----:B--2---:R-:W-:-:S07]  /*46c0*/  FADD.FTZ R14, R34, R11 ;  /* 0x0000000b220e7221 */ /* 0x004fce0000010000 */
[----:B------:R-:W2:Y:S01]  /*46d0*/  MUFU.EX2 R82, R82 ;  /* 0x0000005200527308 */ /* 0x000ea20000000800 */
[C---:B0-----:R-:W-:Y:S01]  /*46e0*/  FADD.FTZ R3, R175.reuse, R2 ;  /* 0x00000002af037221 */ /* 0x041fe20000010000 */
[----:B------:R-:W-:Y:S01]  /*46f0*/  F2FP.BF16.F32.PACK_AB R175, R175, R0 ;  /* 0x00000000afaf723e */ /* 0x000fe200000010ff */
[----:B------:R-:W-:-:S05]  /*4700*/  VIADD R0, R74, UR5 ;  /* 0x000000054a007c36 */ /* 0x000fca0008000000 */
[----:B------:R-:W0:Y:S01]  /*4710*/  MUFU.EX2 R30, R30 ;  /* 0x0000001e001e7308 */ /* 0x000e220000000800 */
[C---:B-1----:R-:W-:Y:S01]  /*4720*/  FADD.FTZ R11, R33.reuse, R14 ;  /* 0x0000000e210b7221 */ /* 0x042fe20000010000 */
[----:B------:R-:W-:-:S06]  /*4730*/  F2FP.BF16.F32.PACK_AB R174, R33, R34 ;  /* 0x0000002221ae723e */ /* 0x000fcc00000010ff */
[----:B------:R-:W1:Y:S01]  /*4740*/  MUFU.EX2 R169, R84 ;  /* 0x0000005400a97308 */ /* 0x000e620000000800 */
[----:B--2---:R-:W-:-:S07]  /*4750*/  FADD.FTZ R2, R82, R3 ;  /* 0x0000000352027221 */ /* 0x004fce0000010000 */
[----:B------:R-:W2:Y:S01]  /*4760*/  MUFU.EX2 R86, R86 ;  /* 0x0000005600567308 */ /* 0x000ea20000000800 */
[----:B0-----:R-:W-:Y:S01]  /*4770*/  FADD.FTZ R14, R30, R11 ;  /* 0x0000000b1e0e7221 */ /* 0x001fe20000010000 */
[----:B------:R-:W-:-:S03]  /*4780*/  F2FP.BF16.F32.PACK_AB R168, R41, R30 ;  /* 0x0000001e29a8723e */ /* 0x000fc600000010ff */
[----:B------:R-:W-:-:S03]  /*4790*/  FADD.FTZ R11, R41, R14 ;  /* 0x0000000e290b7221 */ /* 0x000fc60000010000 */
[----:B------:R-:W0:Y:S01]  /*47a0*/  MUFU.EX2 R24, R24 ;  /* 0x0000001800187308 */ /* 0x000e220000000800 */
[C---:B-1----:R-:W-:Y:S01]  /*47b0*/  FADD.FTZ R3, R169.reuse, R2 ;  /* 0x00000002a9037221 */ /* 0x042fe20000010000 */
[----:B------:R-:W-:-:S06]  /*47c0*/  F2FP.BF16.F32.PACK_AB R169, R169, R82 ;  /* 0x00000052a9a9723e */ /* 0x000fcc00000010ff */
[----:B------:R-:W1:Y:S01]  /*47d0*/  MUFU.EX2 R171, R88 ;  /* 0x0000005800ab7308 */ /* 0x000e620000000800 */
[----:B--2---:R-:W-:Y:S01]  /*47e0*/  FADD.FTZ R2, R86, R3 ;  /* 0x0000000356027221 */ /* 0x004fe20000010000 */
[----:B0-----:R-:W-:Y:S01]  /*47f0*/  FADD.FTZ R14, R24, R11 ;  /* 0x0000000b180e7221 */ /* 0x001fe20000010000 */
[----:B------:R-:W-:-:S03]  /*4800*/  F2FP.BF16.F32.PACK_AB R170, R29, R24 ;  /* 0x000000181daa723e */ /* 0x000fc600000010ff */
[----:B------:R-:W-:Y:S01]  /*4810*/  FADD.FTZ R11, R29, R14 ;  /* 0x0000000e1d0b7221 */ /* 0x000fe20000010000 */
[C---:B-1----:R-:W-:Y:S01]  /*4820*/  FADD.FTZ R3, R171.reuse, R2 ;  /* 0x00000002ab037221 */ /* 0x042fe20000010000 */
[----:B------:R-:W-:Y:S01]  /*4830*/  F2FP.BF16.F32.PACK_AB R171, R171, R86 ;  /* 0x00000056abab723e */ /* 0x000fe200000010ff */
[----:B------:R-:W-:Y:S06]  /*4840*/  @!P5 BRA `(.L_x_1264) ;  /* 0x000000000048d947 */ /* 0x000fec0003800000 */
[C---:B------:R-:W-:Y:S01]  /*4850*/  ISETP.GT.AND P1, PT, R74.reuse, RZ, PT ;  /* 0x000000ff4a00720c */ /* 0x040fe20003f24270 */
[----:B------:R-:W-:-:S12]  /*4860*/  VIADD R13, R74, 0xffffffff ;  /* 0xffffffff4a0d7836 */ /* 0x000fd80000000000 */
[----:B------:R-:W-:Y:S05]  /*4870*/  @P1 BRA `(.L_x_1265) ;  /* 0x0000000000201947 */ /* 0x000fea0003800000 */
[----:B------:R-:W0:Y:S01]  /*4880*/  LDC R12, c[0x0][0x9e4] ;  /* 0x00027900ff0c7b82 */ /* 0x000e220000000800 */
[----:B------:R-:W-:Y:S02]  /*4890*/  IADD3 R13, -R74, RZ, RZ ;  /* 0x000000ff4a0d7210 */ /* 0x000fe40007ffe1ff */
[----:B0-----:R-:W-:-:S13]  /*48a0*/  ISETP.NE.AND P1, PT, R12, 0x1, PT ;  /* 0x000000010c00780c */ /* 0x001fda0003f25270 */
[----:B------:R-:W0:Y:S02]  /*48b0*/  @P1 LDC.64 R14, c[0x0][0x9e8] ;  /* 0x00027a00ff0e1b82 */ /* 0x000e240000000a00 */
[----:B0-----:R-:W-:-:S05]  /*48c0*/  @P1 IMAD.HI.U32 R2, R13, R14, RZ ;  /* 0x0000000e0d021227 */ /* 0x001fca00078e00ff */
[----:B------:R-:W-:-:S04]  /*48d0*/  @P1 SHF.R.U32.HI R13, RZ, R15, R2 ;  /* 0x0000000fff0d1219 */ /* 0x000fc80000011602 */
[----:B------:R-:W-:Y:S01]  /*48e0*/  LOP3.LUT R13, RZ, R13, RZ, 0x33, !PT ;  /* 0x0000000dff0d7212 */ /* 0x000fe200078e33ff */
[----:B------:R-:W-:Y:S06]  /*48f0*/  BRA `(.L_x_1266) ;  /* 0x0000000000147947 */ /* 0x000fec0003800000 */
.L_x_1265:
[----:B------:R-:W0:Y:S02]  /*4900*/  LDC R12, c[0x0][0x9e4] ;  /* 0x00027900ff0c7b82 */ /* 0x000e240000000800 */
[----:B0-----:R-:W-:-:S13]  /*4910*/  ISETP.NE.AND P1, PT, R12, 0x1, PT ;  /* 0x000000010c00780c */ /* 0x001fda0003f25270 */
[----:B------:R-:W0:Y:S02]  /*4920*/  @P1 LDC.64 R14, c[0x0][0x9e8] ;  /* 0x00027a00ff0e1b82 */ /* 0x000e240000000a00 */
[----:B0-----:R-:W-:-:S05]  /*4930*/  @P1 IMAD.HI.U32 R2, R13, R14, RZ ;  /* 0x0000000e0d021227 */ /* 0x001fca00078e00ff */
[----:B------:R-:W-:-:S07]  /*4940*/  @P1 SHF.R.U32.HI R13, RZ, R15, R2 ;  /* 0x0000000fff0d1219 */ /* 0x000fce0000011602 */
.L_x_1266:
[----:B------:R-:W-:-:S05]  /*4950*/  IMAD R13, R13, R12, R12 ;  /* 0x0000000c0d0d7224 */ /* 0x000fca00078e020c */
[----:B------:R-:W-:-:S07]  /*4960*/  VIMNMX R0, R0, R13, PT ;  /* 0x0000000d00007248 */ /* 0x000fce0003fe0100 */
.L_x_1264:
[----:B------:R-:W-:Y:S01]  /*4970*/  IMAD.HI R12, R0, 0x2aaaaaab, RZ ;  /* 0x2aaaaaab000c7827 */ /* 0x000fe200078e02ff */
[----:B------:R-:W-:Y:S02]  /*4980*/  CS2R R118, SRZ ;  /* 0x0000000000767805 */ /* 0x000fe4000001ff00 */
[----:B------:R-:W-:Y:S02]  /*4990*/  CS2R R116, SRZ ;  /* 0x0000000000747805 */ /* 0x000fe4000001ff00 */
[----:B------:R-:W-:Y:S01]  /*49a0*/  CS2R R114, SRZ ;  /* 0x0000000000727805 */ /* 0x000fe2000001ff00 */
[----:B------:R-:W-:Y:S01]  /*49b0*/  IMAD.MOV.U32 R2, RZ, RZ, 0x3f800000 ;  /* 0x3f800000ff027424 */ /* 0x000fe200078e00ff */
[----:B------:R-:W-:Y:S01]  /*49c0*/  SHF.R.U32.HI R13, RZ, 0x1f, R12 ;  /* 0x0000001fff0d7819 */ /* 0x000fe2000001160c */
[----:B------:R-:W-:Y:S01]  /*49d0*/  IMAD.MOV.U32 R0, RZ, RZ, 0x3f800000 ;  /* 0x3f800000ff007424 */ /* 0x000fe200078e00ff */
[----:B------:R-:W-:Y:S02]  /*49e0*/  CS2R R112, SRZ ;  /* 0x0000000000707805 */ /* 0x000fe4000001ff00 */
[----:B------:R-:W-:-:S02]  /*49f0*/  CS2R R110, SRZ ;  /* 0x00000000006e7805 */ /* 0x000fc4000001ff00 */
[----:B------:R-:W-:Y:S02]  /*4a00*/  LEA.HI.SX32 R13, R12, R13, 0x1c ;  /* 0x0000000d0c0d7211 */ /* 0x000fe400078fe2ff */
[----:B------:R-:W-:Y:S02]  /*4a10*/  CS2R R108, SRZ ;  /* 0x00000000006c7805 */ /* 0x000fe4000001ff00 */
[----:B------:R-:W-:Y:S02]  /*4a20*/  CS2R R106, SRZ ;  /* 0x00000000006a7805 */ /* 0x000fe4000001ff00 */
[----:B------:R-:W-:Y:S02]  /*4a30*/  CS2R R104, SRZ ;  /* 0x0000000000687805 */ /* 0x000fe4000001ff00 */
[----:B------:R-:W-:Y:S02]  /*4a40*/  VIMNMX R14, R194, R13, !PT ;  /* 0x0000000dc20e7248 */ /* 0x000fe40007fe0100 */
[----:B------:R-:W-:-:S02]  /*4a50*/  CS2R R102, SRZ ;  /* 0x0000000000667805 */ /* 0x000fc4000001ff00 */
[----:B------:R-:W-:Y:S02]  /*4a60*/  CS2R R100, SRZ ;  /* 0x0000000000647805 */ /* 0x000fe4000001ff00 */
[----:B------:R-:W-:Y:S02]  /*4a70*/  CS2R R98, SRZ ;  /* 0x0000000000627805 */ /* 0x000fe4000001ff00 */
[----:B------:R-:W-:Y:S02]  /*4a80*/  ISETP.GE.AND P1, PT, R21, R14, PT ;  /* 0x0000000e1500720c */ /* 0x000fe40003f26270 */
        /* <DEDUP_REMOVED lines=37> */
[----:B------:R-:W-:Y:S06]  /*4ce0*/  @!P1 BRA `(.L_x_1267) ;  /* 0x0000003400d89947 */ /* 0x000fec0003800000 */
[----:B------:R-:W-:Y:S01]  /*4cf0*/  IMAD.MOV.U32 R13, RZ, RZ, R8 ;  /* 0x000000ffff0d7224 */ /* 0x000fe200078e0008 */
[----:B------:R-:W-:Y:S01]  /*4d00*/  UMOV UR41, UR39 ;  /* 0x0000002700297c82 */ /* 0x000fe20008000000 */
[----:B------:R-:W-:Y:S01]  /*4d10*/  IMAD.MOV.U32 R12, RZ, RZ, R10 ;  /* 0x000000ffff0c7224 */ /* 0x000fe200078e000a */
[----:B------:R-:W-:Y:S01]  /*4d20*/  UMOV UR4, UR38 ;  /* 0x0000002600047c82 */ /* 0x000fe20008000000 */
[----:B------:R-:W-:Y:S01]  /*4d30*/  IMAD.MOV.U32 R15, RZ, RZ, R21 ;  /* 0x000000ffff0f7224 */ /* 0x000fe200078e0015 */
[----:B------:R-:W-:Y:S01]  /*4d40*/  ULDC UR43, c[0x0][0x9e4] ;  /* 0x00027900002b7ab9 */ /* 0x000fe20000000800 */
[----:B------:R-:W-:Y:S01]  /*4d50*/  IMAD.MOV.U32 R2, RZ, RZ, 0x3f800000 ;  /* 0x3f800000ff027424 */ /* 0x000fe200078e00ff */
[----:B------:R-:W-:Y:S01]  /*4d60*/  ULDC UR50, c[0x0][0x9dc] ;  /* 0x0002770000327ab9 */ /* 0x000fe20000000800 */
[----:B------:R-:W-:Y:S01]  /*4d70*/  IMAD.MOV.U32 R119, RZ, RZ, RZ ;  /* 0x000000ffff777224 */ /* 0x000fe200078e00ff */
[----:B------:R-:W-:Y:S01]  /*4d80*/  ULDC UR5, c[0x0][0x9d8] ;  /* 0x0002760000057ab9 */ /* 0x000fe20000000800 */
[----:B------:R-:W-:-:S05]  /*4d90*/  ULDC UR51, c[0x0][0x9e0] ;  /* 0x0002780000337ab9 */ /* 0x000fca0000000800 */
.L_x_1286:
[----:B------:R-:W-:-:S04]  /*4da0*/  UISETP.NE.AND UP0, UPT, UR4, 0x1, UPT ;  /* 0x000000010400788c */ /* 0x000fc8000bf05270 */
[----:B------:R-:W-:-:S04]  /*4db0*/  USEL UR39, URZ, 0x1, UP0 ;  /* 0x000000013f277887 */ /* 0x000fc80008000000 */
[----:B------:R-:W-:Y:S01]  /*4dc0*/  ULOP3.LUT UR39, UR41, UR39, URZ, 0x3c, !UPT ;  /* 0x0000002729277292 */ /* 0x000fe2000f8e3c3f */
[----:B------:R-:W-:Y:S11]  /*4dd0*/  @!P0 BRA `(.L_x_1268) ;  /* 0x0000000000048947 */ /* 0x000ff60003800000 */
[----:B------:R-:W-:Y:S01]  /*4de0*/  BPT.TRAP 0x1 ;  /* 0x000000040000795c */ /* 0x000fe20000300000 */
.L_x_1268:
        /* <DEDUP_REMOVED lines=9> */
.L_x_1269:
[----:B-1----:R-:W-:Y:S05]  /*4e80*/  @P1 BRA `(.L_x_1270) ;  /* 0x0000000000081947 */ /* 0x002fea0003800000 */
[----:B------:R-:W1:Y:S02]  /*4e90*/  SYNCS.PHASECHK.TRANS64.TRYWAIT P1, [UR7+0x30830], R8 ;  /* 0x03083008ff0075a7 */ /* 0x000e640008020147 */
[----:B-1----:R-:W-:Y:S05]  /*4ea0*/  @!P1 BRA `(.L_x_1271) ;  /* 0x0000012400e09947 */ /* 0x002fea0003800000 */
.L_x_1270:
        /* <DEDUP_REMOVED lines=169> */
.L_x_1272:
[----:B------:R-:W-:Y:S01]  /*5940*/  ULEA UR6, UR4, UR40, 0x3 ;  /* 0x0000002804067291 */ /* 0x000fe2000f8e183f */
[----:B------:R-:W-:-:S05]  /*5950*/  IMAD.U32 R0, RZ, RZ, UR41 ;  /* 0x00000029ff007e24 */ /* 0x000fca000f8e00ff */
[----:B------:R-:W-:-:S04]  /*5960*/  SHF.L.U32 R0, R0, 0x1f, RZ ;  /* 0x0000001f00007819 */ /* 0x000fc800000006ff */
[----:B------:R2:W3:Y:S01]  /*5970*/  SYNCS.PHASECHK.TRANS64.TRYWAIT P1, [UR6+0x30850], R0 ;  /* 0x03085000ff0075a7 */ /* 0x0004e20008020146 */
[----:B------:R-:W-:Y:S05]  /*5980*/  @!P0 BRA `(.L_x_1273) ;  /* 0x0000000000048947 */ /* 0x000fea0003800000 */
[----:B------:R-:W-:Y:S01]  /*5990*/  BPT.TRAP 0x1 ;  /* 0x000000040000795c */ /* 0x000fe20000300000 */
.L_x_1273:
[----:B---3--:R-:W-:Y:S05]  /*59a0*/  @P1 BRA `(.L_x_1274) ;  /* 0x0000000000081947 */ /* 0x008fea0003800000 */
[----:B------:R-:W3:Y:S02]  /*59b0*/  SYNCS.PHASECHK.TRANS64.TRYWAIT P1, [UR6+0x30850], R0 ;  /* 0x03085000ff0075a7 */ /* 0x000ee40008020146 */
[----:B---3--:R-:W-:Y:S05]  /*59c0*/  @!P1 BRA `(.L_x_1275) ;  /* 0x0000011c00309947 */ /* 0x008fea0003800000 */
.L_x_1274:
        /* <DEDUP_REMOVED lines=36> */
[----:B------:R-:W-:Y:S05]  /*5c10*/  @!P0 BRA `(.L_x_1276) ;  /* 0x0000000000048947 */ /* 0x000fea0003800000 */
[----:B------:R-:W-:Y:S01]  /*5c20*/  BPT.TRAP 0x1 ;  /* 0x000000040000795c */ /* 0x000fe20000300000 */
.L_x_1276:
[----:B------:R-:W-:Y:S01]  /*5c30*/  ISETP.NE.AND P2, PT, R203, 0x1, PT ;  /* 0x00000001cb00780c */ /* 0x000fe20003f45270 */
[----:B------:R-:W-:Y:S01]  /*5c40*/  FMUL.FTZ R10, R126, UR5 ;  /* 0x000000057e0a7c20 */ /* 0x000fe20008410000 */
[----:B------:R-:W-:Y:S01]  /*5c50*/  FMUL.FTZ R20, R127, UR5 ;  /* 0x000000057f147c20 */ /* 0x000fe20008410000 */
[----:B------:R-:W-:Y:S01]  /*5c60*/  FMUL.FTZ R216, R129, UR5 ;  /* 0x0000000581d87c20 */ /* 0x000fe20008410000 */
[----:B------:R-:W-:Y:S01]  /*5c70*/  FMUL.FTZ R129, R143, UR5 ;  /* 0x000000058f817c20 */ /* 0x000fe20008410000 */
[----:B------:R-:W-:Y:S01]  /*5c80*/  FMUL.FTZ R143, R153, UR5 ;  /* 0x00000005998f7c20 */ /* 0x000fe20008410000 */
[----:B------:R-:W-:Y:S02]  /*5c90*/  IMAD.IADD R153, R192, 0x1, R22 ;  /* 0x00000001c0997824 */ /* 0x000fe400078e0216 */
[----:B------:R-:W-:Y:S01]  /*5ca0*/  FMUL.FTZ R186, R121, UR5 ;  /* 0x0000000579ba7c20 */ /* 0x000fe20008410000 */
[----:B------:R-:W-:Y:S01]  /*5cb0*/  FMUL.FTZ R214, R128, UR5 ;  /* 0x0000000580d67c20 */ /* 0x000fe20008410000 */
[----:B------:R-:W-:Y:S01]  /*5cc0*/  FMUL.FTZ R121, R134, UR5 ;  /* 0x0000000586797c20 */ /* 0x000fe20008410000 */
[----:B------:R-:W-:Y:S01]  /*5cd0*/  FMUL.FTZ R128, R142, UR5 ;  /* 0x000000058e807c20 */ /* 0x000fe20008410000 */
[----:B------:R-:W-:Y:S01]  /*5ce0*/  FMUL.FTZ R142, R144, UR5 ;  /* 0x00000005908e7c20 */ /* 0x000fe20008410000 */
[----:B------:R-:W-:Y:S01]  /*5cf0*/  FMUL.FTZ R134, R150, UR5 ;  /* 0x0000000596867c20 */ /* 0x000fe20008410000 */
[----:B------:R-:W3:Y:S01]  /*5d00*/  @P2 LDC R126, c[0x0][0x44c] ;  /* 0x00011300ff7e2b82 */ /* 0x000ee20000000800 */
[----:B------:R-:W-:Y:S01]  /*5d10*/  FMUL.FTZ R144, R145, UR5 ;  /* 0x0000000591907c20 */ /* 0x000fe20008410000 */
[----:B------:R-:W-:Y:S01]  /*5d20*/  FMUL.FTZ R150, R152, UR5 ;  /* 0x0000000598967c20 */ /* 0x000fe20008410000 */
[----:B------:R-:W-:Y:S01]  /*5d30*/  FMUL.FTZ R145, R156, UR5 ;  /* 0x000000059c917c20 */ /* 0x000fe20008410000 */
[----:B01----:R-:W-:Y:S01]  /*5d40*/  FMUL.FTZ R8, R120, UR5 ;  /* 0x0000000578087c20 */ /* 0x003fe20008410000 */
[----:B------:R-:W-:Y:S01]  /*5d50*/  FMUL.FTZ R156, R161, UR5 ;  /* 0x00000005a19c7c20 */ /* 0x000fe20008410000 */
[----:B------:R-:W-:Y:S01]  /*5d60*/  FMUL.FTZ R120, R131, UR5 ;  /* 0x0000000583787c20 */ /* 0x000fe20008410000 */
[----:B------:R-:W-:Y:S01]  /*5d70*/  IMAD R161, R15, -0x60, RZ ;  /* 0xffffffa00fa17824 */ /* 0x000fe200078e02ff */
[----:B------:R-:W0:Y:S01]  /*5d80*/  @P2 LDC R127, c[0x0][0x450] ;  /* 0x00011400ff7f2b82 */ /* 0x000e220000000800 */
[----:B------:R-:W-:Y:S01]  /*5d90*/  FMUL.FTZ R131, R146, UR5 ;  /* 0x0000000592837c20 */ /* 0x000fe20008410000 */
[----:B--2---:R-:W-:Y:S01]  /*5da0*/  FMUL.FTZ R0, R122, UR5 ;  /* 0x000000057a007c20 */ /* 0x004fe20008410000 */
        /* <DEDUP_REMOVED lines=13> */
[----:B---3--:R-:W-:-:S04]  /*5e80*/  @P2 IMAD.HI.U32 R126, R153, R126, RZ ;  /* 0x0000007e997e2227 */ /* 0x008fc800078e00ff */
        /* <DEDUP_REMOVED lines=22> */
[----:B------:R-:W1:Y:S01]  /*5ff0*/  MUFU.TANH R8, R8 ;  /* 0x0000000800087308 */ /* 0x000e620000002400 */
[----:B------:R-:W-:Y:S02]  /*6000*/  UPRMT UR7, UR60, 0x654, UR7 ;  /* 0x000006543c077896 */ /* 0x000fe40008000007 */
[----:B------:R-:W-:Y:S01]  /*6010*/  ULOP3.LUT UR4, URZ, UR50, URZ, 0x33, !UPT ;  /* 0x000000323f047292 */ /* 0x000fe2000f8e333f */
[----:B------:R-:W-:Y:S01]  /*6020*/  IADD3 R127, -R18, R126, R17 ;  /* 0x0000007e127f7210 */ /* 0x000fe20007ffe111 */
[----:B------:R-:W-:-:S03]  /*6030*/  VIADD R151, R126, 0xffffffff ;  /* 0xffffffff7e977836 */ /* 0x000fc60000000000 */
[----:B------:R-:W2:Y:S01]  /*6040*/  MUFU.TANH R186, R186 ;  /* 0x000000ba00ba7308 */ /* 0x000ea20000002400 */
[C---:B------:R-:W-:Y:S01]  /*6050*/  VIADD R163, R127.reuse, UR51 ;  /* 0x000000337fa37c36 */ /* 0x040fe20008000000 */
[----:B------:R-:W-:Y:S01]  /*6060*/  SYNCS.ARRIVE.TRANS64.RED.A1T0 RZ, [UR7], RZ ;  /* 0x000000ffffff79a7 */ /* 0x000fe20008100407 */
[----:B------:R-:W-:Y:S02]  /*6070*/  VIADD R167, R127, UR4 ;  /* 0x000000047fa77c36 */ /* 0x000fe40008000000 */
[----:B0-----:R-:W-:-:S03]  /*6080*/  IMAD.IADD R155, R163, 0x1, R152 ;  /* 0x00000001a39b7824 */ /* 0x001fc600078e0298 */
        /* <DEDUP_REMOVED lines=48> */
[----:B------:R-:W-:Y:S01]  /*6390*/  IADD3 R152, -R18, R17, R152 ;  /* 0x0000001112987210 */ /* 0x000fe20007ffe198 */
        /* <DEDUP_REMOVED lines=11> */
.L_x_1279:
[----:B------:R-:W-:-:S05]  /*6450*/  IMAD.U32 R158, RZ, RZ, UR43 ;  /* 0x0000002bff9e7e24 */ /* 0x000fca000f8e00ff */
[----:B------:R-:W-:-:S13]  /*6460*/  ISETP.NE.AND P1, PT, R158, 0x1, PT ;  /* 0x000000019e00780c */ /* 0x000fda0003f25270 */
[----:B------:R-:W1:Y:S02]  /*6470*/  @P1 LDC.64 R126, c[0x0][0x9e8] ;  /* 0x00027a00ff7e1b82 */ /* 0x000e640000000a00 */
[----:B-1----:R-:W-:-:S05]  /*6480*/  @P1 IMAD.HI.U32 R126, R152, R126, RZ ;  /* 0x0000007e987e1227 */ /* 0x002fca00078e00ff */
[----:B------:R-:W-:-:S07]  /*6490*/  @P1 SHF.R.U32.HI R152, RZ, R127, R126 ;  /* 0x0000007fff981219 */ /* 0x000fce000001167e */
.L_x_1280:
[----:B------:R-:W-:Y:S05]  /*64a0*/  BSYNC B0 ;  /* 0x0000000000007941 */ /* 0x000fea0003800000 */
.L_x_1278:
[----:B------:R-:W-:-:S05]  /*64b0*/  IMAD R152, R152, R158, R151 ;  /* 0x0000009e98987224 */ /* 0x000fca00078e0297 */
[----:B------:R-:W-:Y:S02]  /*64c0*/  VIADDMNMX R155, R152, R158, R155, PT ;  /* 0x0000009e989b7246 */ /* 0x000fe4000380019b */
[----:B------:R-:W-:-:S07]  /*64d0*/  VIMNMX R157, R157, R152, !PT ;  /* 0x000000989d9d7248 */ /* 0x000fce0007fe0100 */
.L_x_1277:
[C---:B------:R-:W-:Y:S02]  /*64e0*/  ISETP.GE.AND P1, PT, R161.reuse, 0x2, PT ;  /* 0x00000002a100780c */ /* 0x040fe40003f26270 */
        /* <DEDUP_REMOVED lines=128> */
[----:B------:R-:W-:Y:S01]  /*6cf0*/  ISETP.GE.AND P6, PT, R161, 0x5a, PT ;  /* 0x0000005aa100780c */ /* 0x000fe20003fc6270 */
[----:B------:R-:W0:-:S12]  /*6d00*/  SHFL.IDX PT, R8, R153, 0x1, 0x1c1f ;  /* 0x003c1f0099087f89 */ /* 0x000e1800000e0000 */
[----:B------:R-:W-:Y:S02]  /*6d10*/  @P6 LOP3.LUT R16, R16, 0x1, RZ, 0xfc, !PT ;  /* 0x0000000110106812 */ /* 0x000fe400078efcff */
[----:B------:R-:W-:-:S04]  /*6d20*/  ISETP.GT.AND P6, PT, R157, 0x59, !P6 ;  /* 0x000000599d00780c */ /* 0x000fc800077c4270 */
[----:B------:R-:W-:-:S04]  /*6d30*/  ISETP.LT.OR P6, PT, R155, 0x5a, P6 ;  /* 0x0000005a9b00780c */ /* 0x000fc800037c1670 */
[----:B------:R-:W-:Y:S02]  /*6d40*/  FSEL R126, R165, -INF , !P6 ;  /* 0xff800000a57e7808 */ /* 0x000fe40007000000 */
[----:B------:R-:W-:Y:S01]  /*6d50*/  LOP3.LUT P6, RZ, R16, 0x80000, RZ, 0xc0, !PT ;  /* 0x0008000010ff7812 */ /* 0x000fe200078cc0ff */
[--C-:B0-----:R-:W-:Y:S02]  /*6d60*/  IMAD.IADD R141, R163, 0x1, R8.reuse ;  /* 0x00000001a38d7824 */ /* 0x101fe400078e0208 */
[----:B------:R-:W-:-:S10]  /*6d70*/  IMAD.IADD R143, R167, 0x1, R8 ;  /* 0x00000001a78f7824 */ /* 0x000fd400078e0208 */
[----:B------:R-:W-:Y:S05]  /*6d80*/  @!P6 BRA `(.L_x_1281) ;  /* 0x000000000054e947 */ /* 0x000fea0003800000 */
[----:B------:R-:W-:Y:S01]  /*6d90*/  IADD3 R145, -R18, R17, R8 ;  /* 0x0000001112917210 */ /* 0x000fe20007ffe108 */
        /* <DEDUP_REMOVED lines=11> */
.L_x_1283:
[----:B------:R-:W-:-:S05]  /*6e50*/  IMAD.U32 R168, RZ, RZ, UR43 ;  /* 0x0000002bffa87e24 */ /* 0x000fca000f8e00ff */
[----:B------:R-:W-:-:S13]  /*6e60*/  ISETP.NE.AND P6, PT, R168, 0x1, PT ;  /* 0x00000001a800780c */ /* 0x000fda0003fc5270 */
[----:B------:R-:W0:Y:S02]  /*6e70*/  @P6 LDC.64 R8, c[0x0][0x9e8] ;  /* 0x00027a00ff086b82 */ /* 0x000e240000000a00 */
[----:B0-----:R-:W-:-:S05]  /*6e80*/  @P6 IMAD.HI.U32 R8, R145, R8, RZ ;  /* 0x0000000891086227 */ /* 0x001fca00078e00ff */
[----:B------:R-:W-:-:S07]  /*6e90*/  @P6 SHF.R.U32.HI R145, RZ, R9, R8 ;  /* 0x00000009ff916219 */ /* 0x000fce0000011608 */
.L_x_1284:
[----:B------:R-:W-:Y:S05]  /*6ea0*/  BSYNC B0 ;  /* 0x0000000000007941 */ /* 0x000fea0003800000 */
.L_x_1282:
[----:B------:R-:W-:-:S05]  /*6eb0*/  IMAD R8, R145, R168, R151 ;  /* 0x000000a891087224 */ /* 0x000fca00078e0297 */
[----:B------:R-:W-:Y:S02]  /*6ec0*/  VIADDMNMX R141, R8, R168, R141, PT ;  /* 0x000000a8088d7246 */ /* 0x000fe4000380018d */
[----:B------:R-:W-:-:S07]  /*6ed0*/  VIMNMX R143, R143, R8, !PT ;  /* 0x000000088f8f7248 */ /* 0x000fce0007fe0100 */
.L_x_1281:
[C---:B------:R-:W-:Y:S02]  /*6ee0*/  ISETP.GT.AND P1, PT, R143.reuse, 0x1, !P1 ;  /* 0x000000018f00780c */ /* 0x040fe40004f24270 */
        /* <DEDUP_REMOVED lines=45> */
[----:B------:R-:W-:Y:S02]  /*71c0*/  LOP3.LUT P2, RZ, R16, 0x40, RZ, 0xc0, !PT ;  /* 0x0000004010ff7812 */ /* 0x000fe4000784c0ff */
[----:B------:R-:W-:-:S02]  /*71d0*/  ISETP.LT.OR P1, PT, R141, 0x22, P1 ;  /* 0x000000228d00780c */ /* 0x000fc40000f21670 */
[----:B------:R-:W-:Y:S02]  /*71e0*/  FMNMX.FTZ R9, R146, R9, !PT ;  /* 0x0000000992097209 */ /* 0x000fe40007810000 */
[----:B------:R-:W-:Y:S02]  /*71f0*/  FSEL R124, R124, -INF , !P1 ;  /* 0xff8000007c7c7808 */ /* 0x000fe40004800000 */
[----:B------:R-:W-:Y:S02]  /*7200*/  LOP3.LUT P1, RZ, R16, 0x4000, RZ, 0xc0, !PT ;  /* 0x0000400010ff7812 */ /* 0x000fe4000782c0ff */
[----:B------:R-:W-:Y:S02]  /*7210*/  FMNMX.FTZ R9, R148, R9, !PT ;  /* 0x0000000994097209 */ /* 0x000fe40007810000 */
[----:B------:R-:W-:Y:S02]  /*7220*/  ISETP.GT.AND P1, PT, R143, 0x28, !P1 ;  /* 0x000000288f00780c */ /* 0x000fe40004f24270 */
[----:B------:R-:W-:-:S02]  /*7230*/  LOP3.LUT P6, RZ, R16, 0x20, RZ, 0xc0, !PT ;  /* 0x0000002010ff7812 */ /* 0x000fc400078cc0ff */
        /* <DEDUP_REMOVED lines=15> */
[----:B------:R-:W-:Y:S02]  /*7330*/  FMNMX.FTZ R9, R154, R9, !PT ;  /* 0x000000099a097209 */ /* 0x000fe40007810000 */
[----:B------:R-:W-:Y:S02]  /*7340*/  FSEL R178, R131, -INF , !P1 ;  /* 0xff80000083b27808 */ /* 0x000fe40004800000 */
[----:B------:R-:W-:-:S02]  /*7350*/  LOP3.LUT P1, RZ, R16, 0x800, RZ, 0xc0, !PT ;  /* 0x0000080010ff7812 */ /* 0x000fc4000782c0ff */
[----:B------:R-:W-:Y:S02]  /*7360*/  FMNMX.FTZ R8, R126, R9, !PT ;  /* 0x000000097e087209 */ /* 0x000fe40007810000 */
[C---:B------:R-:W-:Y:S02]  /*7370*/  ISETP.GT.AND P1, PT, R143.reuse, 0x31, !P1 ;  /* 0x000000318f00780c */ /* 0x040fe40004f24270 */
[----:B------:R-:W-:Y:S01]  /*7380*/  ISETP.GT.AND P3, PT, R143, 0x50, !P3 ;  /* 0x000000508f00780c */ /* 0x000fe20005f64270 */
[----:B------:R-:W0:Y:S01]  /*7390*/  SHFL.BFLY PT, R9, R8, 0x2, 0x1f ;  /* 0x0c401f0008097f89 */ /* 0x000e2200000e0000 */
        /* <DEDUP_REMOVED lines=8> */
[----:B------:R-:W-:-:S02]  /*7420*/  ISETP.GT.AND P5, PT, R143, 0x58, !P5 ;  /* 0x000000588f00780c */ /* 0x000fc40006fa4270 */
[----:B------:R-:W-:Y:S02]  /*7430*/  FSEL R134, R134, -INF , !P1 ;  /* 0xff80000086867808 */ /* 0x000fe40004800000 */
[----:B------:R-:W-:Y:S02]  /*7440*/  LOP3.LUT P1, RZ, R16, 0x200, RZ, 0xc0, !PT ;  /* 0x0000020010ff7812 */ /* 0x000fe4000782c0ff */
[----:B------:R-:W-:Y:S02]  /*7450*/  ISETP.LT.OR P4, PT, R141, 0x52, P4 ;  /* 0x000000528d00780c */ /* 0x000fe40002781670 */
[----:B------:R-:W-:Y:S02]  /*7460*/  ISETP.GT.AND P1, PT, R143, 0x39, !P1 ;  /* 0x000000398f00780c */ /* 0x000fe40004f24270 */
[----:B0-----:R-:W-:Y:S02]  /*7470*/  FMNMX.FTZ R121, R8, R9, !PT ;  /* 0x0000000908797209 */ /* 0x001fe40007810000 */
[C---:B------:R-:W-:Y:S01]  /*7480*/  ISETP.LT.OR P1, PT, R141.reuse, 0x3a, P1 ;  /* 0x0000003a8d00780c */ /* 0x040fe20000f21670 */
[----:B------:R-:W0:Y:S01]  /*7490*/  LDC R9, c[0x0][0x988] ;  /* 0x00026200ff097b82 */ /* 0x000e220000000800 */
[----:B------:R-:W-:Y:S01]  /*74a0*/  ISETP.LT.OR P5, PT, R141, 0x59, P5 ;  /* 0x000000598d00780c */ /* 0x000fe20002fa1670 */
[----:B------:R-:W1:Y:S01]  /*74b0*/  SHFL.BFLY PT, R10, R121, 0x1, 0x1f ;  /* 0x0c201f00790a7f89 */ /* 0x000e6200000e0000 */
[----:B------:R-:W-:-:S02]  /*74c0*/  FSEL R180, R135, -INF , !P1 ;  /* 0xff80000087b47808 */ /* 0x000fc40004800000 */
[----:B------:R-:W-:-:S04]  /*74d0*/  LOP3.LUT P1, RZ, R16, 0x100, RZ, 0xc0, !PT ;  /* 0x0000010010ff7812 */ /* 0x000fc8000782c0ff */
[----:B------:R-:W-:-:S04]  /*74e0*/  ISETP.GT.AND P1, PT, R143, 0x40, !P1 ;  /* 0x000000408f00780c */ /* 0x000fc80004f24270 */
[----:B------:R-:W-:-:S04]  /*74f0*/  ISETP.LT.OR P1, PT, R141, 0x41, P1 ;  /* 0x000000418d00780c */ /* 0x000fc80000f21670 */
[----:B------:R-:W-:Y:S02]  /*7500*/  FSEL R136, R136, -INF , !P1 ;  /* 0xff80000088887808 */ /* 0x000fe40004800000 */
[----:B------:R-:W-:-:S04]  /*7510*/  LOP3.LUT P1, RZ, R16, 0x80, RZ, 0xc0, !PT ;  /* 0x0000008010ff7812 */ /* 0x000fc8000782c0ff */
[----:B------:R-:W-:Y:S02]  /*7520*/  ISETP.GT.AND P1, PT, R143, 0x41, !P1 ;  /* 0x000000418f00780c */ /* 0x000fe40004f24270 */
[----:B-1----:R-:W-:Y:S02]  /*7530*/  FMNMX.FTZ R10, R121, R10, !PT ;  /* 0x0000000a790a7209 */ /* 0x002fe40007810000 */
[----:B------:R-:W-:-:S03]  /*7540*/  ISETP.LT.OR P1, PT, R141, 0x42, P1 ;  /* 0x000000428d00780c */ /* 0x000fc60000f21670 */
[----:B0-----:R-:W-:Y:S01]  /*7550*/  FMUL.FTZ R145, R10, R9 ;  /* 0x000000090a917220 */ /* 0x001fe20000410000 */
        /* <DEDUP_REMOVED lines=18> */
[--C-:B------:R-:W-:Y:S01]  /*7680*/  FFMA.FTZ R129, R212, R9, -R145.reuse ;  /* 0x00000009d4817223 */ /* 0x100fe20000010891 */
[----:B------:R-:W-:Y:S01]  /*7690*/  FMNMX.FTZ R21, R168, R21, !PT ;  /* 0x00000015a8157209 */ /* 0x000fe20007810000 */
[-CC-:B------:R-:W-:Y:S01]  /*76a0*/  FFMA.FTZ R212, R216, R9.reuse, -R145.reuse ;  /* 0x00000009d8d47223 */ /* 0x180fe20000010891 */
[----:B------:R-:W-:Y:S01]  /*76b0*/  FSEL R216, R125, -INF , !P4 ;  /* 0xff8000007dd87808 */ /* 0x000fe20006000000 */
        /* <DEDUP_REMOVED lines=10> */
[----:B------:R-:W-:Y:S01]  /*7760*/  MUFU.EX2 R188, R188 ;  /* 0x000000bc00bc7308 */ /* 0x000fe20000000800 */
[----:B------:R-:W-:Y:S01]  /*7770*/  FSEL R143, R10, RZ, P1 ;  /* 0x000000ff0a8f7208 */ /* 0x000fe20000800000 */
        /* <DEDUP_REMOVED lines=23> */
[----:B------:R-:W-:-:S02]  /*78f0*/  FFMA.FTZ R141, R156, R9, -R145 ;  /* 0x000000099c8d7223 */ /* 0x000fc40000010891 */
        /* <DEDUP_REMOVED lines=22> */
[----:B0-----:R-:W-:Y:S01]  /*7a60*/  FMNMX.FTZ R0, R131, R0, !PT ;  /* 0x0000000083007209 */ /* 0x001fe20007810000 */
[----:B------:R-:W-:-:S06]  /*7a70*/  FFMA.FTZ R131, R166, R9, -R145 ;  /* 0x00000009a6837223 */ /* 0x000fcc0000010891 */
[----:B------:R-:W-:Y:S01]  /*7a80*/  MUFU.EX2 R144, R144 ;  /* 0x0000009000907308 */ /* 0x000fe20000000800 */
[----:B------:R-:W0:Y:S07]  /*7a90*/  SHFL.BFLY PT, R125, R0, 0x1, 0x1f ;  /* 0x0c201f00007d7f89 */ /* 0x000e2e00000e0000 */
[----:B------:R-:W-:Y:S08]  /*7aa0*/  MUFU.EX2 R135, R135 ;  /* 0x0000008700877308 */ /* 0x000ff00000000800 */
[----:B------:R-:W-:Y:S08]  /*7ab0*/  MUFU.EX2 R142, R142 ;  /* 0x0000008e008e7308 */ /* 0x000ff00000000800 */
[----:B------:R-:W-:Y:S01]  /*7ac0*/  MUFU.EX2 R133, R133 ;  /* 0x0000008500857308 */ /* 0x000fe20000000800 */
[----:B0-----:R-:W-:Y:S01]  /*7ad0*/  FMNMX.FTZ R8, R0, R125, !PT ;  /* 0x0000007d00087209 */ /* 0x001fe20007810000 */
[----:B------:R-:W-:Y:S01]  /*7ae0*/  FADD.FTZ R0, -R143, R12 ;  /* 0x0000000c8f007221 */ /* 0x000fe20000010100 */
[----:B------:R-:W-:-:S02]  /*7af0*/  FFMA.FTZ R12, R126, R9, -R145 ;  /* 0x000000097e0c7223 */ /* 0x000fc40000010891 */
[C---:B------:R-:W-:Y:S01]  /*7b00*/  FSETP.NEU.FTZ.AND P1, PT, R8.reuse, -INF , PT ;  /* 0xff8000000800780b */ /* 0x040fe20003f3d000 */
[-C--:B------:R-:W-:Y:S01]  /*7b10*/  FMUL.FTZ R143, R8, R9.reuse ;  /* 0x00000009088f7220 */ /* 0x080fe20000410000 */
[----:B------:R-:W-:Y:S01]  /*7b20*/  FMUL.FTZ R0, R0, R9 ;  /* 0x0000000900007220 */ /* 0x000fe20000410000 */
[----:B------:R-:W-:Y:S03]  /*7b30*/  MUFU.EX2 R125, R154 ;  /* 0x0000009a007d7308 */ /* 0x000fe60000000800 */
[----:B------:R-:W-:-:S05]  /*7b40*/  FSEL R143, R143, RZ, P1 ;  /* 0x000000ff8f8f7208 */ /* 0x000fca0000800000 */
[-CC-:B------:R-:W-:Y:S01]  /*7b50*/  FFMA.FTZ R126, R2, R9.reuse, -R143.reuse ;  /* 0x00000009027e7223 */ /* 0x180fe2000001088f */
[----:B------:R-:W-:Y:S01]  /*7b60*/  FSEL R2, R8, RZ, P1 ;  /* 0x000000ff08027208 */ /* 0x000fe20000800000 */
[-CC-:B------:R-:W-:Y:S01]  /*7b70*/  FFMA.FTZ R189, R226, R9.reuse, -R143.reuse ;  /* 0x00000009e2bd7223 */ /* 0x180fe2000001088f */
[----:B------:R-:W0:Y:S01]  /*7b80*/  MUFU.EX2 R0, R0 ;  /* 0x0000000000007308 */ /* 0x000e220000000800 */
[-CC-:B------:R-:W-:Y:S01]  /*7b90*/  FFMA.FTZ R191, R168, R9.reuse, -R143.reuse ;  /* 0x00000009a8bf7223 */ /* 0x180fe2000001088f */
[-C--:B------:R-:W-:Y:S01]  /*7ba0*/  FFMA.FTZ R20, R20, R9.reuse, -R143 ;  /* 0x0000000914147223 */ /* 0x080fe2000001088f */
[----:B------:R-:W-:Y:S01]  /*7bb0*/  FADD.FTZ R2, -R2, R13 ;  /* 0x0000000d02027221 */ /* 0x000fe20000010100 */
[-CC-:B------:R-:W-:Y:S01]  /*7bc0*/  FFMA.FTZ R185, R170, R9.reuse, -R143.reuse ;  /* 0x00000009aab97223 */ /* 0x180fe2000001088f */
[-CC-:B------:R-:W-:Y:S01]  /*7bd0*/  FFMA.FTZ R120, R120, R9.reuse, -R143.reuse ;  /* 0x0000000978787223 */ /* 0x180fe2000001088f */
[-CC-:B------:R-:W-:Y:S01]  /*7be0*/  FFMA.FTZ R187, R172, R9.reuse, -R143.reuse ;  /* 0x00000009acbb7223 */ /* 0x180fe2000001088f */
[-C--:B------:R-:W-:Y:S01]  /*7bf0*/  FMUL.FTZ R2, R2, R9.reuse ;  /* 0x0000000902027220 */ /* 0x080fe20000410000 */
[----:B------:R-:W-:Y:S01]  /*7c00*/  MUFU.EX2 R189, R189 ;  /* 0x000000bd00bd7308 */ /* 0x000fe20000000800 */
[-CC-:B------:R-:W-:Y:S01]  /*7c10*/  FFMA.FTZ R122, R122, R9.reuse, -R143.reuse ;  /* 0x000000097a7a7223 */ /* 0x180fe2000001088f */
[-CC-:B------:R-:W-:Y:S01]  /*7c20*/  FFMA.FTZ R181, R174, R9.reuse, -R143.reuse ;  /* 0x00000009aeb57223 */ /* 0x180fe2000001088f */
[-CC-:B------:R-:W-:Y:S01]  /*7c30*/  FFMA.FTZ R124, R124, R9.reuse, -R143.reuse ;  /* 0x000000097c7c7223 */ /* 0x180fe2000001088f */
[-CC-:B------:R-:W-:Y:S01]  /*7c40*/  FFMA.FTZ R183, R128, R9.reuse, -R143.reuse ;  /* 0x0000000980b77223 */ /* 0x180fe2000001088f */
[-CC-:B------:R-:W-:Y:S01]  /*7c50*/  FFMA.FTZ R128, R176, R9.reuse, -R143.reuse ;  /* 0x00000009b0807223 */ /* 0x180fe2000001088f */
[-CC-:B------:R-:W-:Y:S01]  /*7c60*/  FFMA.FTZ R177, R178, R9.reuse, -R143.reuse ;  /* 0x00000009b2b17223 */ /* 0x180fe2000001088f */
[----:B------:R-:W-:Y:S01]  /*7c70*/  FFMA.FTZ R132, R132, R9, -R143 ;  /* 0x0000000984847223 */ /* 0x000fe2000001088f */
[----:B------:R-:W1:Y:S01]  /*7c80*/  MUFU.EX2 R2, R2 ;  /* 0x0000000200027308 */ /* 0x000e620000000800 */
[----:B0-----:R-:W-:Y:S01]  /*7c90*/  FFMA.FTZ R11, R0, R11, R123 ;  /* 0x0000000b000b7223 */ /* 0x001fe2000001007b */
[-CC-:B------:R-:W-:Y:S01]  /*7ca0*/  FFMA.FTZ R179, R134, R9.reuse, -R143.reuse ;  /* 0x0000000986b37223 */ /* 0x180fe2000001088f */
[-CC-:B------:R-:W-:Y:S01]  /*7cb0*/  FFMA.FTZ R134, R180, R9.reuse, -R143.reuse ;  /* 0x00000009b4867223 */ /* 0x180fe2000001088f */
[-C--:B------:R-:W-:Y:S01]  /*7cc0*/  FFMA.FTZ R173, R136, R9.reuse, -R143 ;  /* 0x0000000988ad7223 */ /* 0x080fe2000001088f */
[----:B------:R-:W-:Y:S01]  /*7cd0*/  FADD.FTZ R11, R188, R11 ;  /* 0x0000000bbc0b7221 */ /* 0x000fe20000010000 */
[-CC-:B------:R-:W-:Y:S01]  /*7ce0*/  FFMA.FTZ R136, R182, R9.reuse, -R143.reuse ;  /* 0x00000009b6887223 */ /* 0x180fe2000001088f */
[-C--:B------:R-:W-:Y:S01]  /*7cf0*/  FFMA.FTZ R175, R138, R9.reuse, -R143 ;  /* 0x000000098aaf7223 */ /* 0x080fe2000001088f */
[----:B------:R-:W0:Y:S01]  /*7d00*/  MUFU.EX2 R126, R126 ;  /* 0x0000007e007e7308 */ /* 0x000e220000000800 */
[----:B------:R-:W-:Y:S01]  /*7d10*/  FADD.FTZ R154, R190, R11 ;  /* 0x0000000bbe9a7221 */ /* 0x000fe20000010000 */
[-CC-:B------:R-:W-:Y:S01]  /*7d20*/  FFMA.FTZ R169, R140, R9.reuse, -R143.reuse ;  /* 0x000000098ca97223 */ /* 0x180fe2000001088f */
[-CC-:B------:R-:W-:Y:S01]  /*7d30*/  FFMA.FTZ R138, R184, R9.reuse, -R143.reuse ;  /* 0x00000009b88a7223 */ /* 0x180fe2000001088f */
[-CC-:B------:R-:W-:Y:S01]  /*7d40*/  FFMA.FTZ R216, R216, R9.reuse, -R143.reuse ;  /* 0x00000009d8d87223 */ /* 0x180fe2000001088f */
[----:B------:R-:W-:Y:S01]  /*7d50*/  FADD.FTZ R154, R129, R154 ;  /* 0x0000009a819a7221 */ /* 0x000fe20000010000 */
[-CC-:B------:R-:W-:Y:S01]  /*7d60*/  FFMA.FTZ R218, R218, R9.reuse, -R143.reuse ;  /* 0x00000009dada7223 */ /* 0x180fe2000001088f */
[----:B------:R-:W-:Y:S01]  /*7d70*/  FFMA.FTZ R143, R160, R9, -R143 ;  /* 0x00000009a08f7223 */ /* 0x000fe2000001088f */
[----:B------:R-:W2:Y:S01]  /*7d80*/  MUFU.EX2 R191, R191 ;  /* 0x000000bf00bf7308 */ /* 0x000ea20000000800 */
[----:B-1----:R-:W-:-:S07]  /*7d90*/  FFMA.FTZ R3, R2, R3, R189 ;  /* 0x0000000302037223 */ /* 0x002fce00000100bd */
[----:B------:R-:W1:Y:S01]  /*7da0*/  MUFU.EX2 R20, R20 ;  /* 0x0000001400147308 */ /* 0x000e620000000800 */
[----:B0-----:R-:W-:-:S07]  /*7db0*/  FADD.FTZ R150, R126, R3 ;  /* 0x000000037e967221 */ /* 0x001fce0000010000 */
[----:B------:R-:W0:Y:S01]  /*7dc0*/  MUFU.EX2 R185, R185 ;  /* 0x000000b900b97308 */ /* 0x000e220000000800 */
[----:B--2---:R-:W-:-:S07]  /*7dd0*/  FADD.FTZ R3, R191, R150 ;  /* 0x00000096bf037221 */ /* 0x004fce0000010000 */
[----:B------:R-:W2:Y:S01]  /*7de0*/  MUFU.EX2 R120, R120 ;  /* 0x0000007800787308 */ /* 0x000ea20000000800 */
[----:B-1----:R-:W-:Y:S01]  /*7df0*/  FADD.FTZ R150, R20, R3 ;  /* 0x0000000314967221 */ /* 0x002fe20000010000 */
[----:B------:R-:W-:-:S04]  /*7e00*/  FADD.FTZ R3, R121, R154 ;  /* 0x0000009a79037221 */ /* 0x000fc80000010000 */
[----:B------:R-:W-:Y:S02]  /*7e10*/  FADD.FTZ R3, R212, R3 ;  /* 0x00000003d4037221 */ /* 0x000fe40000010000 */
[----:B------:R-:W1:Y:S01]  /*7e20*/  MUFU.EX2 R187, R187 ;  /* 0x000000bb00bb7308 */ /* 0x000e620000000800 */
[----:B0-----:R-:W-:Y:S01]  /*7e30*/  FADD.FTZ R11, R185, R150 ;  /* 0x00000096b90b7221 */ /* 0x001fe20000010000 */
[----:B------:R-:W-:-:S04]  /*7e40*/  FADD.FTZ R154, R186, R3 ;  /* 0x00000003ba9a7221 */ /* 0x000fc80000010000 */
[----:B------:R-:W-:Y:S02]  /*7e50*/  FADD.FTZ R154, R127, R154 ;  /* 0x0000009a7f9a7221 */ /* 0x000fe40000010000 */
[----:B------:R-:W0:Y:S01]  /*7e60*/  MUFU.EX2 R122, R122 ;  /* 0x0000007a007a7308 */ /* 0x000e220000000800 */
[----:B--2---:R-:W-:-:S07]  /*7e70*/  FADD.FTZ R150, R120, R11 ;  /* 0x0000000b78967221 */ /* 0x004fce0000010000 */
[----:B------:R-:W2:Y:S01]  /*7e80*/  MUFU.EX2 R181, R181 ;  /* 0x000000b500b57308 */ /* 0x000ea20000000800 */
[----:B-1----:R-:W-:-:S07]  /*7e90*/  FADD.FTZ R3, R187, R150 ;  /* 0x00000096bb037221 */ /* 0x002fce0000010000 */
[----:B------:R-:W1:Y:S01]  /*7ea0*/  MUFU.EX2 R124, R124 ;  /* 0x0000007c007c7308 */ /* 0x000e620000000800 */
[----:B0-----:R-:W-:Y:S01]  /*7eb0*/  FADD.FTZ R150, R122, R3 ;  /* 0x000000037a967221 */ /* 0x001fe20000010000 */
[----:B------:R-:W-:-:S06]  /*7ec0*/  FADD.FTZ R3, R21, R154 ;  /* 0x0000009a15037221 */ /* 0x000fcc0000010000 */
[----:B------:R-:W0:Y:S01]  /*7ed0*/  MUFU.EX2 R183, R183 ;  /* 0x000000b700b77308 */ /* 0x000e220000000800 */
[----:B--2---:R-:W-:Y:S01]  /*7ee0*/  FADD.FTZ R11, R181, R150 ;  /* 0x00000096b50b7221 */ /* 0x004fe20000010000 */
[----:B------:R-:W-:-:S04]  /*7ef0*/  FADD.FTZ R150, R214, R3 ;  /* 0x00000003d6967221 */ /* 0x000fc80000010000 */
[----:B------:R-:W-:Y:S02]  /*7f00*/  FADD.FTZ R3, R139, R150 ;  /* 0x000000968b037221 */ /* 0x000fe40000010000 */
        /* <DEDUP_REMOVED lines=9> */
[----:B--2---:R-:W-:Y:S01]  /*7fa0*/  FADD.FTZ R154, R128, R11 ;  /* 0x0000000b809a7221 */ /* 0x004fe20000010000 */
[----:B------:R-:W-:-:S04]  /*7fb0*/  FADD.FTZ R140, R142, R3 ;  /* 0x000000038e8c7221 */ /* 0x000fc80000010000 */
[----:B------:R-:W-:Y:S02]  /*7fc0*/  FADD.FTZ R3, R133, R140 ;  /* 0x0000008c85037221 */ /* 0x000fe40000010000 */
        /* <DEDUP_REMOVED lines=27> */
[----:B0-----:R-:W-:-:S04]  /*8180*/  FADD.FTZ R150, R141, R150 ;  /* 0x000000968d967221 */ /* 0x001fc80000010000 */
[----:B------:R-:W-:-:S03]  /*8190*/  FADD.FTZ R11, R125, R150 ;  /* 0x000000967d0b7221 */ /* 0x000fc60000010000 */
[----:B------:R-:W0:Y:S01]  /*81a0*/  MUFU.EX2 R12, R12 ;  /* 0x0000000c000c7308 */ /* 0x000e220000000800 */
[----:B--2---:R-:W-:-:S07]  /*81b0*/  FADD.FTZ R140, R216, R140 ;  /* 0x0000008cd88c7221 */ /* 0x004fce0000010000 */
[----:B------:R-:W2:Y:S01]  /*81c0*/  MUFU.EX2 R143, R143 ;  /* 0x0000008f008f7308 */ /* 0x000ea20000000800 */
[----:B-1----:R-:W-:Y:S01]  /*81d0*/  FADD.FTZ R140, R171, R140 ;  /* 0x0000008cab8c7221 */ /* 0x002fe20000010000 */
[----:B0-----:R-:W-:-:S03]  /*81e0*/  FADD.FTZ R11, R12, R11 ;  /* 0x0000000b0c0b7221 */ /* 0x001fc60000010000 */
[----:B--2---:R-:W-:Y:S01]  /*81f0*/  FADD.FTZ R3, R143, R140 ;  /* 0x0000008c8f037221 */ /* 0x004fe20000010000 */
[----:B------:R-:W-:Y:S06]  /*8200*/  @!P0 BRA `(.L_x_1285) ;  /* 0x0000000000048947 */ /* 0x000fec0003800000 */
[----:B------:R-:W-:Y:S01]  /*8210*/  BPT.TRAP 0x1 ;  /* 0x000000040000795c */ /* 0x000fe20000300000 */
.L_x_1285:
[----:B------:R-:W-:Y:S01]  /*8220*/  UIADD3 UR6, UR6, 0x30860, URZ ;  /* 0x0003086006067890 */ /* 0x000fe2000fffe03f */
[C---:B------:R-:W-:Y:S01]  /*8230*/  ISETP.GT.AND P1, PT, R15.reuse, R14, PT ;  /* 0x0000000e0f00720c */ /* 0x040fe20003f24270 */
        /* <DEDUP_REMOVED lines=32> */
[----:B------:R-:W-:-:S07]  /*8440*/  IMAD.MOV.U32 R21, RZ, RZ, R15 ;  /* 0x000000ffff157224 */ /* 0x000fce00078e000f */
.L_x_1267:
[----:B------:R-:W-:Y:S01]  /*8450*/  ISETP.NE.AND P2, PT, R203, 0x1, PT ;  /* 0x00000001cb00780c */ /* 0x000fe20003f45270 */
[----:B------:R-:W-:Y:S01]  /*8460*/  VIADD R12, R22, 0x7f ;  /* 0x0000007f160c7836 */ /* 0x000fe20000000000 */
[----:B------:R-:W-:Y:S02]  /*8470*/  LOP3.LUT P1, RZ, R16, 0x80000, RZ, 0xc0, !PT ;  /* 0x0008000010ff7812 */ /* 0x000fe4000782c0ff */
[----:B------:R-:W-:-:S09]  /*8480*/  IADD3 R15, R17, 0x1, -R18 ;  /* 0x00000001110f7810 */ /* 0x000fd20007ffe812 */
[----:B------:R-:W0:Y:S08]  /*8490*/  @P2 LDC R13, c[0x0][0x44c] ;  /* 0x00011300ff0d2b82 */ /* 0x000e300000000800 */
[----:B------:R-:W1:Y:S01]  /*84a0*/  @P2 LDC R14, c[0x0][0x450] ;  /* 0x00011400ff0e2b82 */ /* 0x000e620000000800 */
[----:B0-----:R-:W-:-:S05]  /*84b0*/  @P2 IMAD.HI.U32 R13, R12, R13, RZ ;  /* 0x0000000d0c0d2227 */ /* 0x001fca00078e00ff */
[----:B-1----:R-:W-:-:S05]  /*84c0*/  @P2 SHF.R.U32.HI R12, RZ, R14, R13 ;  /* 0x0000000eff0c2219 */ /* 0x002fca000001160d */
[----:B------:R-:W-:-:S04]  /*84d0*/  IMAD.IADD R12, R15, 0x1, R12 ;  /* 0x000000010f0c7824 */ /* 0x000fc800078e020c */
[----:B------:R-:W-:Y:S01]  /*84e0*/  VIADD R13, R12, -UR50 ;  /* 0x800000320c0d7c36 */ /* 0x000fe20008000000 */
[----:B------:R-:W-:Y:S06]  /*84f0*/  @!P1 BRA `(.L_x_1287) ;  /* 0x0000000000449947 */ /* 0x000fec0003800000 */
[----:B------:R-:W-:-:S13]  /*8500*/  ISETP.GT.AND P1, PT, R12, -0x1, PT ;  /* 0xffffffff0c00780c */ /* 0x000fda0003f24270 */
[----:B------:R-:W-:Y:S05]  /*8510*/  @P1 BRA `(.L_x_1288) ;  /* 0x0000000000201947 */ /* 0x000fea0003800000 */
[----:B------:R-:W0:Y:S01]  /*8520*/  LDC R121, c[0x0][0x9e4] ;  /* 0x00027900ff797b82 */ /* 0x000e220000000800 */
[----:B------:R-:W-:Y:S02]  /*8530*/  LOP3.LUT R15, RZ, R12, RZ, 0x33, !PT ;  /* 0x0000000cff0f7212 */ /* 0x000fe400078e33ff */
[----:B0-----:R-:W-:-:S13]  /*8540*/  ISETP.NE.AND P1, PT, R121, 0x1, PT ;  /* 0x000000017900780c */ /* 0x001fda0003f25270 */
[----:B------:R-:W0:Y:S02]  /*8550*/  @P1 LDC.64 R122, c[0x0][0x9e8] ;  /* 0x00027a00ff7a1b82 */ /* 0x000e240000000a00 */
[----:B0-----:R-:W-:-:S05]  /*8560*/  @P1 IMAD.HI.U32 R12, R15, R122, RZ ;  /* 0x0000007a0f0c1227 */ /* 0x001fca00078e00ff */
[----:B------:R-:W-:-:S04]  /*8570*/  @P1 SHF.R.U32.HI R15, RZ, R123, R12 ;  /* 0x0000007bff0f1219 */ /* 0x000fc8000001160c */
[----:B------:R-:W-:Y:S01]  /*8580*/  LOP3.LUT R12, RZ, R15, RZ, 0x33, !PT ;  /* 0x0000000fff0c7212 */ /* 0x000fe200078e33ff */
[----:B------:R-:W-:Y:S06]  /*8590*/  BRA `(.L_x_1289) ;  /* 0x0000000000147947 */ /* 0x000fec0003800000 */
.L_x_1288:
[----:B------:R-:W0:Y:S02]  /*85a0*/  LDC R121, c[0x0][0x9e4] ;  /* 0x00027900ff797b82 */ /* 0x000e240000000800 */
[----:B0-----:R-:W-:-:S13]  /*85b0*/  ISETP.NE.AND P1, PT, R121, 0x1, PT ;  /* 0x000000017900780c */ /* 0x001fda0003f25270 */
[----:B------:R-:W0:Y:S02]  /*85c0*/  @P1 LDC.64 R14, c[0x0][0x9e8] ;  /* 0x00027a00ff0e1b82 */ /* 0x000e240000000a00 */
[----:B0-----:R-:W-:-:S05]  /*85d0*/  @P1 IMAD.HI.U32 R14, R12, R14, RZ ;  /* 0x0000000e0c0e1227 */ /* 0x001fca00078e00ff */
[----:B------:R-:W-:-:S07]  /*85e0*/  @P1 SHF.R.U32.HI R12, RZ, R15, R14 ;  /* 0x0000000fff0c1219 */ /* 0x000fce000001160e */
.L_x_1289:
[----:B------:R-:W-:-:S05]  /*85f0*/  IMAD R12, R12, R121, RZ ;  /* 0x000000790c0c7224 */ /* 0x000fca00078e02ff */
[----:B------:R-:W-:-:S07]  /*8600*/  VIMNMX R13, R13, R12, !PT ;  /* 0x0000000c0d0d7248 */ /* 0x000fce0007fe0100 */
.L_x_1287:
[----:B------:R-:W-:-:S04]  /*8610*/  VIADD R13, R13, 0x5f ;  /* 0x0000005f0d0d7836 */ /* 0x000fc80000000000 */
[----:B------:R-:W-:-:S05]  /*8620*/  IMAD.HI R13, R13, 0x2aaaaaab, RZ ;  /* 0x2aaaaaab0d0d7827 */ /* 0x000fca00078e02ff */
[----:B------:R-:W-:-:S04]  /*8630*/  SHF.R.U32.HI R12, RZ, 0x1f, R13 ;  /* 0x0000001fff0c7819 */ /* 0x000fc8000001160d */
[----:B------:R-:W-:-:S04]  /*8640*/  LEA.HI.SX32 R13, R13, R12, 0x1c ;  /* 0x0000000c0d0d7211 */ /* 0x000fc800078fe2ff */
[----:B------:R-:W-:-:S04]  /*8650*/  VIMNMX R12, R194, R13, !PT ;  /* 0x0000000dc20c7248 */ /* 0x000fc80007fe0100 */
[----:B------:R-:W-:-:S13]  /*8660*/  ISETP.GE.AND P1, PT, R21, R12, PT ;  /* 0x0000000c1500720c */ /* 0x000fda0003f26270 */
[----:B------:R-:W-:Y:S05]  /*8670*/  @!P1 BRA `(.L_x_1290) ;  /* 0x0000002400189947 */ /* 0x000fea0003800000 */
[----:B------:R-:W-:Y:S01]  /*8680*/  IMAD.MOV.U32 R15, RZ, RZ, R8 ;  /* 0x000000ffff0f7224 */ /* 0x000fe200078e0008 */
[----:B------:R-:W-:Y:S01]  /*8690*/  UMOV UR41, UR39 ;  /* 0x0000002700297c82 */ /* 0x000fe20008000000 */
[----:B------:R-:W-:Y:S01]  /*86a0*/  IMAD.MOV.U32 R13, RZ, RZ, R10 ;  /* 0x000000ffff0d7224 */ /* 0x000fe200078e000a */
[----:B------:R-:W-:Y:S01]  /*86b0*/  UMOV UR4, UR38 ;  /* 0x0000002600047c82 */ /* 0x000fe20008000000 */
[----:B------:R-:W-:-:S05]  /*86c0*/  ULDC UR5, c[0x0][0x9d8] ;  /* 0x0002760000057ab9 */ /* 0x000fca0000000800 */
.L_x_1301:
[----:B------:R-:W-:-:S04]  /*86d0*/  UISETP.NE.AND UP0, UPT, UR4, 0x1, UPT ;  /* 0x000000010400788c */ /* 0x000fc8000bf05270 */
[----:B------:R-:W-:-:S04]  /*86e0*/  USEL UR39, URZ, 0x1, UP0 ;  /* 0x000000013f277887 */ /* 0x000fc80008000000 */
[----:B------:R-:W-:Y:S01]  /*86f0*/  ULOP3.LUT UR39, UR41, UR39, URZ, 0x3c, !UPT ;  /* 0x0000002729277292 */ /* 0x000fe2000f8e3c3f */
[----:B------:R-:W-:Y:S11]  /*8700*/  @!P0 BRA `(.L_x_1291) ;  /* 0x0000000000048947 */ /* 0x000ff60003800000 */
[----:B------:R-:W-:Y:S01]  /*8710*/  BPT.TRAP 0x1 ;  /* 0x000000040000795c */ /* 0x000fe20000300000 */
.L_x_1291:
        /* <DEDUP_REMOVED lines=9> */
.L_x_1292:
[----:B-1----:R-:W-:Y:S05]  /*87b0*/  @P1 BRA `(.L_x_1293) ;  /* 0x0000000000081947 */ /* 0x002fea0003800000 */
[----:B------:R-:W1:Y:S02]  /*87c0*/  SYNCS.PHASECHK.TRANS64.TRYWAIT P1, [UR7+0x30830], R8 ;  /* 0x03083008ff0075a7 */ /* 0x000e640008020147 */
[----:B-1----:R-:W-:Y:S05]  /*87d0*/  @!P1 BRA `(.L_x_1294) ;  /* 0x000000ec00c49947 */ /* 0x002fea0003800000 */
.L_x_1293:
        /* <DEDUP_REMOVED lines=169> */
.L_x_1295:
[----:B------:R-:W-:Y:S01]  /*9270*/  ULEA UR6, UR4, UR40, 0x3 ;  /* 0x0000002804067291 */ /* 0x000fe2000f8e183f */
[----:B------:R-:W-:-:S05]  /*9280*/  IMAD.U32 R0, RZ, RZ, UR41 ;  /* 0x00000029ff007e24 */ /* 0x000fca000f8e00ff */
[----:B------:R-:W-:-:S04]  /*9290*/  SHF.L.U32 R0, R0, 0x1f, RZ ;  /* 0x0000001f00007819 */ /* 0x000fc800000006ff */
[----:B------:R2:W3:Y:S01]  /*92a0*/  SYNCS.PHASECHK.TRANS64.TRYWAIT P1, [UR6+0x30850], R0 ;  /* 0x03085000ff0075a7 */ /* 0x0004e20008020146 */
[----:B------:R-:W-:Y:S05]  /*92b0*/  @!P0 BRA `(.L_x_1296) ;  /* 0x0000000000048947 */ /* 0x000fea0003800000 */
[----:B------:R-:W-:Y:S01]  /*92c0*/  BPT.TRAP 0x1 ;  /* 0x000000040000795c */ /* 0x000fe20000300000 */
.L_x_1296:
[----:B---3--:R-:W-:Y:S05]  /*92d0*/  @P1 BRA `(.L_x_1297) ;  /* 0x0000000000081947 */ /* 0x008fea0003800000 */
[----:B------:R-:W3:Y:S02]  /*92e0*/  SYNCS.PHASECHK.TRANS64.TRYWAIT P1, [UR6+0x30850], R0 ;  /* 0x03085000ff0075a7 */ /* 0x000ee40008020146 */
[----:B---3--:R-:W-:Y:S05]  /*92f0*/  @!P1 BRA `(.L_x_1298) ;  /* 0x000000e400149947 */ /* 0x008fea0003800000 */
.L_x_1297:
        /* <DEDUP_REMOVED lines=38> */
.L_x_1299:
        /* <DEDUP_REMOVED lines=38> */
[----:B------:R-:W3:Y:S01]  /*97c0*/  MUFU.TANH R122, R122 ;  /* 0x0000007a007a7308 */ /* 0x000ee20000002400 */
[----:B----4-:R-:W-:Y:S01]  /*97d0*/  FMNMX.FTZ R121, R120, R15, !PT ;  /* 0x0000000f78797209 */ /* 0x010fe20007810000 */
        /* <DEDUP_REMOVED lines=19> */
[----:B------:R-:W-:-:S03]  /*9910*/  UIADD3 UR7, UR7, 0x30840, URZ ;  /* 0x0003084007077890 */ /* 0x000fc6000fffe03f */
[----:B------:R-:W3:Y:S01]  /*9920*/  MUFU.TANH R172, R172 ;  /* 0x000000ac00ac7308 */ /* 0x000ee20000002400 */
[----:B----4-:R-:W-:Y:S01]  /*9930*/  FMNMX.FTZ R9, R170, R9, !PT ;  /* 0x00000009aa097209 */ /* 0x010fe20007810000 */
[----:B------:R-:W-:-:S06]  /*9940*/  UPRMT UR7, UR60, 0x654, UR7 ;  /* 0x000006543c077896 */ /* 0x000fcc0008000007 */
[----:B------:R-:W4:Y:S01]  /*9950*/  MUFU.TANH R126, R126 ;  /* 0x0000007e007e7308 */ /* 0x000f220000002400 */
[----:B-1----:R-:W-:Y:S02]  /*9960*/  FMNMX.FTZ R121, R124, R121, !PT ;  /* 0x000000797c797209 */ /* 0x002fe40007810000 */
[----:B------:R-:W-:Y:S05]  /*9970*/  SYNCS.ARRIVE.TRANS64.RED.A1T0 RZ, [UR7], RZ ;  /* 0x000000ffffff79a7 */ /* 0x000fea0008100407 */
[----:B------:R-:W1:Y:S01]  /*9980*/  MUFU.TANH R174, R174 ;  /* 0x000000ae00ae7308 */ /* 0x000e620000002400 */
[----:B---3--:R-:W-:-:S07]  /*9990*/  FMNMX.FTZ R9, R172, R9, !PT ;  /* 0x00000009ac097209 */ /* 0x008fce0007810000 */
[----:B------:R-:W3:Y:S01]  /*99a0*/  MUFU.TANH R128, R128 ;  /* 0x0000008000807308 */ /* 0x000ee20000002400 */
[----:B----4-:R-:W-:-:S07]  /*99b0*/  FMNMX.FTZ R121, R126, R121, !PT ;  /* 0x000000797e797209 */ /* 0x010fce0007810000 */
[----:B------:R-:W4:Y:S01]  /*99c0*/  MUFU.TANH R176, R176 ;  /* 0x000000b000b07308 */ /* 0x000f220000002400 */
[----:B-1----:R-:W-:-:S07]  /*99d0*/  FMNMX.FTZ R9, R174, R9, !PT ;  /* 0x00000009ae097209 */ /* 0x002fce0007810000 */
        /* <DEDUP_REMOVED lines=37> */
[----:B---3--:R-:W-:Y:S01]  /*9c30*/  FMNMX.FTZ R123, R146, R121, !PT ;  /* 0x00000079927b7209 */ /* 0x008fe20007810000 */
[----:B------:R-:W-:-:S06]  /*9c40*/  FMUL.FTZ R121, R165, UR5 ;  /* 0x00000005a5797c20 */ /* 0x000fcc0008410000 */
        /* <DEDUP_REMOVED lines=24> */
[----:B------:R-:W2:Y:S01]  /*9dd0*/  MUFU.TANH R228, R228 ;  /* 0x000000e400e47308 */ /* 0x000ea20000002400 */
[----:B----4-:R-:W-:-:S07]  /*9de0*/  FMNMX.FTZ R9, R226, R9, !PT ;  /* 0x00000009e2097209 */ /* 0x010fce0007810000 */
[----:B------:R-:W3:Y:S01]  /*9df0*/  MUFU.TANH R162, R162 ;  /* 0x000000a200a27308 */ /* 0x000ee20000002400 */
[----:B-1----:R-:W-:-:S07]  /*9e00*/  FMNMX.FTZ R123, R160, R123, !PT ;  /* 0x0000007ba07b7209 */ /* 0x002fce0007810000 */
[----:B------:R-:W1:Y:S01]  /*9e10*/  MUFU.TANH R121, R121 ;  /* 0x0000007900797308 */ /* 0x000e620000002400 */
[----:B--2---:R-:W-:-:S07]  /*9e20*/  FMNMX.FTZ R0, R228, R9, !PT ;  /* 0x00000009e4007209 */ /* 0x004fce0007810000 */
[----:B------:R-:W2:Y:S01]  /*9e30*/  MUFU.TANH R164, R164 ;  /* 0x000000a400a47308 */ /* 0x000ea20000002400 */
[----:B---3--:R-:W-:-:S07]  /*9e40*/  FMNMX.FTZ R123, R162, R123, !PT ;  /* 0x0000007ba27b7209 */ /* 0x008fce0007810000 */
[----:B------:R-:W3:Y:S01]  /*9e50*/  MUFU.TANH R166, R166 ;  /* 0x000000a600a67308 */ /* 0x000ee20000002400 */
[----:B-1----:R-:W-:-:S05]  /*9e60*/  FMNMX.FTZ R0, R121, R0, !PT ;  /* 0x0000000079007209 */ /* 0x002fca0007810000 */
[----:B------:R-:W1:Y:S01]  /*9e70*/  SHFL.BFLY PT, R9, R0, 0x2, 0x1f ;  /* 0x0c401f0000097f89 */ /* 0x000e6200000e0000 */
[----:B--2---:R-:W-:-:S04]  /*9e80*/  FMNMX.FTZ R123, R164, R123, !PT ;  /* 0x0000007ba47b7209 */ /* 0x004fc80007810000 */
[----:B---3--:R-:W-:-:S05]  /*9e90*/  FMNMX.FTZ R123, R166, R123, !PT ;  /* 0x0000007ba67b7209 */ /* 0x008fca0007810000 */
[----:B0-----:R-:W0:Y:S01]  /*9ea0*/  SHFL.BFLY PT, R8, R123, 0x2, 0x1f ;  /* 0x0c401f007b087f89 */ /* 0x001e2200000e0000 */
[----:B-1----:R-:W-:Y:S02]  /*9eb0*/  FMNMX.FTZ R2, R0, R9, !PT ;  /* 0x0000000900027209 */ /* 0x002fe40007810000 */
[----:B------:R-:W1:Y:S03]  /*9ec0*/  LDC R9, c[0x0][0x988] ;  /* 0x00026200ff097b82 */ /* 0x000e660000000800 */
[----:B------:R-:W2:Y:S01]  /*9ed0*/  SHFL.BFLY PT, R125, R2, 0x1, 0x1f ;  /* 0x0c201f00027d7f89 */ /* 0x000ea200000e0000 */
[----:B0-----:R-:W-:-:S05]  /*9ee0*/  FMNMX.FTZ R127, R123, R8, !PT ;  /* 0x000000087b7f7209 */ /* 0x001fca0007810000 */
[----:B------:R-:W0:Y:S01]  /*9ef0*/  SHFL.BFLY PT, R8, R127, 0x1, 0x1f ;  /* 0x0c201f007f087f89 */ /* 0x000e2200000e0000 */
[----:B--2---:R-:W-:-:S05]  /*9f00*/  FMNMX.FTZ R10, R2, R125, !PT ;  /* 0x0000007d020a7209 */ /* 0x004fca0007810000 */
[C---:B------:R-:W-:Y:S01]  /*9f10*/  FADD.FTZ R13, -R10.reuse, R13 ;  /* 0x0000000d0a0d7221 */ /* 0x040fe20000010100 */
[----:B-1----:R-:W-:-:S03]  /*9f20*/  FMUL.FTZ R141, R10, R9 ;  /* 0x000000090a8d7220 */ /* 0x002fc60000410000 */
[-C--:B------:R-:W-:Y:S01]  /*9f30*/  FMUL.FTZ R125, R13, R9.reuse ;  /* 0x000000090d7d7220 */ /* 0x080fe20000410000 */
[-CC-:B------:R-:W-:Y:S01]  /*9f40*/  FFMA.FTZ R133, R214, R9.reuse, -R141.reuse ;  /* 0x00000009d6857223 */ /* 0x180fe2000001088d */
[-CC-:B------:R-:W-:Y:S01]  /*9f50*/  FFMA.FTZ R214, R121, R9.reuse, -R141.reuse ;  /* 0x0000000979d67223 */ /* 0x180fe2000001088d */
[-CC-:B------:R-:W-:Y:S01]  /*9f60*/  FFMA.FTZ R123, R172, R9.reuse, -R141.reuse ;  /* 0x00000009ac7b7223 */ /* 0x180fe2000001088d */
[----:B------:R1:W-:Y:S01]  /*9f70*/  MUFU.EX2 R0, R125 ;  /* 0x0000007d00007308 */ /* 0x0003e20000000800 */
[-CC-:B------:R-:W-:Y:S01]  /*9f80*/  FFMA.FTZ R180, R180, R9.reuse, -R141.reuse ;  /* 0x00000009b4b47223 */ /* 0x180fe2000001088d */
[-CC-:B------:R-:W-:Y:S01]  /*9f90*/  FFMA.FTZ R131, R190, R9.reuse, -R141.reuse ;  /* 0x00000009be837223 */ /* 0x180fe2000001088d */
[----:B0-----:R-:W-:Y:S01]  /*9fa0*/  FMNMX.FTZ R8, R127, R8, !PT ;  /* 0x000000087f087209 */ /* 0x001fe20007810000 */
[-CC-:B------:R-:W-:Y:S01]  /*9fb0*/  FFMA.FTZ R127, R182, R9.reuse, -R141.reuse ;  /* 0x00000009b67f7223 */ /* 0x180fe2000001088d */
[-CC-:B------:R-:W-:Y:S01]  /*9fc0*/  FFMA.FTZ R182, R184, R9.reuse, -R141.reuse ;  /* 0x00000009b8b67223 */ /* 0x180fe2000001088d */
[-CC-:B------:R-:W-:Y:S01]  /*9fd0*/  FFMA.FTZ R172, R216, R9.reuse, -R141.reuse ;  /* 0x00000009d8ac7223 */ /* 0x180fe2000001088d */
[-C--:B------:R-:W-:Y:S01]  /*9fe0*/  FFMA.FTZ R135, R218, R9.reuse, -R141 ;  /* 0x00000009da877223 */ /* 0x080fe2000001088d */
[C---:B------:R-:W-:Y:S01]  /*9ff0*/  FADD.FTZ R13, -R8.reuse, R15 ;  /* 0x0000000f080d7221 */ /* 0x040fe20000010100 */
[-C--:B------:R-:W-:Y:S01]  /*a000*/  FMUL.FTZ R121, R8, R9.reuse ;  /* 0x0000000908797220 */ /* 0x080fe20000410000 */
[-CC-:B------:R-:W-:Y:S01]  /*a010*/  FFMA.FTZ R15, R168, R9.reuse, -R141.reuse ;  /* 0x00000009a80f7223 */ /* 0x180fe2000001088d */
[-CC-:B------:R-:W-:Y:S01]  /*a020*/  FFMA.FTZ R168, R174, R9.reuse, -R141.reuse ;  /* 0x00000009aea87223 */ /* 0x180fe2000001088d */
[-C--:B------:R-:W-:Y:S01]  /*a030*/  FMUL.FTZ R129, R13, R9.reuse ;  /* 0x000000090d817220 */ /* 0x080fe20000410000 */
[-C--:B------:R-:W-:Y:S01]  /*a040*/  FFMA.FTZ R13, R14, R9.reuse, -R141 ;  /* 0x000000090e0d7223 */ /* 0x080fe2000001088d */
[-C--:B------:R-:W-:Y:S01]  /*a050*/  FFMA.FTZ R189, R120, R9.reuse, -R121 ;  /* 0x0000000978bd7223 */ /* 0x080fe20000010879 */
[-C--:B------:R-:W-:Y:S01]  /*a060*/  FFMA.FTZ R14, R20, R9.reuse, -R141 ;  /* 0x00000009140e7223 */ /* 0x080fe2000001088d */
[-CC-:B------:R-:W-:Y:S01]  /*a070*/  FFMA.FTZ R120, R122, R9.reuse, -R121.reuse ;  /* 0x000000097a787223 */ /* 0x180fe20000010879 */
[----:B------:R0:W-:Y:S01]  /*a080*/  MUFU.EX2 R2, R129 ;  /* 0x0000008100027308 */ /* 0x0001e20000000800 */
[-C--:B------:R-:W-:Y:S01]  /*a090*/  FFMA.FTZ R191, R124, R9.reuse, -R121 ;  /* 0x000000097cbf7223 */ /* 0x080fe20000010879 */
[-C--:B------:R-:W-:Y:S01]  /*a0a0*/  FFMA.FTZ R20, R170, R9.reuse, -R141 ;  /* 0x00000009aa147223 */ /* 0x080fe2000001088d */
[-CC-:B------:R-:W-:Y:S01]  /*a0b0*/  FFMA.FTZ R122, R126, R9.reuse, -R121.reuse ;  /* 0x000000097e7a7223 */ /* 0x180fe20000010879 */
[-CC-:B------:R-:W-:Y:S01]  /*a0c0*/  FFMA.FTZ R185, R128, R9.reuse, -R121.reuse ;  /* 0x0000000980b97223 */ /* 0x180fe20000010879 */
[-C--:B------:R-:W-:Y:S01]  /*a0d0*/  FFMA.FTZ R124, R130, R9.reuse, -R121 ;  /* 0x00000009827c7223 */ /* 0x080fe20000010879 */
[-C--:B-1----:R-:W-:Y:S01]  /*a0e0*/  FFMA.FTZ R125, R176, R9.reuse, -R141 ;  /* 0x00000009b07d7223 */ /* 0x082fe2000001088d */
[-CC-:B------:R-:W-:Y:S01]  /*a0f0*/  FFMA.FTZ R187, R132, R9.reuse, -R121.reuse ;  /* 0x0000000984bb7223 */ /* 0x180fe20000010879 */
[----:B------:R-:W1:Y:S01]  /*a100*/  MUFU.EX2 R13, R13 ;  /* 0x0000000d000d7308 */ /* 0x000e620000000800 */
[-CC-:B------:R-:W-:Y:S01]  /*a110*/  FFMA.FTZ R181, R136, R9.reuse, -R121.reuse ;  /* 0x0000000988b57223 */ /* 0x180fe20000010879 */
[-C--:B------:R-:W-:Y:S01]  /*a120*/  FFMA.FTZ R128, R138, R9.reuse, -R121 ;  /* 0x000000098a807223 */ /* 0x080fe20000010879 */
[-C--:B------:R-:W-:Y:S01]  /*a130*/  FFMA.FTZ R170, R178, R9.reuse, -R141 ;  /* 0x00000009b2aa7223 */ /* 0x080fe2000001088d */
[-CC-:B------:R-:W-:Y:S01]  /*a140*/  FFMA.FTZ R126, R134, R9.reuse, -R121.reuse ;  /* 0x00000009867e7223 */ /* 0x180fe20000010879 */
[-C--:B------:R-:W-:Y:S01]  /*a150*/  FFMA.FTZ R183, R140, R9.reuse, -R121 ;  /* 0x000000098cb77223 */ /* 0x080fe20000010879 */
[-C--:B0-----:R-:W-:Y:S01]  /*a160*/  FFMA.FTZ R129, R186, R9.reuse, -R141 ;  /* 0x00000009ba817223 */ /* 0x081fe2000001088d */
[-C--:B------:R-:W-:Y:S01]  /*a170*/  FFMA.FTZ R130, R142, R9.reuse, -R121 ;  /* 0x000000098e827223 */ /* 0x080fe20000010879 */
[----:B------:R-:W0:Y:S01]  /*a180*/  MUFU.EX2 R189, R189 ;  /* 0x000000bd00bd7308 */ /* 0x000e220000000800 */
[-C--:B------:R-:W-:Y:S01]  /*a190*/  FFMA.FTZ R176, R188, R9.reuse, -R141 ;  /* 0x00000009bcb07223 */ /* 0x080fe2000001088d */
[-CC-:B------:R-:W-:Y:S01]  /*a1a0*/  FFMA.FTZ R177, R144, R9.reuse, -R121.reuse ;  /* 0x0000000990b17223 */ /* 0x180fe20000010879 */
[-C--:B------:R-:W-:Y:S01]  /*a1b0*/  FFMA.FTZ R132, R146, R9.reuse, -R121 ;  /* 0x0000000992847223 */ /* 0x080fe20000010879 */
[-C--:B------:R-:W-:Y:S01]  /*a1c0*/  FFMA.FTZ R178, R212, R9.reuse, -R141 ;  /* 0x00000009d4b27223 */ /* 0x080fe2000001088d */
[-CC-:B------:R-:W-:Y:S01]  /*a1d0*/  FFMA.FTZ R179, R148, R9.reuse, -R121.reuse ;  /* 0x0000000994b37223 */ /* 0x180fe20000010879 */
[-CC-:B------:R-:W-:Y:S01]  /*a1e0*/  FFMA.FTZ R134, R150, R9.reuse, -R121.reuse ;  /* 0x0000000996867223 */ /* 0x180fe20000010879 */
[----:B------:R-:W-:Y:S01]  /*a1f0*/  FFMA.FTZ R173, R152, R9, -R121 ;  /* 0x0000000998ad7223 */ /* 0x000fe20000010879 */
[----:B------:R-:W2:Y:S01]  /*a200*/  MUFU.EX2 R14, R14 ;  /* 0x0000000e000e7308 */ /* 0x000ea20000000800 */
[----:B-1----:R-:W-:Y:S01]  /*a210*/  FFMA.FTZ R11, R0, R11, R13 ;  /* 0x0000000b000b7223 */ /* 0x002fe2000001000d */
[-C--:B------:R-:W-:Y:S01]  /*a220*/  FFMA.FTZ R174, R220, R9.reuse, -R141 ;  /* 0x00000009dcae7223 */ /* 0x080fe2000001088d */
[-C--:B------:R-:W-:Y:S01]  /*a230*/  FFMA.FTZ R175, R156, R9.reuse, -R121 ;  /* 0x000000099caf7223 */ /* 0x080fe20000010879 */
[-CC-:B------:R-:W-:Y:S01]  /*a240*/  FFMA.FTZ R137, R222, R9.reuse, -R141.reuse ;  /* 0x00000009de897223 */ /* 0x180fe2000001088d */
[-C--:B------:R-:W-:Y:S01]  /*a250*/  FFMA.FTZ R139, R224, R9.reuse, -R141 ;  /* 0x00000009e08b7223 */ /* 0x080fe2000001088d */
[-C--:B------:R-:W-:Y:S01]  /*a260*/  FFMA.FTZ R169, R160, R9.reuse, -R121 ;  /* 0x00000009a0a97223 */ /* 0x080fe20000010879 */
[----:B------:R-:W-:Y:S01]  /*a270*/  FFMA.FTZ R212, R226, R9, -R141 ;  /* 0x00000009e2d47223 */ /* 0x000fe2000001088d */
[----:B------:R-:W1:Y:S01]  /*a280*/  MUFU.EX2 R120, R120 ;  /* 0x0000007800787308 */ /* 0x000e620000000800 */
[----:B0-----:R-:W-:Y:S01]  /*a290*/  FFMA.FTZ R3, R2, R3, R189 ;  /* 0x0000000302037223 */ /* 0x001fe200000100bd */
[-C--:B------:R-:W-:Y:S01]  /*a2a0*/  FFMA.FTZ R162, R162, R9.reuse, -R121 ;  /* 0x00000009a2a27223 */ /* 0x080fe20000010879 */
[-C--:B------:R-:W-:Y:S01]  /*a2b0*/  FFMA.FTZ R143, R228, R9.reuse, -R141 ;  /* 0x00000009e48f7223 */ /* 0x080fe2000001088d */
[----:B------:R-:W-:-:S04]  /*a2c0*/  FFMA.FTZ R164, R164, R9, -R121 ;  /* 0x00000009a4a47223 */ /* 0x000fc80000010879 */
        /* <DEDUP_REMOVED lines=33> */
[-CC-:B------:R-:W-:Y:S01]  /*a4e0*/  FFMA.FTZ R138, R158, R9.reuse, -R121.reuse ;  /* 0x000000099e8a7223 */ /* 0x180fe20000010879 */
[----:B------:R-:W-:-:S05]  /*a4f0*/  FFMA.FTZ R121, R166, R9, -R121 ;  /* 0x00000009a6797223 */ /* 0x000fca0000010879 */
        /* <DEDUP_REMOVED lines=60> */
.L_x_1300:
        /* <DEDUP_REMOVED lines=34> */
.L_x_1290:
[----:B------:R-:W-:-:S13]  /*aae0*/  ISETP.GE.AND P1, PT, R21, R194, PT ;  /* 0x000000c21500720c */ /* 0x000fda0003f26270 */
        /* <DEDUP_REMOVED lines=8> */
[----:B------:R-:W-:-:S05]  /*ab70*/  ULDC UR50, c[0x0][0x9e0] ;  /* 0x0002780000327ab9 */ /* 0x000fca0000000800 */
.L_x_1321:
[----:B------:R-:W-:-:S04]  /*ab80*/  UIADD3 UR38, UR4, 0x1, URZ ;  /* 0x0000000104267890 */ /* 0x000fc8000fffe03f */
[----:B------:R-:W-:-:S04]  /*ab90*/  UISETP.NE.AND UP0, UPT, UR38, 0x2, UPT ;  /* 0x000000022600788c */ /* 0x000fc8000bf05270 */
[----:B------:R-:W-:Y:S02]  /*aba0*/  USEL UR39, URZ, 0x1, UP0 ;  /* 0x000000013f277887 */ /* 0x000fe40008000000 */
[----:B------:R-:W-:Y:S02]  /*abb0*/  USEL UR38, UR38, URZ, UP0 ;  /* 0x0000003f26267287 */ /* 0x000fe40008000000 */
[----:B------:R-:W-:Y:S01]  /*abc0*/  ULOP3.LUT UR39, UR7, UR39, URZ, 0x3c, !UPT ;  /* 0x0000002707277292 */ /* 0x000fe2000f8e3c3f */
[----:B------:R-:W-:Y:S11]  /*abd0*/  @!P0 BRA `(.L_x_1303) ;  /* 0x0000000000048947 */ /* 0x000ff60003800000 */
[----:B------:R-:W-:Y:S01]  /*abe0*/  BPT.TRAP 0x1 ;  /* 0x000000040000795c */ /* 0x000fe20000300000 */
.L_x_1303:
[----:B------:R-:W-:Y:S01]  /*abf0*/  ULEA UR6, UR38, UR40, 0x3 ;  /* 0x0000002826067291 */ /* 0x000fe2000f8e183f */
[----:B------:R-:W-:-:S05]  /*ac00*/  IMAD.U32 R8, RZ, RZ, UR39 ;  /* 0x00000027ff087e24 */ /* 0x000fca000f8e00ff */
[----:B------:R-:W-:-:S04]  /*ac10*/  SHF.L.U32 R8, R8, 0x1f, RZ ;  /* 0x0000001f08087819 */ /* 0x000fc800000006ff */
[----:B------:R0:W1:Y:S01]  /*ac20*/  SYNCS.PHASECHK.TRANS64.TRYWAIT P1, [UR6+0x30830], R8 ;  /* 0x03083008ff0075a7 */ /* 0x0000620008020146 */
[----:B------:R-:W-:Y:S05]  /*ac30*/  @!P0 BRA `(.L_x_1304) ;  /* 0x0000000000048947 */ /* 0x000fea0003800000 */
[----:B------:R-:W-:Y:S01]  /*ac40*/  BPT.TRAP 0x1 ;  /* 0x000000040000795c */ /* 0x000fe20000300000 */
.L_x_1304:
[----:B-1----:R-:W-:Y:S05]  /*ac50*/  @P1 BRA `(.L_x_1305) ;  /* 0x0000000000081947 */ /* 0x002fea0003800000 */
[----:B------:R-:W1:Y:S02]  /*ac60*/  SYNCS.PHASECHK.TRANS64.TRYWAIT P1, [UR6+0x30830], R8 ;  /* 0x03083008ff0075a7 */ /* 0x000e640008020146 */
[----:B-1----:R-:W-:Y:S05]  /*ac70*/  @!P1 BRA `(.L_x_1306) ;  /* 0x000000c800cc9947 */ /* 0x002fea0003800000 */
.L_x_1305:
        /* <DEDUP_REMOVED lines=169> */
.L_x_1307:
[----:B------:R-:W-:Y:S01]  /*b710*/  ULEA UR6, UR4, UR40, 0x3 ;  /* 0x0000002804067291 */ /* 0x000fe2000f8e183f */
[----:B------:R-:W-:-:S05]  /*b720*/  IMAD.U32 R0, RZ, RZ, UR7 ;  /* 0x00000007ff007e24 */ /* 0x000fca000f8e00ff */
[----:B------:R-:W-:-:S04]  /*b730*/  SHF.L.U32 R0, R0, 0x1f, RZ ;  /* 0x0000001f00007819 */ /* 0x000fc800000006ff */
[----:B------:R2:W3:Y:S01]  /*b740*/  SYNCS.PHASECHK.TRANS64.TRYWAIT P1, [UR6+0x30850], R0 ;  /* 0x03085000ff0075a7 */ /* 0x0004e20008020146 */
[----:B------:R-:W-:Y:S05]  /*b750*/  @!P0 BRA `(.L_x_1308) ;  /* 0x0000000000048947 */ /* 0x000fea0003800000 */
[----:B------:R-:W-:Y:S01]  /*b760*/  BPT.TRAP 0x1 ;  /* 0x000000040000795c */ /* 0x000fe20000300000 */
.L_x_1308:
[----:B---3--:R-:W-:Y:S05]  /*b770*/  @P1 BRA `(.L_x_1309) ;  /* 0x0000000000081947 */ /* 0x008fea0003800000 */
[----:B------:R-:W3:Y:S02]  /*b780*/  SYNCS.PHASECHK.TRANS64.TRYWAIT P1, [UR6+0x30850], R0 ;  /* 0x03085000ff0075a7 */ /* 0x000ee40008020146 */
[----:B---3--:R-:W-:Y:S05]  /*b790*/  @!P1 BRA `(.L_x_1310) ;  /* 0x000000c0001c9947 */ /* 0x008fea0003800000 */
.L_x_1309:
        /* <DEDUP_REMOVED lines=38> */
.L_x_1311:
[----:B------:R-:W-:Y:S01]  /*ba00*/  ISETP.NE.AND P2, PT, R203, 0x1, PT ;  /* 0x00000001cb00780c */ /* 0x000fe20003f45270 */
[----:B------:R-:W-:Y:S01]  /*ba10*/  FMUL.FTZ R10, R126, UR5 ;  /* 0x000000057e0a7c20 */ /* 0x000fe20008410000 */
[----:B------:R-:W-:Y:S01]  /*ba20*/  FMUL.FTZ R14, R127, UR5 ;  /* 0x000000057f0e7c20 */ /* 0x000fe20008410000 */
[----:B-1----:R-:W-:Y:S01]  /*ba30*/  FMUL.FTZ R9, R140, UR5 ;  /* 0x000000058c097c20 */ /* 0x002fe20008410000 */
[----:B------:R-:W-:Y:S01]  /*ba40*/  FMUL.FTZ R140, R141, UR5 ;  /* 0x000000058d8c7c20 */ /* 0x000fe20008410000 */
[----:B------:R-:W-:Y:S01]  /*ba50*/  FMUL.FTZ R141, R144, UR5 ;  /* 0x00000005908d7c20 */ /* 0x000fe20008410000 */
[----:B------:R-:W-:Y:S01]  /*ba60*/  FMUL.FTZ R144, R149, UR5 ;  /* 0x0000000595907c20 */ /* 0x000fe20008410000 */
[----:B------:R-:W-:Y:S01]  /*ba70*/  FMUL.FTZ R149, R157, UR5 ;  /* 0x000000059d957c20 */ /* 0x000fe20008410000 */
[----:B------:R-:W-:Y:S01]  /*ba80*/  IMAD.IADD R157, R192, 0x1, R22 ;  /* 0x00000001c09d7824 */ /* 0x000fe200078e0216 */
[----:B------:R-:W-:Y:S01]  /*ba90*/  ULEA UR4, UR38, UR40, 0x3 ;  /* 0x0000002826047291 */ /* 0x000fe2000f8e183f */
[----:B------:R-:W-:Y:S01]  /*baa0*/  FMUL.FTZ R214, R128, UR5 ;  /* 0x0000000580d67c20 */ /* 0x000fe20008410000 */
[----:B------:R-:W-:Y:S01]  /*bab0*/  FMUL.FTZ R128, R143, UR5 ;  /* 0x000000058f807c20 */ /* 0x000fe20008410000 */
[----:B------:R-:W-:Y:S01]  /*bac0*/  FMUL.FTZ R143, R148, UR5 ;  /* 0x00000005948f7c20 */ /* 0x000fe20008410000 */
[----:B------:R-:W1:Y:S01]  /*bad0*/  @P2 LDC R126, c[0x0][0x44c] ;  /* 0x00011300ff7e2b82 */ /* 0x000e620000000800 */
[----:B------:R-:W-:Y:S01]  /*bae0*/  UIADD3 UR4, UR4, 0x30840, URZ ;  /* 0x0003084004047890 */ /* 0x000fe2000fffe03f */
[----:B------:R-:W-:-:S02]  /*baf0*/  IMAD R169, R21, -0x60, RZ ;  /* 0xffffffa015a97824 */ /* 0x000fc400078e02ff */
[----:B0-----:R-:W-:Y:S01]  /*bb00*/  FMUL.FTZ R8, R120, UR5 ;  /* 0x0000000578087c20 */ /* 0x001fe20008410000 */
[----:B------:R-:W-:Y:S01]  /*bb10*/  FMUL.FTZ R212, R125, UR5 ;  /* 0x000000057dd47c20 */ /* 0x000fe20008410000 */
[----:B------:R-:W-:Y:S01]  /*bb20*/  FMUL.FTZ R15, R130, UR5 ;  /* 0x00000005820f7c20 */ /* 0x000fe20008410000 */
[----:B------:R-:W-:Y:S01]  /*bb30*/  FMUL.FTZ R186, R121, UR5 ;  /* 0x0000000579ba7c20 */ /* 0x000fe20008410000 */
[----:B--2---:R-:W-:Y:S01]  /*bb40*/  FMUL.FTZ R0, R122, UR5 ;  /* 0x000000057a007c20 */ /* 0x004fe20008410000 */
[----:B------:R-:W0:Y:S01]  /*bb50*/  @P2 LDC R127, c[0x0][0x450] ;  /* 0x00011400ff7f2b82 */ /* 0x000e220000000800 */
        /* <DEDUP_REMOVED lines=37> */
[----:B------:R-:W-:Y:S01]  /*bdb0*/  FMUL.FTZ R164, R164, UR5 ;  /* 0x00000005a4a47c20 */ /* 0x000fe20008410000 */
[----:B------:R-:W-:Y:S01]  /*bdc0*/  LOP3.LUT P1, RZ, R16, 0x80000, RZ, 0xc0, !PT ;  /* 0x0008000010ff7812 */ /* 0x000fe2000782c0ff */
[----:B------:R-:W-:Y:S01]  /*bdd0*/  IMAD R126, R23, -0x2, R126 ;  /* 0xfffffffe177e7824 */ /* 0x000fe200078e027e */
[----:B------:R-:W1:Y:S01]  /*bde0*/  MUFU.TANH R8, R8 ;  /* 0x0000000800087308 */ /* 0x000e620000002400 */
[----:B------:R-:W-:Y:S01]  /*bdf0*/  SYNCS.ARRIVE.TRANS64.RED.A1T0 RZ, [UR4], RZ ;  /* 0x000000ffffff79a7 */ /* 0x000fe20008100404 */
[----:B------:R-:W-:Y:S01]  /*be00*/  ULOP3.LUT UR4, URZ, UR43, URZ, 0x33, !UPT ;  /* 0x0000002b3f047292 */ /* 0x000fe2000f8e333f */
[----:B------:R-:W-:Y:S01]  /*be10*/  VIADD R155, R126, 0xffffffff ;  /* 0xffffffff7e9b7836 */ /* 0x000fe20000000000 */
[----:B------:R-:W-:-:S04]  /*be20*/  IADD3 R127, -R18, R126, R17 ;  /* 0x0000007e127f7210 */ /* 0x000fc80007ffe111 */
[----:B------:R-:W2:Y:S01]  /*be30*/  MUFU.TANH R186, R186 ;  /* 0x000000ba00ba7308 */ /* 0x000ea20000002400 */
[C---:B------:R-:W-:Y:S02]  /*be40*/  VIADD R166, R127.reuse, UR50 ;  /* 0x000000327fa67c36 */ /* 0x040fe40008000000 */
[----:B------:R-:W-:Y:S02]  /*be50*/  VIADD R167, R127, UR4 ;  /* 0x000000047fa77c36 */ /* 0x000fe40008000000 */
[--C-:B0-----:R-:W-:Y:S02]  /*be60*/  IMAD.IADD R159, R166, 0x1, R148.reuse ;  /* 0x00000001a69f7824 */ /* 0x101fe400078e0294 */
[----:B------:R-:W-:Y:S01]  /*be70*/  IMAD.IADD R161, R167, 0x1, R148 ;  /* 0x00000001a7a17824 */ /* 0x000fe200078e0294 */
[----:B------:R-:W0:Y:S08]  /*be80*/  MUFU.TANH R0, R0 ;  /* 0x0000000000007308 */ /* 0x000e300000002400 */
        /* <DEDUP_REMOVED lines=58> */
.L_x_1314:
[----:B------:R-:W-:-:S05]  /*c230*/  IMAD.U32 R150, RZ, RZ, UR41 ;  /* 0x00000029ff967e24 */ /* 0x000fca000f8e00ff */
[----:B------:R-:W-:-:S13]  /*c240*/  ISETP.NE.AND P1, PT, R150, 0x1, PT ;  /* 0x000000019600780c */ /* 0x000fda0003f25270 */
[----:B------:R-:W1:Y:S02]  /*c250*/  @P1 LDC.64 R126, c[0x0][0x9e8] ;  /* 0x00027a00ff7e1b82 */ /* 0x000e640000000a00 */
[----:B-1----:R-:W-:-:S05]  /*c260*/  @P1 IMAD.HI.U32 R126, R148, R126, RZ ;  /* 0x0000007e947e1227 */ /* 0x002fca00078e00ff */
[----:B------:R-:W-:-:S07]  /*c270*/  @P1 SHF.R.U32.HI R148, RZ, R127, R126 ;  /* 0x0000007fff941219 */ /* 0x000fce000001167e */
.L_x_1315:
[----:B------:R-:W-:Y:S05]  /*c280*/  BSYNC B0 ;  /* 0x0000000000007941 */ /* 0x000fea0003800000 */
.L_x_1313:
[----:B------:R-:W-:-:S05]  /*c290*/  IMAD R148, R148, R150, R155 ;  /* 0x0000009694947224 */ /* 0x000fca00078e029b */
[----:B------:R-:W-:Y:S02]  /*c2a0*/  VIADDMNMX R159, R148, R150, R159, PT ;  /* 0x00000096949f7246 */ /* 0x000fe4000380019f */
[----:B------:R-:W-:-:S07]  /*c2b0*/  VIMNMX R161, R161, R148, !PT ;  /* 0x00000094a1a17248 */ /* 0x000fce0007fe0100 */
.L_x_1312:
        /* <DEDUP_REMOVED lines=94> */
[----:B------:R-:W-:Y:S01]  /*c8a0*/  ISETP.GT.AND P3, PT, R161, 0x41, !P4 ;  /* 0x00000041a100780c */ /* 0x000fe20006764270 */
[----:B------:R-:W0:Y:S03]  /*c8b0*/  SHFL.IDX PT, R145, R157, 0x1, 0x1c1f ;  /* 0x003c1f009d917f89 */ /* 0x000e2600000e0000 */
        /* <DEDUP_REMOVED lines=8> */
[----:B------:R-:W-:Y:S01]  /*c940*/  ISETP.GE.AND P4, PT, R169, 0x4a, PT ;  /* 0x0000004aa900780c */ /* 0x000fe20003f86270 */
[--C-:B0-----:R-:W-:Y:S01]  /*c950*/  IMAD.IADD R141, R166, 0x1, R145.reuse ;  /* 0x00000001a68d7824 */ /* 0x101fe200078e0291 */
[----:B------:R-:W-:Y:S01]  /*c960*/  FSEL R146, R147, -INF , !P3 ;  /* 0xff80000093927808 */ /* 0x000fe20005800000 */
[----:B------:R-:W-:Y:S01]  /*c970*/  IMAD.IADD R143, R167, 0x1, R145 ;  /* 0x00000001a78f7824 */ /* 0x000fe200078e0291 */
        /* <DEDUP_REMOVED lines=26> */
[----:B------:R-:W-:-:S04]  /*cb20*/  ISETP.GT.AND P6, PT, R161, 0x59, !P6 ;  /* 0x00000059a100780c */ /* 0x000fc800077c4270 */
        /* <DEDUP_REMOVED lines=16> */
.L_x_1318:
[----:B------:R-:W-:-:S05]  /*cc30*/  IMAD.U32 R166, RZ, RZ, UR41 ;  /* 0x00000029ffa67e24 */ /* 0x000fca000f8e00ff */
[----:B------:R-:W-:-:S13]  /*cc40*/  ISETP.NE.AND P6, PT, R166, 0x1, PT ;  /* 0x00000001a600780c */ /* 0x000fda0003fc5270 */
[----:B------:R-:W0:Y:S02]  /*cc50*/  @P6 LDC.64 R8, c[0x0][0x9e8] ;  /* 0x00027a00ff086b82 */ /* 0x000e240000000a00 */
[----:B0-----:R-:W-:-:S05]  /*cc60*/  @P6 IMAD.HI.U32 R8, R145, R8, RZ ;  /* 0x0000000891086227 */ /* 0x001fca00078e00ff */
[----:B------:R-:W-:-:S07]  /*cc70*/  @P6 SHF.R.U32.HI R145, RZ, R9, R8 ;  /* 0x00000009ff916219 */ /* 0x000fce0000011608 */
.L_x_1319:
[----:B------:R-:W-:Y:S05]  /*cc80*/  BSYNC B0 ;  /* 0x0000000000007941 */ /* 0x000fea0003800000 */
.L_x_1317:
[----:B------:R-:W-:-:S05]  /*cc90*/  IMAD R8, R145, R166, R155 ;  /* 0x000000a691087224 */ /* 0x000fca00078e029b */
[----:B------:R-:W-:Y:S02]  /*cca0*/  VIADDMNMX R141, R8, R166, R141, PT ;  /* 0x000000a6088d7246 */ /* 0x000fe4000380018d */
[----:B------:R-:W-:-:S07]  /*ccb0*/  VIMNMX R143, R143, R8, !PT ;  /* 0x000000088f8f7248 */ /* 0x000fce0007fe0100 */
.L_x_1316:
        /* <DEDUP_REMOVED lines=43> */
[C---:B------:R-:W-:Y:S02]  /*cf70*/  LOP3.LUT P1, RZ, R16.reuse, 0x8000, RZ, 0xc0, !PT ;  /* 0x0000800010ff7812 */ /* 0x040fe4000782c0ff */
[----:B------:R-:W-:Y:S02]  /*cf80*/  LOP3.LUT P2, RZ, R16, 0x40, RZ, 0xc0, !PT ;  /* 0x0000004010ff7812 */ /* 0x000fe4000784c0ff */
        /* <DEDUP_REMOVED lines=87> */
[--C-:B------:R-:W-:Y:S01]  /*d500*/  FFMA.FTZ R188, R186, R9, -R131.reuse ;  /* 0x00000009babc7223 */ /* 0x100fe20000010883 */
[----:B------:R-:W-:Y:S01]  /*d510*/  FSEL R164, R132, -INF , !P2 ;  /* 0xff80000084a47808 */ /* 0x000fe20005000000 */
[----:B------:R-:W-:Y:S01]  /*d520*/  MUFU.EX2 R123, R123 ;  /* 0x0000007b007b7308 */ /* 0x000fe20000000800 */
[----:B------:R-:W-:Y:S01]  /*d530*/  FMNMX.FTZ R15, R20, R15, !PT ;  /* 0x0000000f140f7209 */ /* 0x000fe20007810000 */
[-CC-:B------:R-:W-:Y:S01]  /*d540*/  FFMA.FTZ R190, R190, R9.reuse, -R131.reuse ;  /* 0x00000009bebe7223 */ /* 0x180fe20000010883 */
[----:B------:R-:W-:Y:S01]  /*d550*/  FSEL R145, R10, RZ, P1 ;  /* 0x000000ff0a917208 */ /* 0x000fe20000800000 */
[--C-:B------:R-:W-:Y:S01]  /*d560*/  FFMA.FTZ R186, R218, R9, -R131.reuse ;  /* 0x00000009daba7223 */ /* 0x100fe20000010883 */
[----:B------:R-:W-:Y:S01]  /*d570*/  FMNMX.FTZ R15, R120, R15, !PT ;  /* 0x0000000f780f7209 */ /* 0x000fe20007810000 */
[-CC-:B------:R-:W-:Y:S01]  /*d580*/  FFMA.FTZ R125, R220, R9.reuse, -R131.reuse ;  /* 0x00000009dc7d7223 */ /* 0x180fe20000010883 */
[--C-:B------:R-:W-:Y:S01]  /*d590*/  FFMA.FTZ R222, R222, R9, -R131.reuse ;  /* 0x00000009dede7223 */ /* 0x100fe20000010883 */
[----:B------:R-:W-:Y:S01]  /*d5a0*/  MUFU.EX2 R188, R188 ;  /* 0x000000bc00bc7308 */ /* 0x000fe20000000800 */
[----:B------:R-:W-:Y:S01]  /*d5b0*/  FMNMX.FTZ R15, R170, R15, !PT ;  /* 0x0000000faa0f7209 */ /* 0x000fe20007810000 */
[-CC-:B------:R-:W-:Y:S01]  /*d5c0*/  FFMA.FTZ R224, R224, R9.reuse, -R131.reuse ;  /* 0x00000009e0e07223 */ /* 0x180fe20000010883 */
[-CC-:B------:R-:W-:Y:S01]  /*d5d0*/  FFMA.FTZ R135, R148, R9.reuse, -R131.reuse ;  /* 0x0000000994877223 */ /* 0x180fe20000010883 */
        /* <DEDUP_REMOVED lines=14> */
[----:B------:R-:W-:-:S03]  /*d6c0*/  FFMA.FTZ R140, R140, R9, -R131 ;  /* 0x000000098c8c7223 */ /* 0x000fc60000010883 */
[----:B------:R-:W-:-:S03]  /*d6d0*/  FMNMX.FTZ R15, R130, R15, !PT ;  /* 0x0000000f820f7209 */ /* 0x000fc60007810000 */
[----:B------:R-:W-:Y:S01]  /*d6e0*/  MUFU.EX2 R121, R121 ;  /* 0x0000007900797308 */ /* 0x000fe20000000800 */
[----:B------:R-:W-:-:S04]  /*d6f0*/  FMNMX.FTZ R15, R176, R15, !PT ;  /* 0x0000000fb00f7209 */ /* 0x000fc80007810000 */
        /* <DEDUP_REMOVED lines=14> */
[----:B------:R-:W-:Y:S01]  /*d7e0*/  FMNMX.FTZ R0, R164, R133, !PT ;  /* 0x00000085a4007209 */ /* 0x000fe20007810000 */
[----:B------:R-:W-:-:S04]  /*d7f0*/  FFMA.FTZ R133, R152, R9, -R131 ;  /* 0x0000000998857223 */ /* 0x000fc80000010883 */
[----:B------:R-:W0:Y:S02]  /*d800*/  SHFL.BFLY PT, R137, R0, 0x2, 0x1f ;  /* 0x0c401f0000897f89 */ /* 0x000e2400000e0000 */
[----:B------:R-:W-:Y:S08]  /*d810*/  MUFU.EX2 R129, R129 ;  /* 0x0000008100817308 */ /* 0x000ff00000000800 */
[----:B------:R-:W-:Y:S08]  /*d820*/  MUFU.EX2 R158, R158 ;  /* 0x0000009e009e7308 */ /* 0x000ff00000000800 */
[----:B------:R-:W-:Y:S01]  /*d830*/  MUFU.EX2 R135, R135 ;  /* 0x0000008700877308 */ /* 0x000fe20000000800 */
[----:B0-----:R-:W-:Y:S01]  /*d840*/  FMNMX.FTZ R8, R0, R137, !PT ;  /* 0x0000008900087209 */ /* 0x001fe20007810000 */
[----:B------:R-:W-:Y:S01]  /*d850*/  FADD.FTZ R0, -R145, R12 ;  /* 0x0000000c91007221 */ /* 0x000fe20000010100 */
[-CC-:B------:R-:W-:Y:S01]  /*d860*/  FFMA.FTZ R137, R144, R9.reuse, -R131.reuse ;  /* 0x0000000990897223 */ /* 0x180fe20000010883 */
[----:B------:R-:W-:-:S04]  /*d870*/  FFMA.FTZ R131, R126, R9, -R131 ;  /* 0x000000097e837223 */ /* 0x000fc80000010883 */
[----:B------:R-:W-:Y:S01]  /*d880*/  MUFU.EX2 R150, R150 ;  /* 0x0000009600967308 */ /* 0x000fe20000000800 */
[----:B------:R-:W0:Y:S01]  /*d890*/  SHFL.BFLY PT, R143, R8, 0x1, 0x1f ;  /* 0x0c201f00088f7f89 */ /* 0x000e2200000e0000 */
[----:B------:R-:W-:-:S06]  /*d8a0*/  FMUL.FTZ R0, R0, R9 ;  /* 0x0000000900007220 */ /* 0x000fcc0000410000 */
[----:B------:R-:W1:Y:S08]  /*d8b0*/  MUFU.EX2 R0, R0 ;  /* 0x0000000000007308 */ /* 0x000e700000000800 */
[----:B------:R-:W-:Y:S08]  /*d8c0*/  MUFU.EX2 R133, R133 ;  /* 0x0000008500857308 */ /* 0x000ff00000000800 */
[----:B------:R-:W-:Y:S01]  /*d8d0*/  MUFU.EX2 R148, R148 ;  /* 0x0000009400947308 */ /* 0x000fe20000000800 */
[----:B0-----:R-:W-:Y:S01]  /*d8e0*/  FMNMX.FTZ R8, R8, R143, !PT ;  /* 0x0000008f08087209 */ /* 0x001fe20007810000 */
[----:B-1----:R-:W-:-:S03]  /*d8f0*/  FFMA.FTZ R11, R0, R11, R123 ;  /* 0x0000000b000b7223 */ /* 0x002fc6000001007b */
[C---:B------:R-:W-:Y:S01]  /*d900*/  FSETP.NEU.FTZ.AND P1, PT, R8.reuse, -INF , PT ;  /* 0xff8000000800780b */ /* 0x040fe20003f3d000 */
[----:B------:R-:W-:Y:S01]  /*d910*/  FMUL.FTZ R143, R8, R9 ;  /* 0x00000009088f7220 */ /* 0x000fe20000410000 */
[----:B------:R-:W-:Y:S01]  /*d920*/  FADD.FTZ R11, R188, R11 ;  /* 0x0000000bbc0b7221 */ /* 0x000fe20000010000 */
[----:B------:R-:W-:Y:S03]  /*d930*/  MUFU.EX2 R132, R132 ;  /* 0x0000008400847308 */ /* 0x000fe60000000800 */
[----:B------:R-:W-:-:S05]  /*d940*/  FSEL R143, R143, RZ, P1 ;  /* 0x000000ff8f8f7208 */ /* 0x000fca0000800000 */
[-CC-:B------:R-:W-:Y:S01]  /*d950*/  FFMA.FTZ R12, R2, R9.reuse, -R143.reuse ;  /* 0x00000009020c7223 */ /* 0x180fe2000001088f */
[----:B------:R-:W-:Y:S01]  /*d960*/  FSEL R2, R8, RZ, P1 ;  /* 0x000000ff08027208 */ /* 0x000fe20000800000 */
[-CC-:B------:R-:W-:Y:S01]  /*d970*/  FFMA.FTZ R189, R226, R9.reuse, -R143.reuse ;  /* 0x00000009e2bd7223 */ /* 0x180fe2000001088f */
[-CC-:B------:R-:W-:Y:S01]  /*d980*/  FFMA.FTZ R191, R166, R9.reuse, -R143.reuse ;  /* 0x00000009a6bf7223 */ /* 0x180fe2000001088f */
[-CC-:B------:R-:W-:Y:S01]  /*d990*/  FFMA.FTZ R14, R14, R9.reuse, -R143.reuse ;  /* 0x000000090e0e7223 */ /* 0x180fe2000001088f */
[-C--:B------:R-:W-:Y:S01]  /*d9a0*/  FFMA.FTZ R185, R168, R9.reuse, -R143 ;  /* 0x00000009a8b97223 */ /* 0x080fe2000001088f */
[----:B------:R-:W-:Y:S01]  /*d9b0*/  FADD.FTZ R2, -R2, R13 ;  /* 0x0000000d02027221 */ /* 0x000fe20000010100 */
[----:B------:R-:W-:Y:S01]  /*d9c0*/  MUFU.EX2 R12, R12 ;  /* 0x0000000c000c7308 */ /* 0x000fe20000000800 */
[-CC-:B------:R-:W-:Y:S01]  /*d9d0*/  FFMA.FTZ R20, R20, R9.reuse, -R143.reuse ;  /* 0x0000000914147223 */ /* 0x180fe2000001088f */
[-CC-:B------:R-:W-:Y:S01]  /*d9e0*/  FFMA.FTZ R187, R120, R9.reuse, -R143.reuse ;  /* 0x0000000978bb7223 */ /* 0x180fe2000001088f */
[-C--:B------:R-:W-:Y:S01]  /*d9f0*/  FMUL.FTZ R2, R2, R9.reuse ;  /* 0x0000000902027220 */ /* 0x080fe20000410000 */
[-CC-:B------:R-:W-:Y:S01]  /*da00*/  FFMA.FTZ R120, R170, R9.reuse, -R143.reuse ;  /* 0x00000009aa787223 */ /* 0x180fe2000001088f */
[-CC-:B------:R-:W-:Y:S01]  /*da10*/  FFMA.FTZ R177, R130, R9.reuse, -R143.reuse ;  /* 0x0000000982b17223 */ /* 0x180fe2000001088f */
[-C--:B------:R-:W-:Y:S01]  /*da20*/  FFMA.FTZ R130, R134, R9.reuse, -R143 ;  /* 0x0000000986827223 */ /* 0x080fe2000001088f */
[----:B------:R-:W-:Y:S01]  /*da30*/  FADD.FTZ R134, R190, R11 ;  /* 0x0000000bbe867221 */ /* 0x000fe20000010000 */
[----:B------:R-:W-:Y:S01]  /*da40*/  MUFU.EX2 R189, R189 ;  /* 0x000000bd00bd7308 */ /* 0x000fe20000000800 */
[-CC-:B------:R-:W-:Y:S01]  /*da50*/  FFMA.FTZ R181, R122, R9.reuse, -R143.reuse ;  /* 0x000000097ab57223 */ /* 0x180fe2000001088f */
[-CC-:B------:R-:W-:Y:S01]  /*da60*/  FFMA.FTZ R122, R172, R9.reuse, -R143.reuse ;  /* 0x00000009ac7a7223 */ /* 0x180fe2000001088f */
[----:B------:R-:W-:Y:S01]  /*da70*/  FADD.FTZ R134, R127, R134 ;  /* 0x000000867f867221 */ /* 0x000fe20000010000 */
[-CC-:B------:R-:W-:Y:S01]  /*da80*/  FFMA.FTZ R183, R174, R9.reuse, -R143.reuse ;  /* 0x00000009aeb77223 */ /* 0x180fe2000001088f */
[-CC-:B------:R-:W-:Y:S01]  /*da90*/  FFMA.FTZ R126, R128, R9.reuse, -R143.reuse ;  /* 0x00000009807e7223 */ /* 0x180fe2000001088f */
[-CC-:B------:R-:W-:Y:S01]  /*daa0*/  FFMA.FTZ R128, R176, R9.reuse, -R143.reuse ;  /* 0x00000009b0807223 */ /* 0x180fe2000001088f */
[-CC-:B------:R-:W-:Y:S01]  /*dab0*/  FFMA.FTZ R179, R178, R9.reuse, -R143.reuse ;  /* 0x00000009b2b37223 */ /* 0x180fe2000001088f */
[----:B------:R-:W0:Y:S01]  /*dac0*/  MUFU.EX2 R2, R2 ;  /* 0x0000000200027308 */ /* 0x000e220000000800 */
[-CC-:B------:R-:W-:Y:S01]  /*dad0*/  FFMA.FTZ R173, R180, R9.reuse, -R143.reuse ;  /* 0x00000009b4ad7223 */ /* 0x180fe2000001088f */
[-CC-:B------:R-:W-:Y:S01]  /*dae0*/  FFMA.FTZ R175, R182, R9.reuse, -R143.reuse ;  /* 0x00000009b6af7223 */ /* 0x180fe2000001088f */
[-CC-:B------:R-:W-:Y:S01]  /*daf0*/  FFMA.FTZ R169, R184, R9.reuse, -R143.reuse ;  /* 0x00000009b8a97223 */ /* 0x180fe2000001088f */
[-CC-:B------:R-:W-:Y:S01]  /*db00*/  FFMA.FTZ R214, R214, R9.reuse, -R143.reuse ;  /* 0x00000009d6d67223 */ /* 0x180fe2000001088f */
[----:B------:R-:W-:-:S03]  /*db10*/  FFMA.FTZ R216, R216, R9, -R143 ;  /* 0x00000009d8d87223 */ /* 0x000fc6000001088f */
[----:B------:R-:W1:Y:S08]  /*db20*/  MUFU.EX2 R191, R191 ;  /* 0x000000bf00bf7308 */ /* 0x000e700000000800 */
[----:B------:R-:W2:Y:S01]  /*db30*/  MUFU.EX2 R14, R14 ;  /* 0x0000000e000e7308 */ /* 0x000ea20000000800 */
[----:B0-----:R-:W-:-:S04]  /*db40*/  FFMA.FTZ R3, R2, R3, R189 ;  /* 0x0000000302037223 */ /* 0x001fc800000100bd */
[----:B------:R-:W-:-:S03]  /*db50*/  FADD.FTZ R144, R12, R3 ;  /* 0x000000030c907221 */ /* 0x000fc60000010000 */
[----:B------:R-:W0:Y:S01]  /*db60*/  MUFU.EX2 R185, R185 ;  /* 0x000000b900b97308 */ /* 0x000e220000000800 */
[----:B-1----:R-:W-:-:S07]  /*db70*/  FADD.FTZ R3, R191, R144 ;  /* 0x00000090bf037221 */ /* 0x002fce0000010000 */
[----:B------:R-:W1:Y:S01]  /*db80*/  MUFU.EX2 R20, R20 ;  /* 0x0000001400147308 */ /* 0x000e620000000800 */
[----:B--2---:R-:W-:Y:S01]  /*db90*/  FADD.FTZ R144, R14, R3 ;  /* 0x000000030e907221 */ /* 0x004fe20000010000 */
[----:B------:R-:W-:Y:S01]  /*dba0*/  FADD.FTZ R3, R121, R134 ;  /* 0x0000008679037221 */ /* 0x000fe20000010000 */
[----:B------:R-:W-:-:S03]  /*dbb0*/  FFMA.FTZ R134, R136, R9, -R143 ;  /* 0x0000000988867223 */ /* 0x000fc6000001088f */
[----:B------:R-:W-:Y:S02]  /*dbc0*/  FADD.FTZ R3, R212, R3 ;  /* 0x00000003d4037221 */ /* 0x000fe40000010000 */
[----:B------:R-:W2:Y:S01]  /*dbd0*/  MUFU.EX2 R187, R187 ;  /* 0x000000bb00bb7308 */ /* 0x000ea20000000800 */
[----:B0-----:R-:W-:Y:S01]  /*dbe0*/  FADD.FTZ R11, R185, R144 ;  /* 0x00000090b90b7221 */ /* 0x001fe20000010000 */
[----:B------:R-:W-:-:S04]  /*dbf0*/  FADD.FTZ R136, R186, R3 ;  /* 0x00000003ba887221 */ /* 0x000fc80000010000 */
[----:B------:R-:W-:Y:S02]  /*dc00*/  FADD.FTZ R136, R125, R136 ;  /* 0x000000887d887221 */ /* 0x000fe40000010000 */
[----:B------:R-:W0:Y:S01]  /*dc10*/  MUFU.EX2 R120, R120 ;  /* 0x0000007800787308 */ /* 0x000e220000000800 */
[----:B-1----:R-:W-:-:S07]  /*dc20*/  FADD.FTZ R144, R20, R11 ;  /* 0x0000000b14907221 */ /* 0x002fce0000010000 */
[----:B------:R-:W1:Y:S01]  /*dc30*/  MUFU.EX2 R181, R181 ;  /* 0x000000b500b57308 */ /* 0x000e620000000800 */
[----:B--2---:R-:W-:-:S07]  /*dc40*/  FADD.FTZ R3, R187, R144 ;  /* 0x00000090bb037221 */ /* 0x004fce0000010000 */
[----:B------:R-:W2:Y:S01]  /*dc50*/  MUFU.EX2 R122, R122 ;  /* 0x0000007a007a7308 */ /* 0x000ea20000000800 */
[----:B0-----:R-:W-:Y:S01]  /*dc60*/  FADD.FTZ R144, R120, R3 ;  /* 0x0000000378907221 */ /* 0x001fe20000010000 */
[----:B------:R-:W-:Y:S01]  /*dc70*/  FADD.FTZ R3, R15, R136 ;  /* 0x000000880f037221 */ /* 0x000fe20000010000 */
[-CC-:B------:R-:W-:Y:S01]  /*dc80*/  FFMA.FTZ R136, R138, R9.reuse, -R143.reuse ;  /* 0x000000098a887223 */ /* 0x180fe2000001088f */
[----:B------:R-:W-:-:S04]  /*dc90*/  FFMA.FTZ R143, R164, R9, -R143 ;  /* 0x00000009a48f7223 */ /* 0x000fc8000001088f */
        /* <DEDUP_REMOVED lines=9> */
[----:B0-----:R-:W-:Y:S01]  /*dd30*/  FADD.FTZ R11, R183, R152 ;  /* 0x00000098b70b7221 */ /* 0x001fe20000010000 */
[----:B------:R-:W-:-:S04]  /*dd40*/  FADD.FTZ R138, R150, R3 ;  /* 0x00000003968a7221 */ /* 0x000fc80000010000 */
[----:B------:R-:W-:Y:S02]  /*dd50*/  FADD.FTZ R3, R133, R138 ;  /* 0x0000008a85037221 */ /* 0x000fe40000010000 */
[----:B------:R-:W0:Y:S01]  /*dd60*/  MUFU.EX2 R128, R128 ;  /* 0x0000008000807308 */ /* 0x000e220000000800 */
[----:B-1----:R-:W-:Y:S01]  /*dd70*/  FADD.FTZ R144, R126, R11 ;  /* 0x0000000b7e907221 */ /* 0x002fe20000010000 */
[----:B------:R-:W-:-:S06]  /*dd80*/  FADD.FTZ R3, R148, R3 ;  /* 0x0000000394037221 */ /* 0x000fcc0000010000 */
[----:B------:R-:W1:Y:S01]  /*dd90*/  MUFU.EX2 R179, R179 ;  /* 0x000000b300b37308 */ /* 0x000e620000000800 */
[----:B--2---:R-:W-:-:S07]  /*dda0*/  FADD.FTZ R11, R177, R144 ;  /* 0x00000090b10b7221 */ /* 0x004fce0000010000 */
[----:B------:R-:W2:Y:S01]  /*ddb0*/  MUFU.EX2 R130, R130 ;  /* 0x0000008200827308 */ /* 0x000ea20000000800 */
[----:B0-----:R-:W-:-:S07]  /*ddc0*/  FADD.FTZ R144, R128, R11 ;  /* 0x0000000b80907221 */ /* 0x001fce0000010000 */
        /* <DEDUP_REMOVED lines=35> */
.L_x_1320:
        /* <DEDUP_REMOVED lines=34> */
.L_x_1302:
        /* <DEDUP_REMOVED lines=99> */
.L_x_1322:
[----:B------:R-:W-:Y:S01]  /*e850*/  ULEA UR5, UR38, UR40, 0x3 ;  /* 0x0000002826057291 */ /* 0x000fe2000f8e183f */
[----:B------:R-:W-:-:S05]  /*e860*/  IMAD.U32 R0, RZ, RZ, UR39 ;  /* 0x00000027ff007e24 */ /* 0x000fca000f8e00ff */
[----:B------:R-:W-:-:S04]  /*e870*/  SHF.L.U32 R0, R0, 0x1f, RZ ;  /* 0x0000001f00007819 */ /* 0x000fc800000006ff */
[----:B------:R0:W1:Y:S01]  /*e880*/  SYNCS.PHASECHK.TRANS64.TRYWAIT P1, [UR5+0x30850], R0 ;  /* 0x03085000ff0075a7 */ /* 0x0000620008020145 */
[----:B------:R-:W-:Y:S05]  /*e890*/  @!P0 BRA `(.L_x_1323) ;  /* 0x0000000000048947 */ /* 0x000fea0003800000 */
[----:B------:R-:W-:Y:S01]  /*e8a0*/  BPT.TRAP 0x1 ;  /* 0x000000040000795c */ /* 0x000fe20000300000 */
.L_x_1323:
[----:B-1----:R-:W-:Y:S05]  /*e8b0*/  @P1 BRA `(.L_x_1324) ;  /* 0x0000000000081947 */ /* 0x002fea0003800000 */
[----:B------:R-:W1:Y:S02]  /*e8c0*/  SYNCS.PHASECHK.TRANS64.TRYWAIT P1, [UR5+0x30850], R0 ;  /* 0x03085000ff0075a7 */ /* 0x000e640008020145 */
[----:B-1----:R-:W-:Y:S05]  /*e8d0*/  @!P1 BRA `(.L_x_1325) ;  /* 0x0000008c00e49947 */ /* 0x002fea0003800000 */
.L_x_1324:
[----:B------:R-:W-:Y:S01]  /*e8e0*/  UIADD3 UR40, UR40, 0x400, URZ ;  /* 0x0000040028287890 */ /* 0x000fe2000fffe03f */
[----:B------:R-:W-:Y:S01]  /*e8f0*/  WARPGROUP.ARRIVE ;  /* 0x00000000000079c5 */ /* 0x000fe20000000000 */
[----:B------:R-:W-:Y:S01]  /*e900*/  UMOV UR7, 0x40000040 ;  /* 0x4000004000077882 */ /* 0x000fe20000000000 */
[----:B01----:R-:W0:Y:S01]  /*e910*/  SHFL.BFLY PT, R0, R11, 0x2, 0x1f ;  /* 0x0c401f000b007f89 */ /* 0x003e2200000e0000 */
[----:B------:R-:W-:Y:S01]  /*e920*/  USHF.R.U32.HI UR40, URZ, 0x4, UR40 ;  /* 0x000000043f287899 */ /* 0x000fe20008011628 */
[----:B------:R-:W-:Y:S02]  /*e930*/  IMAD.MOV.U32 R17, RZ, RZ, RZ ;  /* 0x000000ffff117224 */ /* 0x000fe400078e00ff */
[----:B------:R-:W1:Y:S01]  /*e940*/  SHFL.BFLY PT, R2, R3, 0x2, 0x1f ;  /* 0x0c401f0003027f89 */ /* 0x000e6200000e0000 */
[----:B------:R-:W-:-:S04]  /*e950*/  ULOP3.LUT UR40, UR40, 0x3fff, URZ, 0xc0, !UPT ;  /* 0x00003fff28287892 */ /* 0x000fc8000f8ec03f */
[----:B------:R-:W-:-:S04]  /*e960*/  ULOP3.LUT UR4, UR40, 0x3000000, URZ, 0xfc, !UPT ;  /* 0x0300000028047892 */ /* 0x000fc8000f8efc3f */
[----:B------:R-:W-:-:S07]  /*e970*/  UIMAD UR4, UR38, 0x900, UR4 ;  /* 0x00000900260478a4 */ /* 0x000fce000f8e0204 */
[----:B------:R-:W-:Y:S02]  /*e980*/  UMOV UR6, UR4 ;  /* 0x0000000400067c82 */ /* 0x000fe40008000000 */
[----:B------:R-:W-:Y:S01]  /*e990*/  HGMMA.64x192x16.F32.BF16 R24, R188, gdesc[UR4].tnspB, R24, gsb0 ;  /* 0x42e00004bc187df0 */ /* 0x000fe20008001818 */
[----:B------:R-:W-:Y:S01]  /*e9a0*/  UIADD3 UR6, UR4, 0x80, URZ ;  /* 0x0000008004067890 */ /* 0x000fe2000fffe03f */
[----:B0-----:R-:W-:Y:S01]  /*e9b0*/  FADD.FTZ R0, R0, R11 ;  /* 0x0000000b00007221 */ /* 0x001fe20000010000 */
[----:B------:R-:W-:Y:S01]  /*e9c0*/  UMOV UR7, 0x40000040 ;  /* 0x4000004000077882 */ /* 0x000fe20000000000 */
[----:B-1----:R-:W-:-:S03]  /*e9d0*/  FADD.FTZ R2, R2, R3 ;  /* 0x0000000302027221 */ /* 0x002fc60000010000 */
[----:B------:R-:W0:Y:S04]  /*e9e0*/  SHFL.BFLY PT, R5, R0, 0x1, 0x1f ;  /* 0x0c201f0000057f89 */ /* 0x000e2800000e0000 */
[----:B------:R-:W1:Y:S01]  /*e9f0*/  SHFL.BFLY PT, R7, R2, 0x1, 0x1f ;  /* 0x0c201f0002077f89 */ /* 0x000e6200000e0000 */
[----:B0-----:R-:W-:Y:S01]  /*ea00*/  FADD.FTZ R12, R0, R5 ;  /* 0x00000005000c7221 */ /* 0x001fe20000010000 */
[----:B------:R-:W-:Y:S02]  /*ea10*/  IMAD.MOV.U32 R5, RZ, RZ, RZ ;  /* 0x000000ffff057224 */ /* 0x000fe400078e00ff */
[----:B------:R-:W-:Y:S02]  /*ea20*/  IMAD.MOV.U32 R0, RZ, RZ, -0x800000 ;  /* 0xff800000ff007424 */ /* 0x000fe400078e00ff */
[----:B-1----:R-:W-:Y:S01]  /*ea30*/  FADD.FTZ R13, R2, R7 ;  /* 0x00000007020d7221 */ /* 0x002fe20000010000 */
[----:B------:R-:W-:Y:S01]  /*ea40*/  FSETP.NE.FTZ.AND P1, PT, R12, RZ, PT ;  /* 0x000000ff0c00720b */ /* 0x000fe20003f35000 */
[----:B------:R-:W-:-:S03]  /*ea50*/  IMAD.MOV.U32 R2, RZ, RZ, -0x800000 ;  /* 0xff800000ff027424 */ /* 0x000fc600078e00ff */
[----:B------:R-:W-:-:S09]  /*ea60*/  FSETP.NE.FTZ.AND P2, PT, R13, RZ, PT ;  /* 0x000000ff0d00720b */ /* 0x000fd20003f55000 */
[----:B------:R-:W0:Y:S01]  /*ea70*/  @P1 MUFU.LG2 R4, R12 ;  /* 0x0000000c00041308 */ /* 0x000e220000000c00 */
[----:B------:R-:W-:-:S03]  /*ea80*/  @P1 FMUL.FTZ R3, R9, 0.69314718246459960938 ;  /* 0x3f31721809031820 */ /* 0x000fc60000410000 */
[----:B------:R-:W-:-:S04]  /*ea90*/  @P2 FMUL.FTZ R14, R9, 0.69314718246459960938 ;  /* 0x3f317218090e2820 */ /* 0x000fc80000410000 */
        /* <DEDUP_REMOVED lines=34> */
.L_x_1326:
[----:B------:R-:W-:Y:S01]  /*ecc0*/  UIADD3 UR4, UR5, 0x30860, URZ ;  /* 0x0003086005047890 */ /* 0x000fe2000fffe03f */
[-C--:B------:R-:W-:Y:S01]  /*ecd0*/  FMUL.FTZ R4, R24, R5.reuse ;  /* 0x0000000518047220 */ /* 0x080fe20000410000 */
[----:B------:R-:W-:Y:S01]  /*ece0*/  UIADD3 UR38, UR38, 0x1, URZ ;  /* 0x0000000126267890 */ /* 0x000fe2000fffe03f */
[----:B------:R-:W-:Y:S01]  /*ecf0*/  FMUL.FTZ R3, R32, R5 ;  /* 0x0000000520037220 */ /* 0x000fe20000410000 */
[----:B------:R-:W-:Y:S01]  /*ed00*/  UPRMT UR4, UR60, 0x654, UR4 ;  /* 0x000006543c047896 */ /* 0x000fe20008000004 */
[----:B------:R-:W-:Y:S01]  /*ed10*/  FMUL.FTZ R130, R63, R17 ;  /* 0x000000113f827220 */ /* 0x000fe20000410000 */
[----:B------:R-:W-:Y:S01]  /*ed20*/  UISETP.NE.AND UP0, UPT, UR38, 0x2, UPT ;  /* 0x000000022600788c */ /* 0x000fe2000bf05270 */
[-C--:B------:R-:W-:Y:S01]  /*ed30*/  FMUL.FTZ R25, R25, R5.reuse ;  /* 0x0000000519197220 */ /* 0x080fe20000410000 */
[-C--:B------:R-:W-:Y:S01]  /*ed40*/  FMUL.FTZ R6, R28, R5.reuse ;  /* 0x000000051c067220 */ /* 0x080fe20000410000 */
[-C--:B------:R-:W-:Y:S01]  /*ed50*/  FMUL.FTZ R7, R29, R5.reuse ;  /* 0x000000051d077220 */ /* 0x080fe20000410000 */
[-C--:B------:R-:W-:Y:S01]  /*ed60*/  FMUL.FTZ R120, R33, R5.reuse ;  /* 0x0000000521787220 */ /* 0x080fe20000410000 */
[-C--:B------:R-:W-:Y:S01]  /*ed70*/  FMUL.FTZ R36, R36, R5.reuse ;  /* 0x0000000524247220 */ /* 0x080fe20000410000 */
[-C--:B------:R-:W-:Y:S01]  /*ed80*/  FMUL.FTZ R37, R37, R5.reuse ;  /* 0x0000000525257220 */ /* 0x080fe20000410000 */
[----:B------:R-:W-:Y:S01]  /*ed90*/  SYNCS.ARRIVE.TRANS64.RED.A1T0 RZ, [UR4], RZ ;  /* 0x000000ffffff79a7 */ /* 0x000fe20008100404 */
        /* <DEDUP_REMOVED lines=87> */
[-C--:B------:R-:W-:Y:S01]  /*f310*/  FMUL.FTZ R118, R118, R17.reuse ;  /* 0x0000001176767220 */ /* 0x080fe20000410000 */
[----:B------:R-:W-:Y:S01]  /*f320*/  FMUL.FTZ R119, R119, R17 ;  /* 0x0000001177777220 */ /* 0x000fe20000410000 */
[----:B------:R-:W-:Y:S01]  /*f330*/  VIADD R201, R201, 0x1 ;  /* 0x00000001c9c97836 */ /* 0x000fe20000000000 */
[----:B------:R-:W-:-:S02]  /*f340*/  USEL UR38, UR38, URZ, UP0 ;  /* 0x0000003f26267287 */ /* 0x000fc40008000000 */
[----:B------:R-:W-:-:S12]  /*f350*/  ULOP3.LUT UR39, UR39, UR4, URZ, 0x3c, !UPT ;  /* 0x0000000427277292 */ /* 0x000fd8000f8e3c3f */
.L_x_1248:
[----:B------:R-:W0:Y:S01]  /*f360*/  S2R R18, SR_CgaCtaId ;  /* 0x0000000000127919 */ /* 0x000e220000008800 */
[----:B------:R-:W-:Y:S01]  /*f370*/  MOV R17, 0x400 ;  /* 0x0000040000117802 */ /* 0x000fe20000000f00 */
[----:B------:R-:W-:Y:S01]  /*f380*/  BSSY B0, `(.L_x_1327) ;  /* 0x0000256000007945 */ /* 0x000fe20003800000 */
[----:B------:R-:W-:Y:S02]  /*f390*/  BAR.SYNC.DEFER_BLOCKING 0x5, 0x180 ;  /* 0x0146000000007b1d */ /* 0x000fe40000010000 */
[----:B0-----:R-:W-:-:S05]  /*f3a0*/  LEA R17, R18, R17, 0x18 ;  /* 0x0000001112117211 */ /* 0x001fca00078ec0ff */
[----:B------:R0:W1:Y:S01]  /*f3b0*/  LDS.128 R40, [R17+0x308d0] ;  /* 0x0308d00011287984 */ /* 0x0000620000000c00 */
[----:B------:R-:W-:Y:S06]  /*f3c0*/  BAR.ARV 0x4, 0x180 ;  /* 0x0106000000007b1d */ /* 0x000fec0000002000 */
[----:B------:R-:W-:Y:S05]  /*f3d0*/  @P0 BRA `(.L_x_1328) ;  /* 0x0000001800500947 */ /* 0x000fea0003800000 */
[----:B------:R-:W2:Y:S01]  /*f3e0*/  S2R R18, SR_SWINHI ;  /* 0x0000000000127919 */ /* 0x000ea20000002f00 */
[----:B------:R-:W-:Y:S02]  /*f3f0*/  F2FP.BF16.F32.PACK_AB R4, R25, R4 ;  /* 0x000000041904723e */ /* 0x000fe400000010ff */
[----:B------:R-:W-:Y:S01]  /*f400*/  F2FP.BF16.F32.PACK_AB R6, R7, R6 ;  /* 0x000000060706723e */ /* 0x000fe200000010ff */
[----:B------:R-:W-:Y:S01]  /*f410*/  BAR.SYNC.DEFER_BLOCKING 0x1, 0x100 ;  /* 0x0044000000007b1d */ /* 0x000fe20000010000 */
        /* <DEDUP_REMOVED lines=14> */
[----:B------:R-:W-:Y:S02]  /*f500*/  MOV R20, R17 ;  /* 0x0000001100147202 */ /* 0x000fe40000000f00 */
[----:B--2---:R-:W-:-:S02]  /*f510*/  MOV R21, R18 ;  /* 0x0000001200157202 */ /* 0x004fc40000000f00 */
[----:B------:R-:W-:Y:S02]  /*f520*/  F2FP.BF16.F32.PACK_AB R97, R63, R98 ;  /* 0x000000623f61723e */ /* 0x000fe400000010ff */
[----:B------:R-:W-:Y:S01]  /*f530*/  F2FP.BF16.F32.PACK_AB R104, R105, R104 ;  /* 0x000000686968723e */ /* 0x000fe200000010ff */
[----:B------:R-:W-:Y:S01]  /*f540*/  IMAD.WIDE R58, R206, 0x2, R20 ;  /* 0x00000002ce3a7825 */ /* 0x000fe200078e0214 */
[----:B------:R-:W-:Y:S02]  /*f550*/  F2FP.BF16.F32.PACK_AB R98, R101, R100 ;  /* 0x000000646562723e */ /* 0x000fe400000010ff */
[----:B------:R-:W-:Y:S02]  /*f560*/  F2FP.BF16.F32.PACK_AB R99, R56, R99 ;  /* 0x000000633863723e */ /* 0x000fe400000010ff */
[C---:B------:R-:W-:Y:S02]  /*f570*/  IADD3 R75, P2, R58.reuse, 0x20, RZ ;  /* 0x000000203a4b7810 */ /* 0x040fe40007f5e0ff */
[----:B------:R-:W-:-:S02]  /*f580*/  IADD3 R145, P4, R58, 0x4040, RZ ;  /* 0x000040403a917810 */ /* 0x000fc40007f9e0ff */
[----:B------:R-:W-:Y:S01]  /*f590*/  LOP3.LUT R18, R75, 0x380, RZ, 0xc0, !PT ;  /* 0x000003804b127812 */ /* 0x000fe200078ec0ff */
[--C-:B------:R-:W-:Y:S01]  /*f5a0*/  IMAD.X R27, RZ, RZ, R59.reuse, P2 ;  /* 0x000000ffff1b7224 */ /* 0x100fe200010e063b */
[----:B------:R-:W-:Y:S01]  /*f5b0*/  IADD3 R143, P0, R58, 0x4020, RZ ;  /* 0x000040203a8f7810 */ /* 0x000fe20007f1e0ff */
[--C-:B------:R-:W-:Y:S01]  /*f5c0*/  IMAD.X R47, RZ, RZ, R59.reuse, P4 ;  /* 0x000000ffff2f7224 */ /* 0x100fe200020e063b */
[----:B------:R-:W-:Y:S02]  /*f5d0*/  SHF.R.U64 R18, R18, 0x3, RZ ;  /* 0x0000000312127819 */ /* 0x000fe400000012ff */
[C---:B------:R-:W-:Y:S01]  /*f5e0*/  IADD3 R141, P5, R58.reuse, 0x4000, RZ ;  /* 0x000040003a8d7810 */ /* 0x040fe20007fbe0ff */
[--C-:B------:R-:W-:Y:S01]  /*f5f0*/  IMAD.X R45, RZ, RZ, R59.reuse, P0 ;  /* 0x000000ffff2d7224 */ /* 0x100fe200000e063b */
[C---:B------:R-:W-:Y:S02]  /*f600*/  LOP3.LUT R29, R58.reuse, 0x380, RZ, 0xc0, !PT ;  /* 0x000003803a1d7812 */ /* 0x040fe400078ec0ff */
[C---:B------:R-:W-:Y:S01]  /*f610*/  IADD3 R103, P1, R58.reuse, 0x40, RZ ;  /* 0x000000403a677810 */ /* 0x040fe20007f3e0ff */
[----:B------:R-:W-:Y:S01]  /*f620*/  IMAD.X R39, RZ, RZ, R59, P5 ;  /* 0x000000ffff277224 */ /* 0x000fe200028e063b */
[----:B------:R-:W-:-:S02]  /*f630*/  IADD3 R139, P6, R58, 0x60, RZ ;  /* 0x000000603a8b7810 */ /* 0x000fc40007fde0ff */
[----:B-1----:R-:W-:Y:S01]  /*f640*/  LOP3.LUT R40, R145, 0x380, RZ, 0xc0, !PT ;  /* 0x0000038091287812 */ /* 0x002fe200078ec0ff */
[--C-:B------:R-:W-:Y:S01]  /*f650*/  IMAD.X R31, RZ, RZ, R59.reuse, P1 ;  /* 0x000000ffff1f7224 */ /* 0x100fe200008e063b */
[----:B------:R-:W-:Y:S01]  /*f660*/  LOP3.LUT R26, R18, R75, RZ, 0x3c, !PT ;  /* 0x0000004b121a7212 */ /* 0x000fe200078e3cff */
[----:B------:R-:W-:Y:S01]  /*f670*/  IMAD.X R35, RZ, RZ, R59, P6 ;  /* 0x000000ffff237224 */ /* 0x000fe200030e063b */
[----:B------:R-:W-:Y:S02]  /*f680*/  LOP3.LUT R18, R143, 0x380, RZ, 0xc0, !PT ;  /* 0x000003808f127812 */ /* 0x000fe400078ec0ff */
[----:B------:R-:W-:Y:S02]  /*f690*/  SHF.R.U64 R29, R29, 0x3, RZ ;  /* 0x000000031d1d7819 */ /* 0x000fe400000012ff */
[----:B------:R-:W-:Y:S02]  /*f6a0*/  SHF.R.U64 R40, R40, 0x3, RZ ;  /* 0x0000000328287819 */ /* 0x000fe400000012ff */
[----:B------:R-:W-:-:S02]  /*f6b0*/  IADD3 R153, P5, R58, 0x8060, RZ ;  /* 0x000080603a997810 */ /* 0x000fc40007fbe0ff */
[C---:B------:R-:W-:Y:S02]  /*f6c0*/  IADD3 R147, P3, R58.reuse, 0x4060, RZ ;  /* 0x000040603a937810 */ /* 0x040fe40007f7e0ff */
[C---:B------:R-:W-:Y:S02]  /*f6d0*/  IADD3 R149, P2, R58.reuse, 0x8000, RZ ;  /* 0x000080003a957810 */ /* 0x040fe40007f5e0ff */
[C---:B------:R-:W-:Y:S01]  /*f6e0*/  IADD3 R151, P1, R58.reuse, 0x8020, RZ ;  /* 0x000080203a977810 */ /* 0x040fe20007f3e0ff */
[--C-:B------:R-:W-:Y:S01]  /*f6f0*/  IMAD.X R49, RZ, RZ, R59.reuse, P3 ;  /* 0x000000ffff317224 */ /* 0x100fe200018e063b */
[----:B------:R-:W-:Y:S01]  /*f700*/  IADD3 R54, P6, R58, 0x8040, RZ ;  /* 0x000080403a367810 */ /* 0x000fe20007fde0ff */
[--C-:B------:R-:W-:Y:S01]  /*f710*/  IMAD.X R51, RZ, RZ, R59.reuse, P2 ;  /* 0x000000ffff337224 */ /* 0x100fe200010e063b */
[----:B------:R-:W-:Y:S01]  /*f720*/  SHF.R.U64 R18, R18, 0x3, RZ ;  /* 0x0000000312127819 */ /* 0x000fe200000012ff */
[--C-:B------:R-:W-:Y:S01]  /*f730*/  IMAD.X R53, RZ, RZ, R59.reuse, P1 ;  /* 0x000000ffff357224 */ /* 0x100fe200008e063b */
[----:B------:R-:W-:Y:S01]  /*f740*/  LOP3.LUT R30, R103, 0x380, RZ, 0xc0, !PT ;  /* 0x00000380671e7812 */ /* 0x000fe200078ec0ff */
[----:B------:R-:W-:Y:S01]  /*f750*/  IMAD.X R55, RZ, RZ, R59, P6 ;  /* 0x000000ffff377224 */ /* 0x000fe200030e063b */
[----:B------:R-:W-:-:S02]  /*f760*/  LOP3.LUT R58, R29, R58, RZ, 0x3c, !PT ;  /* 0x0000003a1d3a7212 */ /* 0x000fc400078e3cff */
[----:B------:R-:W-:Y:S02]  /*f770*/  LOP3.LUT R34, R139, 0x380, RZ, 0xc0, !PT ;  /* 0x000003808b227812 */ /* 0x000fe400078ec0ff */
[----:B------:R-:W-:Y:S02]  /*f780*/  LOP3.LUT R46, R40, R145, RZ, 0x3c, !PT ;  /* 0x00000091282e7212 */ /* 0x000fe400078e3cff */
[----:B------:R-:W-:Y:S02]  /*f790*/  LOP3.LUT R38, R141, 0x380, RZ, 0xc0, !PT ;  /* 0x000003808d267812 */ /* 0x000fe400078ec0ff */
[----:B------:R-:W-:Y:S02]  /*f7a0*/  LOP3.LUT R40, R153, 0x380, RZ, 0xc0, !PT ;  /* 0x0000038099287812 */ /* 0x000fe400078ec0ff */
[----:B------:R-:W-:Y:S02]  /*f7b0*/  LOP3.LUT R44, R18, R143, RZ, 0x3c, !PT ;  /* 0x0000008f122c7212 */ /* 0x000fe400078e3cff */
[----:B------:R-:W-:-:S02]  /*f7c0*/  IADD3.X R29, RZ, R59, RZ, P5, !PT ;  /* 0x0000003bff1d7210 */ /* 0x000fc40002ffe4ff */
[----:B------:R-:W-:Y:S02]  /*f7d0*/  SHF.R.U64 R30, R30, 0x3, RZ ;  /* 0x000000031e1e7819 */ /* 0x000fe400000012ff */
[----:B------:R-:W-:Y:S02]  /*f7e0*/  LOP3.LUT R18, R151, 0x380, RZ, 0xc0, !PT ;  /* 0x0000038097127812 */ /* 0x000fe400078ec0ff */
[----:B------:R-:W-:Y:S02]  /*f7f0*/  SHF.R.U64 R34, R34, 0x3, RZ ;  /* 0x0000000322227819 */ /* 0x000fe400000012ff */
[----:B------:R-:W-:Y:S02]  /*f800*/  LOP3.LUT R48, R147, 0x380, RZ, 0xc0, !PT ;  /* 0x0000038093307812 */ /* 0x000fe400078ec0ff */
[----:B------:R-:W-:Y:S02]  /*f810*/  MOV R59, R58 ;  /* 0x0000003a003b7202 */ /* 0x000fe40000000f00 */
[----:B------:R-:W-:-:S02]  /*f820*/  LOP3.LUT R25, R54, 0x380, RZ, 0xc0, !PT ;  /* 0x0000038036197812 */ /* 0x000fc400078ec0ff */
[----:B------:R-:W-:Y:S01]  /*f830*/  SHF.R.U64 R38, R38, 0x3, RZ ;  /* 0x0000000326267819 */ /* 0x000fe200000012ff */
[----:B------:R1:W-:Y:S01]  /*f840*/  STSM.16.M88.4 [R59], R4 ;  /* 0x000000043b007844 */ /* 0x0003e20000000200 */
[----:B------:R-:W-:Y:S02]  /*f850*/  SHF.R.U64 R40, R40, 0x3, RZ ;  /* 0x0000000328287819 */ /* 0x000fe400000012ff */
[----:B------:R-:W-:Y:S02]  /*f860*/  LOP3.LUT R30, R30, R103, RZ, 0x3c, !PT ;  /* 0x000000671e1e7212 */ /* 0x000fe400078e3cff */
[----:B------:R-:W-:Y:S02]  /*f870*/  SHF.R.U64 R18, R18, 0x3, RZ ;  /* 0x0000000312127819 */ /* 0x000fe400000012ff */
[----:B------:R-:W-:Y:S02]  /*f880*/  LOP3.LUT R34, R34, R139, RZ, 0x3c, !PT ;  /* 0x0000008b22227212 */ /* 0x000fe400078e3cff */
[----:B------:R-:W-:-:S02]  /*f890*/  SHF.R.U64 R48, R48, 0x3, RZ ;  /* 0x0000000330307819 */ /* 0x000fc400000012ff */
[----:B------:R-:W-:Y:S02]  /*f8a0*/  SHF.R.U64 R25, R25, 0x3, RZ ;  /* 0x0000000319197819 */ /* 0x000fe400000012ff */
[----:B------:R-:W-:Y:S02]  /*f8b0*/  LOP3.LUT R38, R38, R141, RZ, 0x3c, !PT ;  /* 0x0000008d26267212 */ /* 0x000fe400078e3cff */
[----:B------:R-:W-:Y:S02]  /*f8c0*/  LOP3.LUT R28, R40, R153, RZ, 0x3c, !PT ;  /* 0x00000099281c7212 */ /* 0x000fe400078e3cff */
[----:B------:R-:W-:Y:S02]  /*f8d0*/  MOV R58, R26 ;  /* 0x0000001a003a7202 */ /* 0x000fe40000000f00 */
[----:B-1----:R-:W-:Y:S02]  /*f8e0*/  F2FP.BF16.F32.PACK_AB R4, R120, R3 ;  /* 0x000000037804723e */ /* 0x002fe400000010ff */
[----:B------:R-:W-:-:S02]  /*f8f0*/  F2FP.BF16.F32.PACK_AB R5, R135, R128 ;  /* 0x000000808705723e */ /* 0x000fc400000010ff */
[----:B------:R-:W-:Y:S02]  /*f900*/  F2FP.BF16.F32.PACK_AB R6, R37, R36 ;  /* 0x000000242506723e */ /* 0x000fe400000010ff */
[----:B------:R-:W-:Y:S01]  /*f910*/  F2FP.BF16.F32.PACK_AB R7, R132, R127 ;  /* 0x0000007f8407723e */ /* 0x000fe200000010ff */
[----:B------:R-:W1:Y:S01]  /*f920*/  LDC.64 R36, c[0x0][0xc00] ;  /* 0x00030000ff247b82 */ /* 0x000e620000000a00 */
[----:B------:R-:W-:Y:S02]  /*f930*/  LOP3.LUT R52, R18, R151, RZ, 0x3c, !PT ;  /* 0x0000009712347212 */ /* 0x000fe400078e3cff */
[----:B------:R-:W-:Y:S01]  /*f940*/  MOV R40, R30 ;  /* 0x0000001e00287202 */ /* 0x000fe20000000f00 */
[----:B------:R-:W-:Y:S01]  /*f950*/  STSM.16.M88.4 [R58], R4 ;  /* 0x000000043a007844 */ /* 0x000fe20000000200 */
[----:B------:R-:W-:Y:S02]  /*f960*/  LOP3.LUT R48, R48, R147, RZ, 0x3c, !PT ;  /* 0x0000009330307212 */ /* 0x000fe400078e3cff */
[----:B------:R-:W-:Y:S01]  /*f970*/  LOP3.LUT R54, R25, R54, RZ, 0x3c, !PT ;  /* 0x0000003619367212 */ /* 0x000fe200078e3cff */
[----:B------:R-:W-:Y:S01]  /*f980*/  STSM.16.M88.4 [R40], R8 ;  /* 0x0000000828007844 */ /* 0x000fe20000000200 */
[----:B------:R-:W-:-:S02]  /*f990*/  MOV R18, R34 ;  /* 0x0000002200127202 */ /* 0x000fc40000000f00 */
[----:B------:R-:W-:Y:S02]  /*f9a0*/  MOV R38, R38 ;  /* 0x0000002600267202 */ /* 0x000fe40000000f00 */
[----:B------:R-:W-:Y:S01]  /*f9b0*/  F2FP.BF16.F32.PACK_AB R25, R129, R122 ;  /* 0x0000007a8119723e */ /* 0x000fe200000010ff */
[----:B------:R2:W-:Y:S01]  /*f9c0*/  STSM.16.M88.4 [R18], R12 ;  /* 0x0000000c12007844 */ /* 0x0005e20000000200 */
[----:B------:R-:W-:Y:S02]  /*f9d0*/  F2FP.BF16.F32.PACK_AB R26, R61, R60 ;  /* 0x0000003c3d1a723e */ /* 0x000fe400000010ff */
[----:B------:R-:W-:Y:S02]  /*f9e0*/  F2FP.BF16.F32.PACK_AB R27, R130, R121 ;  /* 0x00000079821b723e */ /* 0x000fe400000010ff */
[----:B------:R-:W-:Y:S02]  /*f9f0*/  MOV R3, R28 ;  /* 0x0000001c00037202 */ /* 0x000fe40000000f00 */
[----:B------:R-:W-:Y:S01]  /*fa00*/  MOV R44, R44 ;  /* 0x0000002c002c7202 */ /* 0x000fe20000000f00 */
[----:B------:R-:W-:Y:S01]  /*fa10*/  STSM.16.M88.4 [R38], R24 ;  /* 0x0000001826007844 */ /* 0x000fe20000000200 */
[----:B------:R-:W-:-:S02]  /*fa20*/  F2FP.BF16.F32.PACK_AB R28, R65, R64 ;  /* 0x00000040411c723e */ /* 0x000fc400000010ff */
[----:B------:R-:W-:Y:S01]  /*fa30*/  F2FP.BF16.F32.PACK_AB R112, R113, R112 ;  /* 0x000000707170723e */ /* 0x000fe200000010ff */
[----:B------:R-:W-:Y:S01]  /*fa40*/  ULDC UR4, c[0x0][0xa88] ;  /* 0x0002a20000047ab9 */ /* 0x000fe20000000800 */
[----:B------:R-:W-:Y:S01]  /*fa50*/  F2FP.BF16.F32.PACK_AB R29, R67, R66 ;  /* 0x00000042431d723e */ /* 0x000fe200000010ff */
[----:B------:R-:W-:Y:S01]  /*fa60*/  IMAD.MOV.U32 R64, RZ, RZ, RZ ;  /* 0x000000ffff407224 */ /* 0x000fe200078e00ff */
[----:B------:R-:W-:Y:S01]  /*fa70*/  F2FP.BF16.F32.PACK_AB R30, R69, R68 ;  /* 0x00000044451e723e */ /* 0x000fe200000010ff */
[----:B--2---:R-:W2:Y:S01]  /*fa80*/  LDC.64 R12, c[0x0][0xc00] ;  /* 0x00030000ff0c7b82 */ /* 0x004ea20000000a00 */
[----:B------:R-:W-:Y:S02]  /*fa90*/  F2FP.BF16.F32.PACK_AB R31, R71, R70 ;  /* 0x00000046471f723e */ /* 0x000fe400000010ff */
[----:B------:R-:W-:Y:S02]  /*faa0*/  MOV R46, R46 ;  /* 0x0000002e002e7202 */ /* 0x000fe40000000f00 */
[----:B------:R-:W-:Y:S01]  /*fab0*/  F2FP.BF16.F32.PACK_AB R34, R77, R76 ;  /* 0x0000004c4d22723e */ /* 0x000fe200000010ff */
[----:B------:R-:W-:Y:S01]  /*fac0*/  STSM.16.M88.4 [R44], R28 ;  /* 0x0000001c2c007844 */ /* 0x000fe20000000200 */
[----:B------:R-:W-:Y:S01]  /*fad0*/  F2FP.BF16.F32.PACK_AB R35, R79, R78 ;  /* 0x0000004e4f23723e */ /* 0x000fe200000010ff */
[----:B------:R-:W3:Y:S01]  /*fae0*/  LDC R40, c[0x0][0xbe8] ;  /* 0x0002fa00ff287b82 */ /* 0x000ee20000000800 */
[----:B------:R-:W-:-:S02]  /*faf0*/  MOV R48, R48 ;  /* 0x0000003000307202 */ /* 0x000fc40000000f00 */
[----:B------:R-:W-:Y:S01]  /*fb00*/  F2FP.BF16.F32.PACK_AB R4, R81, R80 ;  /* 0x000000505104723e */ /* 0x000fe200000010ff */
[----:B------:R-:W-:Y:S01]  /*fb10*/  STSM.16.M88.4 [R46], R32 ;  /* 0x000000202e007844 */ /* 0x000fe20000000200 */
[----:B------:R-:W-:Y:S02]  /*fb20*/  F2FP.BF16.F32.PACK_AB R5, R83, R82 ;  /* 0x000000525305723e */ /* 0x000fe400000010ff */
[----:B------:R-:W-:Y:S02]  /*fb30*/  F2FP.BF16.F32.PACK_AB R6, R85, R84 ;  /* 0x000000545506723e */ /* 0x000fe400000010ff */
[----:B------:R-:W-:Y:S02]  /*fb40*/  F2FP.BF16.F32.PACK_AB R7, R87, R86 ;  /* 0x000000565707723e */ /* 0x000fe400000010ff */
[----:B------:R-:W-:Y:S02]  /*fb50*/  LOP3.LUT R50, R149, 0x380, RZ, 0xc0, !PT ;  /* 0x0000038095327812 */ /* 0x000fe400078ec0ff */
[----:B------:R-:W-:Y:S01]  /*fb60*/  F2FP.BF16.F32.PACK_AB R8, R89, R88 ;  /* 0x000000585908723e */ /* 0x000fe200000010ff */
[----:B------:R4:W-:Y:S01]  /*fb70*/  STSM.16.M88.4 [R48], R4 ;  /* 0x0000000430007844 */ /* 0x0009e20000000200 */
[----:B------:R-:W-:Y:S01]  /*fb80*/  SHF.R.U64 R50, R50, 0x3, RZ ;  /* 0x0000000332327819 */ /* 0x000fe200000012ff */
[----:B--2---:R-:W-:Y:S01]  /*fb90*/  IMAD.WIDE R12, R199, 0x4, R12 ;  /* 0x00000004c70c7825 */ /* 0x004fe200078e020c */
[----:B------:R-:W-:-:S02]  /*fba0*/  F2FP.BF16.F32.PACK_AB R9, R91, R90 ;  /* 0x0000005a5b09723e */ /* 0x000fc400000010ff */
[----:B------:R-:W-:Y:S02]  /*fbb0*/  LOP3.LUT R50, R50, R149, RZ, 0x3c, !PT ;  /* 0x0000009532327212 */ /* 0x000fe400078e3cff */
[----:B------:R-:W-:Y:S02]  /*fbc0*/  F2FP.BF16.F32.PACK_AB R10, R93, R92 ;  /* 0x0000005c5d0a723e */ /* 0x000fe400000010ff */
[----:B------:R-:W-:Y:S02]  /*fbd0*/  MOV R50, R50 ;  /* 0x0000003200327202 */ /* 0x000fe40000000f00 */
[----:B------:R-:W-:Y:S02]  /*fbe0*/  F2FP.BF16.F32.PACK_AB R11, R95, R94 ;  /* 0x0000005e5f0b723e */ /* 0x000fe400000010ff */
[----:B------:R-:W-:Y:S02]  /*fbf0*/  MOV R52, R52 ;  /* 0x0000003400347202 */ /* 0x000fe40000000f00 */
[----:B------:R-:W-:Y:S01]  /*fc00*/  F2FP.BF16.F32.PACK_AB R105, R107, R106 ;  /* 0x0000006a6b69723e */ /* 0x000fe200000010ff */
[----:B----4-:R-:W2:Y:S01]  /*fc10*/  LDC.64 R4, c[0x0][0xc08] ;  /* 0x00030200ff047b82 */ /* 0x010ea20000000a00 */
[----:B------:R-:W-:Y:S01]  /*fc20*/  MOV R54, R54 ;  /* 0x0000003600367202 */ /* 0x000fe20000000f00 */
[----:B------:R-:W-:Y:S01]  /*fc30*/  STSM.16.M88.4 [R50], R8 ;  /* 0x0000000832007844 */ /* 0x000fe20000000200 */
[----:B------:R-:W-:-:S02]  /*fc40*/  F2FP.BF16.F32.PACK_AB R106, R109, R108 ;  /* 0x0000006c6d6a723e */ /* 0x000fc400000010ff */
[----:B------:R-:W-:Y:S01]  /*fc50*/  F2FP.BF16.F32.PACK_AB R107, R111, R110 ;  /* 0x0000006e6f6b723e */ /* 0x000fe200000010ff */
[----:B------:R-:W-:Y:S01]  /*fc60*/  STSM.16.M88.4 [R52], R96 ;  /* 0x0000006034007844 */ /* 0x000fe20000000200 */
[----:B------:R-:W-:Y:S02]  /*fc70*/  F2FP.BF16.F32.PACK_AB R113, R115, R114 ;  /* 0x000000727371723e */ /* 0x000fe400000010ff */
[----:B------:R-:W-:Y:S01]  /*fc80*/  F2FP.BF16.F32.PACK_AB R114, R117, R116 ;  /* 0x000000747572723e */ /* 0x000fe200000010ff */
[----:B------:R-:W-:Y:S01]  /*fc90*/  STSM.16.M88.4 [R54], R104 ;  /* 0x0000006836007844 */ /* 0x000fe20000000200 */
[----:B------:R-:W-:Y:S02]  /*fca0*/  F2FP.BF16.F32.PACK_AB R115, R119, R118 ;  /* 0x000000767773723e */ /* 0x000fe400000010ff */
[----:B-1----:R-:W-:-:S03]  /*fcb0*/  ISETP.NE.U32.AND P0, PT, R36, RZ, PT ;  /* 0x000000ff2400720c */ /* 0x002fc60003f05070 */
[----:B------:R1:W-:Y:S01]  /*fcc0*/  STSM.16.M88.4 [R3], R112 ;  /* 0x0000007003007844 */ /* 0x0003e20000000200 */
[----:B------:R-:W-:Y:S01]  /*fcd0*/  BAR.SYNC.DEFER_BLOCKING 0x1, 0x100 ;  /* 0x0044000000007b1d */ /* 0x000fe20000010000 */
[----:B------:R-:W-:Y:S02]  /*fce0*/  ISETP.NE.AND.EX P0, PT, R37, RZ, PT, P0 ;  /* 0x000000ff2500720c */ /* 0x000fe40003f05300 */
[----:B--2---:R-:W-:-:S04]  /*fcf0*/  ISETP.NE.U32.AND P2, PT, R4, RZ, PT ;  /* 0x000000ff0400720c */ /* 0x004fc80003f45070 */
[----:B------:R-:W-:-:S13]  /*fd00*/  ISETP.NE.AND.EX P2, PT, R5, RZ, PT, P2 ;  /* 0x000000ff0500720c */ /* 0x000fda0003f45320 */
[----:B------:R-:W2:Y:S01]  /*fd10*/  @P2 LDC.64 R4, c[0x0][0xc08] ;  /* 0x00030200ff042b82 */ /* 0x000ea20000000a00 */
[----:B-1----:R-:W-:Y:S01]  /*fd20*/  IMAD.U32 R3, RZ, RZ, UR4 ;  /* 0x00000004ff037e24 */ /* 0x002fe2000f8e00ff */
[----:B------:R1:W5:Y:S01]  /*fd30*/  @P0 LDG.E R64, desc[UR36][R12.64] ;  /* 0x000000240c400981 */ /* 0x000362000c1e1900 */
[----:B---3--:R-:W-:-:S13]  /*fd40*/  ISETP.NE.AND P1, PT, R40, 0x1, PT ;  /* 0x000000012800780c */ /* 0x008fda0003f25270 */
[----:B------:R-:W3:Y:S01]  /*fd50*/  @P1 LDC R6, c[0x0][0xbec] ;  /* 0x0002fb00ff061b82 */ /* 0x000ee20000000800 */
[----:B--2---:R-:W-:-:S07]  /*fd60*/  @P2 IMAD.WIDE R4, R199, 0x4, R4 ;  /* 0x00000004c7042825 */ /* 0x004fce00078e0204 */
[----:B------:R-:W2:Y:S01]  /*fd70*/  @P1 LDC R9, c[0x0][0xbf0] ;  /* 0x0002fc00ff091b82 */ /* 0x000ea20000000800 */
[----:B------:R1:W5:Y:S01]  /*fd80*/  @P2 LDG.E R3, desc[UR36][R4.64] ;  /* 0x0000002404032981 */ /* 0x000362000c1e1900 */
[----:B------:R-:W-:Y:S05]  /*fd90*/  @P2 BRA `(.L_x_1329) ;  /* 0x0000000000102947 */ /* 0x000fea0003800000 */
[----:B------:R-:W-:Y:S05]  /*fda0*/  @!P0 BRA `(.L_x_1329) ;  /* 0x00000000000c8947 */ /* 0x000fea0003800000 */
[----:B-1----:R-:W4:Y:S04]  /*fdb0*/  LDG.E R4, desc[UR36][R12.64] ;  /* 0x000000240c047981 */ /* 0x002f28000c1e1900 */
[----:B-----5:R-:W4:Y:S02]  /*fdc0*/  LDG.E R3, desc[UR36][R12.64+0x4] ;  /* 0x000004240c037981 */ /* 0x020f24000c1e1900 */
[----:B----4-:R-:W-:-:S07]  /*fdd0*/  IMAD.IADD R3, R3, 0x1, -R4 ;  /* 0x0000000103037824 */ /* 0x010fce00078e0a04 */
.L_x_1329:
[----:B------:R-:W-:Y:S01]  /*fde0*/  SHF.R.S32.HI R18, RZ, 0x1f, R198 ;  /* 0x0000001fff127819 */ /* 0x000fe200000114c6 */
[----:B-1----:R-:W-:Y:S01]  /*fdf0*/  IMAD.IADD R13, R192, 0x1, R22 ;  /* 0x00000001c00d7824 */ /* 0x002fe200078e0216 */
[----:B------:R-:W-:Y:S01]  /*fe00*/  ULDC.64 UR4, c[0x0][0xb90] ;  /* 0x0002e40000047ab9 */ /* 0x000fe20000000a00 */
[----:B-----5:R-:W-:Y:S01]  /*fe10*/  SHF.R.S32.HI R65, RZ, 0x1f, R64 ;  /* 0x0000001fff417819 */ /* 0x020fe20000011440 */
[----:B------:R-:W-:Y:S01]  /*fe20*/  IMAD.IADD R14, R205, 0x1, R22 ;  /* 0x00000001cd0e7824 */ /* 0x000fe200078e0216 */
[----:B------:R-:W-:Y:S01]  /*fe30*/  SHF.R.S32.HI R8, RZ, 0x1f, R199 ;  /* 0x0000001fff087819 */ /* 0x000fe200000114c7 */
[----:B------:R-:W-:Y:S01]  /*fe40*/  IMAD R5, R18, UR4, RZ ;  /* 0x0000000412057c24 */ /* 0x000fe2000f8e02ff */
[----:B------:R-:W-:Y:S01]  /*fe50*/  SEL R67, R199, RZ, !P0 ;  /* 0x000000ffc7437207 */ /* 0x000fe20004000000 */
[----:B---3--:R-:W-:Y:S01]  /*fe60*/  @P1 IMAD.HI.U32 R6, R13, R6, RZ ;  /* 0x000000060d061227 */ /* 0x008fe200078e00ff */
[----:B------:R-:W-:Y:S01]  /*fe70*/  SEL R66, R8, RZ, !P0 ;  /* 0x000000ff08427207 */ /* 0x000fe20004000000 */
[----:B------:R-:W1:Y:S02]  /*fe80*/  @P1 LDC R71, c[0x0][0xbec] ;  /* 0x0002fb00ff471b82 */ /* 0x000e640000000800 */
[----:B------:R-:W-:Y:S01]  /*fe90*/  IMAD.MOV.U32 R7, RZ, RZ, R13 ;  /* 0x000000ffff077224 */ /* 0x000fe200078e000d */
[----:B--2---:R-:W-:Y:S01]  /*fea0*/  @P1 SHF.R.U32.HI R7, RZ, R9, R6 ;  /* 0x00000009ff071219 */ /* 0x004fe20000011606 */
[----:B------:R-:W-:-:S02]  /*feb0*/  IMAD R11, R198, UR5, R5 ;  /* 0x00000005c60b7c24 */ /* 0x000fc4000f8e0205 */
[----:B------:R-:W-:Y:S01]  /*fec0*/  IMAD.WIDE.U32 R4, R198, UR4, R64 ;  /* 0x00000004c6047c25 */ /* 0x000fe2000f8e0040 */
[----:B------:R-:W-:Y:S01]  /*fed0*/  ULDC.64 UR4, c[0x0][0xb98] ;  /* 0x0002e60000047ab9 */ /* 0x000fe20000000a00 */
[----:B------:R-:W2:Y:S02]  /*fee0*/  @P1 LDC R73, c[0x0][0xbf0] ;  /* 0x0002fc00ff491b82 */ /* 0x000ea40000000800 */
[----:B------:R-:W-:Y:S02]  /*fef0*/  IMAD R9, R200, 0x40, R193 ;  /* 0x00000040c8097824 */ /* 0x000fe400078e02c1 */
[----:B------:R-:W-:Y:S02]  /*ff00*/  IMAD.IADD R5, R5, 0x1, R11 ;  /* 0x0000000105057824 */ /* 0x000fe400078e020b */
[----:B------:R-:W-:Y:S02]  /*ff10*/  IMAD.MOV R11, RZ, RZ, -R7 ;  /* 0x000000ffff0b7224 */ /* 0x000fe400078e0a07 */
[----:B------:R-:W-:-:S04]  /*ff20*/  IMAD.WIDE R20, R9, 0x2, R20 ;  /* 0x0000000209147825 */ /* 0x000fc800078e0214 */
[----:B------:R-:W-:Y:S01]  /*ff30*/  IMAD R6, R66, UR4, RZ ;  /* 0x0000000442067c24 */ /* 0x000fe2000f8e02ff */
[C---:B------:R-:W-:Y:S01]  /*ff40*/  IADD3 R29, P3, R20.reuse, 0x6000, RZ ;  /* 0x00006000141d7810 */ /* 0x040fe20007f7e0ff */
[C---:B------:R-:W-:Y:S01]  /*ff50*/  IMAD.WIDE.U32 R4, R67.reuse, UR4, R4 ;  /* 0x0000000443047c25 */ /* 0x040fe2000f8e0004 */
[C---:B------:R-:W-:Y:S02]  /*ff60*/  IADD3 R25, P5, R20.reuse, 0x3000, RZ ;  /* 0x0000300014197810 */ /* 0x040fe40007fbe0ff */
[----:B------:R-:W-:Y:S01]  /*ff70*/  IADD3 R49, P4, R20, 0x4000, RZ ;  /* 0x0000400014317810 */ /* 0x000fe20007f9e0ff */
[----:B------:R-:W-:Y:S01]  /*ff80*/  IMAD R9, R40, R11, R13 ;  /* 0x0000000b28097224 */ /* 0x000fe200078e020d */
[----:B------:R-:W-:Y:S01]  /*ff90*/  SHF.R.S32.HI R11, RZ, 0x1f, R7 ;  /* 0x0000001fff0b7819 */ /* 0x000fe20000011407 */
[----:B------:R-:W-:Y:S01]  /*ffa0*/  IMAD R8, R67, UR5, R6 ;  /* 0x0000000543087c24 */ /* 0x000fe2000f8e0206 */
[----:B------:R-:W-:Y:S01]  /*ffb0*/  IADD3 R4, P0, R7, R4, RZ ;  /* 0x0000000407047210 */ /* 0x000fe20007f1e0ff */
[----:B------:R-:W-:Y:S01]  /*ffc0*/  ULDC.64 UR4, c[0x0][0xb88] ;  /* 0x0002e20000047ab9 */ /* 0x000fe20000000a00 */
[----:B------:R-:W-:Y:S01]  /*ffd0*/  SHF.R.S32.HI R6, RZ, 0x1f, R9 ;  /* 0x0000001fff067819 */ /* 0x000fe20000011409 */
[----:B------:R-:W-:Y:S01]  /*ffe0*/  IMAD R69, R3, R40, RZ ;  /* 0x0000002803457224 */ /* 0x000fe200078e02ff */
[----:B------:R-:W-:-:S02]  /*fff0*/  IADD3.X R5, R11, R5, R8, P0, !PT ;  /* 0x000000050b057210 */ /* 0x000fc400007fe408 */
[----:B------:R-:W-:Y:S01]  /*10000*/  IADD3 R7, P2, R20, 0x1000, RZ ;  /* 0x0000100014077810 */ /* 0x000fe20007f5e0ff */
[----:B------:R-:W-:Y:S01]  /*10010*/  IMAD R6, R6, UR4, RZ ;  /* 0x0000000406067c24 */ /* 0x000fe2000f8e02ff */
[----:B------:R-:W-:Y:S01]  /*10020*/  IADD3 R13, P6, R20, 0x2000, RZ ;  /* 0x00002000140d7810 */ /* 0x000fe20007fde0ff */
[----:B------:R-:W-:Y:S01]  /*10030*/  IMAD.WIDE.U32 R4, R9, UR4, R4 ;  /* 0x0000000409047c25 */ /* 0x000fe2000f8e0004 */
[----:B------:R-:W-:Y:S02]  /*10040*/  LOP3.LUT R8, R7, 0x380, RZ, 0xc0, !PT ;  /* 0x0000038007087812 */ /* 0x000fe400078ec0ff */
[----:B------:R-:W-:Y:S01]  /*10050*/  LOP3.LUT R28, R29, 0x380, RZ, 0xc0, !PT ;  /* 0x000003801d1c7812 */ /* 0x000fe200078ec0ff */
[----:B------:R-:W-:Y:S01]  /*10060*/  IMAD R11, R9, UR5, R6 ;  /* 0x00000005090b7c24 */ /* 0x000fe2000f8e0206 */
[----:B------:R-:W-:Y:S01]  /*10070*/  ULDC.64 UR4, c[0x0][0xb50] ;  /* 0x0002d40000047ab9 */ /* 0x000fe20000000a00 */
[----:B------:R-:W-:Y:S01]  /*10080*/  SHF.R.U64 R8, R8, 0x3, RZ ;  /* 0x0000000308087819 */ /* 0x000fe200000012ff */
[----:B------:R-:W-:Y:S01]  /*10090*/  IMAD.X R9, RZ, RZ, R21, P2 ;  /* 0x000000ffff097224 */ /* 0x000fe200010e0615 */
[----:B------:R-:W-:Y:S01]  /*100a0*/  LEA R10, P0, R4, UR4, 0x2 ;  /* 0x00000004040a7c11 */ /* 0x000fe2000f8010ff */
[----:B------:R-:W-:Y:S01]  /*100b0*/  IMAD.IADD R5, R5, 0x1, R11 ;  /* 0x0000000105057824 */ /* 0x000fe200078e020b */
[----:B------:R-:W-:-:S02]  /*100c0*/  LOP3.LUT R8, R8, R7, RZ, 0x3c, !PT ;  /* 0x0000000708087212 */ /* 0x000fc400078e3cff */
[----:B------:R-:W-:Y:S01]  /*100d0*/  IADD3 R33, P2, R20, 0x7000, RZ ;  /* 0x0000700014217810 */ /* 0x000fe20007f5e0ff */
[----:B------:R-:W-:Y:S01]  /*100e0*/  SHFL.IDX PT, R46, R10, RZ, 0x1c1f ;  /* 0x001c1fff0a2e7589 */ /* 0x000fe200000e0000 */
[----:B------:R-:W-:Y:S01]  /*100f0*/  LEA.HI.X R7, R4, UR5, R5, 0x2, P0 ;  /* 0x0000000504077c11 */ /* 0x000fe200080f1405 */
[----:B------:R-:W-:Y:S01]  /*10100*/  VIADD R4, R14, 0x8 ;  /* 0x000000080e047836 */ /* 0x000fe20000000000 */
[----:B------:R-:W-:Y:S01]  /*10110*/  IADD3 R37, P0, R20, 0x5000, RZ ;  /* 0x0000500014257810 */ /* 0x000fe20007f1e0ff */
[----:B------:R-:W-:Y:S01]  /*10120*/  SHFL.IDX PT, R54, R10, 0x1, 0x1c1f ;  /* 0x003c1f000a367f89 */ /* 0x000fe200000e0000 */
[----:B------:R-:W-:Y:S01]  /*10130*/  LOP3.LUT R32, R33, 0x380, RZ, 0xc0, !PT ;  /* 0x0000038021207812 */ /* 0x000fe200078ec0ff */
[----:B------:R-:W-:Y:S01]  /*10140*/  ULDC.64 UR4, c[0x0][0xaa0] ;  /* 0x0002a80000047ab9 */ /* 0x000fe20000000a00 */
[----:B------:R-:W-:Y:S01]  /*10150*/  LOP3.LUT R36, R37, 0x380, RZ, 0xc0, !PT ;  /* 0x0000038025247812 */ /* 0x000fe200078ec0ff */
[----:B------:R-:W3:Y:S01]  /*10160*/  SHFL.IDX PT, R47, R7, RZ, 0x1c1f ;  /* 0x001c1fff072f7589 */ /* 0x000ee200000e0000 */
[----:B------:R-:W-:-:S02]  /*10170*/  LOP3.LUT R12, R13, 0x380, RZ, 0xc0, !PT ;  /* 0x000003800d0c7812 */ /* 0x000fc400078ec0ff */
[----:B------:R-:W-:Y:S01]  /*10180*/  SHF.R.U64 R36, R36, 0x3, RZ ;  /* 0x0000000324247819 */ /* 0x000fe200000012ff */
[----:B------:R-:W4:Y:S01]  /*10190*/  SHFL.IDX PT, R55, R7, 0x1, 0x1c1f ;  /* 0x003c1f0007377f89 */ /* 0x000f2200000e0000 */
[----:B------:R-:W-:Y:S02]  /*101a0*/  LOP3.LUT R24, R25, 0x380, RZ, 0xc0, !PT ;  /* 0x0000038019187812 */ /* 0x000fe400078ec0ff */
[----:B------:R-:W-:Y:S02]  /*101b0*/  LOP3.LUT R48, R49, 0x380, RZ, 0xc0, !PT ;  /* 0x0000038031307812 */ /* 0x000fe400078ec0ff */
[----:B------:R-:W-:Y:S02]  /*101c0*/  SHF.R.U64 R28, R28, 0x3, RZ ;  /* 0x000000031c1c7819 */ /* 0x000fe400000012ff */
[----:B------:R-:W-:Y:S01]  /*101d0*/  LOP3.LUT R36, R36, R37, RZ, 0x3c, !PT ;  /* 0x0000002524247212 */ /* 0x000fe200078e3cff */
[----:B------:R-:W-:Y:S01]  /*101e0*/  IMAD.X R37, RZ, RZ, R21, P0 ;  /* 0x000000ffff257224 */ /* 0x000fe200000e0615 */
[----:B------:R-:W-:-:S02]  /*101f0*/  SHF.R.U64 R32, R32, 0x3, RZ ;  /* 0x0000000320207819 */ /* 0x000fc400000012ff */
[----:B------:R-:W-:Y:S02]  /*10200*/  SHF.R.U64 R12, R12, 0x3, RZ ;  /* 0x000000030c0c7819 */ /* 0x000fe400000012ff */
[----:B------:R-:W-:Y:S02]  /*10210*/  SHF.R.U64 R24, R24, 0x3, RZ ;  /* 0x0000000318187819 */ /* 0x000fe400000012ff */
[----:B------:R-:W-:Y:S02]  /*10220*/  SHF.R.U64 R48, R48, 0x3, RZ ;  /* 0x0000000330307819 */ /* 0x000fe400000012ff */
[----:B------:R-:W-:Y:S02]  /*10230*/  LOP3.LUT P0, RZ, R202, 0x3, RZ, 0xc0, !PT ;  /* 0x00000003caff7812 */ /* 0x000fe4000780c0ff */
[----:B------:R-:W-:Y:S01]  /*10240*/  LOP3.LUT R28, R28, R29, RZ, 0x3c, !PT ;  /* 0x0000001d1c1c7212 */ /* 0x000fe200078e3cff */
[--C-:B------:R-:W-:Y:S01]  /*10250*/  IMAD.X R29, RZ, RZ, R21.reuse, P3 ;  /* 0x000000ffff1d7224 */ /* 0x100fe200018e0615 */
[----:B------:R-:W-:Y:S01]  /*10260*/  LOP3.LUT R32, R32, R33, RZ, 0x3c, !PT ;  /* 0x0000002120207212 */ /* 0x000fe200078e3cff */
[----:B------:R-:W-:Y:S01]  /*10270*/  IMAD.X R33, RZ, RZ, R21, P2 ;  /* 0x000000ffff217224 */ /* 0x000fe200010e0615 */
[----:B------:R-:W-:-:S02]  /*10280*/  IADD3 R6, P3, R20, 0xb000, RZ ;  /* 0x0000b00014067810 */ /* 0x000fc40007f7e0ff */
[----:B------:R-:W-:Y:S01]  /*10290*/  LOP3.LUT R12, R12, R13, RZ, 0x3c, !PT ;  /* 0x0000000d0c0c7212 */ /* 0x000fe200078e3cff */
[--C-:B------:R-:W-:Y:S01]  /*102a0*/  IMAD.X R13, RZ, RZ, R21.reuse, P6 ;  /* 0x000000ffff0d7224 */ /* 0x100fe200030e0615 */
[----:B------:R-:W-:Y:S01]  /*102b0*/  LOP3.LUT R24, R24, R25, RZ, 0x3c, !PT ;  /* 0x0000001918187212 */ /* 0x000fe200078e3cff */
[--C-:B------:R-:W-:Y:S01]  /*102c0*/  IMAD.X R25, RZ, RZ, R21.reuse, P5 ;  /* 0x000000ffff197224 */ /* 0x100fe200028e0615 */
[----:B------:R-:W-:Y:S01]  /*102d0*/  LOP3.LUT R48, R48, R49, RZ, 0x3c, !PT ;  /* 0x0000003130307212 */ /* 0x000fe200078e3cff */
[--C-:B------:R-:W-:Y:S01]  /*102e0*/  IMAD.X R49, RZ, RZ, R21.reuse, P4 ;  /* 0x000000ffff317224 */ /* 0x100fe200020e0615 */
[-C--:B------:R-:W-:Y:S01]  /*102f0*/  ISETP.GE.OR P2, PT, R14, R69.reuse, P0 ;  /* 0x000000450e00720c */ /* 0x080fe20000746670 */
[----:B------:R-:W-:Y:S01]  /*10300*/  IMAD.X R45, RZ, RZ, R21, P3 ;  /* 0x000000ffff2d7224 */ /* 0x000fe200018e0615 */
[----:B------:R-:W-:Y:S02]  /*10310*/  ISETP.GE.OR P0, PT, R4, R69, P0 ;  /* 0x000000450400720c */ /* 0x000fe40000706670 */
[----:B------:R-:W-:-:S02]  /*10320*/  IADD3 R61, P6, R20, 0x8000, RZ ;  /* 0x00008000143d7810 */ /* 0x000fc40007fde0ff */
[C---:B------:R-:W-:Y:S02]  /*10330*/  IADD3 R57, P5, R20.reuse, 0x9000, RZ ;  /* 0x0000900014397810 */ /* 0x040fe40007fbe0ff */
[C---:B------:R-:W-:Y:S02]  /*10340*/  IADD3 R53, P4, R20.reuse, 0xa000, RZ ;  /* 0x0000a00014357810 */ /* 0x040fe40007f9e0ff */
[----:B------:R-:W-:Y:S02]  /*10350*/  LOP3.LUT R5, R20, 0x380, RZ, 0xc0, !PT ;  /* 0x0000038014057812 */ /* 0x000fe400078ec0ff */
[----:B------:R-:W-:Y:S01]  /*10360*/  LOP3.LUT R3, R6, 0x380, RZ, 0xc0, !PT ;  /* 0x0000038006037812 */ /* 0x000fe200078ec0ff */
[----:B---3--:R-:W-:Y:S01]  /*10370*/  @!P2 ST.E desc[UR36][R46.64], R0 ;  /* 0x000000002e00a985 */ /* 0x008fe2000c101924 */
[----:B------:R-:W-:Y:S02]  /*10380*/  LOP3.LUT R60, R61, 0x380, RZ, 0xc0, !PT ;  /* 0x000003803d3c7812 */ /* 0x000fe400078ec0ff */
[----:B------:R-:W-:Y:S01]  /*10390*/  LOP3.LUT R56, R57, 0x380, RZ, 0xc0, !PT ;  /* 0x0000038039387812 */ /* 0x000fe200078ec0ff */
[----:B----4-:R3:W-:Y:S01]  /*103a0*/  @!P0 ST.E desc[UR36][R54.64], R2 ;  /* 0x0000000236008985 */ /* 0x0107e2000c101924 */
[----:B------:R-:W-:-:S02]  /*103b0*/  LOP3.LUT R52, R53, 0x380, RZ, 0xc0, !PT ;  /* 0x0000038035347812 */ /* 0x000fc400078ec0ff */
[----:B------:R-:W-:Y:S01]  /*103c0*/  SHF.R.U64 R5, R5, 0x3, RZ ;  /* 0x0000000305057819 */ /* 0x000fe200000012ff */
[----:B------:R-:W5:Y:S01]  /*103d0*/  LD.E.128 R8, desc[UR36][R8.64] ;  /* 0x0000002408087980 */ /* 0x000f62000c101d00 */
[----:B------:R-:W-:Y:S02]  /*103e0*/  SHF.R.U64 R3, R3, 0x3, RZ ;  /* 0x0000000303037819 */ /* 0x000fe400000012ff */
[----:B------:R-:W-:Y:S01]  /*103f0*/  SHF.R.U64 R60, R60, 0x3, RZ ;  /* 0x000000033c3c7819 */ /* 0x000fe200000012ff */
[----:B------:R-:W5:Y:S01]  /*10400*/  LD.E.128 R12, desc[UR36][R12.64] ;  /* 0x000000240c0c7980 */ /* 0x000f62000c101d00 */
[----:B------:R-:W-:Y:S02]  /*10410*/  SHF.R.U64 R56, R56, 0x3, RZ ;  /* 0x0000000338387819 */ /* 0x000fe400000012ff */
[----:B------:R-:W-:Y:S01]  /*10420*/  SHF.R.U64 R52, R52, 0x3, RZ ;  /* 0x0000000334347819 */ /* 0x000fe200000012ff */
[----:B------:R-:W5:Y:S01]  /*10430*/  LD.E.128 R24, desc[UR36][R24.64] ;  /* 0x0000002418187980 */ /* 0x000f62000c101d00 */
[----:B------:R-:W-:-:S02]  /*10440*/  LOP3.LUT R20, R5, R20, RZ, 0x3c, !PT ;  /* 0x0000001405147212 */ /* 0x000fc400078e3cff */
[----:B------:R-:W-:Y:S01]  /*10450*/  LOP3.LUT R44, R3, R6, RZ, 0x3c, !PT ;  /* 0x00000006032c7212 */ /* 0x000fe200078e3cff */
[----:B------:R-:W-:Y:S01]  /*10460*/  IMAD R3, R65, UR4, RZ ;  /* 0x0000000441037c24 */ /* 0x000fe2000f8e02ff */
[----:B------:R-:W-:Y:S01]  /*10470*/  LOP3.LUT R60, R60, R61, RZ, 0x3c, !PT ;  /* 0x0000003d3c3c7212 */ /* 0x000fe200078e3cff */
[--C-:B------:R-:W-:Y:S01]  /*10480*/  IMAD.X R61, RZ, RZ, R21.reuse, P6 ;  /* 0x000000ffff3d7224 */ /* 0x100fe200030e0615 */
[----:B------:R-:W-:Y:S01]  /*10490*/  LOP3.LUT R56, R56, R57, RZ, 0x3c, !PT ;  /* 0x0000003938387212 */ /* 0x000fe200078e3cff */
[--C-:B------:R-:W-:Y:S01]  /*104a0*/  IMAD.X R57, RZ, RZ, R21.reuse, P5 ;  /* 0x000000ffff397224 */ /* 0x100fe200028e0615 */
[----:B------:R-:W-:Y:S01]  /*104b0*/  LOP3.LUT R52, R52, R53, RZ, 0x3c, !PT ;  /* 0x0000003534347212 */ /* 0x000fe200078e3cff */
[----:B------:R-:W-:Y:S01]  /*104c0*/  IMAD.X R53, RZ, RZ, R21, P4 ;  /* 0x000000ffff357224 */ /* 0x000fe200020e0615 */
[----:B------:R4:W5:Y:S04]  /*104d0*/  LD.E.128 R4, desc[UR36][R20.64] ;  /* 0x0000002414047980 */ /* 0x000968000c101d00 */
[----:B------:R-:W5:Y:S04]  /*104e0*/  LD.E.128 R48, desc[UR36][R48.64] ;  /* 0x0000002430307980 */ /* 0x000f68000c101d00 */
[----:B------:R-:W5:Y:S01]  /*104f0*/  LD.E.128 R36, desc[UR36][R36.64] ;  /* 0x0000002424247980 */ /* 0x000f62000c101d00 */
[----:B----4-:R-:W-:-:S02]  /*10500*/  IMAD R21, R64, UR5, R3 ;  /* 0x0000000540157c24 */ /* 0x010fc4000f8e0203 */
[----:B---3--:R-:W-:Y:S01]  /*10510*/  IMAD.WIDE.U32 R2, R64, UR4, RZ ;  /* 0x0000000440027c25 */ /* 0x008fe2000f8e00ff */
[----:B------:R-:W-:Y:S01]  /*10520*/  ULDC.64 UR4, c[0x0][0xae8] ;  /* 0x0002ba0000047ab9 */ /* 0x000fe20000000a00 */
[----:B------:R-:W5:Y:S02]  /*10530*/  LD.E.128 R28, desc[UR36][R28.64] ;  /* 0x000000241c1c7980 */ /* 0x000f64000c101d00 */
[----:B------:R-:W-:Y:S02]  /*10540*/  IMAD.IADD R3, R3, 0x1, R21 ;  /* 0x0000000103037824 */ /* 0x000fe400078e0215 */
[----:B------:R-:W-:Y:S01]  /*10550*/  IMAD R21, R197, 0x20, R200 ;  /* 0x00000020c5157824 */ /* 0x000fe200078e02c8 */
[----:B------:R-:W5:Y:S01]  /*10560*/  LD.E.128 R32, desc[UR36][R32.64] ;  /* 0x0000002420207980 */ /* 0x000f62000c101d00 */
[----:B------:R-:W-:Y:S02]  /*10570*/  IMAD R65, R18, UR4, RZ ;  /* 0x0000000412417c24 */ /* 0x000fe4000f8e02ff */
[----:B------:R-:W-:Y:S01]  /*10580*/  IMAD.IADD R20, R22, 0x1, R21 ;  /* 0x0000000116147824 */ /* 0x000fe200078e0215 */
[----:B------:R-:W5:Y:S01]  /*10590*/  LD.E.128 R60, desc[UR36][R60.64] ;  /* 0x000000243c3c7980 */ /* 0x000f62000c101d00 */
[----:B------:R-:W-:-:S02]  /*105a0*/  IMAD R65, R198, UR5, R65 ;  /* 0x00000005c6417c24 */ /* 0x000fc4000f8e0241 */
[----:B-1----:R-:W-:Y:S01]  /*105b0*/  @P1 IMAD.HI.U32 R0, R20, R71, RZ ;  /* 0x0000004714001227 */ /* 0x002fe200078e00ff */
[----:B------:R-:W5:Y:S03]  /*105c0*/  LD.E.128 R56, desc[UR36][R56.64] ;  /* 0x0000002438387980 */ /* 0x000f66000c101d00 */
[----:B------:R-:W-:Y:S01]  /*105d0*/  IMAD.WIDE.U32 R2, R198, UR4, R2 ;  /* 0x00000004c6027c25 */ /* 0x000fe2000f8e0002 */
[----:B------:R-:W-:Y:S01]  /*105e0*/  ULDC.64 UR4, c[0x0][0xaf0] ;  /* 0x0002bc0000047ab9 */ /* 0x000fe20000000a00 */
[----:B------:R-:W5:Y:S02]  /*105f0*/  LD.E.128 R52, desc[UR36][R52.64] ;  /* 0x0000002434347980 */ /* 0x000f64000c101d00 */
[----:B------:R-:W-:Y:S01]  /*10600*/  IMAD.MOV.U32 R21, RZ, RZ, R20 ;  /* 0x000000ffff157224 */ /* 0x000fe200078e0014 */
[----:B--2---:R-:W-:Y:S01]  /*10610*/  @P1 SHF.R.U32.HI R21, RZ, R73, R0 ;  /* 0x00000049ff151219 */ /* 0x004fe20000011600 */
[----:B------:R-:W-:Y:S01]  /*10620*/  IMAD.IADD R3, R3, 0x1, R65 ;  /* 0x0000000103037824 */ /* 0x000fe200078e0241 */
[----:B------:R-:W5:Y:S01]  /*10630*/  LD.E.128 R44, desc[UR36][R44.64] ;  /* 0x000000242c2c7980 */ /* 0x000f62000c101d00 */
[----:B------:R-:W-:Y:S01]  /*10640*/  IMAD R18, R66, UR4, RZ ;  /* 0x0000000442127c24 */ /* 0x000fe2000f8e02ff */
[----:B------:R-:W-:Y:S01]  /*10650*/  SHF.R.S32.HI R0, RZ, 0x1f, R21 ;  /* 0x0000001fff007819 */ /* 0x000fe20000011415 */
[C---:B------:R-:W-:Y:S01]  /*10660*/  IMAD.WIDE.U32 R2, R67.reuse, UR4, R2 ;  /* 0x0000000443027c25 */ /* 0x040fe2000f8e0002 */
[----:B------:R-:W-:Y:S01]  /*10670*/  @!PT LDS RZ, [RZ] ;  /* 0x00000000fffff984 */ /* 0x000fe20000000800 */
[----:B------:R-:W-:Y:S01]  /*10680*/  @!PT LDS RZ, [RZ] ;  /* 0x00000000fffff984 */ /* 0x000fe20000000800 */
[----:B------:R-:W-:Y:S01]  /*10690*/  @!PT LDS RZ, [RZ] ;  /* 0x00000000fffff984 */ /* 0x000fe20000000800 */
[----:B------:R-:W-:Y:S01]  /*106a0*/  @!PT LDS RZ, [RZ] ;  /* 0x00000000fffff984 */ /* 0x000fe20000000800 */
[----:B------:R1:W-:Y:S06]  /*106b0*/  MEMBAR.ALL.CTA ;  /* 0x0000000000007992 */ /* 0x0003ec0000008000 */
[----:B-1----:R-:W1:Y:S01]  /*106c0*/  FENCE.VIEW.ASYNC.S ;  /* 0x00000000000073c6 */ /* 0x002e620000000000 */
[----:B------:R-:W-:Y:S01]  /*106d0*/  IMAD R65, R67, UR5, R18 ;  /* 0x0000000543417c24 */ /* 0x000fe2000f8e0212 */
[----:B------:R-:W-:Y:S01]  /*106e0*/  ULDC.64 UR4, c[0x0][0xae0] ;  /* 0x0002b80000047ab9 */ /* 0x000fe20000000a00 */
[----:B------:R-:W-:-:S02]  /*106f0*/  IMAD.MOV R67, RZ, RZ, -R21 ;  /* 0x000000ffff437224 */ /* 0x000fc400078e0a15 */
[----:B------:R-:W-:Y:S02]  /*10700*/  IMAD.IADD R3, R3, 0x1, R65 ;  /* 0x0000000103037824 */ /* 0x000fe400078e0241 */
[----:B------:R-:W-:Y:S02]  /*10710*/  IMAD R0, R0, UR4, RZ ;  /* 0x0000000400007c24 */ /* 0x000fe4000f8e02ff */
[----:B------:R-:W-:Y:S02]  /*10720*/  IMAD R65, R40, R67, R20 ;  /* 0x0000004328417224 */ /* 0x000fe400078e0214 */
[C---:B------:R-:W-:Y:S02]  /*10730*/  IMAD R67, R21.reuse, UR5, R0 ;  /* 0x0000000515437c24 */ /* 0x040fe4000f8e0200 */
[----:B------:R-:W-:Y:S01]  /*10740*/  IMAD.WIDE.U32 R2, R21, UR4, R2 ;  /* 0x0000000415027c25 */ /* 0x000fe2000f8e0002 */
[----:B------:R-:W-:Y:S01]  /*10750*/  SHF.R.S32.HI R0, RZ, 0x1f, R65 ;  /* 0x0000001fff007819 */ /* 0x000fe20000011441 */
[----:B------:R-:W-:-:S02]  /*10760*/  ULDC.64 UR4, c[0x0][0xad8] ;  /* 0x0002b60000047ab9 */ /* 0x000fc40000000a00 */
[----:B------:R-:W-:Y:S02]  /*10770*/  IMAD.IADD R3, R3, 0x1, R67 ;  /* 0x0000000103037824 */ /* 0x000fe400078e0243 */
[----:B------:R-:W-:Y:S02]  /*10780*/  IMAD R18, R0, UR4, RZ ;  /* 0x0000000400127c24 */ /* 0x000fe4000f8e02ff */
[----:B------:R-:W-:Y:S02]  /*10790*/  IMAD.IADD R40, R200, 0x1, R22 ;  /* 0x00000001c8287824 */ /* 0x000fe400078e0216 */
[C---:B------:R-:W-:Y:S02]  /*107a0*/  IMAD R21, R65.reuse, UR5, R18 ;  /* 0x0000000541157c24 */ /* 0x040fe4000f8e0212 */
[----:B------:R-:W-:Y:S01]  /*107b0*/  IMAD.WIDE.U32 R2, R65, UR4, R2 ;  /* 0x0000000441027c25 */ /* 0x000fe2000f8e0002 */
[----:B------:R-:W-:Y:S01]  /*107c0*/  ISETP.GE.AND P2, PT, R40, R69, PT ;  /* 0x000000452800720c */ /* 0x000fe20003f46270 */
[----:B------:R-:W-:-:S02]  /*107d0*/  ULDC.64 UR4, c[0x0][0xa80] ;  /* 0x0002a00000047ab9 */ /* 0x000fc40000000a00 */
[----:B------:R-:W-:Y:S01]  /*107e0*/  VIADD R0, R40, 0x20 ;  /* 0x0000002028007836 */ /* 0x000fe20000000000 */
[----:B------:R-:W-:Y:S01]  /*107f0*/  LEA R18, P3, R2, UR4, 0x1 ;  /* 0x0000000402127c11 */ /* 0x000fe2000f8608ff */
[----:B------:R-:W-:Y:S02]  /*10800*/  IMAD.IADD R3, R3, 0x1, R21 ;  /* 0x0000000103037824 */ /* 0x000fe400078e0215 */
[----:B0-----:R-:W-:Y:S01]  /*10810*/  VIADD R17, R17, 0x30820 ;  /* 0x0003082011117836 */ /* 0x001fe20000000000 */
[-C--:B------:R-:W-:Y:S01]  /*10820*/  ISETP.GE.AND P1, PT, R0, R69.reuse, PT ;  /* 0x000000450000720c */ /* 0x080fe20003f26270 */
[----:B------:R-:W-:Y:S01]  /*10830*/  VIADD R0, R40, 0x40 ;  /* 0x0000004028007836 */ /* 0x000fe20000000000 */
[----:B------:R-:W-:Y:S02]  /*10840*/  LEA.HI.X R22, R2, UR5, R3, 0x1, P3 ;  /* 0x0000000502167c11 */ /* 0x000fe400098f0c03 */
[----:B------:R-:W-:Y:S01]  /*10850*/  PRMT R17, RZ, 0x654, R17 ;  /* 0x00000654ff117816 */ /* 0x000fe20000000011 */
[----:B-1----:R0:W1:Y:S01]  /*10860*/  SHFL.IDX PT, R64, R18, RZ, 0x181f ;  /* 0x00181fff12407589 */ /* 0x00206200000e0000 */
        /* <DEDUP_REMOVED lines=12> */
[C---:B------:R-:W-:Y:S02]  /*10930*/  @!P2 LEA R64, P6, R196.reuse, R64, 0x1 ;  /* 0x00000040c440a211 */ /* 0x040fe400078c08ff */
[-C--:B------:R-:W-:Y:S01]  /*10940*/  @!P3 LEA.HI.X R21, R195, R0.reuse, R208, 0x1, P5 ;  /* 0x00000000c315b211 */ /* 0x080fe200028f0cd0 */
[----:B-----5:R3:W-:Y:S01]  /*10950*/  @!P4 ST.E.128 desc[UR36][R2.64], R4 ;  /* 0x000000040200c985 */ /* 0x0207e2000c101d24 */
[----:B------:R-:W-:-:S03]  /*10960*/  @!P2 LEA.HI.X R65, R196, R0, R207, 0x1, P6 ;  /* 0x00000000c441a211 */ /* 0x000fc600030f0ccf */
[----:B------:R3:W-:Y:S04]  /*10970*/  @!P3 ST.E.128 desc[UR36][R20.64], R48 ;  /* 0x000000301400b985 */ /* 0x0007e8000c101d24 */
[----:B------:R3:W-:Y:S02]  /*10980*/  @!P2 ST.E.128 desc[UR36][R64.64], R60 ;  /* 0x0000003c4000a985 */ /* 0x0007e4000c101d24 */
.L_x_1331:
[----:B------:R-:W-:Y:S05]  /*10990*/  BSYNC B1 ;  /* 0x0000000000017941 */ /* 0x000fea0003800000 */
.L_x_1330:
        /* <DEDUP_REMOVED lines=10> */
[C---:B------:R-:W-:Y:S02]  /*10a40*/  @!P6 LEA R6, P3, R196.reuse, R6, 0x1 ;  /* 0x00000006c406e211 */ /* 0x040fe400078608ff */
[-C--:B----4-:R-:W-:Y:S02]  /*10a50*/  @!P4 LEA.HI.X R3, R193, R0.reuse, R209, 0x1, P1 ;  /* 0x00000000c103c211 */ /* 0x090fe400008f0cd1 */
[-C--:B------:R-:W-:Y:S02]  /*10a60*/  @!P5 LEA.HI.X R5, R195, R0.reuse, R208, 0x1, P2 ;  /* 0x00000000c305d211 */ /* 0x080fe400010f0cd0 */
[----:B------:R-:W-:Y:S01]  /*10a70*/  @!P6 LEA.HI.X R7, R196, R0, R207, 0x1, P3 ;  /* 0x00000000c407e211 */ /* 0x000fe200018f0ccf */
[----:B------:R3:W-:Y:S04]  /*10a80*/  @!P4 ST.E.128 desc[UR36][R2.64], R8 ;  /* 0x000000080200c985 */ /* 0x0007e8000c101d24 */
[----:B------:R3:W-:Y:S04]  /*10a90*/  @!P5 ST.E.128 desc[UR36][R4.64], R36 ;  /* 0x000000240400d985 */ /* 0x0007e8000c101d24 */
[----:B------:R3:W-:Y:S02]  /*10aa0*/  @!P6 ST.E.128 desc[UR36][R6.64], R56 ;  /* 0x000000380600e985 */ /* 0x0007e4000c101d24 */
.L_x_1333:
[----:B------:R-:W-:Y:S05]  /*10ab0*/  BSYNC B1 ;  /* 0x0000000000017941 */ /* 0x000fea0003800000 */
.L_x_1332:
        /* <DEDUP_REMOVED lines=11> */
[-C--:B0-----:R-:W-:Y:S02]  /*10b70*/  @!P3 LEA.HI.X R3, R193, R0.reuse, R209, 0x1, P0 ;  /* 0x00000000c103b211 */ /* 0x081fe400000f0cd1 */
[-C--:B------:R-:W-:Y:S02]  /*10b80*/  @!P4 LEA.HI.X R5, R195, R0.reuse, R208, 0x1, P1 ;  /* 0x00000000c305c211 */ /* 0x080fe400008f0cd0 */
[----:B------:R-:W-:Y:S01]  /*10b90*/  @!P5 LEA.HI.X R7, R196, R0, R207, 0x1, P2 ;  /* 0x00000000c407d211 */ /* 0x000fe200010f0ccf */
[----:B------:R0:W-:Y:S04]  /*10ba0*/  @!P3 ST.E.128 desc[UR36][R2.64], R12 ;  /* 0x0000000c0200b985 */ /* 0x0001e8000c101d24 */
[----:B------:R0:W-:Y:S04]  /*10bb0*/  @!P4 ST.E.128 desc[UR36][R4.64], R28 ;  /* 0x0000001c0400c985 */ /* 0x0001e8000c101d24 */
[----:B------:R0:W-:Y:S02]  /*10bc0*/  @!P5 ST.E.128 desc[UR36][R6.64], R52 ;  /* 0x000000340600d985 */ /* 0x0001e4000c101d24 */
.L_x_1335:
[----:B------:R-:W-:Y:S05]  /*10bd0*/  BSYNC B1 ;  /* 0x0000000000017941 */ /* 0x000fea0003800000 */
.L_x_1334:
[----:B0-----:R-:W-:Y:S01]  /*10be0*/  VIADD R0, R40, 0x60 ;  /* 0x0000006028007836 */ /* 0x001fe20000000000 */
[----:B--2-4-:R-:W0:Y:S04]  /*10bf0*/  SHFL.IDX PT, R22, R22, 0x3, 0x181f ;  /* 0x00781f0016167f89 */ /* 0x014e2800000e0000 */
[----:B------:R-:W-:Y:S01]  /*10c00*/  ISETP.GE.AND P0, PT, R0, R69, PT ;  /* 0x000000450000720c */ /* 0x000fe20003f06270 */
[----:B------:R-:W2:-:S12]  /*10c10*/  SHFL.IDX PT, R18, R18, 0x3, 0x181f ;  /* 0x00781f0012127f89 */ /* 0x000e9800000e0000 */
        /* <DEDUP_REMOVED lines=16> */
.L_x_1328:
[----:B------:R-:W2:Y:S08]  /*10d20*/  LDC.64 R4, c[0x0][0xc00] ;  /* 0x00030000ff047b82 */ /* 0x000eb00000000a00 */
[----:B------:R-:W3:Y:S01]  /*10d30*/  LDC.64 R2, c[0x0][0xc00] ;  /* 0x00030000ff027b82 */ /* 0x000ee20000000a00 */
[----:B------:R-:W-:Y:S01]  /*10d40*/  ULDC UR4, c[0x0][0xa88] ;  /* 0x0002a20000047ab9 */ /* 0x000fe20000000800 */
[----:B------:R-:W-:-:S06]  /*10d50*/  IMAD.MOV.U32 R6, RZ, RZ, RZ ;  /* 0x000000ffff067224 */ /* 0x000fcc00078e00ff */
[----:B------:R-:W4:Y:S01]  /*10d60*/  LDC R21, c[0x0][0xbe8] ;  /* 0x0002fa00ff157b82 */ /* 0x000f220000000800 */
[----:B--2---:R-:W-:-:S04]  /*10d70*/  ISETP.NE.U32.AND P0, PT, R4, RZ, PT ;  /* 0x000000ff0400720c */ /* 0x004fc80003f05070 */
[----:B------:R-:W-:-:S03]  /*10d80*/  ISETP.NE.AND.EX P0, PT, R5, RZ, PT, P0 ;  /* 0x000000ff0500720c */ /* 0x000fc60003f05300 */
[----:B------:R-:W2:Y:S01]  /*10d90*/  LDC.64 R4, c[0x0][0xc08] ;  /* 0x00030200ff047b82 */ /* 0x000ea20000000a00 */
[----:B---3--:R-:W-:-:S04]  /*10da0*/  IMAD.WIDE R2, R199, 0x4, R2 ;  /* 0x00000004c7027825 */ /* 0x008fc800078e0202 */
[----:B------:R-:W-:-:S05]  /*10db0*/  IMAD.U32 R0, RZ, RZ, UR4 ;  /* 0x00000004ff007e24 */ /* 0x000fca000f8e00ff */
[----:B------:R3:W5:Y:S01]  /*10dc0*/  @P0 LDG.E R6, desc[UR36][R2.64] ;  /* 0x0000002402060981 */ /* 0x000762000c1e1900 */
[----:B--2---:R-:W-:-:S04]  /*10dd0*/  ISETP.NE.U32.AND P1, PT, R4, RZ, PT ;  /* 0x000000ff0400720c */ /* 0x004fc80003f25070 */
[----:B------:R-:W-:-:S13]  /*10de0*/  ISETP.NE.AND.EX P1, PT, R5, RZ, PT, P1 ;  /* 0x000000ff0500720c */ /* 0x000fda0003f25310 */
[----:B------:R-:W2:Y:S02]  /*10df0*/  @P1 LDC.64 R4, c[0x0][0xc08] ;  /* 0x00030200ff041b82 */ /* 0x000ea40000000a00 */
[----:B--2---:R-:W-:-:S05]  /*10e00*/  @P1 IMAD.WIDE R4, R199, 0x4, R4 ;  /* 0x00000004c7041825 */ /* 0x004fca00078e0204 */
[----:B------:R3:W5:Y:S01]  /*10e10*/  @P1 LDG.E R0, desc[UR36][R4.64] ;  /* 0x0000002404001981 */ /* 0x000762000c1e1900 */
[----:B----4-:R-:W-:Y:S02]  /*10e20*/  ISETP.NE.AND P2, PT, R21, 0x1, PT ;  /* 0x000000011500780c */ /* 0x010fe40003f45270 */
[----:B------:R-:W-:Y:S02]  /*10e30*/  ISETP.GE.AND P3, PT, R210, 0x80, PT ;  /* 0x00000080d200780c */ /* 0x000fe40003f66270 */
[----:B------:R-:W-:-:S09]  /*10e40*/  SHF.R.S32.HI R7, RZ, 0x1f, R199 ;  /* 0x0000001fff077819 */ /* 0x000fd200000114c7 */
[----:B------:R-:W2:Y:S08]  /*10e50*/  @P2 LDC R14, c[0x0][0xbec] ;  /* 0x0002fb00ff0e2b82 */ /* 0x000eb00000000800 */
[----:B------:R-:W4:Y:S01]  /*10e60*/  @P2 LDC R25, c[0x0][0xbf0] ;  /* 0x0002fc00ff192b82 */ /* 0x000f220000000800 */
[----:B---3--:R-:W-:Y:S05]  /*10e70*/  @P1 BRA `(.L_x_1337) ;  /* 0x0000000000101947 */ /* 0x008fea0003800000 */
[----:B------:R-:W-:Y:S05]  /*10e80*/  @!P0 BRA `(.L_x_1337) ;  /* 0x00000000000c8947 */ /* 0x000fea0003800000 */
[----:B------:R-:W3:Y:S04]  /*10e90*/  LDG.E R5, desc[UR36][R2.64] ;  /* 0x0000002402057981 */ /* 0x000ee8000c1e1900 */
[----:B-----5:R-:W3:Y:S02]  /*10ea0*/  LDG.E R0, desc[UR36][R2.64+0x4] ;  /* 0x0000042402007981 */ /* 0x020ee4000c1e1900 */
[----:B---3--:R-:W-:-:S07]  /*10eb0*/  IMAD.IADD R0, R0, 0x1, -R5 ;  /* 0x0000000100007824 */ /* 0x008fce00078e0a05 */
.L_x_1337:
[----:B------:R-:W-:Y:S01]  /*10ec0*/  BSSY B1, `(.L_x_1338) ;  /* 0x000002d000017945 */ /* 0x000fe20003800000 */
[----:B------:R-:W-:Y:S02]  /*10ed0*/  SHF.R.S32.HI R10, RZ, 0x1f, R198 ;  /* 0x0000001fff0a7819 */ /* 0x000fe400000114c6 */
[----:B------:R-:W-:Y:S02]  /*10ee0*/  SEL R13, R199, RZ, !P0 ;  /* 0x000000ffc70d7207 */ /* 0x000fe40004000000 */
[----:B------:R-:W-:Y:S02]  /*10ef0*/  SEL R12, R7, RZ, !P0 ;  /* 0x000000ff070c7207 */ /* 0x000fe40004000000 */
[----:B-----5:R-:W-:Y:S01]  /*10f00*/  SHF.R.S32.HI R11, RZ, 0x1f, R6 ;  /* 0x0000001fff0b7819 */ /* 0x020fe20000011406 */
[----:B------:R-:W-:Y:S06]  /*10f10*/  @P3 BRA `(.L_x_1339) ;  /* 0x00000000009c3947 */ /* 0x000fec0003800000 */
[----:B------:R-:W3:Y:S01]  /*10f20*/  S2R R3, SR_TID.X ;  /* 0x0000000000037919 */ /* 0x000ee20000002100 */
[----:B------:R-:W5:Y:S02]  /*10f30*/  LDC R9, c[0x0][0xbe8] ;  /* 0x0002fa00ff097b82 */ /* 0x000f640000000800 */
[----:B-----5:R-:W-:Y:S01]  /*10f40*/  IMAD R2, R0, R9, RZ ;  /* 0x0000000900027224 */ /* 0x020fe200078e02ff */
[----:B---3--:R-:W-:-:S04]  /*10f50*/  IADD3 R8, R22, -0x80, R3 ;  /* 0xffffff8016087810 */ /* 0x008fc80007ffe003 */
[----:B------:R-:W-:-:S13]  /*10f60*/  ISETP.GE.AND P0, PT, R8, R2, PT ;  /* 0x000000020800720c */ /* 0x000fda0003f06270 */
[----:B------:R-:W-:Y:S05]  /*10f70*/  @P0 BRA `(.L_x_1339) ;  /* 0x0000000000840947 */ /* 0x000fea0003800000 */
[----:B------:R-:W-:Y:S01]  /*10f80*/  ISETP.NE.AND P0, PT, R9, 0x1, PT ;  /* 0x000000010900780c */ /* 0x000fe20003f05270 */
[----:B------:R-:W-:Y:S01]  /*10f90*/  ULDC.64 UR4, c[0x0][0xb90] ;  /* 0x0002e40000047ab9 */ /* 0x000fe20000000a00 */
[----:B------:R-:W-:Y:S02]  /*10fa0*/  IMAD.MOV.U32 R2, RZ, RZ, R6 ;  /* 0x000000ffff027224 */ /* 0x000fe400078e0006 */
[----:B------:R-:W-:Y:S02]  /*10fb0*/  IMAD R7, R10, UR4, RZ ;  /* 0x000000040a077c24 */ /* 0x000fe4000f8e02ff */
[----:B------:R-:W-:Y:S02]  /*10fc0*/  IMAD.MOV.U32 R3, RZ, RZ, R11 ;  /* 0x000000ffff037224 */ /* 0x000fe400078e000b */
[----:B------:R-:W-:Y:S02]  /*10fd0*/  IMAD.MOV.U32 R5, RZ, RZ, R8 ;  /* 0x000000ffff057224 */ /* 0x000fe400078e0008 */
[----:B------:R-:W-:-:S03]  /*10fe0*/  IMAD.WIDE.U32 R2, R198, UR4, R2 ;  /* 0x00000004c6027c25 */ /* 0x000fc6000f8e0002 */
[----:B------:R-:W3:Y:S01]  /*10ff0*/  @P0 LDC R15, c[0x0][0xbec] ;  /* 0x0002fb00ff0f0b82 */ /* 0x000ee20000000800 */
[----:B------:R-:W-:Y:S01]  /*11000*/  IMAD R7, R198, UR5, R7 ;  /* 0x00000005c6077c24 */ /* 0x000fe2000f8e0207 */
[----:B------:R-:W-:-:S03]  /*11010*/  ULDC.64 UR4, c[0x0][0xb98] ;  /* 0x0002e60000047ab9 */ /* 0x000fc60000000a00 */
[----:B------:R-:W-:-:S03]  /*11020*/  IMAD.IADD R3, R3, 0x1, R7 ;  /* 0x0000000103037824 */ /* 0x000fc600078e0207 */
[----:B0-----:R-:W0:Y:S01]  /*11030*/  @P0 LDC R17, c[0x0][0xbf0] ;  /* 0x0002fc00ff110b82 */ /* 0x001e220000000800 */
[----:B------:R-:W-:-:S04]  /*11040*/  IMAD.WIDE.U32 R2, R13, UR4, R2 ;  /* 0x000000040d027c25 */ /* 0x000fc8000f8e0002 */
[----:B---3--:R-:W-:-:S05]  /*11050*/  @P0 IMAD.HI.U32 R4, R8, R15, RZ ;  /* 0x0000000f08040227 */ /* 0x008fca00078e00ff */
[----:B0-----:R-:W-:Y:S01]  /*11060*/  @P0 SHF.R.U32.HI R5, RZ, R17, R4 ;  /* 0x00000011ff050219 */ /* 0x001fe20000011604 */
[----:B------:R-:W-:-:S03]  /*11070*/  IMAD R4, R12, UR4, RZ ;  /* 0x000000040c047c24 */ /* 0x000fc6000f8e02ff */
[----:B------:R-:W-:Y:S01]  /*11080*/  IADD3 R2, P0, R5, R2, RZ ;  /* 0x0000000205027210 */ /* 0x000fe20007f1e0ff */
[----:B------:R-:W-:-:S04]  /*11090*/  IMAD.MOV R7, RZ, RZ, -R5 ;  /* 0x000000ffff077224 */ /* 0x000fc800078e0a05 */
[----:B------:R-:W-:Y:S01]  /*110a0*/  IMAD R7, R9, R7, R8 ;  /* 0x0000000709077224 */ /* 0x000fe200078e0208 */
[----:B------:R-:W-:Y:S01]  /*110b0*/  SHF.R.S32.HI R9, RZ, 0x1f, R5 ;  /* 0x0000001fff097819 */ /* 0x000fe20000011405 */
[----:B------:R-:W-:Y:S01]  /*110c0*/  IMAD R8, R13, UR5, R4 ;  /* 0x000000050d087c24 */ /* 0x000fe2000f8e0204 */
[----:B------:R-:W-:Y:S02]  /*110d0*/  ULDC.64 UR4, c[0x0][0xb88] ;  /* 0x0002e20000047ab9 */ /* 0x000fe40000000a00 */
        /* <DEDUP_REMOVED lines=11> */
.L_x_1339:
[----:B------:R-:W-:Y:S05]  /*11190*/  BSYNC B1 ;  /* 0x0000000000017941 */ /* 0x000fea0003800000 */
.L_x_1338:
[----:B------:R-:W-:Y:S01]  /*111a0*/  ULDC.64 UR4, c[0x0][0xaa0] ;  /* 0x0002a80000047ab9 */ /* 0x000fe20000000a00 */
[----:B------:R-:W-:Y:S01]  /*111b0*/  IMAD R7, R197, 0x20, R200 ;  /* 0x00000020c5077824 */ /* 0x000fe200078e02c8 */
[----:B------:R-:W-:Y:S01]  /*111c0*/  BSSY B1, `(.L_x_1340) ;  /* 0x000003b000017945 */ /* 0x000fe20003800000 */
[----:B---3--:R-:W-:Y:S02]  /*111d0*/  IMAD R3, R11, UR4, RZ ;  /* 0x000000040b037c24 */ /* 0x008fe4000f8e02ff */
[----:B------:R-:W-:Y:S02]  /*111e0*/  IMAD.IADD R9, R22, 0x1, R7 ;  /* 0x0000000116097824 */ /* 0x000fe400078e0207 */
[C---:B------:R-:W-:Y:S02]  /*111f0*/  IMAD R5, R6.reuse, UR5, R3 ;  /* 0x0000000506057c24 */ /* 0x040fe4000f8e0203 */
[----:B------:R-:W-:Y:S01]  /*11200*/  IMAD.WIDE.U32 R2, R6, UR4, RZ ;  /* 0x0000000406027c25 */ /* 0x000fe2000f8e00ff */
[----:B------:R-:W-:-:S03]  /*11210*/  ULDC.64 UR4, c[0x0][0xae8] ;  /* 0x0002ba0000047ab9 */ /* 0x000fc60000000a00 */
[----:B------:R-:W-:Y:S02]  /*11220*/  IMAD.IADD R3, R3, 0x1, R5 ;  /* 0x0000000103037824 */ /* 0x000fe400078e0205 */
[----:B------:R-:W-:Y:S02]  /*11230*/  IMAD R7, R10, UR4, RZ ;  /* 0x000000040a077c24 */ /* 0x000fe4000f8e02ff */
[----:B--2---:R-:W-:-:S04]  /*11240*/  @P2 IMAD.HI.U32 R4, R9, R14, RZ ;  /* 0x0000000e09042227 */ /* 0x004fc800078e00ff */
[C---:B------:R-:W-:Y:S02]  /*11250*/  IMAD R7, R198.reuse, UR5, R7 ;  /* 0x00000005c6077c24 */ /* 0x040fe4000f8e0207 */
[----:B------:R-:W-:Y:S01]  /*11260*/  IMAD.WIDE.U32 R2, R198, UR4, R2 ;  /* 0x00000004c6027c25 */ /* 0x000fe2000f8e0002 */
[----:B------:R-:W-:-:S03]  /*11270*/  ULDC.64 UR4, c[0x0][0xaf0] ;  /* 0x0002bc0000047ab9 */ /* 0x000fc60000000a00 */
[----:B------:R-:W-:Y:S01]  /*11280*/  IMAD.MOV.U32 R5, RZ, RZ, R9 ;  /* 0x000000ffff057224 */ /* 0x000fe200078e0009 */
[----:B----4-:R-:W-:Y:S01]  /*11290*/  @P2 SHF.R.U32.HI R5, RZ, R25, R4 ;  /* 0x00000019ff052219 */ /* 0x010fe20000011604 */
[----:B------:R-:W-:Y:S02]  /*112a0*/  IMAD R6, R12, UR4, RZ ;  /* 0x000000040c067c24 */ /* 0x000fe4000f8e02ff */
[----:B------:R-:W-:Y:S01]  /*112b0*/  IMAD.IADD R3, R3, 0x1, R7 ;  /* 0x0000000103037824 */ /* 0x000fe200078e0207 */
[----:B------:R-:W-:Y:S01]  /*112c0*/  SHF.R.S32.HI R4, RZ, 0x1f, R5 ;  /* 0x0000001fff047819 */ /* 0x000fe20000011405 */
[C---:B------:R-:W-:Y:S02]  /*112d0*/  IMAD R7, R13.reuse, UR5, R6 ;  /* 0x000000050d077c24 */ /* 0x040fe4000f8e0206 */
[----:B------:R-:W-:Y:S01]  /*112e0*/  IMAD.WIDE.U32 R2, R13, UR4, R2 ;  /* 0x000000040d027c25 */ /* 0x000fe2000f8e0002 */
[----:B------:R-:W-:-:S03]  /*112f0*/  ULDC.64 UR4, c[0x0][0xae0] ;  /* 0x0002b80000047ab9 */ /* 0x000fc60000000a00 */
[----:B------:R-:W-:Y:S02]  /*11300*/  IMAD.MOV R6, RZ, RZ, -R5 ;  /* 0x000000ffff067224 */ /* 0x000fe400078e0a05 */
        /* <DEDUP_REMOVED lines=10> */
[----:B------:R-:W-:Y:S02]  /*113b0*/  IMAD R21, R0, R21, RZ ;  /* 0x0000001500157224 */ /* 0x000fe400078e02ff */
[C---:B------:R-:W-:Y:S02]  /*113c0*/  IMAD R5, R7.reuse, UR5, R4 ;  /* 0x0000000507057c24 */ /* 0x040fe4000f8e0204 */
[----:B------:R-:W-:Y:S01]  /*113d0*/  IMAD.WIDE.U32 R2, R7, UR4, R2 ;  /* 0x0000000407027c25 */ /* 0x000fe2000f8e0002 */
[----:B------:R-:W-:Y:S01]  /*113e0*/  ISETP.GE.AND P2, PT, R22, R21, PT ;  /* 0x000000151600720c */ /* 0x000fe20003f46270 */
[----:B------:R-:W-:-:S02]  /*113f0*/  ULDC.64 UR4, c[0x0][0xa80] ;  /* 0x0002a00000047ab9 */ /* 0x000fc40000000a00 */
[----:B------:R-:W-:Y:S01]  /*11400*/  VIADD R0, R22, 0x20 ;  /* 0x0000002016007836 */ /* 0x000fe20000000000 */
[----:B------:R-:W-:Y:S01]  /*11410*/  LEA R4, P3, R2, UR4, 0x1 ;  /* 0x0000000402047c11 */ /* 0x000fe2000f8608ff */
[----:B------:R-:W-:-:S03]  /*11420*/  IMAD.IADD R3, R3, 0x1, R5 ;  /* 0x0000000103037824 */ /* 0x000fc600078e0205 */
[-C--:B------:R-:W-:Y:S01]  /*11430*/  ISETP.GE.AND P1, PT, R0, R21.reuse, PT ;  /* 0x000000150000720c */ /* 0x080fe20003f26270 */
[----:B------:R-:W-:Y:S01]  /*11440*/  VIADD R0, R22, 0x40 ;  /* 0x0000004016007836 */ /* 0x000fe20000000000 */
[----:B------:R-:W-:Y:S02]  /*11450*/  LEA.HI.X R5, R2, UR5, R3, 0x1, P3 ;  /* 0x0000000502057c11 */ /* 0x000fe400098f0c03 */
[----:B------:R2:W3:Y:S02]  /*11460*/  SHFL.IDX PT, R2, R4, RZ, 0x181f ;  /* 0x00181fff04027589 */ /* 0x0004e400000e0000 */
        /* <DEDUP_REMOVED lines=10> */
[C---:B------:R-:W-:Y:S02]  /*11510*/  @!P2 LEA R2, P6, R196.reuse, R2, 0x1 ;  /* 0x00000002c402a211 */ /* 0x040fe400078c08ff */
[-C--:B------:R-:W-:Y:S01]  /*11520*/  @!P3 LEA.HI.X R9, R195, R0.reuse, R208, 0x1, P5 ;  /* 0x00000000c309b211 */ /* 0x080fe200028f0cd0 */
[----:B------:R3:W-:Y:S01]  /*11530*/  @!P4 ST.E.128 desc[UR36][R6.64], RZ ;  /* 0x000000ff0600c985 */ /* 0x0007e2000c101d24 */
[----:B------:R-:W-:-:S03]  /*11540*/  @!P2 LEA.HI.X R3, R196, R0, R207, 0x1, P6 ;  /* 0x00000000c403a211 */ /* 0x000fc600030f0ccf */
[----:B------:R3:W-:Y:S04]  /*11550*/  @!P3 ST.E.128 desc[UR36][R8.64], RZ ;  /* 0x000000ff0800b985 */ /* 0x0007e8000c101d24 */
[----:B------:R3:W-:Y:S02]  /*11560*/  @!P2 ST.E.128 desc[UR36][R2.64], RZ ;  /* 0x000000ff0200a985 */ /* 0x0007e4000c101d24 */
.L_x_1341:
[----:B------:R-:W-:Y:S05]  /*11570*/  BSYNC B1 ;  /* 0x0000000000017941 */ /* 0x000fea0003800000 */
.L_x_1340:
        /* <DEDUP_REMOVED lines=14> */
[----:B------:R0:W-:Y:S04]  /*11660*/  @!P4 ST.E.128 desc[UR36][R6.64], RZ ;  /* 0x000000ff0600c985 */ /* 0x0001e8000c101d24 */
[----:B------:R0:W-:Y:S04]  /*11670*/  @!P5 ST.E.128 desc[UR36][R8.64], RZ ;  /* 0x000000ff0800d985 */ /* 0x0001e8000c101d24 */
[----:B------:R0:W-:Y:S02]  /*11680*/  @!P6 ST.E.128 desc[UR36][R2.64], RZ ;  /* 0x000000ff0200e985 */ /* 0x0001e4000c101d24 */
.L_x_1343:
[----:B------:R-:W-:Y:S05]  /*11690*/  BSYNC B1 ;  /* 0x0000000000017941 */ /* 0x000fea0003800000 */
.L_x_1342:
        /* <DEDUP_REMOVED lines=10> */
[C---:B------:R-:W-:Y:S02]  /*11740*/  @!P5 LEA R2, P2, R196.reuse, R2, 0x1 ;  /* 0x00000002c402d211 */ /* 0x040fe400078408ff */
[-C--:B------:R-:W-:Y:S02]  /*11750*/  @!P3 LEA.HI.X R7, R193, R0.reuse, R209, 0x1, P0 ;  /* 0x00000000c107b211 */ /* 0x080fe400000f0cd1 */
[-C--:B------:R-:W-:Y:S02]  /*11760*/  @!P4 LEA.HI.X R9, R195, R0.reuse, R208, 0x1, P1 ;  /* 0x00000000c309c211 */ /* 0x080fe400008f0cd0 */
[----:B------:R-:W-:Y:S01]  /*11770*/  @!P5 LEA.HI.X R3, R196, R0, R207, 0x1, P2 ;  /* 0x00000000c403d211 */ /* 0x000fe200010f0ccf */
[----:B------:R0:W-:Y:S04]  /*11780*/  @!P3 ST.E.128 desc[UR36][R6.64], RZ ;  /* 0x000000ff0600b985 */ /* 0x0001e8000c101d24 */
[----:B------:R0:W-:Y:S04]  /*11790*/  @!P4 ST.E.128 desc[UR36][R8.64], RZ ;  /* 0x000000ff0800c985 */ /* 0x0001e8000c101d24 */
[----:B------:R0:W-:Y:S02]  /*117a0*/  @!P5 ST.E.128 desc[UR36][R2.64], RZ ;  /* 0x000000ff0200d985 */ /* 0x0001e4000c101d24 */
.L_x_1345:
[----:B------:R-:W-:Y:S05]  /*117b0*/  BSYNC B1 ;  /* 0x0000000000017941 */ /* 0x000fea0003800000 */
.L_x_1344:
        /* <DEDUP_REMOVED lines=9> */
[-C--:B0-234-:R-:W-:Y:S02]  /*11850*/  @!P3 LEA R4, P0, R193, R2.reuse, 0x1 ;  /* 0x00000002c104b211 */ /* 0x09dfe400078008ff */
        /* <DEDUP_REMOVED lines=8> */
.L_x_1336:
[----:B------:R-:W-:Y:S05]  /*118e0*/  BSYNC B0 ;  /* 0x0000000000007941 */ /* 0x000fea0003800000 */
.L_x_1327:
[----:B------:R-:W-:Y:S02]  /*118f0*/  ULDC UR4, c[0x0][0xc3c] ;  /* 0x00030f0000047ab9 */ /* 0x000fe40000000800 */
[----:B-1----:R-:W-:-:S13]  /*11900*/  ISETP.GE.AND P0, PT, R43, UR4, PT ;  /* 0x000000042b007c0c */ /* 0x002fda000bf06270 */
[----:B------:R-:W-:Y:S05]  /*11910*/  @!P0 BRA `(.L_x_1346) ;  /* 0xfffffef000f48947 */ /* 0x000fea000383ffff */
[----:B------:R-:W-:Y:S05]  /*11920*/  EXIT ;  /* 0x000000000000794d */ /* 0x000fea0003800000 */
.L_x_1237:
[----:B------:R-:W-:-:S08]  /*11930*/  NOP ;  /* 0x0000000000007918 */ /* 0x000fd00000000000 */
[----:B------:R-:W0:-:S00]  /*11940*/  USETMAXREG.DEALLOC.CTAPOOL 0x28 ;  /* 0x00000028000079c8 */ /* 0x000e0000080e0500 */
[----:B0-----:R-:W-:Y:S01]  /*11950*/  LOP3.LUT R2, R2, 0x3, RZ, 0xc0, !PT ;  /* 0x0000000302027812 */ /* 0x001fe200078ec0ff */
[----:B------:R-:W-:Y:S01]  /*11960*/  IMAD.MOV.U32 R4, RZ, RZ, RZ ;  /* 0x000000ffff047224 */ /* 0x000fe200078e00ff */
[----:B------:R-:W-:-:S04]  /*11970*/  LOP3.LUT R16, R16, 0xfffffeff, RZ, 0xc0, !PT ;  /* 0xfffffeff10107812 */ /* 0x000fc800078ec0ff */
[----:B------:R-:W0:Y:S02]  /*11980*/  SHFL.IDX PT, R2, R2, RZ, 0x1f ;  /* 0x00001fff02027589 */ /* 0x000e2400000e0000 */
[----:B0-----:R-:W-:-:S13]  /*11990*/  ISETP.NE.AND P0, PT, R2, RZ, PT ;  /* 0x000000ff0200720c */ /* 0x001fda0003f05270 */
[----:B------:R-:W-:Y:S01]  /*119a0*/  @P0 LOP3.LUT R16, R16, 0x100, RZ, 0xfc, !PT ;  /* 0x0000010010100812 */ /* 0x000fe200078efcff */
[----:B------:R-:W-:Y:S06]  /*119b0*/  @!P0 BRA `(.L_x_1347) ;  /* 0x00000000001c8947 */ /* 0x000fec0003800000 */
[----:B------:R-:W0:Y:S08]  /*119c0*/  S2UR UR5, SR_CgaCtaId ;  /* 0x00000000000579c3 */ /* 0x000e300000008800 */
[----:B------:R-:W-:Y:S06]  /*119d0*/  BAR.SYNC.DEFER_BLOCKING 0x5, 0x180 ;  /* 0x0146000000007b1d */ /* 0x000fec0000010000 */
[----:B------:R-:W-:-:S02]  /*119e0*/  UMOV UR4, 0x400 ;  /* 0x0000040000047882 */ /* 0x000fc40000000000 */
[----:B0-----:R-:W-:-:S09]  /*119f0*/  ULEA UR4, UR5, UR4, 0x18 ;  /* 0x0000000405047291 */ /* 0x001fd2000f8ec03f */
[----:B------:R-:W0:Y:S01]  /*11a00*/  LDS.128 R24, [UR4+0x308d0] ;  /* 0x0308d004ff187984 */ /* 0x000e220008000c00 */
[----:B------:R-:W-:Y:S06]  /*11a10*/  BAR.ARV 0x4, 0x180 ;  /* 0x0106000000007b1d */ /* 0x000fec0000002000 */
[----:B------:R-:W-:Y:S05]  /*11a20*/  BRA `(.L_x_1348) ;  /* 0x0000000800887947 */ /* 0x000fea0003800000 */
.L_x_1347:
[----:B------:R-:W-:Y:S01]  /*11a30*/  LOP3.LUT R5, R0, 0x1f, RZ, 0xc0, !PT ;  /* 0x0000001f00057812 */ /* 0x000fe200078ec0ff */
[----:B------:R-:W-:Y:S01]  /*11a40*/  ULDC UR4, c[0x0][0xc3c] ;  /* 0x00030f0000047ab9 */ /* 0x000fe20000000800 */
[----:B------:R-:W0:Y:S01]  /*11a50*/  S2UR UR6, SR_CTAID.X ;  /* 0x00000000000679c3 */ /* 0x000e220000002500 */
[----:B------:R-:W-:Y:S01]  /*11a60*/  ULDC UR5, c[0x0][0xc38] ;  /* 0x00030e0000057ab9 */ /* 0x000fe20000000800 */
[----:B------:R-:W-:-:S04]  /*11a70*/  ISETP.NE.AND P0, PT, R5, 0x1f, PT ;  /* 0x0000001f0500780c */ /* 0x000fc80003f05270 */
[----:B------:R-:W-:-:S13]  /*11a80*/  ISETP.GE.OR P1, PT, R5, UR4, !P0 ;  /* 0x0000000405007c0c */ /* 0x000fda000c726670 */
[----:B------:R-:W1:Y:S02]  /*11a90*/  @!P1 LDC.64 R2, c[0x0][0xc80] ;  /* 0x00032000ff029b82 */ /* 0x000e640000000a00 */
[----:B-1----:R-:W-:-:S05]  /*11aa0*/  @!P1 IMAD.WIDE.U32 R2, R5, 0x4, R2 ;  /* 0x0000000405029825 */ /* 0x002fca00078e0002 */
        /* <DEDUP_REMOVED lines=8> */
[----:B--2---:R-:W1:Y:S02]  /*11b30*/  SHFL.UP PT, R6, R4, 0x1, RZ ;  /* 0x0420000004067989 */ /* 0x004e6400000e00ff */
[----:B-1----:R-:W-:-:S05]  /*11b40*/  SEL R7, R6, RZ, P1 ;  /* 0x000000ff06077207 */ /* 0x002fca0000800000 */
[----:B------:R-:W-:-:S05]  /*11b50*/  IMAD.IADD R7, R4, 0x1, R7 ;  /* 0x0000000104077824 */ /* 0x000fca00078e0207 */
[----:B------:R-:W1:Y:S02]  /*11b60*/  SHFL.UP PT, R6, R7, 0x2, RZ ;  /* 0x0440000007067989 */ /* 0x000e6400000e00ff */
        /* <DEDUP_REMOVED lines=11> */
[----:B------:R-:W1:Y:S02]  /*11c20*/  SHFL.IDX PT, R6, R8, 0x1f, 0x1f ;  /* 0x03e01f0008067f89 */ /* 0x000e6400000e0000 */
[----:B-1----:R-:W-:-:S04]  /*11c30*/  IMAD R6, R6, UR5, RZ ;  /* 0x0000000506067c24 */ /* 0x002fc8000f8e02ff */
[----:B------:R-:W-:Y:S01]  /*11c40*/  IMAD.MOV.U32 R3, RZ, RZ, R6 ;  /* 0x000000ffff037224 */ /* 0x000fe200078e0006 */
[----:B0-----:R-:W-:-:S13]  /*11c50*/  ISETP.GT.AND P6, PT, R6, UR6, PT ;  /* 0x0000000606007c0c */ /* 0x001fda000bfc4270 */
[----:B------:R-:W-:Y:S05]  /*11c60*/  @P6 BRA `(.L_x_1349) ;  /* 0x0000000000906947 */ /* 0x000fea0003800000 */
[----:B------:R-:W-:Y:S01]  /*11c70*/  IMAD.MOV.U32 R6, RZ, RZ, R3 ;  /* 0x000000ffff067224 */ /* 0x000fe200078e0003 */
[----:B------:R-:W-:Y:S01]  /*11c80*/  UMOV UR4, URZ ;  /* 0x0000003f00047c82 */ /* 0x000fe20008000000 */
[----:B------:R-:W-:-:S05]  /*11c90*/  ULDC UR5, c[0x0][0xc38] ;  /* 0x00030e0000057ab9 */ /* 0x000fca0000000800 */
.L_x_1353:
        /* <DEDUP_REMOVED lines=12> */
.L_x_1352:
[----:B------:R-:W-:Y:S05]  /*11d60*/  BSYNC B0 ;  /* 0x0000000000007941 */ /* 0x000fea0003800000 */
.L_x_1351:
[----:B0----5:R-:W0:Y:S02]  /*11d70*/  SHFL.UP PT, R2, R4, 0x1, RZ ;  /* 0x0420000004027989 */ /* 0x021e2400000e00ff */
        /* <DEDUP_REMOVED lines=19> */
.L_x_1349:
[----:B------:R-:W-:-:S04]  /*11eb0*/  IMAD.IADD R13, R6, 0x1, -R3 ;  /* 0x00000001060d7824 */ /* 0x000fc800078e0a03 */
[----:B------:R-:W-:-:S05]  /*11ec0*/  IMAD R2, R8, UR5, R13 ;  /* 0x0000000508027c24 */ /* 0x000fca000f8e020d */
[----:B------:R-:W-:Y:S02]  /*11ed0*/  ISETP.GT.AND P0, PT, R2, UR6, PT ;  /* 0x0000000602007c0c */ /* 0x000fe4000bf04270 */
[----:B------:R-:W0:Y:S11]  /*11ee0*/  LDC.64 R2, c[0x0][0xc90] ;  /* 0x00032400ff027b82 */ /* 0x000e360000000a00 */
[----:B------:R-:W-:-:S04]  /*11ef0*/  VOTE.ANY R9, PT, !P0 ;  /* 0x0000000000097806 */ /* 0x000fc800040e0100 */
[----:B------:R-:W1:Y:S02]  /*11f00*/  POPC R15, R9 ;  /* 0x00000009000f7309 */ /* 0x000e640000000000 */
[----:B-1----:R-:W-:-:S04]  /*11f10*/  VIADD R27, R15, UR4 ;  /* 0x000000040f1b7c36 */ /* 0x002fc80008000000 */
[----:B0-----:R-:W-:-:S05]  /*11f20*/  IMAD.WIDE R2, R27, 0x4, R2 ;  /* 0x000000041b027825 */ /* 0x001fca00078e0202 */
[----:B------:R-:W2:Y:S01]  /*11f30*/  LDG.E R7, desc[UR36][R2.64] ;  /* 0x0000002402077981 */ /* 0x000ea2000c1e1900 */
[----:B------:R-:W-:-:S03]  /*11f40*/  ISETP.NE.AND P0, PT, R9, RZ, PT ;  /* 0x000000ff0900720c */ /* 0x000fc60003f05270 */
[----:B------:R-:W2:Y:S02]  /*11f50*/  SHFL.IDX PT, R4, R4, R15, 0x1f ;  /* 0x00001f0f04047589 */ /* 0x000ea400000e0000 */
[----:B--2---:R-:W-:-:S05]  /*11f60*/  IMAD R6, R4, R7, RZ ;  /* 0x0000000704067224 */ /* 0x004fca00078e02ff */
[----:B------:R-:W-:-:S04]  /*11f70*/  IABS R12, R6 ;  /* 0x00000006000c7213 */ /* 0x000fc80000000000 */
[----:B------:R-:W0:Y:S08]  /*11f80*/  I2F.RP R10, R12 ;  /* 0x0000000c000a7306 */ /* 0x000e300000209400 */
[----:B0-----:R-:W0:Y:S02]  /*11f90*/  MUFU.RCP R10, R10 ;  /* 0x0000000a000a7308 */ /* 0x001e240000001000 */
[----:B0-----:R-:W-:-:S06]  /*11fa0*/  VIADD R11, R10, 0xffffffe ;  /* 0x0ffffffe0a0b7836 */ /* 0x001fcc0000000000 */
[----:B------:R0:W1:Y:S01]  /*11fb0*/  F2I.FTZ.U32.TRUNC.NTZ R3, R11 ;  /* 0x0000000b00037305 */ /* 0x000062000021f000 */
[----:B------:R-:W-:Y:S05]  /*11fc0*/  @!P0 BRA `(.L_x_1354) ;  /* 0x0000000000088947 */ /* 0x000fea0003800000 */
[----:B------:R-:W-:-:S05]  /*11fd0*/  VIADD R9, R15, 0xffffffff ;  /* 0xffffffff0f097836 */ /* 0x000fca0000000000 */
[----:B------:R2:W3:Y:S02]  /*11fe0*/  SHFL.IDX PT, R24, R8, R9, 0x1f ;  /* 0x00001f0908187589 */ /* 0x0004e400000e0000 */
.L_x_1354:
[----:B---3--:R-:W-:Y:S01]  /*11ff0*/  IMAD R24, R24, UR5, R13 ;  /* 0x0000000518187c24 */ /* 0x008fe2000f8e020d */
[----:B------:R-:W-:Y:S01]  /*12000*/  IABS R2, R6 ;  /* 0x0000000600027213 */ /* 0x000fe20000000000 */
[----:B01----:R-:W-:-:S03]  /*12010*/  IMAD.MOV R11, RZ, RZ, -R3 ;  /* 0x000000ffff0b7224 */ /* 0x003fc600078e0a03 */
[----:B--2---:R-:W-:Y:S01]  /*12020*/  IADD3 R9, -R24, UR6, RZ ;  /* 0x0000000618097c10 */ /* 0x004fe2000fffe1ff */
[----:B------:R-:W-:Y:S02]  /*12030*/  IMAD.MOV R10, RZ, RZ, -R2 ;  /* 0x000000ffff0a7224 */ /* 0x000fe400078e0a02 */
[----:B------:R-:W-:Y:S01]  /*12040*/  IMAD R11, R11, R12, RZ ;  /* 0x0000000c0b0b7224 */ /* 0x000fe200078e02ff */
[----:B------:R-:W-:Y:S01]  /*12050*/  IABS R8, R9 ;  /* 0x0000000900087213 */ /* 0x000fe20000000000 */
[----:B------:R-:W-:-:S04]  /*12060*/  IMAD.MOV.U32 R2, RZ, RZ, RZ ;  /* 0x000000ffff027224 */ /* 0x000fc800078e00ff */
        /* <DEDUP_REMOVED lines=15> */
[----:B------:R-:W-:Y:S02]  /*12160*/  IMAD R13, R7, R2, RZ ;  /* 0x00000002070d7224 */ /* 0x000fe400078e02ff */
[----:B------:R-:W-:Y:S02]  /*12170*/  IMAD.MOV R2, RZ, RZ, -R2 ;  /* 0x000000ffff027224 */ /* 0x000fe400078e0a02 */
[----:B------:R-:W-:Y:S02]  /*12180*/  IMAD.MOV R8, RZ, RZ, -R13 ;  /* 0x000000ffff087224 */ /* 0x000fe400078e0a0d */
[----:B------:R-:W-:Y:S02]  /*12190*/  IMAD R6, R6, R2, R9 ;  /* 0x0000000206067224 */ /* 0x000fe400078e0209 */
[----:B------:R-:W-:Y:S01]  /*121a0*/  IMAD.MOV.U32 R2, RZ, RZ, RZ ;  /* 0x000000ffff027224 */ /* 0x000fe200078e00ff */
[----:B------:R-:W-:Y:S02]  /*121b0*/  VIADDMNMX R15, R8, UR5, R7, PT ;  /* 0x00000005080f7c46 */ /* 0x000fe4000b800107 */
[----:B------:R-:W-:-:S02]  /*121c0*/  IABS R11, R6 ;  /* 0x00000006000b7213 */ /* 0x000fc40000000000 */
[----:B------:R-:W-:Y:S01]  /*121d0*/  IABS R8, R15 ;  /* 0x0000000f00087213 */ /* 0x000fe20000000000 */
[----:B------:R-:W-:-:S03]  /*121e0*/  IMAD.MOV R26, RZ, RZ, -R15 ;  /* 0x000000ffff1a7224 */ /* 0x000fc600078e0a0f */
[----:B------:R-:W0:Y:S08]  /*121f0*/  I2F.RP R7, R8 ;  /* 0x0000000800077306 */ /* 0x000e300000209400 */
[----:B0-----:R-:W0:Y:S02]  /*12200*/  MUFU.RCP R7, R7 ;  /* 0x0000000700077308 */ /* 0x001e240000001000 */
[----:B0-----:R-:W-:-:S06]  /*12210*/  VIADD R3, R7, 0xffffffe ;  /* 0x0ffffffe07037836 */ /* 0x001fcc0000000000 */
[----:B------:R-:W0:Y:S02]  /*12220*/  F2I.FTZ.U32.TRUNC.NTZ R3, R3 ;  /* 0x0000000300037305 */ /* 0x000e24000021f000 */
[----:B0-----:R-:W-:-:S04]  /*12230*/  IMAD.MOV R10, RZ, RZ, -R3 ;  /* 0x000000ffff0a7224 */ /* 0x001fc800078e0a03 */
[----:B------:R-:W-:Y:S01]  /*12240*/  IMAD.MOV.U32 R9, RZ, RZ, R10 ;  /* 0x000000ffff097224 */ /* 0x000fe200078e000a */
[----:B------:R-:W-:-:S03]  /*12250*/  IABS R10, R15 ;  /* 0x0000000f000a7213 */ /* 0x000fc60000000000 */
[----:B------:R-:W-:-:S04]  /*12260*/  IMAD R9, R9, R8, RZ ;  /* 0x0000000809097224 */ /* 0x000fc800078e02ff */
[----:B------:R-:W-:-:S04]  /*12270*/  IMAD.HI.U32 R2, R3, R9, R2 ;  /* 0x0000000903027227 */ /* 0x000fc800078e0002 */
[----:B------:R-:W-:Y:S02]  /*12280*/  IMAD.MOV R3, RZ, RZ, -R10 ;  /* 0x000000ffff037224 */ /* 0x000fe400078e0a0a */
        /* <DEDUP_REMOVED lines=8> */
[----:B------:R-:W-:Y:S01]  /*12310*/  ISETP.GE.AND P2, PT, R3, RZ, PT ;  /* 0x000000ff0300720c */ /* 0x000fe20003f46270 */
[----:B------:R-:W-:-:S06]  /*12320*/  IMAD.IADD R3, R6, 0x1, R13 ;  /* 0x0000000106037824 */ /* 0x000fcc00078e020d */
[----:B------:R-:W-:-:S06]  /*12330*/  @P0 VIADD R2, R2, 0x1 ;  /* 0x0000000102020836 */ /* 0x000fcc0000000000 */
[----:B------:R-:W-:Y:S01]  /*12340*/  @!P2 IMAD.MOV R2, RZ, RZ, -R2 ;  /* 0x000000ffff02a224 */ /* 0x000fe200078e0a02 */
[----:B------:R-:W-:-:S04]  /*12350*/  @!P1 LOP3.LUT R2, RZ, R15, RZ, 0x33, !PT ;  /* 0x0000000fff029212 */ /* 0x000fc800078e33ff */
[----:B------:R-:W-:Y:S01]  /*12360*/  LOP3.LUT R25, RZ, R2, RZ, 0x33, !PT ;  /* 0x00000002ff197212 */ /* 0x000fe200078e33ff */
[----:B------:R-:W-:-:S04]  /*12370*/  IMAD R26, R2, R26, R3 ;  /* 0x0000001a021a7224 */ /* 0x000fc800078e0203 */
[----:B------:R-:W-:Y:S01]  /*12380*/  IMAD.IADD R25, R4, 0x1, R25 ;  /* 0x0000000104197824 */ /* 0x000fe200078e0219 */
[----:B------:R-:W-:Y:S06]  /*12390*/  BRA `(.L_x_1355) ;  /* 0x0000000000147947 */ /* 0x000fec0003800000 */
.L_x_1350:
[----:B------:R-:W-:Y:S01]  /*123a0*/  ULDC UR4, c[0x0][0xc3c] ;  /* 0x00030f0000047ab9 */ /* 0x000fe20000000800 */
[----:B------:R-:W-:Y:S02]  /*123b0*/  IMAD.MOV.U32 R25, RZ, RZ, RZ ;  /* 0x000000ffff197224 */ /* 0x000fe400078e00ff */
[----:B------:R-:W-:Y:S02]  /*123c0*/  IMAD.U32 R24, RZ, RZ, UR6 ;  /* 0x00000006ff187e24 */ /* 0x000fe4000f8e00ff */
[----:B------:R-:W-:Y:S02]  /*123d0*/  IMAD.MOV.U32 R26, RZ, RZ, RZ ;  /* 0x000000ffff1a7224 */ /* 0x000fe400078e00ff */
[----:B------:R-:W-:-:S07]  /*123e0*/  IMAD.U32 R27, RZ, RZ, UR4 ;  /* 0x00000004ff1b7e24 */ /* 0x000fce000f8e00ff */
.L_x_1355:
[----:B------:R-:W-:-:S13]  /*123f0*/  ISETP.NE.AND P0, PT, R5, RZ, PT ;  /* 0x000000ff0500720c */ /* 0x000fda0003f05270 */
[----:B------:R-:W0:Y:S01]  /*12400*/  @!P0 S2R R3, SR_CgaCtaId ;  /* 0x0000000000038919 */ /* 0x000e220000008800 */
[----:B------:R-:W-:-:S04]  /*12410*/  @!P0 MOV R2, 0x400 ;  /* 0x0000040000028802 */ /* 0x000fc80000000f00 */
[----:B0-----:R-:W-:-:S05]  /*12420*/  @!P0 LEA R2, R3, R2, 0x18 ;  /* 0x0000000203028211 */ /* 0x001fca00078ec0ff */
[----:B------:R1:W-:Y:S01]  /*12430*/  @!P0 STS.128 [R2+0x308d0], R24 ;  /* 0x0308d01802008388 */ /* 0x0003e20000000c00 */
[----:B------:R-:W-:Y:S06]  /*12440*/  BAR.ARV 0x5, 0x180 ;  /* 0x0146000000007b1d */ /* 0x000fec0000002000 */
.L_x_1348:
[----:B------:R2:W-:Y:S01]  /*12450*/  STL [R1+0x24], RZ ;  /* 0x000024ff01007387 */ /* 0x0005e20000100800 */
[----:B------:R-:W-:Y:S01]  /*12460*/  ULDC UR4, c[0x0][0xc3c] ;  /* 0x00030f0000047ab9 */ /* 0x000fe20000000800 */
[----:B------:R-:W-:Y:S01]  /*12470*/  IMAD.MOV.U32 R28, RZ, RZ, 0x1 ;  /* 0x00000001ff1c7424 */ /* 0x000fe200078e00ff */
[----:B0-----:R-:W-:Y:S01]  /*12480*/  ISETP.GE.AND P0, PT, R27, UR4, PT ;  /* 0x000000041b007c0c */ /* 0x001fe2000bf06270 */
[----:B------:R-:W-:-:S12]  /*12490*/  IMAD.MOV.U32 R23, RZ, RZ, RZ ;  /* 0x000000ffff177224 */ /* 0x000fd800078e00ff */
[----:B--2---:R-:W-:Y:S05]  /*124a0*/  @P0 BRA `(.L_x_1356) ;  /* 0x0000004c004c0947 */ /* 0x004fea0003800000 */
[----:B------:R-:W2:Y:S01]  /*124b0*/  LDL R4, [R1+0x10] ;  /* 0x0000100001047983 */ /* 0x000ea20000100800 */
[----:B------:R-:W0:Y:S01]  /*124c0*/  S2UR UR5, SR_CgaCtaId ;  /* 0x00000000000579c3 */ /* 0x000e220000008800 */
[C---:B------:R-:W-:Y:S01]  /*124d0*/  IMAD.SHL.U32 R32, R0.reuse, 0x8, RZ ;  /* 0x0000000800207824 */ /* 0x040fe200078e00ff */
[----:B------:R-:W-:Y:S01]  /*124e0*/  UMOV UR4, 0x400 ;  /* 0x0000040000047882 */ /* 0x000fe20000000000 */
[----:B-1----:R-:W-:Y:S01]  /*124f0*/  LOP3.LUT R2, R0, 0x7f, RZ, 0xc0, !PT ;  /* 0x0000007f00027812 */ /* 0x002fe200078ec0ff */
[----:B------:R-:W-:Y:S01]  /*12500*/  BSSY B8, `(.L_x_1356) ;  /* 0x00004cd000087945 */ /* 0x000fe20003800000 */
[----:B------:R-:W-:Y:S01]  /*12510*/  IMAD.MOV.U32 R28, RZ, RZ, 0x1 ;  /* 0x00000001ff1c7424 */ /* 0x000fe200078e00ff */
[----:B------:R-:W-:Y:S01]  /*12520*/  LOP3.LUT R3, R32, 0x1f8, RZ, 0xc0, !PT ;  /* 0x000001f820037812 */ /* 0x000fe200078ec0ff */
[----:B------:R-:W-:Y:S01]  /*12530*/  IMAD.MOV.U32 R23, RZ, RZ, RZ ;  /* 0x000000ffff177224 */ /* 0x000fe200078e00ff */
[----:B------:R-:W-:Y:S01]  /*12540*/  SHF.R.U32.HI R2, RZ, 0x3, R2 ;  /* 0x00000003ff027819 */ /* 0x000fe20000011602 */
[----:B------:R-:W-:Y:S01]  /*12550*/  ULDC UR38, c[0x0][0xc] ;  /* 0x0000030000267ab9 */ /* 0x000fe20000000800 */
[----:B------:R-:W-:Y:S01]  /*12560*/  LOP3.LUT R3, R3, 0x38, R0, 0x78, !PT ;  /* 0x0000003803037812 */ /* 0x000fe200078e7800 */
[----:B------:R-:W-:-:S03]  /*12570*/  IMAD.SHL.U32 R0, R0, 0x10, RZ ;  /* 0x0000001000007824 */ /* 0x000fc600078e00ff */
[----:B------:R-:W-:Y:S02]  /*12580*/  LOP3.LUT R36, R3, 0x200, R32, 0xf8, !PT ;  /* 0x0000020003247812 */ /* 0x000fe400078ef820 */
[----:B------:R-:W-:Y:S02]  /*12590*/  LOP3.LUT R32, R32, 0x38, RZ, 0xc0, !PT ;  /* 0x0000003820207812 */ /* 0x000fe400078ec0ff */
[----:B------:R-:W-:Y:S02]  /*125a0*/  LOP3.LUT R0, R2, 0x70, R0, 0xf8, !PT ;  /* 0x0000007002007812 */ /* 0x000fe400078ef800 */
[C---:B------:R-:W-:Y:S02]  /*125b0*/  LOP3.LUT R34, R32.reuse, 0x40, RZ, 0xfc, !PT ;  /* 0x0000004020227812 */ /* 0x040fe400078efcff */
[----:B------:R-:W-:Y:S01]  /*125c0*/  LOP3.LUT R33, R32, 0x80, RZ, 0xfc, !PT ;  /* 0x0000008020217812 */ /* 0x000fe200078efcff */
[----:B0-----:R-:W-:-:S06]  /*125d0*/  ULEA UR4, UR5, UR4, 0x18 ;  /* 0x0000000405047291 */ /* 0x001fcc000f8ec03f */
[----:B------:R-:W-:-:S04]  /*125e0*/  IMAD.U32 R17, RZ, RZ, UR4 ;  /* 0x00000004ff117e24 */ /* 0x000fc8000f8e00ff */
[----:B------:R-:W-:Y:S01]  /*125f0*/  IMAD R37, R36, 0x2, R17 ;  /* 0x0000000224257824 */ /* 0x000fe200078e0211 */
[----:B--2---:R-:W-:-:S05]  /*12600*/  LOP3.LUT R4, R4, 0x2, RZ, 0xfc, !PT ;  /* 0x0000000204047812 */ /* 0x004fca00078efcff */
[----:B------:R0:W-:Y:S04]  /*12610*/  STL [R1+0x28], R4 ;  /* 0x0000280401007387 */ /* 0x0001e80000100800 */
[----:B------:R0:W-:Y:S02]  /*12620*/  STL [R1+0x24], RZ ;  /* 0x000024ff01007387 */ /* 0x0001e40000100800 */
.L_x_1427:
[----:B------:R-:W-:Y:S05]  /*12630*/  YIELD ;  /* 0x0000000000007946 */ /* 0x000fea0003800000 */
[----:B------:R-:W-:Y:S01]  /*12640*/  ULDC.64 UR4, c[0x0][0xa28] ;  /* 0x00028a0000047ab9 */ /* 0x000fe20000000a00 */
[----:B------:R-:W-:Y:S01]  /*12650*/  IMAD.MOV.U32 R19, RZ, RZ, RZ ;  /* 0x000000ffff137224 */ /* 0x000fe200078e00ff */
[----:B------:R-:W-:-:S04]  /*12660*/  ISETP.NE.U32.AND P0, PT, RZ, UR4, PT ;  /* 0x00000004ff007c0c */ /* 0x000fc8000bf05070 */
[----:B------:R-:W-:Y:S01]  /*12670*/  ISETP.NE.AND.EX P0, PT, RZ, UR5, PT, P0 ;  /* 0x00000005ff007c0c */ /* 0x000fe2000bf05300 */
[----:B------:R-:W-:-:S12]  /*12680*/  ULDC.64 UR4, c[0x0][0xa18] ;  /* 0x0002860000047ab9 */ /* 0x000fd80000000a00 */
[----:B-1----:R-:W1:Y:S02]  /*12690*/  @P0 LDC.64 R2, c[0x0][0xa28] ;  /* 0x00028a00ff020b82 */ /* 0x002e640000000a00 */
[----:B-1----:R-:W-:-:S05]  /*126a0*/  @P0 IMAD.WIDE R2, R27, 0x4, R2 ;  /* 0x000000041b020825 */ /* 0x002fca00078e0202 */
[----:B--2---:R1:W2:Y:S01]  /*126b0*/  @P0 LDG.E R19, desc[UR36][R2.64] ;  /* 0x0000002402130981 */ /* 0x0042a2000c1e1900 */
[----:B------:R-:W-:Y:S01]  /*126c0*/  ISETP.NE.U32.AND P0, PT, RZ, UR4, PT ;  /* 0x00000004ff007c0c */ /* 0x000fe2000bf05070 */
[----:B------:R-:W-:Y:S01]  /*126d0*/  IMAD.MOV.U32 R35, RZ, RZ, RZ ;  /* 0x000000ffff237224 */ /* 0x000fe200078e00ff */
[----:B------:R-:W-:Y:S02]  /*126e0*/  LOP3.LUT R16, R16, 0xffffff7f, RZ, 0xc0, !PT ;  /* 0xffffff7f10107812 */ /* 0x000fe400078ec0ff */
[----:B------:R-:W-:Y:S01]  /*126f0*/  ISETP.NE.AND.EX P1, PT, RZ, UR5, PT, P0 ;  /* 0x00000005ff007c0c */ /* 0x000fe2000bf25300 */
[----:B------:R-:W-:Y:S02]  /*12700*/  ULDC.64 UR4, c[0x0][0xa00] ;  /* 0x0002800000047ab9 */ /* 0x000fe40000000a00 */
[----:B------:R-:W-:Y:S01]  /*12710*/  ISETP.NE.U32.AND P0, PT, RZ, UR4, PT ;  /* 0x00000004ff007c0c */ /* 0x000fe2000bf05070 */
[----:B-1----:R-:W1:Y:S03]  /*12720*/  LDC.64 R2, c[0x0][0xa00] ;  /* 0x00028000ff027b82 */ /* 0x002e660000000a00 */
[----:B------:R-:W-:Y:S01]  /*12730*/  ISETP.NE.AND.EX P2, PT, RZ, UR5, PT, P0 ;  /* 0x00000005ff007c0c */ /* 0x000fe2000bf45300 */
[----:B------:R-:W-:-:S05]  /*12740*/  ULDC.64 UR4, c[0x0][0x418] ;  /* 0x0001060000047ab9 */ /* 0x000fca0000000a00 */
[----:B0-----:R-:W0:Y:S07]  /*12750*/  @P1 LDC.64 R4, c[0x0][0xa18] ;  /* 0x00028600ff041b82 */ /* 0x001e2e0000000a00 */
[----:B------:R-:W-:Y:S01]  /*12760*/  @P2 LOP3.LUT R16, R16, 0x80, RZ, 0xfc, !PT ;  /* 0x0000008010102812 */ /* 0x000fe200078efcff */
[----:B-1----:R-:W-:-:S05]  /*12770*/  IMAD.WIDE R2, R27, 0x4, R2 ;  /* 0x000000041b027825 */ /* 0x002fca00078e0202 */
[----:B------:R1:W5:Y:S01]  /*12780*/  @P2 LDG.E R35, desc[UR36][R2.64] ;  /* 0x0000002402232981 */ /* 0x000362000c1e1900 */
[----:B0-----:R-:W-:-:S05]  /*12790*/  @P1 IMAD.WIDE R4, R27, 0x4, R4 ;  /* 0x000000041b041825 */ /* 0x001fca00078e0204 */
[----:B------:R1:W5:Y:S01]  /*127a0*/  @P1 LDG.E R29, desc[UR36][R4.64] ;  /* 0x00000024041d1981 */ /* 0x000362000c1e1900 */
[----:B------:R-:W-:-:S03]  /*127b0*/  UISETP.NE.U32.AND UP0, UPT, UR4, URZ, UPT ;  /* 0x0000003f0400728c */ /* 0x000fc6000bf05070 */
[----:B------:R-:W-:Y:S01]  /*127c0*/  ULDC UR4, c[0x0][0x424] ;  /* 0x0001090000047ab9 */ /* 0x000fe20000000800 */
[----:B------:R-:W-:-:S03]  /*127d0*/  UISETP.NE.AND.EX UP0, UPT, UR5, URZ, UPT, UP0 ;  /* 0x0000003f0500728c */ /* 0x000fc6000bf05300 */
[----:B------:R-:W-:Y:S01]  /*127e0*/  ULDC UR5, c[0x0][0x2f0] ;  /* 0x0000bc0000057ab9 */ /* 0x000fe20000000800 */
[----:B------:R-:W-:-:S04]  /*127f0*/  USEL UR4, UR4, 0x1, UP0 ;  /* 0x0000000104047887 */ /* 0x000fc80008000000 */
[----:B------:R-:W-:-:S06]  /*12800*/  UIMAD UR4, UR4, UR5, URZ ;  /* 0x00000005040472a4 */ /* 0x000fcc000f8e023f */
[----:B------:R-:W-:Y:S01]  /*12810*/  IMAD.U32 R0, RZ, RZ, UR4 ;  /* 0x00000004ff007e24 */ /* 0x000fe2000f8e00ff */
[----:B--2---:R1:W-:Y:S01]  /*12820*/  STL [R1+0x4], R19 ;  /* 0x0000041301007387 */ /* 0x0043e20000100800 */
[----:B---3--:R-:W-:Y:S05]  /*12830*/  @P1 BRA `(.L_x_1357) ;  /* 0x0000000000181947 */ /* 0x008fea0003800000 */
[----:B------:R-:W-:Y:S02]  /*12840*/  ULDC UR4, c[0x0][0x288] ;  /* 0x0000a20000047ab9 */ /* 0x000fe40000000800 */
[----:B-----5:R-:W-:Y:S01]  /*12850*/  IMAD.U32 R29, RZ, RZ, UR4 ;  /* 0x00000004ff1d7e24 */ /* 0x020fe2000f8e00ff */
[----:B------:R-:W-:Y:S06]  /*12860*/  @!P2 BRA `(.L_x_1357) ;  /* 0x00000000000ca947 */ /* 0x000fec0003800000 */
[----:B-1----:R-:W2:Y:S04]  /*12870*/  LDG.E R4, desc[UR36][R2.64] ;  /* 0x0000002402047981 */ /* 0x002ea8000c1e1900 */
[----:B------:R-:W2:Y:S02]  /*12880*/  LDG.E R29, desc[UR36][R2.64+0x4] ;  /* 0x00000424021d7981 */ /* 0x000ea4000c1e1900 */
[----:B--2---:R-:W-:-:S07]  /*12890*/  IMAD.IADD R29, R29, 0x1, -R4 ;  /* 0x000000011d1d7824 */ /* 0x004fce00078e0a04 */
.L_x_1357:
[----:B------:R-:W-:Y:S02]  /*128a0*/  ULDC.64 UR4, c[0x0][0xa20] ;  /* 0x0002880000047ab9 */ /* 0x000fe40000000a00 */
[----:B------:R-:W-:-:S04]  /*128b0*/  ISETP.NE.U32.AND P0, PT, RZ, UR4, PT ;  /* 0x00000004ff007c0c */ /* 0x000fc8000bf05070 */
[----:B------:R-:W-:-:S13]  /*128c0*/  ISETP.NE.AND.EX P0, PT, RZ, UR5, PT, P0 ;  /* 0x00000005ff007c0c */ /* 0x000fda000bf05300 */
[----:B------:R-:W-:Y:S05]  /*128d0*/  @!P0 BRA `(.L_x_1358) ;  /* 0x0000000000108947 */ /* 0x000fea0003800000 */
[----:B-1----:R-:W0:Y:S02]  /*128e0*/  LDC.64 R2, c[0x0][0xa20] ;  /* 0x00028800ff027b82 */ /* 0x002e240000000a00 */
[----:B0-----:R-:W-:-:S05]  /*128f0*/  IMAD.WIDE R2, R27, 0x4, R2 ;  /* 0x000000041b027825 */ /* 0x001fca00078e0202 */
[----:B------:R0:W5:Y:S01]  /*12900*/  LDG.E R0, desc[UR36][R2.64] ;  /* 0x0000002402007981 */ /* 0x000162000c1e1900 */
[----:B------:R-:W-:Y:S05]  /*12910*/  BRA `(.L_x_1359) ;  /* 0x0000000000247947 */ /* 0x000fea0003800000 */
.L_x_1358:
[----:B------:R-:W-:Y:S02]  /*12920*/  ULDC.64 UR4, c[0x0][0xa08] ;  /* 0x0002820000047ab9 */ /* 0x000fe40000000a00 */
[----:B------:R-:W-:-:S04]  /*12930*/  ISETP.NE.U32.AND P0, PT, RZ, UR4, PT ;  /* 0x00000004ff007c0c */ /* 0x000fc8000bf05070 */
[----:B------:R-:W-:-:S13]  /*12940*/  ISETP.NE.AND.EX P0, PT, RZ, UR5, PT, P0 ;  /* 0x00000005ff007c0c */ /* 0x000fda000bf05300 */
[----:B------:R-:W-:Y:S05]  /*12950*/  @!P0 BRA `(.L_x_1359) ;  /* 0x0000000000148947 */ /* 0x000fea0003800000 */
[----:B-1----:R-:W0:Y:S02]  /*12960*/  LDC.64 R2, c[0x0][0xa08] ;  /* 0x00028200ff027b82 */ /* 0x002e240000000a00 */
[----:B0-----:R-:W-:-:S05]  /*12970*/  IMAD.WIDE R2, R27, 0x4, R2 ;  /* 0x000000041b027825 */ /* 0x001fca00078e0202 */
[----:B------:R-:W2:Y:S04]  /*12980*/  LDG.E R0, desc[UR36][R2.64] ;  /* 0x0000002402007981 */ /* 0x000ea8000c1e1900 */
[----:B------:R-:W2:Y:S02]  /*12990*/  LDG.E R5, desc[UR36][R2.64+0x4] ;  /* 0x0000042402057981 */ /* 0x000ea4000c1e1900 */
[----:B--2---:R-:W-:-:S07]  /*129a0*/  IMAD.IADD R0, R5, 0x1, -R0 ;  /* 0x0000000105007824 */ /* 0x004fce00078e0a00 */
.L_x_1359:
[----:B01----:R-:W0:Y:S01]  /*129b0*/  LDC R2, c[0x0][0x448] ;  /* 0x00011200ff027b82 */ /* 0x003e220000000800 */
[----:B-----5:R-:W-:Y:S01]  /*129c0*/  IMAD.IADD R30, R0, 0x1, -R19 ;  /* 0x00000001001e7824 */ /* 0x020fe200078e0a13 */
[----:B------:R-:W-:Y:S01]  /*129d0*/  LOP3.LUT R16, R16, 0xffffffbf, RZ, 0xc0, !PT ;  /* 0xffffffbf10107812 */ /* 0x000fe200078ec0ff */
[----:B------:R-:W-:-:S03]  /*129e0*/  IMAD.SHL.U32 R25, R25, 0x80, RZ ;  /* 0x0000008019197824 */ /* 0x000fc600078e00ff */
[----:B------:R1:W-:Y:S01]  /*129f0*/  STL [R1], R30 ;  /* 0x0000001e01007387 */ /* 0x0003e20000100800 */
[----:B------:R-:W-:Y:S01]  /*12a00*/  VIADD R4, R25, 0x7f ;  /* 0x0000007f19047836 */ /* 0x000fe20000000000 */
[----:B0-----:R-:W-:Y:S02]  /*12a10*/  ISETP.NE.AND P2, PT, R2, 0x1, PT ;  /* 0x000000010200780c */ /* 0x001fe40003f45270 */
[----:B------:R-:W0:Y:S11]  /*12a20*/  LDC.64 R2, c[0x0][0x9e0] ;  /* 0x00027800ff027b82 */ /* 0x000e360000000a00 */
[----:B------:R-:W2:Y:S01]  /*12a30*/  @P2 LDC R5, c[0x0][0x44c] ;  /* 0x00011300ff052b82 */ /* 0x000ea20000000800 */
[----:B------:R-:W-:-:S07]  /*12a40*/  @P2 LOP3.LUT R16, R16, 0x40, RZ, 0xfc, !PT ;  /* 0x0000004010102812 */ /* 0x000fce00078efcff */
[----:B------:R-:W3:Y:S01]  /*12a50*/  @P2 LDC R6, c[0x0][0x450] ;  /* 0x00011400ff062b82 */ /* 0x000ee20000000800 */
[----:B0-----:R-:W-:Y:S01]  /*12a60*/  ISETP.GE.AND P1, PT, R3, 0x1, PT ;  /* 0x000000010300780c */ /* 0x001fe20003f26270 */
[----:B--2---:R-:W-:-:S05]  /*12a70*/  @P2 IMAD.HI.U32 R5, R4, R5, RZ ;  /* 0x0000000504052227 */ /* 0x004fca00078e00ff */
[----:B---3--:R-:W-:Y:S02]  /*12a80*/  @P2 SHF.R.U32.HI R4, RZ, R6, R5 ;  /* 0x00000006ff042219 */ /* 0x008fe40000011605 */
[----:B------:R-:W-:-:S05]  /*12a90*/  IADD3 R5, R30, 0x1, -R29 ;  /* 0x000000011e057810 */ /* 0x000fca0007ffe81d */
[----:B------:R-:W-:-:S04]  /*12aa0*/  IMAD.IADD R7, R5, 0x1, R4 ;  /* 0x0000000105077824 */ /* 0x000fc800078e0204 */
[----:B------:R-:W-:Y:S01]  /*12ab0*/  IMAD.IADD R2, R7, 0x1, R2 ;  /* 0x0000000107027824 */ /* 0x000fe200078e0202 */
[----:B-1----:R-:W-:Y:S06]  /*12ac0*/  @!P1 BRA `(.L_x_1360) ;  /* 0x0000000000489947 */ /* 0x002fec0003800000 */
[C---:B------:R-:W-:Y:S01]  /*12ad0*/  ISETP.GT.AND P0, PT, R7.reuse, RZ, PT ;  /* 0x000000ff0700720c */ /* 0x040fe20003f04270 */
[----:B------:R-:W-:Y:S01]  /*12ae0*/  BSSY B0, `(.L_x_1361) ;  /* 0x000000e000007945 */ /* 0x000fe20003800000 */
[----:B------:R-:W-:-:S11]  /*12af0*/  VIADD R0, R7, 0xffffffff ;  /* 0xffffffff07007836 */ /* 0x000fd60000000000 */
        /* <DEDUP_REMOVED lines=8> */
.L_x_1362:
[----:B------:R-:W-:-:S13]  /*12b80*/  ISETP.NE.AND P0, PT, R3, 0x1, PT ;  /* 0x000000010300780c */ /* 0x000fda0003f05270 */
[----:B------:R-:W0:Y:S02]  /*12b90*/  @P0 LDC.64 R4, c[0x0][0x9e8] ;  /* 0x00027a00ff040b82 */ /* 0x000e240000000a00 */
[----:B0-----:R-:W-:-:S05]  /*12ba0*/  @P0 IMAD.HI.U32 R4, R0, R4, RZ ;  /* 0x0000000400040227 */ /* 0x001fca00078e00ff */
[----:B------:R-:W-:-:S07]  /*12bb0*/  @P0 SHF.R.U32.HI R0, RZ, R5, R4 ;  /* 0x00000005ff000219 */ /* 0x000fce0000011604 */
.L_x_1363:
[----:B------:R-:W-:Y:S05]  /*12bc0*/  BSYNC B0 ;  /* 0x0000000000007941 */ /* 0x000fea0003800000 */
.L_x_1361:
[----:B------:R-:W-:-:S05]  /*12bd0*/  IMAD R5, R0, R3, R3 ;  /* 0x0000000300057224 */ /* 0x000fca00078e0203 */
[----:B------:R-:W-:-:S07]  /*12be0*/  VIMNMX R2, R2, R5, PT ;  /* 0x0000000502027248 */ /* 0x000fce0003fe0100 */
.L_x_1360:
[----:B------:R-:W0:Y:S01]  /*12bf0*/  @P2 LDC R4, c[0x0][0x44c] ;  /* 0x00011300ff042b82 */ /* 0x000e220000000800 */
[----:B------:R-:W-:Y:S01]  /*12c00*/  VIADD R2, R2, 0x5f ;  /* 0x0000005f02027836 */ /* 0x000fe20000000000 */
[----:B------:R-:W-:Y:S01]  /*12c10*/  ULDC UR4, c[0x0][0x9dc] ;  /* 0x0002770000047ab9 */ /* 0x000fe20000000800 */
[----:B------:R-:W-:-:S05]  /*12c20*/  IMAD.MOV.U32 R0, RZ, RZ, R25 ;  /* 0x000000ffff007224 */ /* 0x000fca00078e0019 */
[----:B------:R-:W1:Y:S01]  /*12c30*/  @P2 LDC R5, c[0x0][0x450] ;  /* 0x00011400ff052b82 */ /* 0x000e620000000800 */
[----:B0-----:R-:W-:-:S05]  /*12c40*/  @P2 IMAD.HI.U32 R4, R25, R4, RZ ;  /* 0x0000000419042227 */ /* 0x001fca00078e00ff */
[----:B-1----:R-:W-:Y:S01]  /*12c50*/  @P2 SHF.R.U32.HI R0, RZ, R5, R4 ;  /* 0x00000005ff002219 */ /* 0x002fe20000011604 */
[----:B------:R-:W-:-:S04]  /*12c60*/  IMAD.HI R4, R2, 0x2aaaaaab, RZ ;  /* 0x2aaaaaab02047827 */ /* 0x000fc800078e02ff */
[----:B------:R-:W-:Y:S01]  /*12c70*/  VIADD R2, R30, 0x5f ;  /* 0x0000005f1e027836 */ /* 0x000fe20000000000 */
[----:B------:R-:W-:-:S03]  /*12c80*/  SHF.R.U32.HI R5, RZ, 0x1f, R4 ;  /* 0x0000001fff057819 */ /* 0x000fc60000011604 */
[----:B------:R-:W-:Y:S01]  /*12c90*/  IMAD.HI R2, R2, 0x2aaaaaab, RZ ;  /* 0x2aaaaaab02027827 */ /* 0x000fe200078e02ff */
[----:B------:R-:W-:-:S04]  /*12ca0*/  LEA.HI.SX32 R4, R4, R5, 0x1c ;  /* 0x0000000504047211 */ /* 0x000fc800078fe2ff */
[----:B------:R-:W-:-:S04]  /*12cb0*/  SHF.R.U32.HI R5, RZ, 0x1f, R2 ;  /* 0x0000001fff057819 */ /* 0x000fc80000011602 */
[----:B------:R-:W-:Y:S02]  /*12cc0*/  LEA.HI.SX32 R5, R2, R5, 0x1c ;  /* 0x0000000502057211 */ /* 0x000fe400078fe2ff */
[----:B------:R-:W-:Y:S02]  /*12cd0*/  IADD3 R2, R0, R30, -R29 ;  /* 0x0000001e00027210 */ /* 0x000fe40007ffe81d */
[----:B------:R-:W-:-:S03]  /*12ce0*/  VIMNMX R22, R5, R4, PT ;  /* 0x0000000405167248 */ /* 0x000fc60003fe0100 */
[----:B------:R-:W-:Y:S02]  /*12cf0*/  VIADD R0, R2, -UR4 ;  /* 0x8000000402007c36 */ /* 0x000fe40008000000 */
[----:B------:R0:W-:Y:S01]  /*12d00*/  STL [R1+0x20], R22 ;  /* 0x0000201601007387 */ /* 0x0001e20000100800 */
[----:B------:R-:W-:Y:S05]  /*12d10*/  @!P1 BRA `(.L_x_1364) ;  /* 0x0000000000449947 */ /* 0x000fea0003800000 */
[----:B------:R-:W-:Y:S01]  /*12d20*/  ISETP.GT.AND P0, PT, R2, -0x1, PT ;  /* 0xffffffff0200780c */ /* 0x000fe20003f04270 */
[----:B------:R-:W-:-:S12]  /*12d30*/  BSSY B0, `(.L_x_1365) ;  /* 0x000000d000007945 */ /* 0x000fd80003800000 */
[----:B------:R-:W-:Y:S05]  /*12d40*/  @P0 BRA `(.L_x_1366) ;  /* 0x00000000001c0947 */ /* 0x000fea0003800000 */
[----:B------:R-:W-:Y:S02]  /*12d50*/  ISETP.NE.AND P0, PT, R3, 0x1, PT ;  /* 0x000000010300780c */ /* 0x000fe40003f05270 */
[----:B------:R-:W-:-:S11]  /*12d60*/  LOP3.LUT R7, RZ, R2, RZ, 0x33, !PT ;  /* 0x00000002ff077212 */ /* 0x000fd600078e33ff */
[----:B------:R-:W1:Y:S02]  /*12d70*/  @P0 LDC.64 R4, c[0x0][0x9e8] ;  /* 0x00027a00ff040b82 */ /* 0x000e640000000a00 */
[----:B-1----:R-:W-:-:S05]  /*12d80*/  @P0 IMAD.HI.U32 R4, R7, R4, RZ ;  /* 0x0000000407040227 */ /* 0x002fca00078e00ff */
[----:B------:R-:W-:-:S04]  /*12d90*/  @P0 SHF.R.U32.HI R7, RZ, R5, R4 ;  /* 0x00000005ff070219 */ /* 0x000fc80000011604 */
[----:B------:R-:W-:Y:S01]  /*12da0*/  LOP3.LUT R2, RZ, R7, RZ, 0x33, !PT ;  /* 0x00000007ff027212 */ /* 0x000fe200078e33ff */
[----:B------:R-:W-:Y:S06]  /*12db0*/  BRA `(.L_x_1367) ;  /* 0x0000000000107947 */ /* 0x000fec0003800000 */
.L_x_1366:
[----:B------:R-:W-:-:S13]  /*12dc0*/  ISETP.NE.AND P0, PT, R3, 0x1, PT ;  /* 0x000000010300780c */ /* 0x000fda0003f05270 */
[----:B------:R-:W1:Y:S02]  /*12dd0*/  @P0 LDC.64 R4, c[0x0][0x9e8] ;  /* 0x00027a00ff040b82 */ /* 0x000e640000000a00 */
[----:B-1----:R-:W-:-:S05]  /*12de0*/  @P0 IMAD.HI.U32 R4, R2, R4, RZ ;  /* 0x0000000402040227 */ /* 0x002fca00078e00ff */
[----:B------:R-:W-:-:S07]  /*12df0*/  @P0 SHF.R.U32.HI R2, RZ, R5, R4 ;  /* 0x00000005ff020219 */ /* 0x000fce0000011604 */
.L_x_1367:
[----:B------:R-:W-:Y:S05]  /*12e00*/  BSYNC B0 ;  /* 0x0000000000007941 */ /* 0x000fea0003800000 */
.L_x_1365:
[----:B------:R-:W-:-:S05]  /*12e10*/  IMAD R3, R2, R3, RZ ;  /* 0x0000000302037224 */ /* 0x000fca00078e02ff */
[----:B------:R-:W-:-:S07]  /*12e20*/  VIMNMX R0, R0, R3, !PT ;  /* 0x0000000300007248 */ /* 0x000fce0007fe0100 */
.L_x_1364:
[----:B------:R-:W-:Y:S01]  /*12e30*/  IMAD.HI R0, R0, 0x2aaaaaab, RZ ;  /* 0x2aaaaaab00007827 */ /* 0x000fe200078e02ff */
[----:B------:R-:W-:Y:S04]  /*12e40*/  BSSY B7, `(.L_x_1368) ;  /* 0x0000377000077945 */ /* 0x000fe80003800000 */
[----:B------:R-:W-:-:S04]  /*12e50*/  SHF.R.U32.HI R3, RZ, 0x1f, R0 ;  /* 0x0000001fff037819 */ /* 0x000fc80000011600 */
[----:B------:R-:W-:-:S04]  /*12e60*/  LEA.HI.SX32 R3, R0, R3, 0x1c ;  /* 0x0000000300037211 */ /* 0x000fc800078fe2ff */
[----:B------:R-:W-:-:S04]  /*12e70*/  VIMNMX R2, RZ, R3, !PT ;  /* 0x00000003ff027248 */ /* 0x000fc80007fe0100 */
[----:B------:R-:W-:Y:S01]  /*12e80*/  ISETP.GT.AND P0, PT, R22, R2, PT ;  /* 0x000000021600720c */ /* 0x000fe20003f04270 */
[----:B------:R1:W-:-:S12]  /*12e90*/  STL [R1+0x8], R2 ;  /* 0x0000080201007387 */ /* 0x0003d80000100800 */
[----:B-1----:R-:W-:Y:S05]  /*12ea0*/  @P0 BRA `(.L_x_1369) ;  /* 0x0000000000440947 */ /* 0x002fea0003800000 */
[----:B------:R-:W1:Y:S02]  /*12eb0*/  S2R R2, SR_TID.X ;  /* 0x0000000000027919 */ /* 0x000e640000002100 */
[----:B-1----:R-:W-:-:S04]  /*12ec0*/  LOP3.LUT R2, R2, 0x7f, RZ, 0xc0, !PT ;  /* 0x0000007f02027812 */ /* 0x002fc800078ec0ff */
[----:B------:R-:W-:-:S13]  /*12ed0*/  ISETP.NE.AND P0, PT, R2, RZ, PT ;  /* 0x000000ff0200720c */ /* 0x000fda0003f05270 */
[----:B------:R-:W-:Y:S05]  /*12ee0*/  @P0 BRA `(.L_x_1370) ;  /* 0x0000003400b00947 */ /* 0x000fea0003800000 */
[----:B------:R-:W1:Y:S01]  /*12ef0*/  S2R R5, SR_LANEID ;  /* 0x0000000000057919 */ /* 0x000e620000000000 */
[----:B------:R-:W-:Y:S01]  /*12f00*/  VOTEU.ANY UR4, UPT, PT ;  /* 0x0000000000047886 */ /* 0x000fe200038e0100 */
[----:B------:R-:W2:Y:S01]  /*12f10*/  LDC.64 R2, c[0x0][0xc60] ;  /* 0x00031800ff027b82 */ /* 0x000ea20000000a00 */
[----:B------:R-:W1:Y:S02]  /*12f20*/  FLO.U32 R0, UR4 ;  /* 0x0000000400007d00 */ /* 0x000e6400080e0000 */
[----:B-1----:R-:W-:-:S06]  /*12f30*/  ISETP.EQ.U32.AND P0, PT, R0, R5, PT ;  /* 0x000000050000720c */ /* 0x002fcc0003f02070 */
[----:B------:R-:W2:Y:S07]  /*12f40*/  POPC R5, UR4 ;  /* 0x0000000400057d09 */ /* 0x000eae0008000000 */
[----:B--2---:R-:W2:Y:S01]  /*12f50*/  @P0 ATOMG.E.ADD.STRONG.GPU PT, R3, desc[UR36][R2.64], R5 ;  /* 0x00000005020309a8 */ /* 0x004ea200081ee1e4 */
[----:B------:R-:W1:Y:S02]  /*12f60*/  S2R R4, SR_LTMASK ;  /* 0x0000000000047919 */ /* 0x000e640000003900 */
[----:B-1----:R-:W-:-:S04]  /*12f70*/  LOP3.LUT R4, R4, UR4, RZ, 0xc0, !PT ;  /* 0x0000000404047c12 */ /* 0x002fc8000f8ec0ff */
[----:B------:R-:W1:Y:S01]  /*12f80*/  POPC R7, R4 ;  /* 0x0000000400077309 */ /* 0x000e620000000000 */
[----:B--2---:R-:W1:Y:S02]  /*12f90*/  SHFL.IDX PT, R0, R3, R0, 0x1f ;  /* 0x00001f0003007589 */ /* 0x004e6400000e0000 */
[----:B-1----:R-:W-:Y:S01]  /*12fa0*/  IADD3 R24, R0, UR38, R7 ;  /* 0x0000002600187c10 */ /* 0x002fe2000fffe007 */
[----:B------:R-:W-:Y:S06]  /*12fb0*/  BRA `(.L_x_1370) ;  /* 0x00000034007c7947 */ /* 0x000fec0003800000 */
.L_x_1369:
        /* <DEDUP_REMOVED lines=8> */
[----:B------:R-:W-:Y:S02]  /*13040*/  IMAD.U32 R4, RZ, RZ, UR6 ;  /* 0x00000006ff047e24 */ /* 0x000fe4000f8e00ff */
[----:B------:R-:W1:Y:S01]  /*13050*/  LDC.64 R2, c[0x4][R2] ;  /* 0x0100000002027b82 */ /* 0x000e620000000a00 */
        /* <DEDUP_REMOVED lines=9> */
[----:B01----:R-:W-:Y:S05]  /*130f0*/  CALL.ABS.NOINC R2 ;  /* 0x0000000002007343 */ /* 0x003fea0003c00000 */
.L_x_1372:
[----:B------:R-:W-:Y:S05]  /*13100*/  BSYNC B6 ;  /* 0x0000000000067941 */ /* 0x000fea0003800000 */
.L_x_1371:
        /* <DEDUP_REMOVED lines=9> */
[----:B------:R-:W-:Y:S01]  /*131a0*/  IMAD.U32 R4, RZ, RZ, UR6 ;  /* 0x00000006ff047e24 */ /* 0x000fe2000f8e00ff */
[----:B------:R-:W-:Y:S01]  /*131b0*/  MOV R10, UR4 ;  /* 0x00000004000a7c02 */ /* 0x000fe20008000f00 */
[----:B------:R-:W-:Y:S02]  /*131c0*/  IMAD.U32 R5, RZ, RZ, UR7 ;  /* 0x00000007ff057e24 */ /* 0x000fe4000f8e00ff */
[----:B------:R-:W-:Y:S02]  /*131d0*/  IMAD.U32 R6, RZ, RZ, UR8 ;  /* 0x00000008ff067e24 */ /* 0x000fe4000f8e00ff */
[----:B------:R-:W-:-:S02]  /*131e0*/  IMAD.U32 R7, RZ, RZ, UR9 ;  /* 0x00000009ff077e24 */ /* 0x000fc4000f8e00ff */
[----:B------:R-:W-:Y:S02]  /*131f0*/  IMAD.U32 R11, RZ, RZ, UR5 ;  /* 0x00000005ff0b7e24 */ /* 0x000fe4000f8e00ff */
[----:B------:R-:W-:Y:S02]  /*13200*/  IMAD.MOV.U32 R8, RZ, RZ, 0x70 ;  /* 0x00000070ff087424 */ /* 0x000fe400078e00ff */
[----:B------:R-:W-:Y:S02]  /*13210*/  IMAD.MOV.U32 R12, RZ, RZ, 0x1 ;  /* 0x00000001ff0c7424 */ /* 0x000fe400078e00ff */
[----:B-1----:R-:W-:-:S07]  /*13220*/  IMAD.MOV.U32 R13, RZ, RZ, RZ ;  /* 0x000000ffff0d7224 */ /* 0x002fce00078e00ff */
[----:B------:R-:W-:-:S07]  /*13230*/  LEPC R20, `(.L_x_1375) ;  /* 0x000000001014794e */ /* 0x000fce0000000000 */
[----:B0-2---:R-:W-:Y:S05]  /*13240*/  CALL.ABS.NOINC R2 ;  /* 0x0000000002007343 */ /* 0x005fea0003c00000 */
.L_x_1375:
[----:B------:R0:W1:Y:S01]  /*13250*/  LDC.64 R2, c[0x4][R18] ;  /* 0x0100000012027b82 */ /* 0x0000620000000a00 */
[----:B------:R-:W-:Y:S01]  /*13260*/  ULDC.64 UR6, c[0x4][0x88] ;  /* 0x0100220000067ab9 */ /* 0x000fe20000000a00 */
[----:B------:R-:W-:Y:S01]  /*13270*/  ULDC.64 UR8, c[0x4][0x90] ;  /* 0x0100240000087ab9 */ /* 0x000fe20000000a00 */
[----:B------:R-:W-:Y:S01]  /*13280*/  ULDC.64 UR4, c[0x4][0x18] ;  /* 0x0100060000047ab9 */ /* 0x000fe20000000a00 */
[----:B------:R-:W-:Y:S02]  /*13290*/  IMAD.U32 R4, RZ, RZ, UR6 ;  /* 0x00000006ff047e24 */ /* 0x000fe4000f8e00ff */
[----:B------:R-:W-:Y:S02]  /*132a0*/  IMAD.U32 R5, RZ, RZ, UR7 ;  /* 0x00000007ff057e24 */ /* 0x000fe4000f8e00ff */
[----:B------:R-:W-:Y:S02]  /*132b0*/  IMAD.U32 R6, RZ, RZ, UR8 ;  /* 0x00000008ff067e24 */ /* 0x000fe4000f8e00ff */
[----:B------:R-:W-:-:S02]  /*132c0*/  IMAD.U32 R7, RZ, RZ, UR9 ;  /* 0x00000009ff077e24 */ /* 0x000fc4000f8e00ff */
[----:B------:R-:W-:Y:S02]  /*132d0*/  IMAD.U32 R10, RZ, RZ, UR4 ;  /* 0x00000004ff0a7e24 */ /* 0x000fe4000f8e00ff */
[----:B------:R-:W-:Y:S02]  /*132e0*/  IMAD.U32 R11, RZ, RZ, UR5 ;  /* 0x00000005ff0b7e24 */ /* 0x000fe4000f8e00ff */
[----:B------:R-:W-:Y:S02]  /*132f0*/  IMAD.MOV.U32 R8, RZ, RZ, 0x70 ;  /* 0x00000070ff087424 */ /* 0x000fe400078e00ff */
[----:B------:R-:W-:Y:S02]  /*13300*/  IMAD.MOV.U32 R12, RZ, RZ, 0x1 ;  /* 0x00000001ff0c7424 */ /* 0x000fe400078e00ff */
[----:B0-----:R-:W-:-:S07]  /*13310*/  IMAD.MOV.U32 R13, RZ, RZ, RZ ;  /* 0x000000ffff0d7224 */ /* 0x001fce00078e00ff */
[----:B------:R-:W-:-:S07]  /*13320*/  LEPC R20, `(.L_x_1374) ;  /* 0x000000001014794e */ /* 0x000fce0000000000 */
[----:B-1----:R-:W-:Y:S05]  /*13330*/  CALL.ABS.NOINC R2 ;  /* 0x0000000002007343 */ /* 0x002fea0003c00000 */
.L_x_1374:
[----:B------:R-:W-:Y:S05]  /*13340*/  BSYNC B6 ;  /* 0x0000000000067941 */ /* 0x000fea0003800000 */
.L_x_1373:
[----:B------:R-:W-:Y:S01]  /*13350*/  ULDC.64 UR4, c[0x0][0x9f8] ;  /* 0x00027e0000047ab9 */ /* 0x000fe20000000a00 */
[----:B------:R-:W-:Y:S01]  /*13360*/  IMAD.MOV.U32 R31, RZ, RZ, R27 ;  /* 0x000000ffff1f7224 */ /* 0x000fe200078e001b */
[----:B------:R-:W-:Y:S01]  /*13370*/  ISETP.NE.U32.AND P0, PT, RZ, UR4, PT ;  /* 0x00000004ff007c0c */ /* 0x000fe2000bf05070 */
[----:B------:R-:W1:Y:S01]  /*13380*/  S2R R18, SR_TID.X ;  /* 0x0000000000127919 */ /* 0x000e620000002100 */
[----:B------:R-:W2:Y:S01]  /*13390*/  LDC R6, c[0x0][0x430] ;  /* 0x00010c00ff067b82 */ /* 0x000ea20000000800 */
[----:B0-----:R-:W-:Y:S01]  /*133a0*/  VIADD R22, R22, 0xffffffff ;  /* 0xffffffff16167836 */ /* 0x001fe20000000000 */
[----:B------:R-:W-:Y:S01]  /*133b0*/  ISETP.NE.AND.EX P0, PT, RZ, UR5, PT, P0 ;  /* 0x00000005ff007c0c */ /* 0x000fe2000bf05300 */
[----:B------:R-:W-:-:S12]  /*133c0*/  ULDC UR4, c[0x0][0x2f4] ;  /* 0x0000bd0000047ab9 */ /* 0x000fd80000000800 */
[----:B------:R-:W0:Y:S01]  /*133d0*/  @P0 LDC.64 R2, c[0x0][0x9f8] ;  /* 0x00027e00ff020b82 */ /* 0x000e220000000a00 */
[----:B-1----:R-:W-:-:S04]  /*133e0*/  LOP3.LUT R18, R18, 0x7f, RZ, 0xc0, !PT ;  /* 0x0000007f12127812 */ /* 0x002fc800078ec0ff */
[----:B------:R-:W-:Y:S01]  /*133f0*/  SHF.R.U32.HI R20, RZ, 0x3, R18 ;  /* 0x00000003ff147819 */ /* 0x000fe20000011612 */
[----:B0-----:R-:W-:-:S05]  /*13400*/  @P0 IMAD.WIDE R2, R27, 0x4, R2 ;  /* 0x000000041b020825 */ /* 0x001fca00078e0202 */
[----:B------:R0:W3:Y:S01]  /*13410*/  @P0 LDG.E R31, desc[UR36][R2.64] ;  /* 0x00000024021f0981 */ /* 0x0000e2000c1e1900 */
[----:B--2---:R-:W-:Y:S02]  /*13420*/  ISETP.NE.AND P1, PT, R6, 0x1, PT ;  /* 0x000000010600780c */ /* 0x004fe40003f25270 */
[----:B------:R-:W-:Y:S01]  /*13430*/  LOP3.LUT R16, R16, 0xffffffdf, RZ, 0xc0, !PT ;  /* 0xffffffdf10107812 */ /* 0x000fe200078ec0ff */
[----:B------:R-:W1:Y:S10]  /*13440*/  S2R R18, SR_TID.X ;  /* 0x0000000000127919 */ /* 0x000e740000002100 */
[----:B------:R-:W2:Y:S01]  /*13450*/  @P1 LDC R4, c[0x0][0x434] ;  /* 0x00010d00ff041b82 */ /* 0x000ea20000000800 */
[----:B------:R-:W-:-:S02]  /*13460*/  ISETP.GE.AND P2, PT, R32, UR4, PT ;  /* 0x0000000420007c0c */ /* 0x000fc4000bf46270 */
[----:B------:R-:W-:-:S05]  /*13470*/  @P1 LOP3.LUT R16, R16, 0x20, RZ, 0xfc, !PT ;  /* 0x0000002010101812 */ /* 0x000fca00078efcff */
[----:B------:R-:W4:Y:S01]  /*13480*/  @P1 LDC R0, c[0x0][0x438] ;  /* 0x00010e00ff001b82 */ /* 0x000f220000000800 */
[----:B-1----:R-:W-:-:S05]  /*13490*/  IMAD.SHL.U32 R18, R18, 0x10, RZ ;  /* 0x0000001012127824 */ /* 0x002fca00078e00ff */
[----:B------:R-:W-:-:S05]  /*134a0*/  LOP3.LUT R18, R20, 0x70, R18, 0xf8, !PT ;  /* 0x0000007014127812 */ /* 0x000fca00078ef812 */
[----:B------:R-:W-:-:S05]  /*134b0*/  IMAD R5, R22, 0x60, R18 ;  /* 0x0000006016057824 */ /* 0x000fca00078e0212 */
[C---:B------:R-:W-:Y:S01]  /*134c0*/  ISETP.GE.AND P0, PT, R5.reuse, R30, PT ;  /* 0x0000001e0500720c */ /* 0x040fe20003f06270 */
[----:B------:R-:W-:-:S03]  /*134d0*/  IMAD.IADD R5, R5, 0x1, R19 ;  /* 0x0000000105057824 */ /* 0x000fc600078e0213 */
[----:B------:R-:W-:Y:S01]  /*134e0*/  ISETP.GT.U32.OR P0, PT, R18, 0x5f, P0 ;  /* 0x0000005f1200780c */ /* 0x000fe20000704470 */
[----:B--2---:R-:W-:-:S04]  /*134f0*/  @P1 IMAD.HI.U32 R7, R5, R4, RZ ;  /* 0x0000000405071227 */ /* 0x004fc800078e00ff */
[----:B------:R-:W-:Y:S01]  /*13500*/  IMAD.MOV.U32 R4, RZ, RZ, R5 ;  /* 0x000000ffff047224 */ /* 0x000fe200078e0005 */
[----:B----4-:R-:W-:-:S05]  /*13510*/  @P1 SHF.R.U32.HI R4, RZ, R0, R7 ;  /* 0x00000000ff041219 */ /* 0x010fca0000011607 */
[--C-:B------:R-:W-:Y:S02]  /*13520*/  IMAD.MOV R0, RZ, RZ, -R4.reuse ;  /* 0x000000ffff007224 */ /* 0x100fe400078e0a04 */
[----:B0-----:R-:W0:Y:S02]  /*13530*/  @!P0 LDC.64 R2, c[0x0][0x428] ;  /* 0x00010a00ff028b82 */ /* 0x001e240000000a00 */
[----:B------:R-:W-:Y:S01]  /*13540*/  IMAD R0, R6, R0, R5 ;  /* 0x0000000006007224 */ /* 0x000fe200078e0205 */
[----:B------:R-:W-:Y:S02]  /*13550*/  @!P0 SHF.R.S32.HI R5, RZ, 0x1f, R4 ;  /* 0x0000001fff058819 */ /* 0x000fe40000011404 */
[----:B------:R-:W-:-:S04]  /*13560*/  LOP3.LUT R16, R16, 0xfffffffb, RZ, 0xc0, !PT ;  /* 0xfffffffb10107812 */ /* 0x000fc800078ec0ff */
[----:B------:R-:W-:-:S04]  /*13570*/  @P2 LOP3.LUT R16, R16, 0x4, RZ, 0xfc, !PT ;  /* 0x0000000410102812 */ /* 0x000fc800078efcff */
[----:B------:R-:W-:Y:S01]  /*13580*/  LOP3.LUT R16, R16, 0xfffffffe, RZ, 0xc0, !PT ;  /* 0xfffffffe10107812 */ /* 0x000fe200078ec0ff */
[----:B------:R-:W-:-:S03]  /*13590*/  UMOV UR5, 0xffffffff ;  /* 0xffffffff00057882 */ /* 0x000fc60000000000 */
[----:B------:R-:W-:Y:S02]  /*135a0*/  LOP3.LUT R16, R16, 0xfffffffd, RZ, 0xc0, !PT ;  /* 0xfffffffd10107812 */ /* 0x000fe400078ec0ff */
[----:B---3--:R-:W-:Y:S01]  /*135b0*/  SHF.R.S32.HI R6, RZ, 0x1f, R31 ;  /* 0x0000001fff067819 */ /* 0x008fe2000001141f */
[----:B0-----:R-:W-:-:S04]  /*135c0*/  @!P0 IMAD.WIDE.U32 R4, R31, R2, R4 ;  /* 0x000000021f048225 */ /* 0x001fc800078e0004 */
[----:B------:R0:W-:Y:S02]  /*135d0*/  STL [R1+0xc], R6 ;  /* 0x00000c0601007387 */ /* 0x0001e40000100800 */
[----:B0-----:R-:W-:-:S04]  /*135e0*/  @!P0 IMAD R6, R6, R2, RZ ;  /* 0x0000000206068224 */ /* 0x001fc800078e02ff */
[----:B------:R-:W-:Y:S02]  /*135f0*/  @!P0 IMAD R6, R31, R3, R6 ;  /* 0x000000031f068224 */ /* 0x000fe400078e0206 */
[----:B------:R-:W0:Y:S02]  /*13600*/  @!P0 LDC.64 R2, c[0x0][0x418] ;  /* 0x00010600ff028b82 */ /* 0x000e240000000a00 */
[----:B------:R-:W-:Y:S01]  /*13610*/  @!P0 IMAD.IADD R6, R5, 0x1, R6 ;  /* 0x0000000105068824 */ /* 0x000fe200078e0206 */
[----:B0-----:R-:W-:-:S04]  /*13620*/  @!P0 LEA R2, P1, R4, R2, 0x2 ;  /* 0x0000000204028211 */ /* 0x001fc800078210ff */
[----:B------:R-:W-:Y:S01]  /*13630*/  @!P0 LEA.HI.X R3, R4, R3, R6, 0x2, P1 ;  /* 0x0000000304038211 */ /* 0x000fe200008f1406 */
[----:B------:R-:W-:Y:S01]  /*13640*/  IMAD.MOV.U32 R4, RZ, RZ, RZ ;  /* 0x000000ffff047224 */ /* 0x000fe200078e00ff */
[----:B------:R-:W-:-:S05]  /*13650*/  ISETP.GE.AND P1, PT, R34, UR4, PT ;  /* 0x0000000422007c0c */ /* 0x000fca000bf26270 */
[----:B------:R0:W5:Y:S01]  /*13660*/  @!P0 LDG.E R4, desc[UR36][R2.64] ;  /* 0x0000002402048981 */ /* 0x000162000c1e1900 */
[----:B------:R-:W-:-:S07]  /*13670*/  ISETP.GE.AND P0, PT, R33, UR4, PT ;  /* 0x0000000421007c0c */ /* 0x000fce000bf06270 */
[----:B------:R-:W-:-:S06]  /*13680*/  @P1 LOP3.LUT R16, R16, 0x2, RZ, 0xfc, !PT ;  /* 0x0000000210101812 */ /* 0x000fcc00078efcff */
[----:B------:R-:W-:Y:S01]  /*13690*/  @P0 LOP3.LUT R16, R16, 0x1, RZ, 0xfc, !PT ;  /* 0x0000000110100812 */ /* 0x000fe200078efcff */
[----:B0-----:R-:W-:Y:S06]  /*136a0*/  BRA.DIV UR5, `(.L_x_1376) ;  /* 0x0000004205887947 */ /* 0x001fec000b800000 */
.L_x_1444:
[----:B------:R-:W2:Y:S01]  /*136b0*/  LDL R2, [R1+0x28] ;  /* 0x0000280001027983 */ /* 0x000ea20000100800 */
[----:B------:R-:W-:Y:S02]  /*136c0*/  ISETP.GT.U32.AND P1, PT, R18, 0x5f, PT ;  /* 0x0000005f1200780c */ /* 0x000fe40003f24070 */
[----:B------:R-:W-:Y:S02]  /*136d0*/  LOP3.LUT R16, R16, 0xffffffef, RZ, 0xc0, !PT ;  /* 0xffffffef10107812 */ /* 0x000fe400078ec0ff */
[----:B------:R-:W-:Y:S02]  /*136e0*/  SHF.R.S32.HI R30, RZ, 0x1f, R26 ;  /* 0x0000001fff1e7819 */ /* 0x000fe4000001141a */
[----:B------:R-:W-:-:S07]  /*136f0*/  LOP3.LUT R16, R16, 0xfffffff7, RZ, 0xc0, !PT ;  /* 0xfffffff710107812 */ /* 0x000fce00078ec0ff */
[----:B------:R-:W-:Y:S02]  /*13700*/  @P1 LOP3.LUT R16, R16, 0x8, RZ, 0xfc, !PT ;  /* 0x0000000810101812 */ /* 0x000fe400078efcff */
[----:B--2---:R-:W-:-:S13]  /*13710*/  ISETP.NE.AND P0, PT, R2, 0x3, PT ;  /* 0x000000030200780c */ /* 0x004fda0003f05270 */
[----:B------:R-:W-:Y:S01]  /*13720*/  @P0 LOP3.LUT R16, R16, 0x10, RZ, 0xfc, !PT ;  /* 0x0000001010100812 */ /* 0x000fe200078efcff */
[----:B------:R-:W-:Y:S06]  /*13730*/  @!P0 BRA `(.L_x_1377) ;  /* 0x0000000000048947 */ /* 0x000fec0003800000 */
[----:B------:R-:W-:Y:S01]  /*13740*/  BPT.TRAP 0x1 ;  /* 0x000000040000795c */ /* 0x000fe20000300000 */
.L_x_1377:
        /* <DEDUP_REMOVED lines=25> */
.L_x_1445:
[----:B------:R-:W-:Y:S05]  /*138e0*/  BSYNC B0 ;  /* 0x0000000000007941 */ /* 0x000fea0003800000 */
.L_x_1378:
[----:B------:R-:W2:Y:S01]  /*138f0*/  LDL R9, [R1] ;  /* 0x0000000001097983 */ /* 0x000ea20000100800 */
[----:B------:R-:W-:Y:S01]  /*13900*/  ULDC.64 UR4, c[0x0][0x300] ;  /* 0x0000c00000047ab9 */ /* 0x000fe20000000a00 */
[----:B------:R-:W-:Y:S01]  /*13910*/  LOP3.LUT P4, RZ, R16, 0x4, RZ, 0xc0, !PT ;  /* 0x0000000410ff7812 */ /* 0x000fe2000788c0ff */
[----:B------:R-:W-:Y:S01]  /*13920*/  IMAD R5, R5, UR4, RZ ;  /* 0x0000000405057c24 */ /* 0x000fe2000f8e02ff */
[----:B------:R-:W1:Y:S01]  /*13930*/  S2R R8, SR_TID.X ;  /* 0x0000000000087919 */ /* 0x000e620000002100 */
[----:B0-----:R-:W-:Y:S01]  /*13940*/  IMAD.WIDE.U32 R2, R0, UR4, RZ ;  /* 0x0000000400027c25 */ /* 0x001fe2000f8e00ff */
        /* <DEDUP_REMOVED lines=16> */
[----:B------:R-:W-:Y:S01]  /*13a50*/  IMAD.IADD R0, R3, 0x1, R0 ;  /* 0x0000000103007824 */ /* 0x000fe200078e0200 */
[----:B------:R-:W-:Y:S01]  /*13a60*/  UMOV UR4, 0xffffffff ;  /* 0xffffffff00047882 */ /* 0x000fe20000000000 */
[----:B-1----:R-:W-:-:S03]  /*13a70*/  LOP3.LUT R8, R8, 0x7f, RZ, 0xc0, !PT ;  /* 0x0000007f08087812 */ /* 0x002fc600078ec0ff */
        /* <DEDUP_REMOVED lines=59> */
[----:B0-----:R-:W-:-:S05]  /*13e30*/  @P1 LEA R3, P0, R32, R3, 0x1 ;  /* 0x0000000320031211 */ /* 0x001fca00078008ff */
[----:B-1----:R-:W-:-:S05]  /*13e40*/  @P1 IMAD.X R2, RZ, RZ, R2, P0 ;  /* 0x000000ffff021224 */ /* 0x002fca00000e0602 */
[----:B------:R-:W-:-:S04]  /*13e50*/  @P1 LOP3.LUT R3, R3, R2, RZ, 0x3c, !PT ;  /* 0x0000000203031212 */ /* 0x000fc800078e3cff */
[----:B------:R-:W-:-:S04]  /*13e60*/  @P1 LOP3.LUT R2, R3, R2, RZ, 0x3c, !PT ;  /* 0x0000000203021212 */ /* 0x000fc800078e3cff */
[----:B------:R-:W-:-:S05]  /*13e70*/  @P1 LOP3.LUT R3, R3, R2, RZ, 0x3c, !PT ;  /* 0x0000000203031212 */ /* 0x000fca00078e3cff */
[----:B------:R-:W-:Y:S04]  /*13e80*/  @P1 LDGSTS.E.BYPASS.LTC128B.128 [R8+0x20400], desc[UR36][R2.64], !P4 ;  /* 0x2040000002081fae */ /* 0x000fe8000e101d64 */
[----:B------:R-:W-:Y:S04]  /*13e90*/  @P1 LDGSTS.E.BYPASS.LTC128B.128 [R8+0x23400], desc[UR36][R2.64+0x80], !P3 ;  /* 0x2340008002081fae */ /* 0x000fe8000d901d64 */
[----:B------:R0:W-:Y:S04]  /*13ea0*/  @P1 LDGSTS.E.BYPASS.LTC128B.128 [R8+0x26400], desc[UR36][R2.64+0x100], !P2 ;  /* 0x2640010002081fae */ /* 0x0001e8000d101d64 */
[----:B0-2---:R0:W1:Y:S02]  /*13eb0*/  SHFL.IDX PT, R2, R4, 0x5, 0x181f ;  /* 0x00b81f0004027f89 */ /* 0x00506400000e0000 */
.L_x_1459:
        /* <DEDUP_REMOVED lines=12> */
.L_x_1381:
        /* <DEDUP_REMOVED lines=11> */
.L_x_1382:
[----:B------:R2:W-:Y:S02]  /*14030*/  SYNCS.ARRIVE.TRANS64.A1T0 RZ, [R7+URZ+0x30830], RZ ;  /* 0x030830ff07ff79a7 */ /* 0x0005e4000810003f */
[----:B------:R-:W-:Y:S05]  /*14040*/  WARPSYNC.ALL ;  /* 0x0000000000007948 */ /* 0x000fea0003800000 */
[----:B------:R-:W-:Y:S01]  /*14050*/  ULDC.64 UR4, c[0x0][0x298] ;  /* 0x0000a60000047ab9 */ /* 0x000fe20000000a00 */
[----:B-1----:R-:W-:Y:S01]  /*14060*/  VIADD R2, R17, 0x12400 ;  /* 0x0001240011027836 */ /* 0x002fe20000000000 */
[----:B------:R-:W-:Y:S01]  /*14070*/  SHF.R.S32.HI R0, RZ, 0x1f, R35 ;  /* 0x0000001fff007819 */ /* 0x000fe20000011423 */
[----:B0-----:R-:W-:Y:S01]  /*14080*/  IMAD.WIDE.U32 R4, R35, UR4, RZ ;  /* 0x0000000423047c25 */ /* 0x001fe2000f8e00ff */
[----:B------:R-:W-:Y:S01]  /*14090*/  BSSY B6, `(.L_x_1383) ;  /* 0x0000018000067945 */ /* 0x000fe20003800000 */
[----:B------:R-:W-:Y:S01]  /*140a0*/  BAR.SYNC.DEFER_BLOCKING 0x8, 0x180 ;  /* 0x0206000000007b1d */ /* 0x000fe20000010000 */
[----:B------:R-:W-:Y:S01]  /*140b0*/  LOP3.LUT P0, RZ, R2, 0x3ff, RZ, 0xc0, !PT ;  /* 0x000003ff02ff7812 */ /* 0x000fe2000780c0ff */
[----:B------:R-:W-:-:S04]  /*140c0*/  IMAD R0, R0, UR4, RZ ;  /* 0x0000000400007c24 */ /* 0x000fc8000f8e02ff */
[----:B------:R-:W-:Y:S01]  /*140d0*/  IMAD R0, R35, UR5, R0 ;  /* 0x0000000523007c24 */ /* 0x000fe2000f8e0200 */
[----:B------:R0:W-:Y:S03]  /*140e0*/  STL.64 [R1+0x18], R4 ;  /* 0x0000180401007387 */ /* 0x0001e60000100a00 */
[----:B------:R-:W-:-:S04]  /*140f0*/  IMAD.IADD R35, R5, 0x1, R0 ;  /* 0x0000000105237824 */ /* 0x000fc800078e0200 */
[----:B------:R-:W-:Y:S05]  /*14100*/  @!P0 BRA `(.L_x_1384) ;  /* 0x0000000000408947 */ /* 0x000fea0003800000 */
[----:B------:R-:W-:Y:S01]  /*14110*/  MOV R2, 0x0 ;  /* 0x0000000000027802 */ /* 0x000fe20000000f00 */
[----:B------:R-:W-:Y:S01]  /*14120*/  ULDC.64 UR6, c[0x4][0x88] ;  /* 0x0100220000067ab9 */ /* 0x000fe20000000a00 */
[----:B------:R-:W-:Y:S01]  /*14130*/  ULDC.64 UR8, c[0x4][0x90] ;  /* 0x0100240000087ab9 */ /* 0x000fe20000000a00 */
[----:B------:R-:W-:Y:S01]  /*14140*/  ULDC.64 UR4, c[0x4][0x20] ;  /* 0x0100080000047ab9 */ /* 0x000fe20000000a00 */
[----:B0-----:R-:W-:Y:S02]  /*14150*/  IMAD.U32 R4, RZ, RZ, UR6 ;  /* 0x00000006ff047e24 */ /* 0x001fe4000f8e00ff */
[----:B------:R-:W0:Y:S01]  /*14160*/  LDC.64 R2, c[0x4][R2] ;  /* 0x0100000002027b82 */ /* 0x000e220000000a00 */
[----:B------:R-:W-:Y:S02]  /*14170*/  IMAD.U32 R5, RZ, RZ, UR7 ;  /* 0x00000007ff057e24 */ /* 0x000fe4000f8e00ff */
[----:B------:R-:W-:Y:S02]  /*14180*/  IMAD.U32 R6, RZ, RZ, UR8 ;  /* 0x00000008ff067e24 */ /* 0x000fe4000f8e00ff */
[----:B--2---:R-:W-:-:S02]  /*14190*/  IMAD.U32 R7, RZ, RZ, UR9 ;  /* 0x00000009ff077e24 */ /* 0x004fc4000f8e00ff */
[----:B------:R-:W-:Y:S02]  /*141a0*/  IMAD.U32 R10, RZ, RZ, UR4 ;  /* 0x00000004ff0a7e24 */ /* 0x000fe4000f8e00ff */
[----:B------:R-:W-:Y:S02]  /*141b0*/  IMAD.U32 R11, RZ, RZ, UR5 ;  /* 0x00000005ff0b7e24 */ /* 0x000fe4000f8e00ff */
[----:B------:R-:W-:Y:S02]  /*141c0*/  IMAD.MOV.U32 R8, RZ, RZ, 0x70 ;  /* 0x00000070ff087424 */ /* 0x000fe400078e00ff */
[----:B------:R-:W-:Y:S02]  /*141d0*/  IMAD.MOV.U32 R12, RZ, RZ, 0x1 ;  /* 0x00000001ff0c7424 */ /* 0x000fe400078e00ff */
[----:B------:R-:W-:-:S07]  /*141e0*/  IMAD.MOV.U32 R13, RZ, RZ, RZ ;  /* 0x000000ffff0d7224 */ /* 0x000fce00078e00ff */
[----:B------:R-:W-:-:S07]  /*141f0*/  LEPC R20, `(.L_x_1384) ;  /* 0x000000001014794e */ /* 0x000fce0000000000 */
[----:B0-----:R-:W-:Y:S05]  /*14200*/  CALL.ABS.NOINC R2 ;  /* 0x0000000002007343 */ /* 0x001fea0003c00000 */
.L_x_1384:
[----:B------:R-:W-:Y:S05]  /*14210*/  BSYNC B6 ;  /* 0x0000000000067941 */ /* 0x000fea0003800000 */
.L_x_1383:
[----:B------:R-:W3:Y:S01]  /*14220*/  LDL.LU.64 R20, [R1+0x18] ;  /* 0x0000180001147983 */ /* 0x000ee20000300a00 */
[----:B------:R-:W-:Y:S01]  /*14230*/  ULDC.64 UR4, c[0x0][0x2d8] ;  /* 0x0000b60000047ab9 */ /* 0x000fe20000000a00 */
[----:B------:R-:W-:Y:S01]  /*14240*/  LOP3.LUT P6, RZ, R16, 0x80, RZ, 0xc0, !PT ;  /* 0x0000008010ff7812 */ /* 0x000fe200078cc0ff */
[----:B------:R-:W-:Y:S01]  /*14250*/  IMAD R0, R30, UR4, RZ ;  /* 0x000000041e007c24 */ /* 0x000fe2000f8e02ff */
[----:B0-----:R-:W-:Y:S01]  /*14260*/  SHF.R.S32.HI R4, RZ, 0x1f, R27 ;  /* 0x0000001fff047819 */ /* 0x001fe2000001141b */
[----:B------:R-:W-:Y:S02]  /*14270*/  IMAD.MOV.U32 R3, RZ, RZ, R35 ;  /* 0x000000ffff037224 */ /* 0x000fe400078e0023 */
[----:B------:R-:W-:Y:S01]  /*14280*/  IMAD R5, R26, UR5, R0 ;  /* 0x000000051a057c24 */ /* 0x000fe2000f8e0200 */
[----:B------:R-:W-:Y:S02]  /*14290*/  SEL R4, R4, RZ, !P6 ;  /* 0x000000ff04047207 */ /* 0x000fe40007000000 */
[----:B------:R-:W-:Y:S01]  /*142a0*/  SEL R0, R27, RZ, !P6 ;  /* 0x000000ff1b007207 */ /* 0x000fe20007000000 */
[----:B---3--:R-:W-:Y:S01]  /*142b0*/  IMAD.MOV.U32 R2, RZ, RZ, R20 ;  /* 0x000000ffff027224 */ /* 0x008fe200078e0014 */
[----:B------:R-:W0:Y:S01]  /*142c0*/  LDC R21, c[0x0][0x448] ;  /* 0x00011200ff157b82 */ /* 0x000e220000000800 */
[----:B------:R-:W1:Y:S02]  /*142d0*/  S2R R20, SR_TID.X ;  /* 0x0000000000147919 */ /* 0x000e640000002100 */
        /* <DEDUP_REMOVED lines=8> */
[----:B0-----:R-:W-:Y:S02]  /*14360*/  ISETP.NE.AND P6, PT, R21, 0x1, PT ;  /* 0x000000011500780c */ /* 0x001fe40003fc5270 */
[----:B-1----:R-:W-:-:S04]  /*14370*/  LOP3.LUT R20, R20, 0x7f, RZ, 0xc0, !PT ;  /* 0x0000007f14147812 */ /* 0x002fc800078ec0ff */
[----:B------:R-:W-:-:S07]  /*14380*/  SHF.R.U32.HI R21, RZ, 0x3, R20 ;  /* 0x00000003ff157819 */ /* 0x000fce0000011614 */
[----:B------:R-:W0:Y:S01]  /*14390*/  @P6 LDC R6, c[0x0][0x44c] ;  /* 0x00011300ff066b82 */ /* 0x000e220000000800 */
[----:B------:R-:W1:Y:S07]  /*143a0*/  S2R R20, SR_TID.X ;  /* 0x0000000000147919 */ /* 0x000e6e0000002100 */
[----:B------:R-:W3:Y:S01]  /*143b0*/  @P6 LDC R5, c[0x0][0x450] ;  /* 0x00011400ff056b82 */ /* 0x000ee20000000800 */
[----:B-1----:R-:W-:-:S05]  /*143c0*/  IMAD.SHL.U32 R20, R20, 0x10, RZ ;  /* 0x0000001014147824 */ /* 0x002fca00078e00ff */
[----:B------:R-:W-:-:S05]  /*143d0*/  LOP3.LUT R20, R21, 0x70, R20, 0xf8, !PT ;  /* 0x0000007015147812 */ /* 0x000fca00078ef814 */
[----:B------:R-:W-:Y:S02]  /*143e0*/  IMAD.IADD R0, R20, 0x1, R25 ;  /* 0x0000000114007824 */ /* 0x000fe400078e0219 */
[----:B------:R-:W1:Y:S02]  /*143f0*/  S2R R20, SR_TID.X ;  /* 0x0000000000147919 */ /* 0x000e640000002100 */
[----:B0-----:R-:W-:-:S04]  /*14400*/  @P6 IMAD.HI.U32 R6, R0, R6, RZ ;  /* 0x0000000600066227 */ /* 0x001fc800078e00ff */
[----:B------:R-:W-:Y:S01]  /*14410*/  IMAD.MOV.U32 R4, RZ, RZ, R0 ;  /* 0x000000ffff047224 */ /* 0x000fe200078e0000 */
[----:B---3--:R-:W-:Y:S02]  /*14420*/  @P6 SHF.R.U32.HI R4, RZ, R5, R6 ;  /* 0x00000005ff046219 */ /* 0x008fe40000011606 */
[----:B------:R-:W0:Y:S03]  /*14430*/  LDC R6, c[0x0][0x448] ;  /* 0x00011200ff067b82 */ /* 0x000e260000000800 */
[----:B------:R-:W-:Y:S02]  /*14440*/  IMAD.MOV R5, RZ, RZ, -R4 ;  /* 0x000000ffff057224 */ /* 0x000fe400078e0a04 */
[----:B------:R-:W-:Y:S01]  /*14450*/  IMAD.WIDE.U32 R2, R4, UR4, R2 ;  /* 0x0000000404027c25 */ /* 0x000fe2000f8e0002 */
[----:B-1----:R-:W-:-:S03]  /*14460*/  LOP3.LUT R20, R20, 0x7f, RZ, 0xc0, !PT ;  /* 0x0000007f14147812 */ /* 0x002fc600078ec0ff */
[----:B0-----:R-:W-:Y:S01]  /*14470*/  IMAD R0, R6, R5, R0 ;  /* 0x0000000506007224 */ /* 0x001fe200078e0200 */
[----:B------:R-:W-:Y:S02]  /*14480*/  SHF.R.S32.HI R5, RZ, 0x1f, R4 ;  /* 0x0000001fff057819 */ /* 0x000fe40000011404 */
[----:B--2---:R-:W-:-:S03]  /*14490*/  SHF.R.U32.HI R7, RZ, 0x3, R20 ;  /* 0x00000003ff077819 */ /* 0x004fc60000011614 */
        /* <DEDUP_REMOVED lines=11> */
[----:B------:R-:W-:Y:S02]  /*14550*/  ULDC UR4, c[0x0][0x2b8] ;  /* 0x0000ae0000047ab9 */ /* 0x000fe40000000800 */
[----:B------:R-:W-:Y:S02]  /*14560*/  ISETP.GE.AND P3, PT, R32, UR4, PT ;  /* 0x0000000420007c0c */ /* 0x000fe4000bf66270 */
[----:B------:R-:W-:Y:S01]  /*14570*/  LEA.HI.X R4, R2, UR5, R4, 0x1, P0 ;  /* 0x0000000502047c11 */ /* 0x000fe200080f0c04 */
[----:B------:R-:W-:Y:S01]  /*14580*/  UMOV UR5, 0xffffffff ;  /* 0xffffffff00057882 */ /* 0x000fe20000000000 */
[----:B------:R-:W-:-:S02]  /*14590*/  ISETP.GE.AND P2, PT, R34, UR4, PT ;  /* 0x0000000422007c0c */ /* 0x000fc4000bf46270 */
[----:B------:R-:W-:Y:S01]  /*145a0*/  ISETP.GE.AND P0, PT, R33, UR4, PT ;  /* 0x0000000421007c0c */ /* 0x000fe2000bf06270 */
[----:B------:R-:W-:-:S12]  /*145b0*/  BRA.DIV UR5, `(.L_x_1385) ;  /* 0x0000003e05347947 */ /* 0x000fd8000b800000 */
[----:B------:R-:W0:Y:S01]  /*145c0*/  SHFL.IDX PT, R3, R0, RZ, 0x181f ;  /* 0x00181fff00037589 */ /* 0x000e2200000e0000 */
[----:B------:R-:W-:Y:S02]  /*145d0*/  IMAD R29, R29, R6, RZ ;  /* 0x000000061d1d7224 */ /* 0x000fe400078e02ff */
[----:B------:R-:W-:Y:S01]  /*145e0*/  IMAD.IADD R25, R7, 0x1, R25 ;  /* 0x0000000107197824 */ /* 0x000fe200078e0219 */
[----:B------:R-:W1:Y:S04]  /*145f0*/  SHFL.IDX PT, R2, R4, RZ, 0x181f ;  /* 0x00181fff04027589 */ /* 0x000e6800000e0000 */
[----:B------:R-:W-:Y:S01]  /*14600*/  ISETP.GE.AND P1, PT, R25, R29, PT ;  /* 0x0000001d1900720c */ /* 0x000fe20003f26270 */
[----:B------:R-:W-:-:S12]  /*14610*/  SHFL.IDX PT, R14, R0, 0x7, 0x181f ;  /* 0x00f81f00000e7f89 */ /* 0x000fd800000e0000 */
[----:B0-----:R-:W-:-:S05]  /*14620*/  @!P1 LEA R5, P4, R32, R3, 0x1 ;  /* 0x0000000320059211 */ /* 0x001fca00078808ff */
[----:B-1----:R-:W-:Y:S02]  /*14630*/  @!P1 IMAD.X R3, RZ, RZ, R2, P4 ;  /* 0x000000ffff039224 */ /* 0x002fe400020e0602 */
[----:B------:R-:W-:Y:S02]  /*14640*/  @!P1 IMAD.MOV.U32 R2, RZ, RZ, R5 ;  /* 0x000000ffff029224 */ /* 0x000fe400078e0005 */
[----:B------:R-:W-:-:S03]  /*14650*/  VIADD R5, R25, 0x10 ;  /* 0x0000001019057836 */ /* 0x000fc60000000000 */
[----:B------:R-:W-:Y:S04]  /*14660*/  @!P1 LDGSTS.E.BYPASS.LTC128B.128 [R37+0x12400], desc[UR36][R2.64], !P3 ;  /* 0x1240000002259fae */ /* 0x000fe8000d901d64 */
[----:B------:R-:W-:Y:S04]  /*14670*/  @!P1 LDGSTS.E.BYPASS.LTC128B.128 [R37+0x16400], desc[UR36][R2.64+0x80], !P2 ;  /* 0x1640008002259fae */ /* 0x000fe8000d101d64 */
[----:B------:R0:W-:Y:S01]  /*14680*/  @!P1 LDGSTS.E.BYPASS.LTC128B.128 [R37+0x1a400], desc[UR36][R2.64+0x100], !P0 ;  /* 0x1a40010002259fae */ /* 0x0001e2000c101d64 */
[----:B------:R-:W-:-:S03]  /*14690*/  ISETP.GE.AND P1, PT, R5, R29, PT ;  /* 0x0000001d0500720c */ /* 0x000fc60003f26270 */
[----:B0-----:R-:W0:Y:S04]  /*146a0*/  SHFL.IDX PT, R3, R0, 0x1, 0x181f ;  /* 0x00381f0000037f89 */ /* 0x001e2800000e0000 */
[----:B------:R-:W1:Y:S06]  /*146b0*/  SHFL.IDX PT, R2, R4, 0x1, 0x181f ;  /* 0x00381f0004027f89 */ /* 0x000e6c00000e0000 */
[----:B0-----:R-:W-:-:S05]  /*146c0*/  @!P1 LEA R5, P4, R32, R3, 0x1 ;  /* 0x0000000320059211 */ /* 0x001fca00078808ff */
[----:B-1----:R-:W-:Y:S02]  /*146d0*/  @!P1 IMAD.X R6, RZ, RZ, R2, P4 ;  /* 0x000000ffff069224 */ /* 0x002fe400020e0602 */
[----:B------:R-:W-:Y:S02]  /*146e0*/  @!P1 IMAD.MOV.U32 R2, RZ, RZ, R5 ;  /* 0x000000ffff029224 */ /* 0x000fe400078e0005 */
        /* <DEDUP_REMOVED lines=10> */
[----:B------:R-:W-:Y:S01]  /*14790*/  @!P1 IMAD.MOV.U32 R2, RZ, RZ, R5 ;  /* 0x000000ffff029224 */ /* 0x000fe200078e0005 */
[----:B------:R-:W-:Y:S01]  /*147a0*/  IADD3 R5, R25, 0x30, RZ ;  /* 0x0000003019057810 */ /* 0x000fe20007ffe0ff */
[----:B------:R-:W-:-:S05]  /*147b0*/  @!P1 IMAD.MOV.U32 R3, RZ, RZ, R6 ;  /* 0x000000ffff039224 */ /* 0x000fca00078e0006 */
        /* <DEDUP_REMOVED lines=38> */
[----:B------:R-:W1:Y:S04]  /*14a20*/  SHFL.IDX PT, R2, R4, 0x6, 0x181f ;  /* 0x00d81f0004027f89 */ /* 0x000e6800000e0000 */
[----:B------:R-:W2:Y:S02]  /*14a30*/  SHFL.IDX PT, R4, R4, 0x7, 0x181f ;  /* 0x00f81f0004047f89 */ /* 0x000ea400000e0000 */
[----:B0-----:R-:W-:-:S05]  /*14a40*/  @!P1 LEA R5, P4, R32, R3, 0x1 ;  /* 0x0000000320059211 */ /* 0x001fca00078808ff */
[----:B-1----:R-:W-:Y:S02]  /*14a50*/  @!P1 IMAD.X R6, RZ, RZ, R2, P4 ;  /* 0x000000ffff069224 */ /* 0x002fe400020e0602 */
[----:B------:R-:W-:Y:S02]  /*14a60*/  @!P1 IMAD.MOV.U32 R2, RZ, RZ, R5 ;  /* 0x000000ffff029224 */ /* 0x000fe400078e0005 */
[----:B------:R-:W-:-:S05]  /*14a70*/  @!P1 IMAD.MOV.U32 R3, RZ, RZ, R6 ;  /* 0x000000ffff039224 */ /* 0x000fca00078e0006 */
[----:B------:R0:W-:Y:S04]  /*14a80*/  @!P1 LDGSTS.E.BYPASS.LTC128B.128 [R37+0x15400], desc[UR36][R2.64], !P3 ;  /* 0x1540000002259fae */ /* 0x0001e8000d901d64 */
[----:B------:R0:W-:Y:S04]  /*14a90*/  @!P1 LDGSTS.E.BYPASS.LTC128B.128 [R37+0x19400], desc[UR36][R2.64+0x80], !P2 ;  /* 0x1940008002259fae */ /* 0x0001e8000d101d64 */
[----:B--2---:R0:W-:Y:S02]  /*14aa0*/  @!P1 LDGSTS.E.BYPASS.LTC128B.128 [R37+0x1d400], desc[UR36][R2.64+0x100], !P0 ;  /* 0x1d40010002259fae */ /* 0x0041e4000c101d64 */
.L_x_1476:
[----:B------:R-:W-:Y:S01]  /*14ab0*/  VIADD R0, R25, 0x70 ;  /* 0x0000007019007836 */ /* 0x000fe20000000000 */
[----:B------:R-:W-:Y:S04]  /*14ac0*/  BSSY B0, `(.L_x_1386) ;  /* 0x000000b000007945 */ /* 0x000fe80003800000 */
[----:B------:R-:W-:-:S13]  /*14ad0*/  ISETP.GE.AND P1, PT, R0, R29, PT ;  /* 0x0000001d0000720c */ /* 0x000fda0003f26270 */
[----:B------:R-:W-:Y:S05]  /*14ae0*/  @P1 BRA `(.L_x_1387) ;  /* 0x0000000000201947 */ /* 0x000fea0003800000 */
[----:B0-----:R-:W-:-:S05]  /*14af0*/  LEA R2, P1, R32, R14, 0x1 ;  /* 0x0000000e20027211 */ /* 0x001fca00078208ff */
[----:B------:R-:W-:-:S05]  /*14b00*/  IMAD.X R3, RZ, RZ, R4, P1 ;  /* 0x000000ffff037224 */ /* 0x000fca00008e0604 */
[----:B------:R-:W-:Y:S01]  /*14b10*/  @!PT LDS RZ, [RZ] ;  /* 0x00000000fffff984 */ /* 0x000fe20000000800 */
[----:B------:R-:W-:Y:S01]  /*14b20*/  @!PT LDS RZ, [RZ] ;  /* 0x00000000fffff984 */ /* 0x000fe20000000800 */
[----:B------:R-:W-:Y:S01]  /*14b30*/  @!PT LDS RZ, [RZ] ;  /* 0x00000000fffff984 */ /* 0x000fe20000000800 */
[----:B------:R1:W-:Y:S04]  /*14b40*/  LDGSTS.E.BYPASS.LTC128B.128 [R37+0x15c00], desc[UR36][R2.64], !P3 ;  /* 0x15c0000002257fae */ /* 0x0003e8000d901d64 */
[----:B------:R1:W-:Y:S04]  /*14b50*/  LDGSTS.E.BYPASS.LTC128B.128 [R37+0x19c00], desc[UR36][R2.64+0x80], !P2 ;  /* 0x19c0008002257fae */ /* 0x0003e8000d101d64 */
[----:B------:R1:W-:Y:S02]  /*14b60*/  LDGSTS.E.BYPASS.LTC128B.128 [R37+0x1dc00], desc[UR36][R2.64+0x100], !P0 ;  /* 0x1dc0010002257fae */ /* 0x0003e4000c101d64 */
.L_x_1387:
[----:B------:R-:W-:Y:S05]  /*14b70*/  BSYNC B0 ;  /* 0x0000000000007941 */ /* 0x000fea0003800000 */
.L_x_1386:
[----:B------:R-:W-:Y:S01]  /*14b80*/  NOP ;  /* 0x0000000000007918 */ /* 0x000fe20000000000 */
[----:B------:R-:W-:-:S13]  /*14b90*/  PLOP3.LUT P0, PT, PT, PT, PT, 0x80, 0x0 ;  /* 0x000000000000781c */ /* 0x000fda0003f0f070 */
.L_x_1388:
[----:B------:R-:W-:Y:S02]  /*14ba0*/  PLOP3.LUT P1, PT, P1, P0, PT, 0xa2, 0x0 ;  /* 0x000000000000781c */ /* 0x000fe40000f21472 */
[----:B------:R-:W-:-:S08]  /*14bb0*/  @P0 R2UR P1, UR4, R17 ;  /* 0x00000000110402ca */ /* 0x000fd00000020000 */
[----:B------:R-:W-:-:S05]  /*14bc0*/  @P0 PLOP3.LUT P0, PT, P1, PT, PT, 0x80, 0x0 ;  /* 0x000000000000081c */ /* 0x000fca0000f0f070 */
[----:B------:R-:W-:Y:S01]  /*14bd0*/  @!P1 SYNCS.ARRIVE.TRANS64.RED.A0T1 RZ, [UR4+0x30800], RZ ;  /* 0x030800ffffff99a7 */ /* 0x000fe20008200404 */
[----:B------:R-:W-:Y:S07]  /*14be0*/  @!P1 ARRIVES.LDGSTSBAR.64.TRANSCNT [UR4+0x30800] ;  /* 0x03080000ff0099b0 */ /* 0x000fee0008000a84 */
[----:B------:R-:W-:Y:S05]  /*14bf0*/  @P0 BRA.U.ANY `(.L_x_1388) ;  /* 0xfffffffd00e80947 */ /* 0x000fea000393ffff */
[----:B01----:R-:W2:Y:S04]  /*14c00*/  LDL.LU R3, [R1+0x24] ;  /* 0x0000240001037983 */ /* 0x003ea80000300800 */
[----:B------:R-:W3:Y:S01]  /*14c10*/  LDL.LU R2, [R1+0x20] ;  /* 0x0000200001027983 */ /* 0x000ee20000300800 */
[----:B--2---:R-:W-:Y:S02]  /*14c20*/  VIADD R3, R3, 0x1 ;  /* 0x0000000103037836 */ /* 0x004fe40000000000 */
[----:B---3--:R-:W-:-:S03]  /*14c30*/  VIADD R6, R2, 0xfffffffe ;  /* 0xfffffffe02067836 */ /* 0x008fc60000000000 */
        /* <DEDUP_REMOVED lines=10> */
.L_x_1477:
[----:B------:R-:W-:Y:S05]  /*14ce0*/  BSYNC B0 ;  /* 0x0000000000007941 */ /* 0x000fea0003800000 */
.L_x_1389:
[----:B------:R-:W2:Y:S01]  /*14cf0*/  LDL R2, [R1+0x8] ;  /* 0x0000080001027983 */ /* 0x000ea20000100800 */
[----:B------:R-:W-:Y:S01]  /*14d00*/  BSSY B0, `(.L_x_1391) ;  /* 0x000010d000007945 */ /* 0x000fe20003800000 */
[----:B--2---:R-:W-:-:S13]  /*14d10*/  ISETP.GE.AND P0, PT, R6, R2, PT ;  /* 0x000000020600720c */ /* 0x004fda0003f06270 */
[----:B------:R-:W-:Y:S05]  /*14d20*/  @!P0 BRA `(.L_x_1392) ;  /* 0x0000001000288947 */ /* 0x000fea0003800000 */
[----:B------:R-:W-:Y:S01]  /*14d30*/  ULDC UR4, c[0x0][0x2f4] ;  /* 0x0000bd0000047ab9 */ /* 0x000fe20000000800 */
[----:B------:R-:W-:Y:S01]  /*14d40*/  IMAD.MOV.U32 R10, RZ, RZ, R23 ;  /* 0x000000ffff0a7224 */ /* 0x000fe200078e0017 */
[----:B------:R-:W-:Y:S01]  /*14d50*/  ISETP.GE.AND P3, PT, R32, UR4, PT ;  /* 0x0000000420007c0c */ /* 0x000fe2000bf66270 */
[----:B------:R-:W-:Y:S01]  /*14d60*/  IMAD.MOV.U32 R20, RZ, RZ, R28 ;  /* 0x000000ffff147224 */ /* 0x000fe200078e001c */
[----:B------:R-:W-:Y:S01]  /*14d70*/  ISETP.GE.AND P2, PT, R34, UR4, PT ;  /* 0x0000000422007c0c */ /* 0x000fe2000bf46270 */
[----:B------:R-:W-:Y:S01]  /*14d80*/  IMAD.MOV.U32 R29, RZ, RZ, R22 ;  /* 0x000000ffff1d7224 */ /* 0x000fe200078e0016 */
[----:B------:R-:W-:-:S13]  /*14d90*/  ISETP.GE.AND P1, PT, R33, UR4, PT ;  /* 0x0000000421007c0c */ /* 0x000fda000bf26270 */
.L_x_1405:
[----:B------:R-:W2:Y:S01]  /*14da0*/  LDL R4, [R1+0x4] ;  /* 0x0000040001047983 */ /* 0x000ea20000100800 */
[----:B0-----:R-:W0:Y:S03]  /*14db0*/  LDC R0, c[0x0][0x430] ;  /* 0x00010c00ff007b82 */ /* 0x001e260000000800 */
[----:B------:R-:W3:Y:S01]  /*14dc0*/  LDL R7, [R1+0xc] ;  /* 0x00000c0001077983 */ /* 0x000ee20000100800 */
[----:B------:R-:W1:Y:S03]  /*14dd0*/  S2R R2, SR_TID.X ;  /* 0x0000000000027919 */ /* 0x000e660000002100 */
[----:B------:R-:W4:Y:S01]  /*14de0*/  LDL R8, [R1+0x28] ;  /* 0x0000280001087983 */ /* 0x000f220000100800 */
[----:B0-----:R-:W-:Y:S02]  /*14df0*/  ISETP.NE.AND P0, PT, R0, 0x1, PT ;  /* 0x000000010000780c */ /* 0x001fe40003f05270 */
[----:B------:R-:W0:Y:S11]  /*14e00*/  S2R R0, SR_TID.X ;  /* 0x0000000000007919 */ /* 0x000e360000002100 */
[----:B------:R-:W2:Y:S01]  /*14e10*/  @P0 LDC R3, c[0x0][0x438] ;  /* 0x00010e00ff030b82 */ /* 0x000ea20000000800 */
[----:B-1----:R-:W-:-:S04]  /*14e20*/  LOP3.LUT R2, R2, 0x7f, RZ, 0xc0, !PT ;  /* 0x0000007f02027812 */ /* 0x002fc800078ec0ff */
[----:B------:R-:W-:Y:S01]  /*14e30*/  SHF.R.U32.HI R2, RZ, 0x3, R2 ;  /* 0x00000003ff027819 */ /* 0x000fe20000011602 */
[----:B0-----:R-:W-:-:S05]  /*14e40*/  IMAD.SHL.U32 R0, R0, 0x10, RZ ;  /* 0x0000001000007824 */ /* 0x001fca00078e00ff */
[----:B------:R-:W-:Y:S02]  /*14e50*/  LOP3.LUT R0, R2, 0x70, R0, 0xf8, !PT ;  /* 0x0000007002007812 */ /* 0x000fe400078ef800 */
[----:B------:R-:W0:Y:S02]  /*14e60*/  @P0 LDC R2, c[0x0][0x434] ;  /* 0x00010d00ff020b82 */ /* 0x000e240000000800 */
[----:B------:R-:W-:Y:S01]  /*14e70*/  ISETP.GT.U32.AND P5, PT, R0, 0x5f, PT ;  /* 0x0000005f0000780c */ /* 0x000fe20003fa4070 */
[----:B------:R-:W-:Y:S05]  /*14e80*/  YIELD ;  /* 0x0000000000007946 */ /* 0x000fea0003800000 */
[----:B------:R-:W-:Y:S01]  /*14e90*/  ULDC UR4, c[0x0][0x430] ;  /* 0x00010c0000047ab9 */ /* 0x000fe20000000800 */
[----:B--2---:R-:W-:-:S06]  /*14ea0*/  IMAD R9, R6, 0x60, R4 ;  /* 0x0000006006097824 */ /* 0x004fcc00078e0204 */
[----:B------:R-:W1:Y:S01]  /*14eb0*/  @!P5 LDC.64 R4, c[0x0][0x428] ;  /* 0x00010a00ff04db82 */ /* 0x000e620000000a00 */
[----:B------:R-:W-:-:S04]  /*14ec0*/  IMAD.IADD R9, R0, 0x1, R9 ;  /* 0x0000000100097824 */ /* 0x000fc800078e0209 */
[----:B0-----:R-:W-:-:S04]  /*14ed0*/  @P0 IMAD.HI.U32 R2, R9, R2, RZ ;  /* 0x0000000209020227 */ /* 0x001fc800078e00ff */
[----:B------:R-:W-:Y:S01]  /*14ee0*/  IMAD.MOV.U32 R0, RZ, RZ, R9 ;  /* 0x000000ffff007224 */ /* 0x000fe200078e0009 */
[----:B------:R-:W-:-:S04]  /*14ef0*/  @P0 SHF.R.U32.HI R0, RZ, R3, R2 ;  /* 0x00000003ff000219 */ /* 0x000fc80000011602 */
[--C-:B------:R-:W-:Y:S01]  /*14f00*/  @!P5 SHF.R.S32.HI R3, RZ, 0x1f, R0.reuse ;  /* 0x0000001fff03d819 */ /* 0x100fe20000011400 */
[----:B------:R-:W-:-:S04]  /*14f10*/  @!P5 IMAD.MOV.U32 R2, RZ, RZ, R0 ;  /* 0x000000ffff02d224 */ /* 0x000fc800078e0000 */
[----:B-1----:R-:W-:-:S04]  /*14f20*/  @!P5 IMAD.WIDE.U32 R2, R31, R4, R2 ;  /* 0x000000041f02d225 */ /* 0x002fc800078e0002 */
[----:B---3--:R-:W-:-:S04]  /*14f30*/  @!P5 IMAD R4, R7, R4, RZ ;  /* 0x000000040704d224 */ /* 0x008fc800078e02ff */
[----:B------:R-:W-:Y:S02]  /*14f40*/  @!P5 IMAD R7, R31, R5, R4 ;  /* 0x000000051f07d224 */ /* 0x000fe400078e0204 */
[----:B------:R-:W0:Y:S01]  /*14f50*/  @!P5 LDC.64 R4, c[0x0][0x418] ;  /* 0x00010600ff04db82 */ /* 0x000e220000000a00 */
[----:B------:R-:W-:Y:S02]  /*14f60*/  IMAD.MOV R0, RZ, RZ, -R0 ;  /* 0x000000ffff007224 */ /* 0x000fe400078e0a00 */
[----:B------:R-:W-:Y:S02]  /*14f70*/  @!P5 IMAD.IADD R3, R7, 0x1, R3 ;  /* 0x000000010703d824 */ /* 0x000fe400078e0203 */
[----:B------:R-:W-:Y:S02]  /*14f80*/  IMAD R9, R0, UR4, R9 ;  /* 0x0000000400097c24 */ /* 0x000fe4000f8e0209 */
[----:B------:R-:W-:Y:S01]  /*14f90*/  IMAD.MOV.U32 R0, RZ, RZ, RZ ;  /* 0x000000ffff007224 */ /* 0x000fe200078e00ff */
[----:B0-----:R-:W-:-:S04]  /*14fa0*/  @!P5 LEA R4, P0, R2, R4, 0x2 ;  /* 0x000000040204d211 */ /* 0x001fc800078010ff */
[----:B------:R-:W-:-:S05]  /*14fb0*/  @!P5 LEA.HI.X R5, R2, R5, R3, 0x2, P0 ;  /* 0x000000050205d211 */ /* 0x000fca00000f1403 */
[----:B------:R0:W5:Y:S01]  /*14fc0*/  @!P5 LDG.E R0, desc[UR36][R4.64] ;  /* 0x000000240400d981 */ /* 0x000162000c1e1900 */
[----:B----4-:R-:W-:Y:S01]  /*14fd0*/  ISETP.NE.AND P4, PT, R8, 0x3, PT ;  /* 0x000000030800780c */ /* 0x010fe20003f85270 */
[----:B------:R-:W-:-:S05]  /*14fe0*/  VIADD R23, R10, 0x1 ;  /* 0x000000010a177836 */ /* 0x000fca0000000000 */
[----:B------:R-:W-:-:S04]  /*14ff0*/  ISETP.NE.AND P0, PT, R23, 0x2, PT ;  /* 0x000000021700780c */ /* 0x000fc80003f05270 */
[----:B------:R-:W-:Y:S01]  /*15000*/  SEL R28, RZ, 0x1, P0 ;  /* 0x00000001ff1c7807 */ /* 0x000fe20000000000 */
[----:B------:R-:W-:Y:S01]  /*15010*/  IMAD.MOV.U32 R22, RZ, RZ, R6 ;  /* 0x000000ffff167224 */ /* 0x000fe200078e0006 */
[----:B------:R-:W-:Y:S02]  /*15020*/  SEL R23, R23, RZ, P0 ;  /* 0x000000ff17177207 */ /* 0x000fe40000000000 */
[----:B------:R-:W-:Y:S01]  /*15030*/  LOP3.LUT R28, R20, R28, RZ, 0x3c, !PT ;  /* 0x0000001c141c7212 */ /* 0x000fe200078e3cff */
[----:B0-----:R-:W-:Y:S06]  /*15040*/  @!P4 BRA `(.L_x_1393) ;  /* 0x000000000004c947 */ /* 0x001fec0003800000 */
[----:B------:R-:W-:Y:S01]  /*15050*/  BPT.TRAP 0x1 ;  /* 0x000000040000795c */ /* 0x000fe20000300000 */
.L_x_1393:
[----:B------:R-:W-:Y:S01]  /*15060*/  IMAD R7, R23, 0x8, R17 ;  /* 0x0000000817077824 */ /* 0x000fe200078e0211 */
[----:B------:R-:W-:Y:S01]  /*15070*/  SHF.L.U32 R2, R28, 0x1f, RZ ;  /* 0x0000001f1c027819 */ /* 0x000fe200000006ff */
[----:B------:R-:W-:Y:S03]  /*15080*/  BSSY B1, `(.L_x_1394) ;  /* 0x0000003000017945 */ /* 0x000fe60003800000 */
[----:B------:R-:W0:Y:S02]  /*15090*/  SYNCS.PHASECHK.TRANS64.TRYWAIT P0, [R7+URZ+0x30840], R2 ;  /* 0x03084002070075a7 */ /* 0x000e24000800017f */
[----:B0-----:R-:W-:Y:S05]  /*150a0*/  @!P0 BRA `(.L_x_1395) ;  /* 0x0000003c00448947 */ /* 0x001fea0003800000 */
.L_x_1478:
[----:B------:R-:W-:Y:S05]  /*150b0*/  BSYNC B1 ;  /* 0x0000000000017941 */ /* 0x000fea0003800000 */
.L_x_1394:
        /* <DEDUP_REMOVED lines=27> */
[----:B------:R-:W-:Y:S01]  /*15270*/  LOP3.LUT P6, RZ, R16, 0x4, RZ, 0xc0, !PT ;  /* 0x0000000410ff7812 */ /* 0x000fe200078cc0ff */
[----:B------:R-:W-:Y:S01]  /*15280*/  IMAD R5, R5, 0x2, R17 ;  /* 0x0000000205057824 */ /* 0x000fe200078e0211 */
[----:B------:R-:W1:Y:S04]  /*15290*/  SHFL.IDX PT, R3, R6, RZ, 0x181f ;  /* 0x00181fff06037589 */ /* 0x000e6800000e0000 */
        /* <DEDUP_REMOVED lines=35> */
.L_x_1492:
[----:B------:R-:W-:Y:S02]  /*154d0*/  LOP3.LUT P6, RZ, R16, 0x4, RZ, 0xc0, !PT ;  /* 0x0000000410ff7812 */ /* 0x000fe400078cc0ff */
[----:B--2---:R-:W-:-:S05]  /*154e0*/  IADD3 R2, P0, R2, R4, RZ ;  /* 0x0000000402027210 */ /* 0x004fca0007f1e0ff */
[----:B------:R-:W-:Y:S01]  /*154f0*/  IMAD.X R3, RZ, RZ, R35, P0 ;  /* 0x000000ffff037224 */ /* 0x000fe200000e0623 */
        /* <DEDUP_REMOVED lines=8> */
.L_x_1397:
        /* <DEDUP_REMOVED lines=11> */
.L_x_1398:
[----:B------:R1:W-:Y:S01]  /*15630*/  SYNCS.ARRIVE.TRANS64.A1T0 RZ, [R7+URZ+0x30830], RZ ;  /* 0x030830ff07ff79a7 */ /* 0x0003e2000810003f */
[----:B------:R-:W-:Y:S05]  /*15640*/  @!P5 BRA `(.L_x_1399) ;  /* 0x000000000004d947 */ /* 0x000fea0003800000 */
[----:B------:R-:W-:Y:S01]  /*15650*/  BPT.TRAP 0x1 ;  /* 0x000000040000795c */ /* 0x000fe20000300000 */
.L_x_1399:
[----:B------:R-:W-:Y:S01]  /*15660*/  SHF.L.U32 R2, R20, 0x1f, RZ ;  /* 0x0000001f14027819 */ /* 0x000fe200000006ff */
[----:B0-----:R-:W-:Y:S01]  /*15670*/  IMAD R6, R10, 0x8, R17 ;  /* 0x000000080a067824 */ /* 0x001fe200078e0211 */
[----:B------:R-:W-:Y:S03]  /*15680*/  BSSY B1, `(.L_x_1400) ;  /* 0x0000003000017945 */ /* 0x000fe60003800000 */
[----:B------:R-:W0:Y:S02]  /*15690*/  SYNCS.PHASECHK.TRANS64.TRYWAIT P0, [R6+URZ+0x30860], R2 ;  /* 0x03086002060075a7 */ /* 0x000e24000800017f */
[----:B0-----:R-:W-:Y:S05]  /*156a0*/  @!P0 BRA `(.L_x_1401) ;  /* 0x0000003c00b88947 */ /* 0x001fea0003800000 */
.L_x_1493:
[----:B------:R-:W-:Y:S05]  /*156b0*/  BSYNC B1 ;  /* 0x0000000000017941 */ /* 0x000fea0003800000 */
.L_x_1400:
[----:B------:R-:W1:Y:S01]  /*156c0*/  LDL R5, [R1] ;  /* 0x0000000001057983 */ /* 0x000e620000100800 */
        /* <DEDUP_REMOVED lines=10> */
[----:B------:R-:W1:Y:S01]  /*15770*/  SHFL.IDX PT, R3, R19, RZ, 0x181f ;  /* 0x00181fff13037589 */ /* 0x000e6200000e0000 */
[----:B0-----:R-:W-:-:S05]  /*15780*/  IADD3 R2, P0, R2, R4, RZ ;  /* 0x0000000402027210 */ /* 0x001fca0007f1e0ff */
[----:B-1----:R-:W-:Y:S01]  /*15790*/  IMAD.X R3, RZ, RZ, R3, P0 ;  /* 0x000000ffff037224 */ /* 0x002fe200000e0603 */
[----:B------:R-:W-:-:S13]  /*157a0*/  ISETP.LT.OR P0, PT, R7, 0x1, P3 ;  /* 0x000000010700780c */ /* 0x000fda0001f01670 */
[----:B------:R-:W-:Y:S01]  /*157b0*/  @!PT LDS RZ, [RZ] ;  /* 0x00000000fffff984 */ /* 0x000fe20000000800 */
        /* <DEDUP_REMOVED lines=46> */
[----:B0-2---:R0:W1:Y:S02]  /*15aa0*/  SHFL.IDX PT, R2, R18, 0x5, 0x181f ;  /* 0x00b81f0012027f89 */ /* 0x00506400000e0000 */
.L_x_1507:
[----:B-1----:R-:W-:Y:S01]  /*15ab0*/  IADD3 R2, P0, R2, R4, RZ ;  /* 0x0000000402027210 */ /* 0x002fe20007f1e0ff */
        /* <DEDUP_REMOVED lines=13> */
[----:B-1----:R-:W-:Y:S01]  /*15b90*/  IMAD.WIDE.U32 R2, R9, UR4, RZ ;  /* 0x0000000409027c25 */ /* 0x002fe2000f8e00ff */
        /* <DEDUP_REMOVED lines=13> */
[----:B0-----:R-:W-:-:S04]  /*15c70*/  LEA R18, P0, R2, UR4, 0x1 ;  /* 0x0000000402127c11 */ /* 0x001fc8000f8008ff */
[----:B------:R-:W-:Y:S02]  /*15c80*/  LEA.HI.X R19, R2, UR5, R3, 0x1, P0 ;  /* 0x0000000502137c11 */ /* 0x000fe400080f0c03 */
[----:B------:R-:W-:-:S13]  /*15c90*/  PLOP3.LUT P0, PT, PT, PT, PT, 0x80, 0x0 ;  /* 0x000000000000781c */ /* 0x000fda0003f0f070 */
.L_x_1403:
        /* <DEDUP_REMOVED lines=11> */
.L_x_1404:
[----:B------:R-:W2:Y:S01]  /*15d50*/  LDL R0, [R1+0x8] ;  /* 0x0000080001007983 */ /* 0x000ea20000100800 */
[----:B------:R0:W-:Y:S01]  /*15d60*/  SYNCS.ARRIVE.TRANS64.A1T0 RZ, [R6+URZ+0x30850], RZ ;  /* 0x030850ff06ff79a7 */ /* 0x0001e2000810003f */
[----:B------:R-:W-:Y:S02]  /*15d70*/  IMAD.MOV.U32 R10, RZ, RZ, R23 ;  /* 0x000000ffff0a7224 */ /* 0x000fe400078e0017 */
[----:B------:R-:W-:Y:S02]  /*15d80*/  IMAD.MOV.U32 R20, RZ, RZ, R28 ;  /* 0x000000ffff147224 */ /* 0x000fe400078e001c */
[----:B------:R-:W-:Y:S02]  /*15d90*/  IMAD.MOV.U32 R29, RZ, RZ, R22 ;  /* 0x000000ffff1d7224 */ /* 0x000fe400078e0016 */
[C---:B0-----:R-:W-:Y:S01]  /*15da0*/  VIADD R6, R22.reuse, 0xffffffff ;  /* 0xffffffff16067836 */ /* 0x041fe20000000000 */
[----:B--2---:R-:W-:-:S13]  /*15db0*/  ISETP.GT.AND P0, PT, R22, R0, PT ;  /* 0x000000001600720c */ /* 0x004fda0003f04270 */
[----:B------:R-:W-:Y:S05]  /*15dc0*/  @P0 BRA `(.L_x_1405) ;  /* 0xffffffec00f40947 */ /* 0x000fea000383ffff */
.L_x_1392:
[----:B------:R-:W-:Y:S05]  /*15dd0*/  BSYNC B0 ;  /* 0x0000000000007941 */ /* 0x000fea0003800000 */
.L_x_1391:
        /* <DEDUP_REMOVED lines=16> */
[----:B0-----:R-:W-:-:S07]  /*15ee0*/  IADD3 R24, R0, UR38, R7 ;  /* 0x0000002600187c10 */ /* 0x001fce000fffe007 */
.L_x_1407:
[----:B------:R-:W-:Y:S05]  /*15ef0*/  BSYNC B0 ;  /* 0x0000000000007941 */ /* 0x000fea0003800000 */
.L_x_1406:
[----:B------:R-:W2:Y:S02]  /*15f00*/  LDL R0, [R1+0x28] ;  /* 0x0000280001007983 */ /* 0x000ea40000100800 */
[----:B--2---:R-:W-:-:S13]  /*15f10*/  ISETP.NE.AND P0, PT, R0, 0x3, PT ;  /* 0x000000030000780c */ /* 0x004fda0003f05270 */
[----:B------:R-:W-:Y:S05]  /*15f20*/  @!P0 BRA `(.L_x_1408) ;  /* 0x0000000000048947 */ /* 0x000fea0003800000 */
[----:B------:R-:W-:Y:S01]  /*15f30*/  BPT.TRAP 0x1 ;  /* 0x000000040000795c */ /* 0x000fe20000300000 */
.L_x_1408:
[----:B------:R-:W2:Y:S01]  /*15f40*/  LDL.LU R2, [R1] ;  /* 0x0000000001027983 */ /* 0x000ea20000300800 */
[----:B------:R-:W-:Y:S01]  /*15f50*/  IMAD R0, R23, 0x8, R17 ;  /* 0x0000000817007824 */ /* 0x000fe200078e0211 */
[----:B------:R-:W-:Y:S01]  /*15f60*/  SHF.L.U32 R3, R28, 0x1f, RZ ;  /* 0x0000001f1c037819 */ /* 0x000fe200000006ff */
[----:B------:R-:W-:Y:S03]  /*15f70*/  BSSY B0, `(.L_x_1409) ;  /* 0x0000004000007945 */ /* 0x000fe60003800000 */
[----:B------:R-:W0:Y:S01]  /*15f80*/  SYNCS.PHASECHK.TRANS64.TRYWAIT P0, [R0+URZ+0x30860], R3 ;  /* 0x03086003000075a7 */ /* 0x000e22000800017f */
[----:B--2---:R-:W-:Y:S01]  /*15f90*/  IMAD R6, R22, -0x60, R2 ;  /* 0xffffffa016067824 */ /* 0x004fe200078e0202 */
[----:B0-----:R-:W-:Y:S06]  /*15fa0*/  @!P0 BRA `(.L_x_1410) ;  /* 0x0000003c00a08947 */ /* 0x001fec0003800000 */
.L_x_1508:
[----:B------:R-:W-:Y:S05]  /*15fb0*/  BSYNC B0 ;  /* 0x0000000000007941 */ /* 0x000fea0003800000 */
.L_x_1409:
[----:B------:R-:W1:Y:S01]  /*15fc0*/  S2R R2, SR_TID.X ;  /* 0x0000000000027919 */ /* 0x000e620000002100 */
[----:B------:R-:W-:Y:S01]  /*15fd0*/  UMOV UR4, 0xffffffff ;  /* 0xffffffff00047882 */ /* 0x000fe20000000000 */
[----:B------:R-:W-:Y:S01]  /*15fe0*/  IMAD R4, R23, 0x4800, R36 ;  /* 0x0000480017047824 */ /* 0x000fe200078e0224 */
[----:B-1----:R-:W-:-:S04]  /*15ff0*/  LOP3.LUT R2, R2, 0x7f, RZ, 0xc0, !PT ;  /* 0x0000007f02027812 */ /* 0x002fc800078ec0ff */
[----:B------:R-:W-:-:S05]  /*16000*/  SHF.R.U32.HI R2, RZ, 0x3, R2 ;  /* 0x00000003ff027819 */ /* 0x000fca0000011602 */
[----:B------:R-:W-:Y:S01]  /*16010*/  IMAD.IADD R6, R6, 0x1, -R2 ;  /* 0x0000000106067824 */ /* 0x000fe200078e0a02 */
[----:B------:R-:W-:Y:S06]  /*16020*/  BRA.DIV UR4, `(.L_x_1411) ;  /* 0x0000003e04947947 */ /* 0x000fec000b800000 */
[----:B------:R-:W1:Y:S01]  /*16030*/  SHFL.IDX PT, R14, R18, RZ, 0x181f ;  /* 0x00181fff120e7589 */ /* 0x000e6200000e0000 */
        /* <DEDUP_REMOVED lines=57> */
.L_x_1522:
        /* <DEDUP_REMOVED lines=13> */
.L_x_1412:
[----:B------:R-:W-:Y:S02]  /*164a0*/  PLOP3.LUT P1, PT, P1, P0, PT, 0xa2, 0x0 ;  /* 0x000000000000781c */ /* 0x000fe40000f21472 */
[----:B------:R-:W-:-:S08]  /*164b0*/  @P0 R2UR P1, UR4, R0 ;  /* 0x00000000000402ca */ /* 0x000fd00000020000 */
[----:B------:R-:W-:-:S05]  /*164c0*/  @P0 PLOP3.LUT P0, PT, P1, PT, PT, 0x80, 0x0 ;  /* 0x000000000000081c */ /* 0x000fca0000f0f070 */
[----:B------:R-:W-:Y:S01]  /*164d0*/  @!P1 SYNCS.ARRIVE.TRANS64.RED.A0T1 RZ, [UR4+0x30850], RZ ;  /* 0x030850ffffff99a7 */ /* 0x000fe20008200404 */
[----:B------:R-:W-:Y:S07]  /*164e0*/  @!P1 ARRIVES.LDGSTSBAR.64.TRANSCNT [UR4+0x30850] ;  /* 0x03085000ff0099b0 */ /* 0x000fee0008000a84 */
[----:B------:R-:W-:Y:S05]  /*164f0*/  @P0 BRA.U.ANY `(.L_x_1412) ;  /* 0xfffffffd00e80947 */ /* 0x000fea000393ffff */
[----:B------:R-:W-:Y:S01]  /*16500*/  NOP ;  /* 0x0000000000007918 */ /* 0x000fe20000000000 */
[----:B0-----:R-:W2:Y:S02]  /*16510*/  LDL R2, [R1+0x28] ;  /* 0x0000280001027983 */ /* 0x001ea40000100800 */
[----:B--2---:R-:W-:-:S13]  /*16520*/  ISETP.NE.AND P2, PT, R2, 0x3, PT ;  /* 0x000000030200780c */ /* 0x004fda0003f45270 */
[----:B------:R-:W-:Y:S05]  /*16530*/  @!P2 BRA `(.L_x_1413) ;  /* 0x000000000004a947 */ /* 0x000fea0003800000 */
[----:B------:R-:W-:Y:S01]  /*16540*/  BPT.TRAP 0x1 ;  /* 0x000000040000795c */ /* 0x000fe20000300000 */
.L_x_1413:
[----:B------:R0:W-:Y:S01]  /*16550*/  SYNCS.ARRIVE.TRANS64.A1T0 RZ, [R0+URZ+0x30850], RZ ;  /* 0x030850ff00ff79a7 */ /* 0x0001e2000810003f */
[----:B------:R-:W-:-:S05]  /*16560*/  VIADD R23, R23, 0x1 ;  /* 0x0000000117177836 */ /* 0x000fca0000000000 */
[----:B------:R-:W-:-:S04]  /*16570*/  ISETP.NE.AND P0, PT, R23, 0x2, PT ;  /* 0x000000021700780c */ /* 0x000fc80003f05270 */
[----:B------:R-:W-:Y:S02]  /*16580*/  SEL R3, RZ, 0x1, P0 ;  /* 0x00000001ff037807 */ /* 0x000fe40000000000 */
[----:B------:R-:W-:Y:S02]  /*16590*/  SEL R23, R23, RZ, P0 ;  /* 0x000000ff17177207 */ /* 0x000fe40000000000 */
[----:B0-----:R-:W-:-:S07]  /*165a0*/  LOP3.LUT R28, R28, R3, RZ, 0x3c, !PT ;  /* 0x000000031c1c7212 */ /* 0x001fce00078e3cff */
.L_x_1370:
[----:B------:R-:W-:Y:S05]  /*165b0*/  BSYNC B7 ;  /* 0x0000000000077941 */ /* 0x000fea0003800000 */
.L_x_1368:
        /* <DEDUP_REMOVED lines=8> */
[----:B------:R3:W4:Y:S01]  /*16640*/  LDS.128 R24, [R17+0x308d0] ;  /* 0x0308d00011187984 */ /* 0x0007220000000c00 */
[----:B------:R-:W-:Y:S06]  /*16650*/  BAR.ARV 0x4, 0x180 ;  /* 0x0106000000007b1d */ /* 0x000fec0000002000 */
[----:B------:R-:W-:Y:S05]  /*16660*/  BRA `(.L_x_1415) ;  /* 0x0000000800cc7947 */ /* 0x000fea0003800000 */
.L_x_1414:
        /* <DEDUP_REMOVED lines=11> */
[----:B------:R-:W-:Y:S02]  /*16720*/  MOV R5, RZ ;  /* 0x000000ff00057202 */ /* 0x000fe40000000f00 */
[C---:B------:R-:W-:Y:S01]  /*16730*/  ISETP.GE.U32.AND P2, PT, R8.reuse, 0x2, PT ;  /* 0x000000020800780c */ /* 0x040fe20003f46070 */
[----:B------:R-:W-:Y:S01]  /*16740*/  SHFL.IDX PT, R0, R24, RZ, 0x1f ;  /* 0x00001fff18007589 */ /* 0x000fe200000e0000 */
[C---:B------:R-:W-:Y:S02]  /*16750*/  ISETP.GE.U32.AND P3, PT, R8.reuse, 0x4, PT ;  /* 0x000000040800780c */ /* 0x040fe40003f66070 */
[C---:B------:R-:W-:Y:S01]  /*16760*/  ISETP.GE.U32.AND P4, PT, R8.reuse, 0x8, PT ;  /* 0x000000080800780c */ /* 0x040fe20003f86070 */
[----:B------:R-:W-:Y:S01]  /*16770*/  SHFL.IDX PT, R4, R24, 0x1, 0x1f ;  /* 0x00201f0018047f89 */ /* 0x000fe200000e0000 */
[C---:B------:R-:W-:Y:S01]  /*16780*/  ISETP.GE.U32.AND P5, PT, R8.reuse, 0x10, PT ;  /* 0x000000100800780c */ /* 0x040fe20003fa6070 */
[----:B--2---:R-:W-:Y:S01]  /*16790*/  @!P1 IMAD.MOV.U32 R5, RZ, RZ, R2 ;  /* 0x000000ffff059224 */ /* 0x004fe200078e0002 */
[----:B------:R-:W-:-:S04]  /*167a0*/  ISETP.NE.AND P1, PT, R8, RZ, PT ;  /* 0x000000ff0800720c */ /* 0x000fc80003f25270 */
        /* <DEDUP_REMOVED lines=15> */
[----:B------:R1:W2:Y:S02]  /*168a0*/  SHFL.IDX PT, R14, R6, 0x1f, 0x1f ;  /* 0x03e01f00060e7f89 */ /* 0x0002a400000e0000 */
.L_x_1532:
[----:B------:R-:W-:Y:S02]  /*168b0*/  ULDC UR4, c[0x0][0xc38] ;  /* 0x00030e0000047ab9 */ /* 0x000fe40000000800 */
[----:B------:R-:W-:-:S04]  /*168c0*/  IMAD.U32 R7, RZ, RZ, UR4 ;  /* 0x00000004ff077e24 */ /* 0x000fc8000f8e00ff */
[----:B--2---:R-:W-:-:S04]  /*168d0*/  IMAD R14, R14, R7, RZ ;  /* 0x000000070e0e7224 */ /* 0x004fc800078e02ff */
[----:B------:R-:W-:-:S05]  /*168e0*/  IMAD.IADD R9, R4, 0x1, R14 ;  /* 0x0000000104097824 */ /* 0x000fca00078e020e */
[----:B------:R-:W-:-:S13]  /*168f0*/  ISETP.GT.AND P6, PT, R9, R0, PT ;  /* 0x000000000900720c */ /* 0x000fda0003fc4270 */
[----:B------:R-:W-:Y:S05]  /*16900*/  @P6 BRA `(.L_x_1417) ;  /* 0x00000000009c6947 */ /* 0x000fea0003800000 */
.L_x_1422:
[----:B------:R-:W2:Y:S01]  /*16910*/  LDC R2, c[0x0][0xc3c] ;  /* 0x00030f00ff027b82 */ /* 0x000ea20000000800 */
[----:B------:R-:W-:-:S05]  /*16920*/  VIADD R27, R27, 0x1f ;  /* 0x0000001f1b1b7836 */ /* 0x000fca0000000000 */
[----:B--2---:R-:W-:-:S13]  /*16930*/  ISETP.GE.AND P6, PT, R27, R2, PT ;  /* 0x000000021b00720c */ /* 0x004fda0003fc6270 */
[----:B------:R-:W-:Y:S05]  /*16940*/  @P6 BRA `(.L_x_1418) ;  /* 0x0000000400d06947 */ /* 0x000fea0003800000 */
[----:B------:R-:W2:Y:S01]  /*16950*/  S2R R3, SR_TID.X ;  /* 0x0000000000037919 */ /* 0x000ea20000002100 */
[----:B------:R-:W-:Y:S01]  /*16960*/  BSSY B0, `(.L_x_1419) ;  /* 0x0000009000007945 */ /* 0x000fe20003800000 */
[----:B------:R-:W-:Y:S01]  /*16970*/  IMAD.MOV.U32 R5, RZ, RZ, RZ ;  /* 0x000000ffff057224 */ /* 0x000fe200078e00ff */
[----:B--2---:R-:W-:-:S05]  /*16980*/  LOP3.LUT R3, R3, 0x1f, RZ, 0xc0, !PT ;  /* 0x0000001f03037812 */ /* 0x004fca00078ec0ff */
[----:B------:R-:W-:-:S05]  /*16990*/  IMAD.IADD R7, R27, 0x1, R3 ;  /* 0x000000011b077824 */ /* 0x000fca00078e0203 */
[----:B------:R-:W-:-:S13]  /*169a0*/  ISETP.GE.OR P6, PT, R7, R2, !P0 ;  /* 0x000000020700720c */ /* 0x000fda00047c6670 */
[----:B------:R-:W-:Y:S05]  /*169b0*/  @P6 BRA `(.L_x_1420) ;  /* 0x00000000000c6947 */ /* 0x000fea0003800000 */
[----:B------:R-:W2:Y:S02]  /*169c0*/  LDC.64 R2, c[0x0][0xc80] ;  /* 0x00032000ff027b82 */ /* 0x000ea40000000a00 */
[----:B--2---:R-:W-:-:S05]  /*169d0*/  IMAD.WIDE R2, R7, 0x4, R2 ;  /* 0x0000000407027825 */ /* 0x004fca00078e0202 */
[----:B------:R2:W5:Y:S02]  /*169e0*/  LDG.E R5, desc[UR36][R2.64] ;  /* 0x0000002402057981 */ /* 0x000564000c1e1900 */
.L_x_1420:
[----:B------:R-:W-:Y:S05]  /*169f0*/  BSYNC B0 ;  /* 0x0000000000007941 */ /* 0x000fea0003800000 */
.L_x_1419:
[----:B------:R-:W-:-:S03]  /*16a00*/  UMOV UR4, 0xffffffff ;  /* 0xffffffff00047882 */ /* 0x000fc60000000000 */
[----:B------:R-:W-:Y:S05]  /*16a10*/  BRA.DIV UR4, `(.L_x_1421) ;  /* 0x0000004204407947 */ /* 0x000fea000b800000 */
[----:B-----5:R-:W3:Y:S02]  /*16a20*/  SHFL.UP PT, R14, R5, 0x1, RZ ;  /* 0x04200000050e7989 */ /* 0x020ee400000e00ff */
[----:B---3--:R-:W-:-:S05]  /*16a30*/  SEL R14, R14, RZ, P1 ;  /* 0x000000ff0e0e7207 */ /* 0x008fca0000800000 */
[----:B------:R-:W-:-:S05]  /*16a40*/  IMAD.IADD R13, R5, 0x1, R14 ;  /* 0x00000001050d7824 */ /* 0x000fca00078e020e */
[----:B------:R-:W2:Y:S02]  /*16a50*/  SHFL.UP PT, R14, R13, 0x2, RZ ;  /* 0x044000000d0e7989 */ /* 0x000ea400000e00ff */
[----:B--2---:R-:W-:-:S05]  /*16a60*/  SEL R2, R14, RZ, P2 ;  /* 0x000000ff0e027207 */ /* 0x004fca0001000000 */
        /* <DEDUP_REMOVED lines=9> */
[----:B-1----:R-:W-:-:S05]  /*16b00*/  IMAD.IADD R6, R4, 0x1, R7 ;  /* 0x0000000104067824 */ /* 0x002fca00078e0207 */
[----:B------:R1:W2:Y:S02]  /*16b10*/  SHFL.IDX PT, R14, R6, 0x1f, 0x1f ;  /* 0x03e01f00060e7f89 */ /* 0x0002a400000e0000 */
.L_x_1540:
[----:B------:R-:W-:Y:S02]  /*16b20*/  ULDC UR4, c[0x0][0xc38] ;  /* 0x00030e0000047ab9 */ /* 0x000fe40000000800 */
[----:B------:R-:W-:-:S04]  /*16b30*/  IMAD.U32 R7, RZ, RZ, UR4 ;  /* 0x00000004ff077e24 */ /* 0x000fc8000f8e00ff */
[----:B--2---:R-:W-:-:S04]  /*16b40*/  IMAD R14, R14, R7, RZ ;  /* 0x000000070e0e7224 */ /* 0x004fc800078e02ff */
[----:B------:R-:W-:-:S05]  /*16b50*/  IMAD.IADD R9, R14, 0x1, R9 ;  /* 0x000000010e097824 */ /* 0x000fca00078e0209 */
[----:B------:R-:W-:-:S13]  /*16b60*/  ISETP.GT.AND P6, PT, R9, R0, PT ;  /* 0x000000000900720c */ /* 0x000fda0003fc4270 */
[----:B------:R-:W-:Y:S05]  /*16b70*/  @!P6 BRA `(.L_x_1422) ;  /* 0xfffffffc0064e947 */ /* 0x000fea000383ffff */
.L_x_1417:
[----:B------:R-:W-:Y:S01]  /*16b80*/  IMAD.IADD R24, R9, 0x1, -R14 ;  /* 0x0000000109187824 */ /* 0x000fe200078e0a0e */
[----:B------:R-:W-:-:S03]  /*16b90*/  UMOV UR4, 0xffffffff ;  /* 0xffffffff00047882 */ /* 0x000fc60000000000 */
[----:B------:R-:W-:-:S05]  /*16ba0*/  IMAD R3, R6, R7, R24 ;  /* 0x0000000706037224 */ /* 0x000fca00078e0218 */
[----:B------:R-:W-:Y:S01]  /*16bb0*/  ISETP.GT.AND P6, PT, R3, R0, PT ;  /* 0x000000000300720c */ /* 0x000fe20003fc4270 */
[----:B------:R-:W-:-:S12]  /*16bc0*/  BRA.DIV UR4, `(.L_x_1423) ;  /* 0x0000004204907947 */ /* 0x000fd8000b800000 */
[----:B------:R-:W-:-:S04]  /*16bd0*/  VOTE.ANY R2, PT, !P6 ;  /* 0x0000000000027806 */ /* 0x000fc800070e0100 */
[----:B------:R-:W2:Y:S02]  /*16be0*/  POPC R4, R2 ;  /* 0x0000000200047309 */ /* 0x000ea40000000000 */
[----:B--2---:R2:W3:Y:S02]  /*16bf0*/  SHFL.IDX PT, R5, R5, R4, 0x1f ;  /* 0x00001f0405057589 */ /* 0x0044e400000e0000 */
.L_x_1544:
[----:B------:R-:W-:Y:S01]  /*16c00*/  ISETP.NE.AND P0, PT, R2, RZ, PT ;  /* 0x000000ff0200720c */ /* 0x000fe20003f05270 */
[----:B------:R-:W-:-:S12]  /*16c10*/  IMAD.MOV.U32 R14, RZ, RZ, RZ ;  /* 0x000000ffff0e7224 */ /* 0x000fd800078e00ff */
[----:B------:R-:W-:Y:S05]  /*16c20*/  @!P0 BRA `(.L_x_1424) ;  /* 0x0000000000108947 */ /* 0x000fea0003800000 */
[----:B------:R-:W-:Y:S01]  /*16c30*/  UMOV UR4, 0xffffffff ;  /* 0xffffffff00047882 */ /* 0x000fe20000000000 */
[----:B------:R-:W-:Y:S02]  /*16c40*/  VIADD R12, R4, 0xffffffff ;  /* 0xffffffff040c7836 */ /* 0x000fe40000000000 */
[----:B------:R-:W-:Y:S05]  /*16c50*/  BRA.DIV UR4, `(.L_x_1425) ;  /* 0x0000004204b47947 */ /* 0x000fea000b800000 */
[----:B------:R4:W0:Y:S02]  /*16c60*/  SHFL.IDX PT, R14, R6, R12, 0x1f ;  /* 0x00001f0c060e7589 */ /* 0x00082400000e0000 */
.L_x_1424:
[----:B------:R-:W5:Y:S01]  /*16c70*/  LDC.64 R2, c[0x0][0xc90] ;  /* 0x00032400ff027b82 */ /* 0x000f620000000a00 */
[----:B------:R-:W-:-:S04]  /*16c80*/  IMAD.IADD R27, R4, 0x1, R27 ;  /* 0x00000001041b7824 */ /* 0x000fc800078e021b */
[----:B-----5:R-:W-:-:S05]  /*16c90*/  IMAD.WIDE R2, R27, 0x4, R2 ;  /* 0x000000041b027825 */ /* 0x020fca00078e0202 */
[----:B-1--4-:R1:W2:Y:S01]  /*16ca0*/  LDG.E R6, desc[UR36][R2.64] ;  /* 0x0000002402067981 */ /* 0x0122a2000c1e1900 */
[----:B0-----:R-:W-:Y:S02]  /*16cb0*/  IMAD R24, R14, R7, R24 ;  /* 0x000000070e187224 */ /* 0x001fe400078e0218 */
[----:B-1----:R-:W-:Y:S02]  /*16cc0*/  IMAD.MOV.U32 R2, RZ, RZ, RZ ;  /* 0x000000ffff027224 */ /* 0x002fe400078e00ff */
[----:B--23--:R-:W-:-:S05]  /*16cd0*/  IMAD R4, R5, R6, RZ ;  /* 0x0000000605047224 */ /* 0x00cfca00078e02ff */
[----:B------:R-:W-:-:S04]  /*16ce0*/  IABS R8, R4 ;  /* 0x0000000400087213 */ /* 0x000fc80000000000 */
[----:B------:R-:W0:Y:S08]  /*16cf0*/  I2F.RP R10, R8 ;  /* 0x00000008000a7306 */ /* 0x000e300000209400 */
[----:B0-----:R-:W0:Y:S02]  /*16d00*/  MUFU.RCP R10, R10 ;  /* 0x0000000a000a7308 */ /* 0x001e240000001000 */
[----:B0-----:R-:W-:-:S06]  /*16d10*/  VIADD R11, R10, 0xffffffe ;  /* 0x0ffffffe0a0b7836 */ /* 0x001fcc0000000000 */
[----:B------:R-:W0:Y:S02]  /*16d20*/  F2I.FTZ.U32.TRUNC.NTZ R3, R11 ;  /* 0x0000000b00037305 */ /* 0x000e24000021f000 */
[----:B0-----:R-:W-:-:S04]  /*16d30*/  IMAD.MOV R9, RZ, RZ, -R3 ;  /* 0x000000ffff097224 */ /* 0x001fc800078e0a03 */
        /* <DEDUP_REMOVED lines=18> */
[----:B------:R-:W-:Y:S02]  /*16e60*/  IMAD R0, R6, R2, RZ ;  /* 0x0000000206007224 */ /* 0x000fe400078e02ff */
[----:B------:R-:W-:Y:S02]  /*16e70*/  IMAD.MOV R2, RZ, RZ, -R2 ;  /* 0x000000ffff027224 */ /* 0x000fe400078e0a02 */
[----:B------:R-:W-:Y:S02]  /*16e80*/  IMAD.MOV R3, RZ, RZ, -R0 ;  /* 0x000000ffff037224 */ /* 0x000fe400078e0a00 */
[----:B------:R-:W-:-:S03]  /*16e90*/  IMAD R9, R4, R2, R9 ;  /* 0x0000000204097224 */ /* 0x000fc600078e0209 */
[----:B------:R-:W-:-:S04]  /*16ea0*/  VIADDMNMX R6, R3, R7, R6, PT ;  /* 0x0000000703067246 */ /* 0x000fc80003800106 */
[-C--:B------:R-:W-:Y:S02]  /*16eb0*/  IABS R7, R6.reuse ;  /* 0x0000000600077213 */ /* 0x080fe40000000000 */
[----:B------:R-:W-:Y:S02]  /*16ec0*/  IABS R4, R6 ;  /* 0x0000000600047213 */ /* 0x000fe40000000000 */
[----:B------:R-:W0:Y:S03]  /*16ed0*/  I2F.RP R8, R7 ;  /* 0x0000000700087306 */ /* 0x000e260000209400 */
[----:B------:R-:W-:-:S05]  /*16ee0*/  IMAD.MOV R4, RZ, RZ, -R4 ;  /* 0x000000ffff047224 */ /* 0x000fca00078e0a04 */
[----:B0-----:R-:W0:Y:S02]  /*16ef0*/  MUFU.RCP R8, R8 ;  /* 0x0000000800087308 */ /* 0x001e240000001000 */
[----:B0-----:R-:W-:-:S06]  /*16f00*/  VIADD R3, R8, 0xffffffe ;  /* 0x0ffffffe08037836 */ /* 0x001fcc0000000000 */
[----:B------:R-:W0:Y:S02]  /*16f10*/  F2I.FTZ.U32.TRUNC.NTZ R3, R3 ;  /* 0x0000000300037305 */ /* 0x000e24000021f000 */
[----:B0-----:R-:W-:-:S04]  /*16f20*/  IMAD.MOV R2, RZ, RZ, -R3 ;  /* 0x000000ffff027224 */ /* 0x001fc800078e0a03 */
[----:B------:R-:W-:Y:S02]  /*16f30*/  IMAD R11, R2, R7, RZ ;  /* 0x00000007020b7224 */ /* 0x000fe400078e02ff */
[----:B------:R-:W-:-:S04]  /*16f40*/  IMAD.MOV.U32 R2, RZ, RZ, RZ ;  /* 0x000000ffff027224 */ /* 0x000fc800078e00ff */
[----:B------:R-:W-:Y:S01]  /*16f50*/  IMAD.HI.U32 R2, R3, R11, R2 ;  /* 0x0000000b03027227 */ /* 0x000fe200078e0002 */
[----:B------:R-:W-:Y:S02]  /*16f60*/  IABS R11, R9 ;  /* 0x00000009000b7213 */ /* 0x000fe40000000000 */
[C---:B------:R-:W-:Y:S01]  /*16f70*/  LOP3.LUT R3, R9.reuse, R6, RZ, 0x3c, !PT ;  /* 0x0000000609037212 */ /* 0x040fe200078e3cff */
[----:B------:R-:W-:Y:S02]  /*16f80*/  IMAD.IADD R9, R9, 0x1, R0 ;  /* 0x0000000109097824 */ /* 0x000fe400078e0200 */
[----:B------:R-:W-:Y:S01]  /*16f90*/  IMAD.HI.U32 R2, R2, R11, RZ ;  /* 0x0000000b02027227 */ /* 0x000fe200078e00ff */
[----:B------:R-:W-:-:S03]  /*16fa0*/  ISETP.GE.AND P2, PT, R3, RZ, PT ;  /* 0x000000ff0300720c */ /* 0x000fc60003f46270 */
[----:B------:R-:W-:-:S05]  /*16fb0*/  IMAD R4, R2, R4, R11 ;  /* 0x0000000402047224 */ /* 0x000fca00078e020b */
[----:B------:R-:W-:-:S13]  /*16fc0*/  ISETP.GT.U32.AND P1, PT, R7, R4, PT ;  /* 0x000000040700720c */ /* 0x000fda0003f24070 */
[----:B------:R-:W-:Y:S02]  /*16fd0*/  @!P1 IMAD.IADD R4, R4, 0x1, -R7 ;  /* 0x0000000104049824 */ /* 0x000fe400078e0a07 */
[----:B------:R-:W-:Y:S01]  /*16fe0*/  @!P1 VIADD R2, R2, 0x1 ;  /* 0x0000000102029836 */ /* 0x000fe20000000000 */
[----:B------:R-:W-:Y:S02]  /*16ff0*/  ISETP.NE.AND P1, PT, R6, RZ, PT ;  /* 0x000000ff0600720c */ /* 0x000fe40003f25270 */
[----:B------:R-:W-:-:S13]  /*17000*/  ISETP.GE.U32.AND P0, PT, R4, R7, PT ;  /* 0x000000070400720c */ /* 0x000fda0003f06070 */
[----:B------:R-:W-:-:S04]  /*17010*/  @P0 VIADD R2, R2, 0x1 ;  /* 0x0000000102020836 */ /* 0x000fc80000000000 */
[----:B------:R-:W-:Y:S01]  /*17020*/  @!P2 IMAD.MOV R2, RZ, RZ, -R2 ;  /* 0x000000ffff02a224 */ /* 0x000fe200078e0a02 */
[----:B------:R-:W-:Y:S01]  /*17030*/  @!P1 LOP3.LUT R2, RZ, R6, RZ, 0x33, !PT ;  /* 0x00000006ff029212 */ /* 0x000fe200078e33ff */
[----:B------:R-:W-:-:S04]  /*17040*/  IMAD.MOV R6, RZ, RZ, -R6 ;  /* 0x000000ffff067224 */ /* 0x000fc800078e0a06 */
[----:B------:R-:W-:Y:S01]  /*17050*/  IMAD R26, R2, R6, R9 ;  /* 0x00000006021a7224 */ /* 0x000fe200078e0209 */
[----:B------:R-:W-:-:S05]  /*17060*/  LOP3.LUT R2, RZ, R2, RZ, 0x33, !PT ;  /* 0x00000002ff027212 */ /* 0x000fca00078e33ff */
[----:B------:R-:W-:Y:S01]  /*17070*/  IMAD.IADD R25, R5, 0x1, R2 ;  /* 0x0000000105197824 */ /* 0x000fe200078e0202 */
[----:B------:R-:W-:Y:S06]  /*17080*/  BRA `(.L_x_1426) ;  /* 0x00000000001c7947 */ /* 0x000fec0003800000 */
.L_x_1418:
[----:B------:R-:W-:Y:S01]  /*17090*/  UMOV UR4, URZ ;  /* 0x0000003f00047c82 */ /* 0x000fe20008000000 */
[----:B------:R-:W-:Y:S01]  /*170a0*/  UMOV UR5, URZ ;  /* 0x0000003f00057c82 */ /* 0x000fe20008000000 */
[----:B------:R-:W-:Y:S01]  /*170b0*/  ULDC UR6, c[0x0][0xc3c] ;  /* 0x00030f0000067ab9 */ /* 0x000fe20000000800 */
[----:B------:R-:W-:Y:S02]  /*170c0*/  IMAD.MOV.U32 R24, RZ, RZ, R0 ;  /* 0x000000ffff187224 */ /* 0x000fe400078e0000 */
[----:B------:R-:W-:Y:S02]  /*170d0*/  IMAD.U32 R25, RZ, RZ, UR4 ;  /* 0x00000004ff197e24 */ /* 0x000fe4000f8e00ff */
[----:B------:R-:W-:Y:S02]  /*170e0*/  IMAD.U32 R26, RZ, RZ, UR5 ;  /* 0x00000005ff1a7e24 */ /* 0x000fe4000f8e00ff */
[----:B------:R-:W-:-:S07]  /*170f0*/  IMAD.U32 R27, RZ, RZ, UR6 ;  /* 0x00000006ff1b7e24 */ /* 0x000fce000f8e00ff */
.L_x_1426:
[----:B------:R-:W2:Y:S01]  /*17100*/  S2R R0, SR_TID.X ;  /* 0x0000000000007919 */ /* 0x000ea20000002100 */
[----:B------:R-:W-:Y:S05]  /*17110*/  WARPSYNC.ALL ;  /* 0x0000000000007948 */ /* 0x000fea0003800000 */
[----:B------:R-:W-:Y:S01]  /*17120*/  BAR.SYNC.DEFER_BLOCKING 0x4, 0x180 ;  /* 0x0106000000007b1d */ /* 0x000fe20000010000 */
[----:B--2---:R-:W-:-:S04]  /*17130*/  LOP3.LUT R0, R0, 0x1f, RZ, 0xc0, !PT ;  /* 0x0000001f00007812 */ /* 0x004fc800078ec0ff */
[----:B------:R-:W-:-:S13]  /*17140*/  ISETP.NE.AND P0, PT, R0, RZ, PT ;  /* 0x000000ff0000720c */ /* 0x000fda0003f05270 */
[----:B------:R-:W2:Y:S01]  /*17150*/  @!P0 S2R R3, SR_CgaCtaId ;  /* 0x0000000000038919 */ /* 0x000ea20000008800 */
[----:B------:R-:W-:-:S04]  /*17160*/  @!P0 MOV R0, 0x400 ;  /* 0x0000040000008802 */ /* 0x000fc80000000f00 */
[----:B--2---:R-:W-:-:S05]  /*17170*/  @!P0 LEA R17, R3, R0, 0x18 ;  /* 0x0000000003118211 */ /* 0x004fca00078ec0ff */
[----:B------:R2:W-:Y:S01]  /*17180*/  @!P0 STS.128 [R17+0x308d0], R24 ;  /* 0x0308d01811008388 */ /* 0x0005e20000000c00 */
[----:B------:R-:W-:Y:S06]  /*17190*/  BAR.ARV 0x5, 0x180 ;  /* 0x0146000000007b1d */ /* 0x000fec0000002000 */
.L_x_1415:
[----:B------:R-:W-:Y:S02]  /*171a0*/  ULDC UR4, c[0x0][0xc3c] ;  /* 0x00030f0000047ab9 */ /* 0x000fe40000000800 */
[----:B----4-:R-:W-:-:S13]  /*171b0*/  ISETP.GE.AND P0, PT, R27, UR4, PT ;  /* 0x000000041b007c0c */ /* 0x010fda000bf06270 */
[----:B------:R-:W-:Y:S05]  /*171c0*/  @!P0 BRA `(.L_x_1427) ;  /* 0xffffffb400188947 */ /* 0x000fea000383ffff */
[----:B------:R-:W-:Y:S05]  /*171d0*/  BSYNC B8 ;  /* 0x0000000000087941 */ /* 0x000fea0003800000 */
.L_x_1356:
[----:B------:R-:W4:Y:S01]  /*171e0*/  LDL.LU R0, [R1+0x24] ;  /* 0x0000240001007983 */ /* 0x000f220000300800 */
[----:B------:R-:W-:Y:S01]  /*171f0*/  BSSY B0, `(.L_x_1428) ;  /* 0x000000b000007945 */ /* 0x000fe20003800000 */
[----:B------:R-:W5:Y:S01]  /*17200*/  S2R R5, SR_CgaCtaId ;  /* 0x0000000000057919 */ /* 0x000f620000008800 */
[----:B----4-:R-:W-:-:S05]  /*17210*/  VIADD R0, R0, 0x1 ;  /* 0x0000000100007836 */ /* 0x010fca0000000000 */
[----:B-1----:R-:W-:-:S04]  /*17220*/  LEA.HI R2, R0, R0, RZ, 0x1 ;  /* 0x0000000000027211 */ /* 0x002fc800078f08ff */
[----:B------:R-:W-:Y:S02]  /*17230*/  LOP3.LUT R3, R2, 0xfffffffe, RZ, 0xc0, !PT ;  /* 0xfffffffe02037812 */ /* 0x000fe400078ec0ff */
[----:B------:R-:W-:-:S03]  /*17240*/  MOV R2, 0x400 ;  /* 0x0000040000027802 */ /* 0x000fc60000000f00 */
[----:B------:R-:W-:Y:S01]  /*17250*/  IMAD.IADD R0, R0, 0x1, -R3 ;  /* 0x0000000100007824 */ /* 0x000fe200078e0a03 */
[----:B-----5:R-:W-:-:S04]  /*17260*/  LEA R4, R5, R2, 0x18 ;  /* 0x0000000205047211 */ /* 0x020fc800078ec0ff */
[----:B------:R-:W-:-:S04]  /*17270*/  SHF.L.U32 R0, R0, 0x1f, RZ ;  /* 0x0000001f00007819 */ /* 0x000fc800000006ff */
[----:B------:R-:W1:Y:S02]  /*17280*/  SYNCS.PHASECHK.TRANS64.TRYWAIT P0, [R4+URZ+0x30820], R0 ;  /* 0x03082000040075a7 */ /* 0x000e64000800017f */
[----:B-1----:R-:W-:Y:S05]  /*17290*/  @!P0 BRA `(.L_x_1429) ;  /* 0x0000003c00488947 */ /* 0x002fea0003800000 */
.L_x_1547:
[----:B------:R-:W-:Y:S05]  /*172a0*/  BSYNC B0 ;  /* 0x0000000000007941 */ /* 0x000fea0003800000 */
.L_x_1428:
[----:B------:R-:W-:-:S03]  /*172b0*/  UMOV UR4, 0xffffffff ;  /* 0xffffffff00047882 */ /* 0x000fc60000000000 */
[----:B------:R-:W-:Y:S05]  /*172c0*/  BRA.DIV UR4, `(.L_x_1430) ;  /* 0x0000003e04507947 */ /* 0x000fea000b800000 */
[----:B-1----:R-:W1:Y:S02]  /*172d0*/  S2R R0, SR_TID.X ;  /* 0x0000000000007919 */ /* 0x002e640000002100 */
[----:B-1----:R-:W-:-:S04]  /*172e0*/  SHF.R.U32.HI R0, RZ, 0x5, R0 ;  /* 0x00000005ff007819 */ /* 0x002fc80000011600 */
[----:B------:R-:W-:-:S05]  /*172f0*/  LOP3.LUT R0, R0, 0x3, RZ, 0xc0, !PT ;  /* 0x0000000300007812 */ /* 0x000fca00078ec0ff */
[----:B------:R1:W4:Y:S02]  /*17300*/  SHFL.IDX PT, R14, R0, RZ, 0x1f ;  /* 0x00001fff000e7589 */ /* 0x00032400000e0000 */
.L_x_1550:
[----:B----4-:R-:W-:Y:S01]  /*17310*/  ISETP.NE.AND P0, PT, R14, RZ, PT ;  /* 0x000000ff0e00720c */ /* 0x010fe20003f05270 */
[----:B------:R-:W-:-:S12]  /*17320*/  BSSY B0, `(.L_x_1431) ;  /* 0x0000024000007945 */ /* 0x000fd80003800000 */
[----:B------:R-:W-:Y:S05]  /*17330*/  @P0 BRA `(.L_x_1432) ;  /* 0x0000000000880947 */ /* 0x000fea0003800000 */
[----:B------:R-:W-:-:S03]  /*17340*/  UMOV UR4, 0xffffffff ;  /* 0xffffffff00047882 */ /* 0x000fc60000000000 */
[----:B------:R-:W-:Y:S05]  /*17350*/  BRA.DIV UR4, `(.L_x_1433) ;  /* 0x0000003e04607947 */ /* 0x000fea000b800000 */
[----:B------:R-:W-:-:S13]  /*17360*/  ELECT P6, URZ, PT ;  /* 0x00000000003f782f */ /* 0x000fda00038c0000 */
.L_x_1553:
[----:B------:R-:W-:Y:S05]  /*17370*/  @!P6 BRA `(.L_x_1432) ;  /* 0x000000000078e947 */ /* 0x000fea0003800000 */
[----:B-1----:R-:W4:Y:S02]  /*17380*/  LDL.LU R0, [R1+0x10] ;  /* 0x0000100001007983 */ /* 0x002f240000300800 */
[----:B----4-:R-:W-:-:S04]  /*17390*/  LOP3.LUT R0, R0, 0x2, RZ, 0xfc, !PT ;  /* 0x0000000200007812 */ /* 0x010fc800078efcff */
[----:B------:R-:W-:-:S13]  /*173a0*/  ISETP.NE.AND P0, PT, R0, 0x3, PT ;  /* 0x000000030000780c */ /* 0x000fda0003f05270 */
[----:B------:R-:W-:Y:S05]  /*173b0*/  @!P0 BRA `(.L_x_1434) ;  /* 0x0000000000048947 */ /* 0x000fea0003800000 */
[----:B------:R-:W-:Y:S01]  /*173c0*/  BPT.TRAP 0x1 ;  /* 0x000000040000795c */ /* 0x000fe20000300000 */
.L_x_1434:
[C---:B------:R-:W-:Y:S01]  /*173d0*/  IMAD R5, R23.reuse, 0x8, R4 ;  /* 0x0000000817057824 */ /* 0x040fe200078e0204 */
[----:B------:R-:W-:Y:S01]  /*173e0*/  SHF.L.U32 R0, R28, 0x1f, RZ ;  /* 0x0000001f1c007819 */ /* 0x000fe200000006ff */
[----:B------:R-:W-:-:S03]  /*173f0*/  VIADD R23, R23, 0x1 ;  /* 0x0000000117177836 */ /* 0x000fc60000000000 */
[----:B------:R-:W1:Y:S02]  /*17400*/  SYNCS.PHASECHK.TRANS64.TRYWAIT P1, [R5+URZ+0x30840], R0 ;  /* 0x03084000050075a7 */ /* 0x000e64000802017f */
[----:B------:R-:W-:-:S04]  /*17410*/  ISETP.NE.AND P2, PT, R23, 0x2, PT ;  /* 0x000000021700780c */ /* 0x000fc80003f45270 */
[----:B------:R-:W-:Y:S01]  /*17420*/  SEL R3, RZ, 0x1, P2 ;  /* 0x00000001ff037807 */ /* 0x000fe20001000000 */
[----:B-1----:R-:W-:Y:S08]  /*17430*/  @!P1 BRA `(.L_x_1435) ;  /* 0x0000003c00489947 */ /* 0x002ff00003800000 */
.L_x_1554:
[----:B------:R-:W-:Y:S02]  /*17440*/  SEL R23, R23, RZ, P2 ;  /* 0x000000ff17177207 */ /* 0x000fe40001000000 */
[----:B------:R-:W-:Y:S01]  /*17450*/  LOP3.LUT R2, R28, R3, RZ, 0x3c, !PT ;  /* 0x000000031c027212 */ /* 0x000fe200078e3cff */
[----:B------:R-:W-:Y:S06]  /*17460*/  @!P0 BRA `(.L_x_1436) ;  /* 0x0000000000048947 */ /* 0x000fec0003800000 */
[----:B------:R-:W-:Y:S01]  /*17470*/  BPT.TRAP 0x1 ;  /* 0x000000040000795c */ /* 0x000fe20000300000 */
.L_x_1436:
[----:B------:R-:W-:Y:S01]  /*17480*/  IMAD R23, R23, 0x8, R4 ;  /* 0x0000000817177824 */ /* 0x000fe200078e0204 */
[----:B------:R-:W-:-:S04]  /*17490*/  SHF.L.U32 R2, R2, 0x1f, RZ ;  /* 0x0000001f02027819 */ /* 0x000fc800000006ff */
[----:B------:R-:W4:Y:S02]  /*174a0*/  SYNCS.PHASECHK.TRANS64.TRYWAIT P1, [R23+URZ+0x30840], R2 ;  /* 0x03084002170075a7 */ /* 0x000f24000802017f */
[----:B----4-:R-:W-:Y:S05]  /*174b0*/  @!P1 BRA `(.L_x_1437) ;  /* 0x0000003c003c9947 */ /* 0x010fea0003800000 */
.L_x_1555:
[----:B------:R-:W-:Y:S05]  /*174c0*/  @!P0 BRA `(.L_x_1438) ;  /* 0x0000000000048947 */ /* 0x000fea0003800000 */
[----:B------:R-:W-:Y:S01]  /*174d0*/  BPT.TRAP 0x1 ;  /* 0x000000040000795c */ /* 0x000fe20000300000 */
.L_x_1438:
[----:B------:R-:W5:Y:S02]  /*174e0*/  SYNCS.PHASECHK.TRANS64.TRYWAIT P1, [R5+URZ+0x30860], R0 ;  /* 0x03086000050075a7 */ /* 0x000f64000802017f */
[----:B-----5:R-:W-:Y:S05]  /*174f0*/  @!P1 BRA `(.L_x_1439) ;  /* 0x0000003c00409947 */ /* 0x020fea0003800000 */
.L_x_1556:
[----:B------:R-:W-:Y:S05]  /*17500*/  @!P0 BRA `(.L_x_1440) ;  /* 0x0000000000048947 */ /* 0x000fea0003800000 */
[----:B------:R-:W-:Y:S01]  /*17510*/  BPT.TRAP 0x1 ;  /* 0x000000040000795c */ /* 0x000fe20000300000 */
.L_x_1440:
[----:B------:R0:W0:Y:S02]  /*17520*/  SYNCS.PHASECHK.TRANS64.TRYWAIT P0, [R23+URZ+0x30860], R2 ;  /* 0x03086002170075a7 */ /* 0x000024000800017f */
[----:B0-----:R-:W-:Y:S05]  /*17530*/  @!P0 NANOSLEEP.SYNCS 0x989680 ;  /* 0x009896800000895d */ /* 0x001fea0003900000 */
[----:B------:R-:W0:Y:S02]  /*17540*/  @!P0 SYNCS.PHASECHK.TRANS64 P0, [R23+URZ+0x30860], R2 ;  /* 0x03086002170085a7 */ /* 0x000e24000800007f */
[----:B0-----:R-:W-:Y:S05]  /*17550*/  @!P0 BRA `(.L_x_1440) ;  /* 0xfffffffc00f08947 */ /* 0x001fea000383ffff */
.L_x_1432:
[----:B------:R-:W-:Y:S05]  /*17560*/  BSYNC B0 ;  /* 0x0000000000007941 */ /* 0x000fea0003800000 */
.L_x_1431:
[----:B------:R-:W-:Y:S05]  /*17570*/  EXIT ;  /* 0x000000000000794d */ /* 0x000fea0003800000 */
.L_x_1250:
[----:B0-----:R-:W-:-:S04]  /*17580*/  IMAD.U32 R3, RZ, RZ, UR40 ;  /* 0x00000028ff037e24 */ /* 0x001fc8000f8e00ff */
[----:B------:R0:W1:Y:S03]  /*17590*/  SYNCS.PHASECHK.TRANS64.TRYWAIT P1, [R3+URZ+0x30800], R0 ;  /* 0x03080000030075a7 */ /* 0x000066000802017f */
[----:B-1----:R-:W-:Y:S05]  /*175a0*/  @!P1 NANOSLEEP.SYNCS 0x989680 ;  /* 0x009896800000995d */ /* 0x002fea0003900000 */
[----:B------:R-:W1:Y:S02]  /*175b0*/  @!P1 SYNCS.PHASECHK.TRANS64 P1, [R3+URZ+0x30800], R0 ;  /* 0x03080000030095a7 */ /* 0x000e64000802007f */
[----:B-1----:R-:W-:Y:S05]  /*175c0*/  @!P1 BRA `(.L_x_1250) ;  /* 0xfffffffc00ec9947 */ /* 0x002fea000383ffff */
[----:B------:R-:W-:Y:S05]  /*175d0*/  BRA `(.L_x_1441) ;  /* 0xfffffea400247947 */ /* 0x000fea000383ffff */
.L_x_1254:
[----:B-1----:R1:W2:Y:S02]  /*175e0*/  SYNCS.PHASECHK.TRANS64.TRYWAIT P1, [R13+URZ+0x30830], R0 ;  /* 0x030830000d0075a7 */ /* 0x0022a4000802017f */
[----:B--2---:R-:W-:Y:S05]  /*175f0*/  @!P1 NANOSLEEP.SYNCS 0x989680 ;  /* 0x009896800000995d */ /* 0x004fea0003900000 */
[----:B------:R-:W2:Y:S02]  /*17600*/  @!P1 SYNCS.PHASECHK.TRANS64 P1, [R13+URZ+0x30830], R0 ;  /* 0x030830000d0095a7 */ /* 0x000ea4000802007f */
[----:B--2---:R-:W-:Y:S05]  /*17610*/  @!P1 BRA `(.L_x_1254) ;  /* 0xfffffffc00f09947 */ /* 0x004fea000383ffff */
[----:B------:R-:W-:Y:S05]  /*17620*/  BRA `(.L_x_1253) ;  /* 0xfffffea400407947 */ /* 0x000fea000383ffff */
.L_x_1271:
[----:B-1----:R-:W-:-:S04]  /*17630*/  IMAD.U32 R9, RZ, RZ, UR7 ;  /* 0x00000007ff097e24 */ /* 0x002fc8000f8e00ff */
[----:B------:R1:W2:Y:S03]  /*17640*/  SYNCS.PHASECHK.TRANS64.TRYWAIT P1, [R9+URZ+0x30830], R8 ;  /* 0x03083008090075a7 */ /* 0x0002a6000802017f */
[----:B--2---:R-:W-:Y:S05]  /*17650*/  @!P1 NANOSLEEP.SYNCS 0x989680 ;  /* 0x009896800000995d */ /* 0x004fea0003900000 */
[----:B------:R-:W2:Y:S02]  /*17660*/  @!P1 SYNCS.PHASECHK.TRANS64 P1, [R9+URZ+0x30830], R8 ;  /* 0x03083008090095a7 */ /* 0x000ea4000802007f */
[----:B--2---:R-:W-:Y:S05]  /*17670*/  @!P1 BRA `(.L_x_1271) ;  /* 0xfffffffc00ec9947 */ /* 0x004fea000383ffff */
[----:B------:R-:W-:Y:S05]  /*17680*/  BRA `(.L_x_1270) ;  /* 0xfffffed800087947 */ /* 0x000fea000383ffff */
.L_x_1275:
[----:B-1----:R-:W-:-:S04]  /*17690*/  IMAD.U32 R9, RZ, RZ, UR6 ;  /* 0x00000006ff097e24 */ /* 0x002fc8000f8e00ff */
[----:B------:R1:W3:Y:S03]  /*176a0*/  SYNCS.PHASECHK.TRANS64.TRYWAIT P1, [R9+URZ+0x30850], R0 ;  /* 0x03085000090075a7 */ /* 0x0002e6000802017f */
[----:B---3--:R-:W-:Y:S05]  /*176b0*/  @!P1 NANOSLEEP.SYNCS 0x989680 ;  /* 0x009896800000995d */ /* 0x008fea0003900000 */
[----:B------:R-:W3:Y:S02]  /*176c0*/  @!P1 SYNCS.PHASECHK.TRANS64 P1, [R9+URZ+0x30850], R0 ;  /* 0x03085000090095a7 */ /* 0x000ee4000802007f */
[----:B---3--:R-:W-:Y:S05]  /*176d0*/  @!P1 BRA `(.L_x_1275) ;  /* 0xfffffffc00ec9947 */ /* 0x008fea000383ffff */
[----:B------:R-:W-:Y:S05]  /*176e0*/  BRA `(.L_x_1274) ;  /* 0xfffffee000b87947 */ /* 0x000fea000383ffff */
.L_x_1294:
[----:B-1----:R-:W-:-:S04]  /*176f0*/  IMAD.U32 R9, RZ, RZ, UR7 ;  /* 0x00000007ff097e24 */ /* 0x002fc8000f8e00ff */
[----:B------:R1:W2:Y:S03]  /*17700*/  SYNCS.PHASECHK.TRANS64.TRYWAIT P1, [R9+URZ+0x30830], R8 ;  /* 0x03083008090075a7 */ /* 0x0002a6000802017f */
[----:B--2---:R-:W-:Y:S05]  /*17710*/  @!P1 NANOSLEEP.SYNCS 0x989680 ;  /* 0x009896800000995d */ /* 0x004fea0003900000 */
[----:B------:R-:W2:Y:S02]  /*17720*/  @!P1 SYNCS.PHASECHK.TRANS64 P1, [R9+URZ+0x30830], R8 ;  /* 0x03083008090095a7 */ /* 0x000ea4000802007f */
[----:B--2---:R-:W-:Y:S05]  /*17730*/  @!P1 BRA `(.L_x_1294) ;  /* 0xfffffffc00ec9947 */ /* 0x004fea000383ffff */
[----:B------:R-:W-:Y:S05]  /*17740*/  BRA `(.L_x_1293) ;  /* 0xffffff1000247947 */ /* 0x000fea000383ffff */
.L_x_1298:
[----:B-1----:R-:W-:-:S04]  /*17750*/  IMAD.U32 R9, RZ, RZ, UR6 ;  /* 0x00000006ff097e24 */ /* 0x002fc8000f8e00ff */
[----:B------:R1:W3:Y:S03]  /*17760*/  SYNCS.PHASECHK.TRANS64.TRYWAIT P1, [R9+URZ+0x30850], R0 ;  /* 0x03085000090075a7 */ /* 0x0002e6000802017f */
[----:B---3--:R-:W-:Y:S05]  /*17770*/  @!P1 NANOSLEEP.SYNCS 0x989680 ;  /* 0x009896800000995d */ /* 0x008fea0003900000 */
[----:B------:R-:W3:Y:S02]  /*17780*/  @!P1 SYNCS.PHASECHK.TRANS64 P1, [R9+URZ+0x30850], R0 ;  /* 0x03085000090095a7 */ /* 0x000ee4000802007f */
[----:B---3--:R-:W-:Y:S05]  /*17790*/  @!P1 BRA `(.L_x_1298) ;  /* 0xfffffffc00ec9947 */ /* 0x008fea000383ffff */
[----:B------:R-:W-:Y:S05]  /*177a0*/  BRA `(.L_x_1297) ;  /* 0xffffff1800d47947 */ /* 0x000fea000383ffff */
.L_x_1306:
[----:B-1----:R-:W-:-:S04]  /*177b0*/  IMAD.U32 R9, RZ, RZ, UR6 ;  /* 0x00000006ff097e24 */ /* 0x002fc8000f8e00ff */
[----:B------:R1:W2:Y:S03]  /*177c0*/  SYNCS.PHASECHK.TRANS64.TRYWAIT P1, [R9+URZ+0x30830], R8 ;  /* 0x03083008090075a7 */ /* 0x0002a6000802017f */
[----:B--2---:R-:W-:Y:S05]  /*177d0*/  @!P1 NANOSLEEP.SYNCS 0x989680 ;  /* 0x009896800000995d */ /* 0x004fea0003900000 */
[----:B------:R-:W2:Y:S02]  /*177e0*/  @!P1 SYNCS.PHASECHK.TRANS64 P1, [R9+URZ+0x30830], R8 ;  /* 0x03083008090095a7 */ /* 0x000ea4000802007f */
[----:B--2---:R-:W-:Y:S05]  /*177f0*/  @!P1 BRA `(.L_x_1306) ;  /* 0xfffffffc00ec9947 */ /* 0x004fea000383ffff */
[----:B------:R-:W-:Y:S05]  /*17800*/  BRA `(.L_x_1305) ;  /* 0xffffff34001c7947 */ /* 0x000fea000383ffff */
.L_x_1310:
[----:B-1----:R-:W-:-:S04]  /*17810*/  IMAD.U32 R9, RZ, RZ, UR6 ;  /* 0x00000006ff097e24 */ /* 0x002fc8000f8e00ff */
[----:B------:R1:W3:Y:S03]  /*17820*/  SYNCS.PHASECHK.TRANS64.TRYWAIT P1, [R9+URZ+0x30850], R0 ;  /* 0x03085000090075a7 */ /* 0x0002e6000802017f */
[----:B---3--:R-:W-:Y:S05]  /*17830*/  @!P1 NANOSLEEP.SYNCS 0x989680 ;  /* 0x009896800000995d */ /* 0x008fea0003900000 */
[----:B------:R-:W3:Y:S02]  /*17840*/  @!P1 SYNCS.PHASECHK.TRANS64 P1, [R9+URZ+0x30850], R0 ;  /* 0x03085000090095a7 */ /* 0x000ee4000802007f */
[----:B---3--:R-:W-:Y:S05]  /*17850*/  @!P1 BRA `(.L_x_1310) ;  /* 0xfffffffc00ec9947 */ /* 0x008fea000383ffff */
[----:B------:R-:W-:Y:S05]  /*17860*/  BRA `(.L_x_1309) ;  /* 0xffffff3c00cc7947 */ /* 0x000fea000383ffff */
.L_x_1325:
[----:B-1----:R-:W-:-:S04]  /*17870*/  IMAD.U32 R5, RZ, RZ, UR5 ;  /* 0x00000005ff057e24 */ /* 0x002fc8000f8e00ff */
[----:B------:R1:W2:Y:S03]  /*17880*/  SYNCS.PHASECHK.TRANS64.TRYWAIT P1, [R5+URZ+0x30850], R0 ;  /* 0x03085000050075a7 */ /* 0x0002a6000802017f */
[----:B--2---:R-:W-:Y:S05]  /*17890*/  @!P1 NANOSLEEP.SYNCS 0x989680 ;  /* 0x009896800000995d */ /* 0x004fea0003900000 */
[----:B------:R-:W2:Y:S02]  /*178a0*/  @!P1 SYNCS.PHASECHK.TRANS64 P1, [R5+URZ+0x30850], R0 ;  /* 0x03085000050095a7 */ /* 0x000ea4000802007f */
[----:B--2---:R-:W-:Y:S05]  /*178b0*/  @!P1 BRA `(.L_x_1325) ;  /* 0xfffffffc00ec9947 */ /* 0x004fea000383ffff */
[----:B------:R-:W-:Y:S05]  /*178c0*/  BRA `(.L_x_1324) ;  /* 0xffffff7000047947 */ /* 0x000fea000383ffff */
.L_x_1376:
[----:B------:R-:W0:Y:S01]  /*178d0*/  S2R R8, SR_TID.X ;  /* 0x0000000000087919 */ /* 0x000e220000002100 */
        /* <DEDUP_REMOVED lines=10> */
.L_x_1443:
[----:B------:R-:W-:Y:S05]  /*17980*/  BSYNC B0 ;  /* 0x0000000000007941 */ /* 0x000fea0003800000 */
.L_x_1442:
[----:B------:R-:W-:Y:S05]  /*17990*/  BRA `(.L_x_1444) ;  /* 0xffffffbc00447947 */ /* 0x000fea000383ffff */
.L_x_1379:
[----:B0-----:R0:W1:Y:S02]  /*179a0*/  SYNCS.PHASECHK.TRANS64.TRYWAIT P0, [R7+URZ+0x30840], R2 ;  /* 0x03084002070075a7 */ /* 0x001064000800017f */
[----:B-1----:R-:W-:Y:S05]  /*179b0*/  @!P0 NANOSLEEP.SYNCS 0x989680 ;  /* 0x009896800000895d */ /* 0x002fea0003900000 */
[----:B------:R-:W1:Y:S02]  /*179c0*/  @!P0 SYNCS.PHASECHK.TRANS64 P0, [R7+URZ+0x30840], R2 ;  /* 0x03084002070085a7 */ /* 0x000e64000800007f */
[----:B-1----:R-:W-:Y:S05]  /*179d0*/  @!P0 BRA `(.L_x_1379) ;  /* 0xfffffffc00f08947 */ /* 0x002fea000383ffff */
[----:B------:R-:W-:Y:S05]  /*179e0*/  BRA `(.L_x_1445) ;  /* 0xffffffbc00bc7947 */ /* 0x000fea000383ffff */
.L_x_1380:
        /* <DEDUP_REMOVED lines=8> */
.L_x_1447:
[----:B------:R-:W-:Y:S05]  /*17a70*/  BSYNC B0 ;  /* 0x0000000000007941 */ /* 0x000fea0003800000 */
.L_x_1446:
[----:B------:R-:W-:Y:S01]  /*17a80*/  IMAD.MOV.U32 R13, RZ, RZ, R4 ;  /* 0x000000ffff0d7224 */ /* 0x000fe200078e0004 */
[----:B------:R-:W-:Y:S01]  /*17a90*/  MOV R15, 0xffffffff ;  /* 0xffffffff000f7802 */ /* 0x000fe20000000f00 */
[----:B------:R-:W-:Y:S02]  /*17aa0*/  IMAD.MOV.U32 R12, RZ, RZ, RZ ;  /* 0x000000ffff0c7224 */ /* 0x000fe400078e00ff */
[----:B------:R-:W-:Y:S02]  /*17ab0*/  IMAD.MOV.U32 R11, RZ, RZ, 0x181f ;  /* 0x0000181fff0b7424 */ /* 0x000fe400078e00ff */
[----:B------:R-:W-:Y:S02]  /*17ac0*/  IMAD.MOV.U32 R2, RZ, RZ, R14 ;  /* 0x000000ffff027224 */ /* 0x000fe400078e000e */
[----:B------:R-:W-:-:S07]  /*17ad0*/  @P0 IMAD R8, R5, 0x2, R17 ;  /* 0x0000000205080824 */ /* 0x000fce00078e0211 */
[----:B------:R-:W-:Y:S05]  /*17ae0*/  WARPSYNC.COLLECTIVE R15, `(.L_x_1448) ;  /* 0x000000000f087348 */ /* 0x000fea0003c00000 */
[----:B------:R0:W1:Y:S02]  /*17af0*/  SHFL.IDX P6, R14, R13, R12, R11 ;  /* 0x0000000c0d0e7389 */ /* 0x00006400000c000b */
[----:B01----:R-:W-:Y:S01]  /*17b00*/  ENDCOLLECTIVE ;  /* 0x000000000000791b */ /* 0x003fe20003800000 */
.L_x_1448:
[----:B------:R-:W-:Y:S02]  /*17b10*/  IMAD.MOV.U32 R13, RZ, RZ, R0 ;  /* 0x000000ffff0d7224 */ /* 0x000fe400078e0000 */
[----:B------:R-:W-:Y:S02]  /*17b20*/  IMAD.MOV.U32 R12, RZ, RZ, 0x1 ;  /* 0x00000001ff0c7424 */ /* 0x000fe400078e00ff */
[----:B------:R-:W-:-:S07]  /*17b30*/  IMAD.MOV.U32 R3, RZ, RZ, R14 ;  /* 0x000000ffff037224 */ /* 0x000fce00078e000e */
[----:B------:R-:W-:Y:S05]  /*17b40*/  WARPSYNC.COLLECTIVE R15, `(.L_x_1449) ;  /* 0x000000000f087348 */ /* 0x000fea0003c00000 */
[----:B------:R0:W1:Y:S02]  /*17b50*/  SHFL.IDX P6, R14, R13, R12, R11 ;  /* 0x0000000c0d0e7389 */ /* 0x00006400000c000b */
[----:B01----:R-:W-:Y:S01]  /*17b60*/  ENDCOLLECTIVE ;  /* 0x000000000000791b */ /* 0x003fe20003800000 */
.L_x_1449:
        /* <DEDUP_REMOVED lines=17> */
.L_x_1450:
[----:B------:R-:W-:Y:S02]  /*17c80*/  @P1 IMAD R8, R5, 0x2, R17 ;  /* 0x0000000205081824 */ /* 0x000fe400078e0211 */
[----:B------:R-:W-:Y:S02]  /*17c90*/  IMAD.MOV.U32 R13, RZ, RZ, R0 ;  /* 0x000000ffff0d7224 */ /* 0x000fe400078e0000 */
[----:B------:R-:W-:Y:S02]  /*17ca0*/  IMAD.MOV.U32 R12, RZ, RZ, 0x2 ;  /* 0x00000002ff0c7424 */ /* 0x000fe400078e00ff */
[----:B------:R-:W-:-:S07]  /*17cb0*/  IMAD.MOV.U32 R3, RZ, RZ, R14 ;  /* 0x000000ffff037224 */ /* 0x000fce00078e000e */
[----:B------:R-:W-:Y:S05]  /*17cc0*/  WARPSYNC.COLLECTIVE R15, `(.L_x_1451) ;  /* 0x000000000f087348 */ /* 0x000fea0003c00000 */
[----:B------:R0:W1:Y:S02]  /*17cd0*/  SHFL.IDX P6, R14, R13, R12, R11 ;  /* 0x0000000c0d0e7389 */ /* 0x00006400000c000b */
[----:B01----:R-:W-:Y:S01]  /*17ce0*/  ENDCOLLECTIVE ;  /* 0x000000000000791b */ /* 0x003fe20003800000 */
.L_x_1451:
        /* <DEDUP_REMOVED lines=17> */
.L_x_1452:
[----:B------:R-:W-:Y:S02]  /*17e00*/  @P1 IMAD R8, R5, 0x2, R17 ;  /* 0x0000000205081824 */ /* 0x000fe400078e0211 */
[----:B------:R-:W-:Y:S02]  /*17e10*/  IMAD.MOV.U32 R13, RZ, RZ, R0 ;  /* 0x000000ffff0d7224 */ /* 0x000fe400078e0000 */
[----:B------:R-:W-:Y:S02]  /*17e20*/  IMAD.MOV.U32 R12, RZ, RZ, 0x3 ;  /* 0x00000003ff0c7424 */ /* 0x000fe400078e00ff */
[----:B------:R-:W-:-:S07]  /*17e30*/  IMAD.MOV.U32 R3, RZ, RZ, R14 ;  /* 0x000000ffff037224 */ /* 0x000fce00078e000e */
[----:B------:R-:W-:Y:S05]  /*17e40*/  WARPSYNC.COLLECTIVE R15, `(.L_x_1453) ;  /* 0x000000000f087348 */ /* 0x000fea0003c00000 */
[----:B------:R0:W1:Y:S02]  /*17e50*/  SHFL.IDX P6, R14, R13, R12, R11 ;  /* 0x0000000c0d0e7389 */ /* 0x00006400000c000b */
[----:B01----:R-:W-:Y:S01]  /*17e60*/  ENDCOLLECTIVE ;  /* 0x000000000000791b */ /* 0x003fe20003800000 */
.L_x_1453:
        /* <DEDUP_REMOVED lines=17> */
.L_x_1454:
[----:B------:R-:W-:Y:S02]  /*17f80*/  @P1 IMAD R8, R5, 0x2, R17 ;  /* 0x0000000205081824 */ /* 0x000fe400078e0211 */
[----:B------:R-:W-:Y:S02]  /*17f90*/  IMAD.MOV.U32 R13, RZ, RZ, R0 ;  /* 0x000000ffff0d7224 */ /* 0x000fe400078e0000 */
[----:B------:R-:W-:Y:S02]  /*17fa0*/  IMAD.MOV.U32 R12, RZ, RZ, 0x4 ;  /* 0x00000004ff0c7424 */ /* 0x000fe400078e00ff */
[----:B------:R-:W-:-:S07]  /*17fb0*/  IMAD.MOV.U32 R3, RZ, RZ, R14 ;  /* 0x000000ffff037224 */ /* 0x000fce00078e000e */
[----:B------:R-:W-:Y:S05]  /*17fc0*/  WARPSYNC.COLLECTIVE R15, `(.L_x_1455) ;  /* 0x000000000f087348 */ /* 0x000fea0003c00000 */
[----:B------:R0:W1:Y:S02]  /*17fd0*/  SHFL.IDX P6, R14, R13, R12, R11 ;  /* 0x0000000c0d0e7389 */ /* 0x00006400000c000b */
[----:B01----:R-:W-:Y:S01]  /*17fe0*/  ENDCOLLECTIVE ;  /* 0x000000000000791b */ /* 0x003fe20003800000 */
.L_x_1455:
        /* <DEDUP_REMOVED lines=17> */
.L_x_1456:
[----:B------:R-:W-:Y:S02]  /*18100*/  @P1 IMAD R8, R5, 0x2, R17 ;  /* 0x0000000205081824 */ /* 0x000fe400078e0211 */
[----:B------:R-:W-:Y:S02]  /*18110*/  IMAD.MOV.U32 R13, RZ, RZ, R0 ;  /* 0x000000ffff0d7224 */ /* 0x000fe400078e0000 */
[----:B------:R-:W-:Y:S02]  /*18120*/  IMAD.MOV.U32 R12, RZ, RZ, 0x5 ;  /* 0x00000005ff0c7424 */ /* 0x000fe400078e00ff */
[----:B------:R-:W-:-:S07]  /*18130*/  IMAD.MOV.U32 R3, RZ, RZ, R14 ;  /* 0x000000ffff037224 */ /* 0x000fce00078e000e */
[----:B------:R-:W-:Y:S05]  /*18140*/  WARPSYNC.COLLECTIVE R15, `(.L_x_1457) ;  /* 0x000000000f087348 */ /* 0x000fea0003c00000 */
[----:B------:R0:W1:Y:S02]  /*18150*/  SHFL.IDX P6, R14, R13, R12, R11 ;  /* 0x0000000c0d0e7389 */ /* 0x00006400000c000b */
[----:B01----:R-:W-:Y:S01]  /*18160*/  ENDCOLLECTIVE ;  /* 0x000000000000791b */ /* 0x003fe20003800000 */
.L_x_1457:
        /* <DEDUP_REMOVED lines=10> */
.L_x_1458:
[----:B------:R-:W-:Y:S01]  /*18210*/  @!PT LDS RZ, [RZ] ;  /* 0x00000000fffff984 */ /* 0x000fe20000000800 */
[----:B------:R-:W-:Y:S01]  /*18220*/  @!PT LDS RZ, [RZ] ;  /* 0x00000000fffff984 */ /* 0x000fe20000000800 */
[----:B------:R-:W-:Y:S01]  /*18230*/  @!PT LDS RZ, [RZ] ;  /* 0x00000000fffff984 */ /* 0x000fe20000000800 */
[----:B------:R-:W-:Y:S04]  /*18240*/  @P1 LDGSTS.E.BYPASS.LTC128B.128 [R8+0x20400], desc[UR36][R2.64], !P4 ;  /* 0x2040000002081fae */ /* 0x000fe8000e101d64 */
[----:B------:R-:W-:Y:S04]  /*18250*/  @P1 LDGSTS.E.BYPASS.LTC128B.128 [R8+0x23400], desc[UR36][R2.64+0x80], !P3 ;  /* 0x2340008002081fae */ /* 0x000fe8000d901d64 */
[----:B------:R0:W-:Y:S02]  /*18260*/  @P1 LDGSTS.E.BYPASS.LTC128B.128 [R8+0x26400], desc[UR36][R2.64+0x100], !P2 ;  /* 0x2640010002081fae */ /* 0x0001e4000d101d64 */
[----:B0-----:R-:W-:Y:S01]  /*18270*/  IMAD.MOV.U32 R2, RZ, RZ, R14 ;  /* 0x000000ffff027224 */ /* 0x001fe200078e000e */
[----:B------:R-:W-:Y:S06]  /*18280*/  BRA `(.L_x_1459) ;  /* 0xffffffbc000c7947 */ /* 0x000fec000383ffff */
.L_x_1385:
[----:B------:R-:W-:Y:S02]  /*18290*/  IMAD.MOV.U32 R13, RZ, RZ, R4 ;  /* 0x000000ffff0d7224 */ /* 0x000fe400078e0004 */
[----:B------:R-:W-:Y:S02]  /*182a0*/  IMAD.MOV.U32 R12, RZ, RZ, RZ ;  /* 0x000000ffff0c7224 */ /* 0x000fe400078e00ff */
[----:B------:R-:W-:Y:S02]  /*182b0*/  IMAD.MOV.U32 R11, RZ, RZ, 0x181f ;  /* 0x0000181fff0b7424 */ /* 0x000fe400078e00ff */
[----:B------:R-:W-:Y:S02]  /*182c0*/  IMAD.MOV.U32 R15, RZ, RZ, -0x1 ;  /* 0xffffffffff0f7424 */ /* 0x000fe400078e00ff */
[----:B------:R-:W-:Y:S02]  /*182d0*/  IMAD R29, R29, R6, RZ ;  /* 0x000000061d1d7224 */ /* 0x000fe400078e02ff */
[----:B------:R-:W-:-:S07]  /*182e0*/  IMAD.IADD R25, R7, 0x1, R25 ;  /* 0x0000000107197824 */ /* 0x000fce00078e0219 */
[----:B------:R-:W-:Y:S05]  /*182f0*/  WARPSYNC.COLLECTIVE R15, `(.L_x_1460) ;  /* 0x000000000f087348 */ /* 0x000fea0003c00000 */
[----:B------:R0:W1:Y:S02]  /*18300*/  SHFL.IDX P6, R14, R13, R12, R11 ;  /* 0x0000000c0d0e7389 */ /* 0x00006400000c000b */
[----:B01----:R-:W-:Y:S01]  /*18310*/  ENDCOLLECTIVE ;  /* 0x000000000000791b */ /* 0x003fe20003800000 */
.L_x_1460:
[C---:B------:R-:W-:Y:S01]  /*18320*/  VIADD R6, R25.reuse, 0x10 ;  /* 0x0000001019067836 */ /* 0x040fe20000000000 */
[----:B------:R-:W-:Y:S01]  /*18330*/  ISETP.GE.AND P1, PT, R25, R29, PT ;  /* 0x0000001d1900720c */ /* 0x000fe20003f26270 */
[----:B------:R-:W-:Y:S02]  /*18340*/  IMAD.MOV.U32 R13, RZ, RZ, R0 ;  /* 0x000000ffff0d7224 */ /* 0x000fe400078e0000 */
[----:B------:R-:W-:-:S10]  /*18350*/  IMAD.MOV.U32 R2, RZ, RZ, R14 ;  /* 0x000000ffff027224 */ /* 0x000fd400078e000e */
[----:B------:R-:W-:Y:S05]  /*18360*/  WARPSYNC.COLLECTIVE R15, `(.L_x_1461) ;  /* 0x000000000f087348 */ /* 0x000fea0003c00000 */
[----:B------:R0:W1:Y:S02]  /*18370*/  SHFL.IDX P6, R14, R13, R12, R11 ;  /* 0x0000000c0d0e7389 */ /* 0x00006400000c000b */
[----:B01----:R-:W-:Y:S01]  /*18380*/  ENDCOLLECTIVE ;  /* 0x000000000000791b */ /* 0x003fe20003800000 */
.L_x_1461:
[----:B------:R-:W-:Y:S02]  /*18390*/  IMAD.MOV.U32 R13, RZ, RZ, R4 ;  /* 0x000000ffff0d7224 */ /* 0x000fe400078e0004 */
[----:B------:R-:W-:Y:S02]  /*183a0*/  IMAD.MOV.U32 R12, RZ, RZ, 0x1 ;  /* 0x00000001ff0c7424 */ /* 0x000fe400078e00ff */
[----:B------:R-:W-:-:S07]  /*183b0*/  IMAD.MOV.U32 R3, RZ, RZ, R14 ;  /* 0x000000ffff037224 */ /* 0x000fce00078e000e */
[----:B------:R-:W-:Y:S05]  /*183c0*/  WARPSYNC.COLLECTIVE R15, `(.L_x_1462) ;  /* 0x000000000f087348 */ /* 0x000fea0003c00000 */
[----:B------:R0:W1:Y:S02]  /*183d0*/  SHFL.IDX P6, R14, R13, R12, R11 ;  /* 0x0000000c0d0e7389 */ /* 0x00006400000c000b */
[----:B01----:R-:W-:Y:S01]  /*183e0*/  ENDCOLLECTIVE ;  /* 0x000000000000791b */ /* 0x003fe20003800000 */
.L_x_1462:
[----:B------:R-:W-:-:S05]  /*183f0*/  @!P1 LEA R5, P4, R32, R3, 0x1 ;  /* 0x0000000320059211 */ /* 0x000fca00078808ff */
[----:B------:R-:W-:Y:S02]  /*18400*/  @!P1 IMAD.X R3, RZ, RZ, R2, P4 ;  /* 0x000000ffff039224 */ /* 0x000fe400020e0602 */
[----:B------:R-:W-:Y:S02]  /*18410*/  @!P1 IMAD.MOV.U32 R2, RZ, RZ, R5 ;  /* 0x000000ffff029224 */ /* 0x000fe400078e0005 */
[----:B------:R-:W-:-:S03]  /*18420*/  IMAD.MOV.U32 R13, RZ, RZ, R0 ;  /* 0x000000ffff0d7224 */ /* 0x000fc600078e0000 */
[----:B------:R-:W-:Y:S01]  /*18430*/  @!PT LDS RZ, [RZ] ;  /* 0x00000000fffff984 */ /* 0x000fe20000000800 */
[----:B------:R-:W-:Y:S01]  /*18440*/  @!PT LDS RZ, [RZ] ;  /* 0x00000000fffff984 */ /* 0x000fe20000000800 */
[----:B------:R-:W-:Y:S01]  /*18450*/  @!PT LDS RZ, [RZ] ;  /* 0x00000000fffff984 */ /* 0x000fe20000000800 */
[----:B------:R-:W-:Y:S04]  /*18460*/  @!P1 LDGSTS.E.BYPASS.LTC128B.128 [R37+0x12400], desc[UR36][R2.64], !P3 ;  /* 0x1240000002259fae */ /* 0x000fe8000d901d64 */
[----:B------:R-:W-:Y:S04]  /*18470*/  @!P1 LDGSTS.E.BYPASS.LTC128B.128 [R37+0x16400], desc[UR36][R2.64+0x80], !P2 ;  /* 0x1640008002259fae */ /* 0x000fe8000d101d64 */
[----:B------:R0:W-:Y:S01]  /*18480*/  @!P1 LDGSTS.E.BYPASS.LTC128B.128 [R37+0x1a400], desc[UR36][R2.64+0x100], !P0 ;  /* 0x1a40010002259fae */ /* 0x0001e2000c101d64 */
[----:B------:R-:W-:Y:S01]  /*18490*/  ISETP.GE.AND P1, PT, R6, R29, PT ;  /* 0x0000001d0600720c */ /* 0x000fe20003f26270 */
[----:B0-----:R-:W-:-:S12]  /*184a0*/  IMAD.MOV.U32 R2, RZ, RZ, R14 ;  /* 0x000000ffff027224 */ /* 0x001fd800078e000e */
[----:B------:R-:W-:Y:S05]  /*184b0*/  WARPSYNC.COLLECTIVE R15, `(.L_x_1463) ;  /* 0x000000000f087348 */ /* 0x000fea0003c00000 */
[----:B------:R0:W1:Y:S02]  /*184c0*/  SHFL.IDX P6, R14, R13, R12, R11 ;  /* 0x0000000c0d0e7389 */ /* 0x00006400000c000b */
[----:B01----:R-:W-:Y:S01]  /*184d0*/  ENDCOLLECTIVE ;  /* 0x000000000000791b */ /* 0x003fe20003800000 */
.L_x_1463:
[----:B------:R-:W-:Y:S02]  /*184e0*/  IMAD.MOV.U32 R13, RZ, RZ, R4 ;  /* 0x000000ffff0d7224 */ /* 0x000fe400078e0004 */
[----:B------:R-:W-:Y:S02]  /*184f0*/  IMAD.MOV.U32 R12, RZ, RZ, 0x2 ;  /* 0x00000002ff0c7424 */ /* 0x000fe400078e00ff */
[----:B------:R-:W-:-:S07]  /*18500*/  IMAD.MOV.U32 R3, RZ, RZ, R14 ;  /* 0x000000ffff037224 */ /* 0x000fce00078e000e */
[----:B------:R-:W-:Y:S05]  /*18510*/  WARPSYNC.COLLECTIVE R15, `(.L_x_1464) ;  /* 0x000000000f087348 */ /* 0x000fea0003c00000 */
[----:B------:R0:W1:Y:S02]  /*18520*/  SHFL.IDX P6, R14, R13, R12, R11 ;  /* 0x0000000c0d0e7389 */ /* 0x00006400000c000b */
[----:B01----:R-:W-:Y:S01]  /*18530*/  ENDCOLLECTIVE ;  /* 0x000000000000791b */ /* 0x003fe20003800000 */
.L_x_1464:
[----:B------:R-:W-:-:S05]  /*18540*/  @!P1 LEA R5, P4, R32, R3, 0x1 ;  /* 0x0000000320059211 */ /* 0x000fca00078808ff */
[----:B------:R-:W-:Y:S02]  /*18550*/  @!P1 IMAD.X R6, RZ, RZ, R2, P4 ;  /* 0x000000ffff069224 */ /* 0x000fe400020e0602 */
[----:B------:R-:W-:Y:S02]  /*18560*/  @!P1 IMAD.MOV.U32 R2, RZ, RZ, R5 ;  /* 0x000000ffff029224 */ /* 0x000fe400078e0005 */
[----:B------:R-:W-:Y:S02]  /*18570*/  @!P1 IMAD.MOV.U32 R3, RZ, RZ, R6 ;  /* 0x000000ffff039224 */ /* 0x000fe400078e0006 */
[----:B------:R-:W-:Y:S02]  /*18580*/  IMAD.MOV.U32 R13, RZ, RZ, R0 ;  /* 0x000000ffff0d7224 */ /* 0x000fe400078e0000 */
[----:B------:R-:W-:Y:S01]  /*18590*/  VIADD R6, R25, 0x20 ;  /* 0x0000002019067836 */ /* 0x000fe20000000000 */
        /* <DEDUP_REMOVED lines=11> */
.L_x_1465:
[----:B------:R-:W-:Y:S02]  /*18650*/  IMAD.MOV.U32 R13, RZ, RZ, R4 ;  /* 0x000000ffff0d7224 */ /* 0x000fe400078e0004 */
[----:B------:R-:W-:Y:S02]  /*18660*/  IMAD.MOV.U32 R12, RZ, RZ, 0x3 ;  /* 0x00000003ff0c7424 */ /* 0x000fe400078e00ff */
[----:B------:R-:W-:-:S07]  /*18670*/  IMAD.MOV.U32 R3, RZ, RZ, R14 ;  /* 0x000000ffff037224 */ /* 0x000fce00078e000e */
[----:B------:R-:W-:Y:S05]  /*18680*/  WARPSYNC.COLLECTIVE R15, `(.L_x_1466) ;  /* 0x000000000f087348 */ /* 0x000fea0003c00000 */
[----:B------:R0:W1:Y:S02]  /*18690*/  SHFL.IDX P6, R14, R13, R12, R11 ;  /* 0x0000000c0d0e7389 */ /* 0x00006400000c000b */
[----:B01----:R-:W-:Y:S01]  /*186a0*/  ENDCOLLECTIVE ;  /* 0x000000000000791b */ /* 0x003fe20003800000 */
.L_x_1466:
        /* <DEDUP_REMOVED lines=17> */
.L_x_1467:
[----:B------:R-:W-:Y:S02]  /*187c0*/  IMAD.MOV.U32 R13, RZ, RZ, R4 ;  /* 0x000000ffff0d7224 */ /* 0x000fe400078e0004 */
[----:B------:R-:W-:Y:S02]  /*187d0*/  IMAD.MOV.U32 R12, RZ, RZ, 0x4 ;  /* 0x00000004ff0c7424 */ /* 0x000fe400078e00ff */
[----:B------:R-:W-:-:S07]  /*187e0*/  IMAD.MOV.U32 R3, RZ, RZ, R14 ;  /* 0x000000ffff037224 */ /* 0x000fce00078e000e */
[----:B------:R-:W-:Y:S05]  /*187f0*/  WARPSYNC.COLLECTIVE R15, `(.L_x_1468) ;  /* 0x000000000f087348 */ /* 0x000fea0003c00000 */
[----:B------:R0:W1:Y:S02]  /*18800*/  SHFL.IDX P6, R14, R13, R12, R11 ;  /* 0x0000000c0d0e7389 */ /* 0x00006400000c000b */
[----:B01----:R-:W-:Y:S01]  /*18810*/  ENDCOLLECTIVE ;  /* 0x000000000000791b */ /* 0x003fe20003800000 */
.L_x_1468:
[----:B------:R-:W-:-:S05]  /*18820*/  @!P1 LEA R5, P4, R32, R3, 0x1 ;  /* 0x0000000320059211 */ /* 0x000fca00078808ff */
[----:B------:R-:W-:Y:S02]  /*18830*/  @!P1 IMAD.X R6, RZ, RZ, R2, P4 ;  /* 0x000000ffff069224 */ /* 0x000fe400020e0602 */
[----:B------:R-:W-:-:S03]  /*18840*/  @!P1 IMAD.MOV.U32 R2, RZ, RZ, R5 ;  /* 0x000000ffff029224 */ /* 0x000fc600078e0005 */
[----:B------:R-:W-:Y:S01]  /*18850*/  @!P1 MOV R3, R6 ;  /* 0x0000000600039202 */ /* 0x000fe20000000f00 */
[----:B------:R-:W-:Y:S02]  /*18860*/  IMAD.MOV.U32 R13, RZ, RZ, R0 ;  /* 0x000000ffff0d7224 */ /* 0x000fe400078e0000 */
[----:B------:R-:W-:Y:S02]  /*18870*/  VIADD R6, R25, 0x40 ;  /* 0x0000004019067836 */ /* 0x000fe40000000000 */
        /* <DEDUP_REMOVED lines=11> */
.L_x_1469:
[----:B------:R-:W-:Y:S02]  /*18930*/  IMAD.MOV.U32 R13, RZ, RZ, R4 ;  /* 0x000000ffff0d7224 */ /* 0x000fe400078e0004 */
[----:B------:R-:W-:Y:S02]  /*18940*/  IMAD.MOV.U32 R12, RZ, RZ, 0x5 ;  /* 0x00000005ff0c7424 */ /* 0x000fe400078e00ff */
[----:B------:R-:W-:-:S07]  /*18950*/  IMAD.MOV.U32 R3, RZ, RZ, R14 ;  /* 0x000000ffff037224 */ /* 0x000fce00078e000e */
[----:B------:R-:W-:Y:S05]  /*18960*/  WARPSYNC.COLLECTIVE R15, `(.L_x_1470) ;  /* 0x000000000f087348 */ /* 0x000fea0003c00000 */
[----:B------:R0:W1:Y:S02]  /*18970*/  SHFL.IDX P6, R14, R13, R12, R11 ;  /* 0x0000000c0d0e7389 */ /* 0x00006400000c000b */
[----:B01----:R-:W-:Y:S01]  /*18980*/  ENDCOLLECTIVE ;  /* 0x000000000000791b */ /* 0x003fe20003800000 */
.L_x_1470:
        /* <DEDUP_REMOVED lines=17> */
.L_x_1471:
[----:B------:R-:W-:Y:S02]  /*18aa0*/  IMAD.MOV.U32 R13, RZ, RZ, R4 ;  /* 0x000000ffff0d7224 */ /* 0x000fe400078e0004 */
[----:B------:R-:W-:Y:S02]  /*18ab0*/  IMAD.MOV.U32 R12, RZ, RZ, 0x6 ;  /* 0x00000006ff0c7424 */ /* 0x000fe400078e00ff */
[----:B------:R-:W-:-:S07]  /*18ac0*/  IMAD.MOV.U32 R3, RZ, RZ, R14 ;  /* 0x000000ffff037224 */ /* 0x000fce00078e000e */
[----:B------:R-:W-:Y:S05]  /*18ad0*/  WARPSYNC.COLLECTIVE R15, `(.L_x_1472) ;  /* 0x000000000f087348 */ /* 0x000fea0003c00000 */
[----:B------:R0:W1:Y:S02]  /*18ae0*/  SHFL.IDX P6, R14, R13, R12, R11 ;  /* 0x0000000c0d0e7389 */ /* 0x00006400000c000b */
[----:B01----:R-:W-:Y:S01]  /*18af0*/  ENDCOLLECTIVE ;  /* 0x000000000000791b */ /* 0x003fe20003800000 */
.L_x_1472:
        /* <DEDUP_REMOVED lines=17> */
.L_x_1473:
[----:B------:R-:W-:Y:S02]  /*18c10*/  IMAD.MOV.U32 R13, RZ, RZ, R4 ;  /* 0x000000ffff0d7224 */ /* 0x000fe400078e0004 */
[----:B------:R-:W-:Y:S02]  /*18c20*/  IMAD.MOV.U32 R12, RZ, RZ, 0x7 ;  /* 0x00000007ff0c7424 */ /* 0x000fe400078e00ff */
[----:B------:R-:W-:-:S07]  /*18c30*/  IMAD.MOV.U32 R3, RZ, RZ, R14 ;  /* 0x000000ffff037224 */ /* 0x000fce00078e000e */
[----:B------:R-:W-:Y:S05]  /*18c40*/  WARPSYNC.COLLECTIVE R15, `(.L_x_1474) ;  /* 0x000000000f087348 */ /* 0x000fea0003c00000 */
[----:B------:R0:W1:Y:S02]  /*18c50*/  SHFL.IDX P6, R14, R13, R12, R11 ;  /* 0x0000000c0d0e7389 */ /* 0x00006400000c000b */
[----:B01----:R-:W-:Y:S01]  /*18c60*/  ENDCOLLECTIVE ;  /* 0x000000000000791b */ /* 0x003fe20003800000 */
.L_x_1474:
[----:B------:R-:W-:-:S05]  /*18c70*/  @!P1 LEA R5, P4, R32, R3, 0x1 ;  /* 0x0000000320059211 */ /* 0x000fca00078808ff */
[----:B------:R-:W-:Y:S02]  /*18c80*/  @!P1 IMAD.X R6, RZ, RZ, R2, P4 ;  /* 0x000000ffff069224 */ /* 0x000fe400020e0602 */
[----:B------:R-:W-:Y:S02]  /*18c90*/  @!P1 IMAD.MOV.U32 R2, RZ, RZ, R5 ;  /* 0x000000ffff029224 */ /* 0x000fe400078e0005 */
[----:B------:R-:W-:Y:S02]  /*18ca0*/  @!P1 IMAD.MOV.U32 R3, RZ, RZ, R6 ;  /* 0x000000ffff039224 */ /* 0x000fe400078e0006 */
[----:B------:R-:W-:-:S03]  /*18cb0*/  IMAD.MOV.U32 R13, RZ, RZ, R0 ;  /* 0x000000ffff0d7224 */ /* 0x000fc600078e0000 */
[----:B------:R-:W-:Y:S01]  /*18cc0*/  @!PT LDS RZ, [RZ] ;  /* 0x00000000fffff984 */ /* 0x000fe20000000800 */
[----:B------:R-:W-:Y:S01]  /*18cd0*/  @!PT LDS RZ, [RZ] ;  /* 0x00000000fffff984 */ /* 0x000fe20000000800 */
[----:B------:R-:W-:Y:S01]  /*18ce0*/  @!PT LDS RZ, [RZ] ;  /* 0x00000000fffff984 */ /* 0x000fe20000000800 */
[----:B------:R0:W-:Y:S04]  /*18cf0*/  @!P1 LDGSTS.E.BYPASS.LTC128B.128 [R37+0x15400], desc[UR36][R2.64], !P3 ;  /* 0x1540000002259fae */ /* 0x0001e8000d901d64 */
[----:B------:R0:W-:Y:S01]  /*18d00*/  @!P1 LDGSTS.E.BYPASS.LTC128B.128 [R37+0x19400], desc[UR36][R2.64+0x80], !P2 ;  /* 0x1940008002259fae */ /* 0x0001e2000d101d64 */
[----:B------:R-:W-:-:S03]  /*18d10*/  IMAD.MOV.U32 R4, RZ, RZ, R14 ;  /* 0x000000ffff047224 */ /* 0x000fc600078e000e */
[----:B------:R0:W-:Y:S04]  /*18d20*/  @!P1 LDGSTS.E.BYPASS.LTC128B.128 [R37+0x1d400], desc[UR36][R2.64+0x100], !P0 ;  /* 0x1d40010002259fae */ /* 0x0001e8000c101d64 */
[----:B0-----:R-:W-:Y:S05]  /*18d30*/  WARPSYNC.COLLECTIVE R15, `(.L_x_1475) ;  /* 0x000000000f087348 */ /* 0x001fea0003c00000 */
[----:B------:R1:W2:Y:S02]  /*18d40*/  SHFL.IDX P6, R14, R13, R12, R11 ;  /* 0x0000000c0d0e7389 */ /* 0x0002a400000c000b */
[----:B012---:R-:W-:Y:S01]  /*18d50*/  ENDCOLLECTIVE ;  /* 0x000000000000791b */ /* 0x007fe20003800000 */
.L_x_1475:
[----:B------:R-:W-:Y:S05]  /*18d60*/  BRA `(.L_x_1476) ;  /* 0xffffffbc00507947 */ /* 0x000fea000383ffff */
.L_x_1390:
[----:B0-----:R0:W1:Y:S02]  /*18d70*/  SYNCS.PHASECHK.TRANS64.TRYWAIT P0, [R17+URZ+0x30820], R0 ;  /* 0x03082000110075a7 */ /* 0x001064000800017f */
[----:B-1----:R-:W-:Y:S05]  /*18d80*/  @!P0 NANOSLEEP.SYNCS 0x989680 ;  /* 0x009896800000895d */ /* 0x002fea0003900000 */
[----:B------:R-:W1:Y:S02]  /*18d90*/  @!P0 SYNCS.PHASECHK.TRANS64 P0, [R17+URZ+0x30820], R0 ;  /* 0x03082000110085a7 */ /* 0x000e64000800007f */
[----:B-1----:R-:W-:Y:S05]  /*18da0*/  @!P0 BRA `(.L_x_1390) ;  /* 0xfffffffc00f08947 */ /* 0x002fea000383ffff */
[----:B------:R-:W-:Y:S05]  /*18db0*/  BRA `(.L_x_1477) ;  /* 0xffffffbc00c87947 */ /* 0x000fea000383ffff */
.L_x_1395:
[----:B0-----:R0:W1:Y:S02]  /*18dc0*/  SYNCS.PHASECHK.TRANS64.TRYWAIT P0, [R7+URZ+0x30840], R2 ;  /* 0x03084002070075a7 */ /* 0x001064000800017f */
[----:B-1----:R-:W-:Y:S05]  /*18dd0*/  @!P0 NANOSLEEP.SYNCS 0x989680 ;  /* 0x009896800000895d */ /* 0x002fea0003900000 */
[----:B------:R-:W1:Y:S02]  /*18de0*/  @!P0 SYNCS.PHASECHK.TRANS64 P0, [R7+URZ+0x30840], R2 ;  /* 0x03084002070085a7 */ /* 0x000e64000800007f */
[----:B-1----:R-:W-:Y:S05]  /*18df0*/  @!P0 BRA `(.L_x_1395) ;  /* 0xfffffffc00f08947 */ /* 0x002fea000383ffff */
[----:B------:R-:W-:Y:S05]  /*18e00*/  BRA `(.L_x_1478) ;  /* 0xffffffc000a87947 */ /* 0x000fea000383ffff */
.L_x_1396:
        /* <DEDUP_REMOVED lines=8> */
.L_x_1480:
[----:B------:R-:W-:Y:S05]  /*18e90*/  BSYNC B1 ;  /* 0x0000000000017941 */ /* 0x000fea0003800000 */
.L_x_1479:
[----:B------:R-:W-:Y:S01]  /*18ea0*/  IMAD.MOV.U32 R13, RZ, RZ, R8 ;  /* 0x000000ffff0d7224 */ /* 0x000fe200078e0008 */
[----:B------:R-:W-:Y:S01]  /*18eb0*/  LOP3.LUT R16, R16, 0xffdfffff, RZ, 0xc0, !PT ;  /* 0xffdfffff10107812 */ /* 0x000fe200078ec0ff */
[----:B------:R-:W-:Y:S02]  /*18ec0*/  IMAD.MOV.U32 R12, RZ, RZ, RZ ;  /* 0x000000ffff0c7224 */ /* 0x000fe400078e00ff */
[----:B------:R-:W-:Y:S01]  /*18ed0*/  IMAD.MOV.U32 R11, RZ, RZ, 0x181f ;  /* 0x0000181fff0b7424 */ /* 0x000fe200078e00ff */
[----:B------:R-:W-:Y:S01]  /*18ee0*/  @P1 LOP3.LUT R16, R16, 0x200000, RZ, 0xfc, !PT ;  /* 0x0020000010101812 */ /* 0x000fe200078efcff */
[----:B------:R-:W-:Y:S02]  /*18ef0*/  IMAD.MOV.U32 R15, RZ, RZ, -0x1 ;  /* 0xffffffffff0f7424 */ /* 0x000fe400078e00ff */
[----:B------:R-:W-:Y:S01]  /*18f00*/  IMAD.MOV.U32 R3, RZ, RZ, R14 ;  /* 0x000000ffff037224 */ /* 0x000fe200078e000e */
[----:B------:R-:W-:Y:S01]  /*18f10*/  LOP3.LUT P1, RZ, R16, 0x4, RZ, 0xc0, !PT ;  /* 0x0000000410ff7812 */ /* 0x000fe2000782c0ff */
[----:B------:R-:W-:-:S12]  /*18f20*/  IMAD.SHL.U32 R4, R32, 0x2, RZ ;  /* 0x0000000220047824 */ /* 0x000fd800078e00ff */
[----:B------:R-:W-:Y:S05]  /*18f30*/  WARPSYNC.COLLECTIVE R15, `(.L_x_1481) ;  /* 0x000000000f087348 */ /* 0x000fea0003c00000 */
[----:B------:R0:W1:Y:S02]  /*18f40*/  SHFL.IDX P6, R14, R13, R12, R11 ;  /* 0x0000000c0d0e7389 */ /* 0x00006400000c000b */
[----:B01----:R-:W-:Y:S01]  /*18f50*/  ENDCOLLECTIVE ;  /* 0x000000000000791b */ /* 0x003fe20003800000 */
.L_x_1481:
[----:B------:R-:W-:Y:S02]  /*18f60*/  IMAD R5, R5, 0x2, R17 ;  /* 0x0000000205057824 */ /* 0x000fe400078e0211 */
[----:B------:R-:W-:Y:S02]  /*18f70*/  IMAD.MOV.U32 R13, RZ, RZ, R6 ;  /* 0x000000ffff0d7224 */ /* 0x000fe400078e0006 */
[----:B------:R-:W-:Y:S02]  /*18f80*/  IMAD.MOV.U32 R12, RZ, RZ, 0x1 ;  /* 0x00000001ff0c7424 */ /* 0x000fe400078e00ff */
[----:B------:R-:W-:-:S07]  /*18f90*/  IMAD.MOV.U32 R2, RZ, RZ, R14 ;  /* 0x000000ffff027224 */ /* 0x000fce00078e000e */
[----:B------:R-:W-:Y:S05]  /*18fa0*/  WARPSYNC.COLLECTIVE R15, `(.L_x_1482) ;  /* 0x000000000f087348 */ /* 0x000fea0003c00000 */
[----:B------:R0:W1:Y:S02]  /*18fb0*/  SHFL.IDX P6, R14, R13, R12, R11 ;  /* 0x0000000c0d0e7389 */ /* 0x00006400000c000b */
[----:B01----:R-:W-:Y:S01]  /*18fc0*/  ENDCOLLECTIVE ;  /* 0x000000000000791b */ /* 0x003fe20003800000 */
.L_x_1482:
        /* <DEDUP_REMOVED lines=13> */
.L_x_1483:
[----:B------:R-:W-:Y:S02]  /*190a0*/  IMAD.MOV.U32 R13, RZ, RZ, R6 ;  /* 0x000000ffff0d7224 */ /* 0x000fe400078e0006 */
[----:B------:R-:W-:Y:S02]  /*190b0*/  IMAD.MOV.U32 R12, RZ, RZ, 0x2 ;  /* 0x00000002ff0c7424 */ /* 0x000fe400078e00ff */
[----:B------:R-:W-:-:S07]  /*190c0*/  IMAD.MOV.U32 R2, RZ, RZ, R14 ;  /* 0x000000ffff027224 */ /* 0x000fce00078e000e */
[----:B------:R-:W-:Y:S05]  /*190d0*/  WARPSYNC.COLLECTIVE R15, `(.L_x_1484) ;  /* 0x000000000f087348 */ /* 0x000fea0003c00000 */
[----:B------:R0:W1:Y:S02]  /*190e0*/  SHFL.IDX P6, R14, R13, R12, R11 ;  /* 0x0000000c0d0e7389 */ /* 0x00006400000c000b */
[----:B01----:R-:W-:Y:S01]  /*190f0*/  ENDCOLLECTIVE ;  /* 0x000000000000791b */ /* 0x003fe20003800000 */
.L_x_1484:
        /* <DEDUP_REMOVED lines=13> */
.L_x_1485:
[----:B------:R-:W-:Y:S02]  /*191d0*/  IMAD.MOV.U32 R13, RZ, RZ, R6 ;  /* 0x000000ffff0d7224 */ /* 0x000fe400078e0006 */
[----:B------:R-:W-:Y:S02]  /*191e0*/  IMAD.MOV.U32 R12, RZ, RZ, 0x3 ;  /* 0x00000003ff0c7424 */ /* 0x000fe400078e00ff */
[----:B------:R-:W-:-:S07]  /*191f0*/  IMAD.MOV.U32 R2, RZ, RZ, R14 ;  /* 0x000000ffff027224 */ /* 0x000fce00078e000e */
[----:B------:R-:W-:Y:S05]  /*19200*/  WARPSYNC.COLLECTIVE R15, `(.L_x_1486) ;  /* 0x000000000f087348 */ /* 0x000fea0003c00000 */
[----:B------:R0:W1:Y:S02]  /*19210*/  SHFL.IDX P6, R14, R13, R12, R11 ;  /* 0x0000000c0d0e7389 */ /* 0x00006400000c000b */
[----:B01----:R-:W-:Y:S01]  /*19220*/  ENDCOLLECTIVE ;  /* 0x000000000000791b */ /* 0x003fe20003800000 */
.L_x_1486:
        /* <DEDUP_REMOVED lines=13> */
.L_x_1487:
[----:B------:R-:W-:Y:S02]  /*19300*/  IMAD.MOV.U32 R13, RZ, RZ, R6 ;  /* 0x000000ffff0d7224 */ /* 0x000fe400078e0006 */
[----:B------:R-:W-:Y:S02]  /*19310*/  IMAD.MOV.U32 R12, RZ, RZ, 0x4 ;  /* 0x00000004ff0c7424 */ /* 0x000fe400078e00ff */
[----:B------:R-:W-:-:S07]  /*19320*/  IMAD.MOV.U32 R2, RZ, RZ, R14 ;  /* 0x000000ffff027224 */ /* 0x000fce00078e000e */
[----:B------:R-:W-:Y:S05]  /*19330*/  WARPSYNC.COLLECTIVE R15, `(.L_x_1488) ;  /* 0x000000000f087348 */ /* 0x000fea0003c00000 */
[----:B------:R0:W1:Y:S02]  /*19340*/  SHFL.IDX P6, R14, R13, R12, R11 ;  /* 0x0000000c0d0e7389 */ /* 0x00006400000c000b */
[----:B01----:R-:W-:Y:S01]  /*19350*/  ENDCOLLECTIVE ;  /* 0x000000000000791b */ /* 0x003fe20003800000 */
.L_x_1488:
        /* <DEDUP_REMOVED lines=13> */
.L_x_1489:
[----:B------:R-:W-:Y:S02]  /*19430*/  IMAD.MOV.U32 R13, RZ, RZ, R6 ;  /* 0x000000ffff0d7224 */ /* 0x000fe400078e0006 */
[----:B------:R-:W-:Y:S02]  /*19440*/  IMAD.MOV.U32 R12, RZ, RZ, 0x5 ;  /* 0x00000005ff0c7424 */ /* 0x000fe400078e00ff */
[----:B------:R-:W-:-:S07]  /*19450*/  IMAD.MOV.U32 R2, RZ, RZ, R14 ;  /* 0x000000ffff027224 */ /* 0x000fce00078e000e */
[----:B------:R-:W-:Y:S05]  /*19460*/  WARPSYNC.COLLECTIVE R15, `(.L_x_1490) ;  /* 0x000000000f087348 */ /* 0x000fea0003c00000 */
[----:B------:R0:W1:Y:S02]  /*19470*/  SHFL.IDX P6, R14, R13, R12, R11 ;  /* 0x0000000c0d0e7389 */ /* 0x00006400000c000b */
[----:B01----:R-:W-:Y:S01]  /*19480*/  ENDCOLLECTIVE ;  /* 0x000000000000791b */ /* 0x003fe20003800000 */
.L_x_1490:
        /* <DEDUP_REMOVED lines=14> */
.L_x_1491:
[----:B------:R-:W-:Y:S01]  /*19570*/  MOV R2, R14 ;  /* 0x0000000e00027202 */ /* 0x000fe20000000f00 */
[----:B------:R-:W-:Y:S06]  /*19580*/  BRA `(.L_x_1492) ;  /* 0xffffffbc00d07947 */ /* 0x000fec000383ffff */
.L_x_1401:
[----:B0-----:R0:W2:Y:S02]  /*19590*/  SYNCS.PHASECHK.TRANS64.TRYWAIT P0, [R6+URZ+0x30860], R2 ;  /* 0x03086002060075a7 */ /* 0x0010a4000800017f */
[----:B--2---:R-:W-:Y:S05]  /*195a0*/  @!P0 NANOSLEEP.SYNCS 0x989680 ;  /* 0x009896800000895d */ /* 0x004fea0003900000 */
[----:B------:R-:W2:Y:S02]  /*195b0*/  @!P0 SYNCS.PHASECHK.TRANS64 P0, [R6+URZ+0x30860], R2 ;  /* 0x03086002060085a7 */ /* 0x000ea4000800007f */
[----:B--2---:R-:W-:Y:S05]  /*195c0*/  @!P0 BRA `(.L_x_1401) ;  /* 0xfffffffc00f08947 */ /* 0x004fea000383ffff */
[----:B------:R-:W-:Y:S05]  /*195d0*/  BRA `(.L_x_1493) ;  /* 0xffffffc000347947 */ /* 0x000fea000383ffff */
.L_x_1402:
        /* <DEDUP_REMOVED lines=8> */
.L_x_1495:
[----:B------:R-:W-:Y:S05]  /*19660*/  BSYNC B1 ;  /* 0x0000000000017941 */ /* 0x000fea0003800000 */
.L_x_1494:
        /* <DEDUP_REMOVED lines=9> */
.L_x_1496:
[----:B------:R-:W-:Y:S02]  /*19700*/  IMAD.MOV.U32 R13, RZ, RZ, R19 ;  /* 0x000000ffff0d7224 */ /* 0x000fe400078e0013 */
[----:B------:R-:W-:Y:S02]  /*19710*/  IMAD.MOV.U32 R12, RZ, RZ, 0x1 ;  /* 0x00000001ff0c7424 */ /* 0x000fe400078e00ff */
[----:B------:R-:W-:-:S07]  /*19720*/  IMAD.MOV.U32 R2, RZ, RZ, R14 ;  /* 0x000000ffff027224 */ /* 0x000fce00078e000e */
[----:B------:R-:W-:Y:S05]  /*19730*/  WARPSYNC.COLLECTIVE R15, `(.L_x_1497) ;  /* 0x000000000f087348 */ /* 0x000fea0003c00000 */
[----:B------:R0:W1:Y:S02]  /*19740*/  SHFL.IDX P6, R14, R13, R12, R11 ;  /* 0x0000000c0d0e7389 */ /* 0x00006400000c000b */
[----:B01----:R-:W-:Y:S01]  /*19750*/  ENDCOLLECTIVE ;  /* 0x000000000000791b */ /* 0x003fe20003800000 */
.L_x_1497:
        /* <DEDUP_REMOVED lines=16> */
.L_x_1498:
[----:B------:R-:W-:Y:S02]  /*19860*/  IMAD.MOV.U32 R13, RZ, RZ, R19 ;  /* 0x000000ffff0d7224 */ /* 0x000fe400078e0013 */
[----:B------:R-:W-:Y:S02]  /*19870*/  IMAD.MOV.U32 R12, RZ, RZ, 0x2 ;  /* 0x00000002ff0c7424 */ /* 0x000fe400078e00ff */
[----:B------:R-:W-:-:S07]  /*19880*/  IMAD.MOV.U32 R2, RZ, RZ, R14 ;  /* 0x000000ffff027224 */ /* 0x000fce00078e000e */
[----:B------:R-:W-:Y:S05]  /*19890*/  WARPSYNC.COLLECTIVE R15, `(.L_x_1499) ;  /* 0x000000000f087348 */ /* 0x000fea0003c00000 */
[----:B------:R0:W1:Y:S02]  /*198a0*/  SHFL.IDX P6, R14, R13, R12, R11 ;  /* 0x0000000c0d0e7389 */ /* 0x00006400000c000b */
[----:B01----:R-:W-:Y:S01]  /*198b0*/  ENDCOLLECTIVE ;  /* 0x000000000000791b */ /* 0x003fe20003800000 */
.L_x_1499:
        /* <DEDUP_REMOVED lines=16> */
.L_x_1500:
[----:B------:R-:W-:Y:S02]  /*199c0*/  IMAD.MOV.U32 R13, RZ, RZ, R19 ;  /* 0x000000ffff0d7224 */ /* 0x000fe400078e0013 */
[----:B------:R-:W-:Y:S02]  /*199d0*/  IMAD.MOV.U32 R12, RZ, RZ, 0x3 ;  /* 0x00000003ff0c7424 */ /* 0x000fe400078e00ff */
[----:B------:R-:W-:-:S07]  /*199e0*/  IMAD.MOV.U32 R2, RZ, RZ, R14 ;  /* 0x000000ffff027224 */ /* 0x000fce00078e000e */
[----:B------:R-:W-:Y:S05]  /*199f0*/  WARPSYNC.COLLECTIVE R15, `(.L_x_1501) ;  /* 0x000000000f087348 */ /* 0x000fea0003c00000 */
[----:B------:R0:W1:Y:S02]  /*19a00*/  SHFL.IDX P6, R14, R13, R12, R11 ;  /* 0x0000000c0d0e7389 */ /* 0x00006400000c000b */
[----:B01----:R-:W-:Y:S01]  /*19a10*/  ENDCOLLECTIVE ;  /* 0x000000000000791b */ /* 0x003fe20003800000 */
.L_x_1501:
        /* <DEDUP_REMOVED lines=16> */
.L_x_1502:
[----:B------:R-:W-:Y:S02]  /*19b20*/  IMAD.MOV.U32 R13, RZ, RZ, R19 ;  /* 0x000000ffff0d7224 */ /* 0x000fe400078e0013 */
[----:B------:R-:W-:Y:S02]  /*19b30*/  IMAD.MOV.U32 R12, RZ, RZ, 0x4 ;  /* 0x00000004ff0c7424 */ /* 0x000fe400078e00ff */
[----:B------:R-:W-:-:S07]  /*19b40*/  IMAD.MOV.U32 R2, RZ, RZ, R14 ;  /* 0x000000ffff027224 */ /* 0x000fce00078e000e */
[----:B------:R-:W-:Y:S05]  /*19b50*/  WARPSYNC.COLLECTIVE R15, `(.L_x_1503) ;  /* 0x000000000f087348 */ /* 0x000fea0003c00000 */
[----:B------:R0:W1:Y:S02]  /*19b60*/  SHFL.IDX P6, R14, R13, R12, R11 ;  /* 0x0000000c0d0e7389 */ /* 0x00006400000c000b */
[----:B01----:R-:W-:Y:S01]  /*19b70*/  ENDCOLLECTIVE ;  /* 0x000000000000791b */ /* 0x003fe20003800000 */
.L_x_1503:
        /* <DEDUP_REMOVED lines=16> */
.L_x_1504:
[----:B------:R-:W-:Y:S02]  /*19c80*/  IMAD.MOV.U32 R13, RZ, RZ, R19 ;  /* 0x000000ffff0d7224 */ /* 0x000fe400078e0013 */
[----:B------:R-:W-:Y:S02]  /*19c90*/  IMAD.MOV.U32 R12, RZ, RZ, 0x5 ;  /* 0x00000005ff0c7424 */ /* 0x000fe400078e00ff */
[----:B------:R-:W-:-:S07]  /*19ca0*/  IMAD.MOV.U32 R2, RZ, RZ, R14 ;  /* 0x000000ffff027224 */ /* 0x000fce00078e000e */
[----:B------:R-:W-:Y:S05]  /*19cb0*/  WARPSYNC.COLLECTIVE R15, `(.L_x_1505) ;  /* 0x000000000f087348 */ /* 0x000fea0003c00000 */
[----:B------:R0:W1:Y:S02]  /*19cc0*/  SHFL.IDX P6, R14, R13, R12, R11 ;  /* 0x0000000c0d0e7389 */ /* 0x00006400000c000b */
[----:B01----:R-:W-:Y:S01]  /*19cd0*/  ENDCOLLECTIVE ;  /* 0x000000000000791b */ /* 0x003fe20003800000 */
.L_x_1505:
        /* <DEDUP_REMOVED lines=13> */
.L_x_1506:
[----:B------:R-:W-:Y:S01]  /*19db0*/  @!PT LDS RZ, [RZ] ;  /* 0x00000000fffff984 */ /* 0x000fe20000000800 */
[----:B------:R-:W-:Y:S01]  /*19dc0*/  @!PT LDS RZ, [RZ] ;  /* 0x00000000fffff984 */ /* 0x000fe20000000800 */
[----:B------:R-:W-:Y:S01]  /*19dd0*/  @!PT LDS RZ, [RZ] ;  /* 0x00000000fffff984 */ /* 0x000fe20000000800 */
[----:B------:R-:W-:Y:S01]  /*19de0*/  LDGSTS.E.BYPASS.LTC128B.128 [R5+0x5400], desc[UR36][R2.64+0x80], !P0 ;  /* 0x0540008002057fae */ /* 0x000fe2000c101d64 */
[----:B------:R-:W-:-:S13]  /*19df0*/  ISETP.LT.OR P0, PT, R7, 0x41, P1 ;  /* 0x000000410700780c */ /* 0x000fda0000f01670 */
[----:B------:R0:W-:Y:S02]  /*19e00*/  LDGSTS.E.BYPASS.LTC128B.128 [R5+0x8400], desc[UR36][R2.64+0x100], !P0 ;  /* 0x0840010002057fae */ /* 0x0001e4000c101d64 */
[----:B0-----:R-:W-:Y:S01]  /*19e10*/  IMAD.MOV.U32 R2, RZ, RZ, R14 ;  /* 0x000000ffff027224 */ /* 0x001fe200078e000e */
[----:B------:R-:W-:Y:S06]  /*19e20*/  BRA `(.L_x_1507) ;  /* 0xffffffbc00207947 */ /* 0x000fec000383ffff */
.L_x_1410:
[----:B0-----:R0:W1:Y:S02]  /*19e30*/  SYNCS.PHASECHK.TRANS64.TRYWAIT P0, [R0+URZ+0x30860], R3 ;  /* 0x03086003000075a7 */ /* 0x001064000800017f */
[----:B-1----:R-:W-:Y:S05]  /*19e40*/  @!P0 NANOSLEEP.SYNCS 0x989680 ;  /* 0x009896800000895d */ /* 0x002fea0003900000 */
[----:B------:R-:W1:Y:S02]  /*19e50*/  @!P0 SYNCS.PHASECHK.TRANS64 P0, [R0+URZ+0x30860], R3 ;  /* 0x03086003000085a7 */ /* 0x000e64000800007f */
[----:B-1----:R-:W-:Y:S05]  /*19e60*/  @!P0 BRA `(.L_x_1410) ;  /* 0xfffffffc00f08947 */ /* 0x002fea000383ffff */
[----:B------:R-:W-:Y:S05]  /*19e70*/  BRA `(.L_x_1508) ;  /* 0xffffffc0004c7947 */ /* 0x000fea000383ffff */
.L_x_1411:
        /* <DEDUP_REMOVED lines=8> */
.L_x_1510:
[----:B------:R-:W-:Y:S05]  /*19f00*/  BSYNC B0 ;  /* 0x0000000000007941 */ /* 0x000fea0003800000 */
.L_x_1509:
        /* <DEDUP_REMOVED lines=9> */
.L_x_1511:
        /* <DEDUP_REMOVED lines=14> */
.L_x_1512:
        /* <DEDUP_REMOVED lines=13> */
.L_x_1513:
[----:B------:R-:W-:Y:S02]  /*1a150*/  IMAD.MOV.U32 R13, RZ, RZ, R19 ;  /* 0x000000ffff0d7224 */ /* 0x000fe400078e0013 */
[----:B------:R-:W-:Y:S01]  /*1a160*/  IMAD.MOV.U32 R12, RZ, RZ, 0x2 ;  /* 0x00000002ff0c7424 */ /* 0x000fe200078e00ff */
[----:B------:R-:W-:-:S13]  /*1a170*/  IADD3 R2, P4, R14, R5, RZ ;  /* 0x000000050e027210 */ /* 0x000fda0007f9e0ff */
[----:B------:R-:W-:Y:S05]  /*1a180*/  WARPSYNC.COLLECTIVE R15, `(.L_x_1514) ;  /* 0x000000000f087348 */ /* 0x000fea0003c00000 */
[----:B------:R0:W1:Y:S02]  /*1a190*/  SHFL.IDX P6, R14, R13, R12, R11 ;  /* 0x0000000c0d0e7389 */ /* 0x00006400000c000b */
[----:B01----:R-:W-:Y:S01]  /*1a1a0*/  ENDCOLLECTIVE ;  /* 0x000000000000791b */ /* 0x003fe20003800000 */
.L_x_1514:
        /* <DEDUP_REMOVED lines=15> */
.L_x_1515:
[----:B------:R-:W-:Y:S02]  /*1a2a0*/  IMAD.MOV.U32 R13, RZ, RZ, R19 ;  /* 0x000000ffff0d7224 */ /* 0x000fe400078e0013 */
[----:B------:R-:W-:Y:S01]  /*1a2b0*/  IMAD.MOV.U32 R12, RZ, RZ, 0x3 ;  /* 0x00000003ff0c7424 */ /* 0x000fe200078e00ff */
[----:B------:R-:W-:-:S13]  /*1a2c0*/  IADD3 R2, P4, R14, R5, RZ ;  /* 0x000000050e027210 */ /* 0x000fda0007f9e0ff */
[----:B------:R-:W-:Y:S05]  /*1a2d0*/  WARPSYNC.COLLECTIVE R15, `(.L_x_1516) ;  /* 0x000000000f087348 */ /* 0x000fea0003c00000 */
[----:B------:R0:W1:Y:S02]  /*1a2e0*/  SHFL.IDX P6, R14, R13, R12, R11 ;  /* 0x0000000c0d0e7389 */ /* 0x00006400000c000b */
[----:B01----:R-:W-:Y:S01]  /*1a2f0*/  ENDCOLLECTIVE ;  /* 0x000000000000791b */ /* 0x003fe20003800000 */
.L_x_1516:
        /* <DEDUP_REMOVED lines=15> */
.L_x_1517:
[----:B------:R-:W-:Y:S02]  /*1a3f0*/  IMAD.MOV.U32 R13, RZ, RZ, R19 ;  /* 0x000000ffff0d7224 */ /* 0x000fe400078e0013 */
[----:B------:R-:W-:Y:S01]  /*1a400*/  IMAD.MOV.U32 R12, RZ, RZ, 0x4 ;  /* 0x00000004ff0c7424 */ /* 0x000fe200078e00ff */
[----:B------:R-:W-:-:S13]  /*1a410*/  IADD3 R2, P4, R14, R5, RZ ;  /* 0x000000050e027210 */ /* 0x000fda0007f9e0ff */
[----:B------:R-:W-:Y:S05]  /*1a420*/  WARPSYNC.COLLECTIVE R15, `(.L_x_1518) ;  /* 0x000000000f087348 */ /* 0x000fea0003c00000 */
[----:B------:R0:W1:Y:S02]  /*1a430*/  SHFL.IDX P6, R14, R13, R12, R11 ;  /* 0x0000000c0d0e7389 */ /* 0x00006400000c000b */
[----:B01----:R-:W-:Y:S01]  /*1a440*/  ENDCOLLECTIVE ;  /* 0x000000000000791b */ /* 0x003fe20003800000 */
.L_x_1518:
        /* <DEDUP_REMOVED lines=15> */
.L_x_1519:
[----:B------:R-:W-:Y:S02]  /*1a540*/  IMAD.MOV.U32 R13, RZ, RZ, R19 ;  /* 0x000000ffff0d7224 */ /* 0x000fe400078e0013 */
[----:B------:R-:W-:Y:S01]  /*1a550*/  IMAD.MOV.U32 R12, RZ, RZ, 0x5 ;  /* 0x00000005ff0c7424 */ /* 0x000fe200078e00ff */
[----:B------:R-:W-:-:S13]  /*1a560*/  IADD3 R2, P4, R14, R5, RZ ;  /* 0x000000050e027210 */ /* 0x000fda0007f9e0ff */
[----:B------:R-:W-:Y:S05]  /*1a570*/  WARPSYNC.COLLECTIVE R15, `(.L_x_1520) ;  /* 0x000000000f087348 */ /* 0x000fea0003c00000 */
[----:B------:R0:W1:Y:S02]  /*1a580*/  SHFL.IDX P6, R14, R13, R12, R11 ;  /* 0x0000000c0d0e7389 */ /* 0x00006400000c000b */
[----:B01----:R-:W-:Y:S01]  /*1a590*/  ENDCOLLECTIVE ;  /* 0x000000000000791b */ /* 0x003fe20003800000 */
.L_x_1520:
[----:B------:R-:W-:Y:S02]  /*1a5a0*/  IADD3.X R3, RZ, R7, RZ, P4, !PT ;  /* 0x00000007ff037210 */ /* 0x000fe400027fe4ff */
[----:B------:R-:W-:-:S03]  /*1a5b0*/  ISETP.LT.OR P4, PT, R6, 0x41, P1 ;  /* 0x000000410600780c */ /* 0x000fc60000f81670 */
[----:B------:R-:W-:Y:S01]  /*1a5c0*/  @!PT LDS RZ, [RZ] ;  /* 0x00000000fffff984 */ /* 0x000fe20000000800 */
[----:B------:R-:W-:Y:S01]  /*1a5d0*/  @!PT LDS RZ, [RZ] ;  /* 0x00000000fffff984 */ /* 0x000fe20000000800 */
[----:B------:R-:W-:Y:S01]  /*1a5e0*/  @!PT LDS RZ, [RZ] ;  /* 0x00000000fffff984 */ /* 0x000fe20000000800 */
[----:B------:R0:W-:Y:S01]  /*1a5f0*/  LDGSTS.E.BYPASS.LTC128B.128 [R4+0x2400], desc[UR36][R2.64], !P3 ;  /* 0x0240000002047fae */ /* 0x0001e2000d901d64 */
[----:B------:R-:W-:Y:S01]  /*1a600*/  ISETP.LT.OR P3, PT, R6, 0x41, P0 ;  /* 0x000000410600780c */ /* 0x000fe20000761670 */
[----:B------:R-:W-:-:S08]  /*1a610*/  IMAD.MOV.U32 R13, RZ, RZ, R18 ;  /* 0x000000ffff0d7224 */ /* 0x000fd000078e0012 */
[----:B------:R0:W-:Y:S04]  /*1a620*/  LDGSTS.E.BYPASS.LTC128B.128 [R4+0x5400], desc[UR36][R2.64+0x80], !P4 ;  /* 0x0540008002047fae */ /* 0x0001e8000e101d64 */
[----:B------:R0:W-:Y:S01]  /*1a630*/  LDGSTS.E.BYPASS.LTC128B.128 [R4+0x8400], desc[UR36][R2.64+0x100], !P3 ;  /* 0x0840010002047fae */ /* 0x0001e2000d901d64 */
[----:B------:R-:W-:-:S07]  /*1a640*/  IMAD.MOV.U32 R19, RZ, RZ, R14 ;  /* 0x000000ffff137224 */ /* 0x000fce00078e000e */
[----:B0-----:R-:W-:Y:S05]  /*1a650*/  WARPSYNC.COLLECTIVE R15, `(.L_x_1521) ;  /* 0x000000000f087348 */ /* 0x001fea0003c00000 */
[----:B------:R1:W2:Y:S02]  /*1a660*/  SHFL.IDX P6, R14, R13, R12, R11 ;  /* 0x0000000c0d0e7389 */ /* 0x0002a400000c000b */
[----:B012---:R-:W-:Y:S01]  /*1a670*/  ENDCOLLECTIVE ;  /* 0x000000000000791b */ /* 0x007fe20003800000 */
.L_x_1521:
[----:B------:R-:W-:Y:S05]  /*1a680*/  BRA `(.L_x_1522) ;  /* 0xffffffbc00507947 */ /* 0x000fea000383ffff */
.L_x_1416:
        /* <DEDUP_REMOVED lines=8> */
.L_x_1524:
[----:B------:R-:W-:Y:S05]  /*1a710*/  BSYNC B0 ;  /* 0x0000000000007941 */ /* 0x000fea0003800000 */
.L_x_1523:
[----:B------:R-:W-:Y:S02]  /*1a720*/  IMAD.MOV.U32 R13, RZ, RZ, R24 ;  /* 0x000000ffff0d7224 */ /* 0x000fe400078e0018 */
[----:B------:R-:W-:Y:S02]  /*1a730*/  IMAD.MOV.U32 R12, RZ, RZ, 0x1 ;  /* 0x00000001ff0c7424 */ /* 0x000fe400078e00ff */
[----:B------:R-:W-:Y:S02]  /*1a740*/  IMAD.MOV.U32 R11, RZ, RZ, 0x1f ;  /* 0x0000001fff0b7424 */ /* 0x000fe400078e00ff */
[----:B------:R-:W-:Y:S02]  /*1a750*/  IMAD.MOV.U32 R15, RZ, RZ, -0x1 ;  /* 0xffffffffff0f7424 */ /* 0x000fe400078e00ff */
[----:B------:R-:W-:Y:S02]  /*1a760*/  IMAD.IADD R5, R27, 0x1, R8 ;  /* 0x000000011b057824 */ /* 0x000fe400078e0208 */
[----:B------:R-:W-:-:S07]  /*1a770*/  IMAD.MOV.U32 R0, RZ, RZ, R14 ;  /* 0x000000ffff007224 */ /* 0x000fce00078e000e */
[----:B------:R-:W-:Y:S05]  /*1a780*/  WARPSYNC.COLLECTIVE R15, `(.L_x_1525) ;  /* 0x000000000f087348 */ /* 0x000fea0003c00000 */
[----:B------:R0:W1:Y:S02]  /*1a790*/  SHFL.IDX P6, R14, R13, R12, R11 ;  /* 0x0000000c0d0e7389 */ /* 0x00006400000c000b */
[----:B01----:R-:W-:Y:S01]  /*1a7a0*/  ENDCOLLECTIVE ;  /* 0x000000000000791b */ /* 0x003fe20003800000 */
.L_x_1525:
[----:B------:R-:W-:Y:S02]  /*1a7b0*/  ULDC UR4, c[0x0][0xc3c] ;  /* 0x00030f0000047ab9 */ /* 0x000fe40000000800 */
[----:B------:R-:W-:-:S13]  /*1a7c0*/  ISETP.GE.OR P1, PT, R5, UR4, !P0 ;  /* 0x0000000405007c0c */ /* 0x000fda000c726670 */
[----:B------:R-:W0:Y:S01]  /*1a7d0*/  @!P1 LDC.64 R2, c[0x0][0xc80] ;  /* 0x00032000ff029b82 */ /* 0x000e220000000a00 */
[----:B------:R-:W-:Y:S02]  /*1a7e0*/  IMAD.MOV.U32 R11, RZ, RZ, RZ ;  /* 0x000000ffff0b7224 */ /* 0x000fe400078e00ff */
[----:B------:R-:W-:Y:S02]  /*1a7f0*/  IMAD.MOV.U32 R4, RZ, RZ, R14 ;  /* 0x000000ffff047224 */ /* 0x000fe400078e000e */
[----:B0-----:R-:W-:-:S06]  /*1a800*/  @!P1 IMAD.WIDE R2, R5, 0x4, R2 ;  /* 0x0000000405029825 */ /* 0x001fcc00078e0202 */
[----:B------:R-:W2:Y:S01]  /*1a810*/  @!P1 LDG.E R2, desc[UR36][R2.64] ;  /* 0x0000002402029981 */ /* 0x000ea2000c1e1900 */
[----:B------:R-:W-:Y:S01]  /*1a820*/  IMAD.MOV.U32 R5, RZ, RZ, RZ ;  /* 0x000000ffff057224 */ /* 0x000fe200078e00ff */
        /* <DEDUP_REMOVED lines=10> */
.L_x_1526:
[----:B------:R-:W-:Y:S01]  /*1a8d0*/  IMAD.MOV.U32 R12, RZ, RZ, 0x2 ;  /* 0x00000002ff0c7424 */ /* 0x000fe200078e00ff */
[----:B------:R-:W-:-:S05]  /*1a8e0*/  SEL R6, R14, RZ, P1 ;  /* 0x000000ff0e067207 */ /* 0x000fca0000800000 */
[----:B------:R-:W-:-:S04]  /*1a8f0*/  IMAD.IADD R6, R5, 0x1, R6 ;  /* 0x0000000105067824 */ /* 0x000fc800078e0206 */
[----:B------:R-:W-:-:S07]  /*1a900*/  IMAD.MOV.U32 R13, RZ, RZ, R6 ;  /* 0x000000ffff0d7224 */ /* 0x000fce00078e0006 */
[----:B------:R-:W-:Y:S05]  /*1a910*/  WARPSYNC.COLLECTIVE R15, `(.L_x_1527) ;  /* 0x000000000f087348 */ /* 0x000fea0003c00000 */
[----:B------:R0:W1:Y:S02]  /*1a920*/  SHFL.UP P6, R14, R13, R12, R11 ;  /* 0x0400000c0d0e7389 */ /* 0x00006400000c000b */
[----:B01----:R-:W-:Y:S01]  /*1a930*/  ENDCOLLECTIVE ;  /* 0x000000000000791b */ /* 0x003fe20003800000 */
.L_x_1527:
[----:B------:R-:W-:Y:S01]  /*1a940*/  IMAD.MOV.U32 R12, RZ, RZ, 0x4 ;  /* 0x00000004ff0c7424 */ /* 0x000fe200078e00ff */
[----:B------:R-:W-:-:S05]  /*1a950*/  SEL R7, R14, RZ, P2 ;  /* 0x000000ff0e077207 */ /* 0x000fca0001000000 */
[----:B------:R-:W-:-:S04]  /*1a960*/  IMAD.IADD R7, R6, 0x1, R7 ;  /* 0x0000000106077824 */ /* 0x000fc800078e0207 */
[----:B------:R-:W-:-:S07]  /*1a970*/  IMAD.MOV.U32 R13, RZ, RZ, R7 ;  /* 0x000000ffff0d7224 */ /* 0x000fce00078e0007 */
[----:B------:R-:W-:Y:S05]  /*1a980*/  WARPSYNC.COLLECTIVE R15, `(.L_x_1528) ;  /* 0x000000000f087348 */ /* 0x000fea0003c00000 */
[----:B------:R0:W1:Y:S02]  /*1a990*/  SHFL.UP P6, R14, R13, R12, R11 ;  /* 0x0400000c0d0e7389 */ /* 0x00006400000c000b */
[----:B01----:R-:W-:Y:S01]  /*1a9a0*/  ENDCOLLECTIVE ;  /* 0x000000000000791b */ /* 0x003fe20003800000 */
.L_x_1528:
[----:B------:R-:W-:Y:S01]  /*1a9b0*/  IMAD.MOV.U32 R12, RZ, RZ, 0x8 ;  /* 0x00000008ff0c7424 */ /* 0x000fe200078e00ff */
[----:B------:R-:W-:-:S05]  /*1a9c0*/  SEL R2, R14, RZ, P3 ;  /* 0x000000ff0e027207 */ /* 0x000fca0001800000 */
[----:B------:R-:W-:-:S04]  /*1a9d0*/  IMAD.IADD R2, R7, 0x1, R2 ;  /* 0x0000000107027824 */ /* 0x000fc800078e0202 */
[----:B------:R-:W-:-:S07]  /*1a9e0*/  IMAD.MOV.U32 R13, RZ, RZ, R2 ;  /* 0x000000ffff0d7224 */ /* 0x000fce00078e0002 */
[----:B------:R-:W-:Y:S05]  /*1a9f0*/  WARPSYNC.COLLECTIVE R15, `(.L_x_1529) ;  /* 0x000000000f087348 */ /* 0x000fea0003c00000 */
[----:B------:R0:W1:Y:S02]  /*1aa00*/  SHFL.UP P6, R14, R13, R12, R11 ;  /* 0x0400000c0d0e7389 */ /* 0x00006400000c000b */
[----:B01----:R-:W-:Y:S01]  /*1aa10*/  ENDCOLLECTIVE ;  /* 0x000000000000791b */ /* 0x003fe20003800000 */
.L_x_1529:
[----:B------:R-:W-:Y:S01]  /*1aa20*/  IMAD.MOV.U32 R12, RZ, RZ, 0x10 ;  /* 0x00000010ff0c7424 */ /* 0x000fe200078e00ff */
[----:B------:R-:W-:-:S05]  /*1aa30*/  SEL R3, R14, RZ, P4 ;  /* 0x000000ff0e037207 */ /* 0x000fca0002000000 */
[----:B------:R-:W-:-:S04]  /*1aa40*/  IMAD.IADD R3, R2, 0x1, R3 ;  /* 0x0000000102037824 */ /* 0x000fc800078e0203 */
[----:B------:R-:W-:-:S07]  /*1aa50*/  IMAD.MOV.U32 R13, RZ, RZ, R3 ;  /* 0x000000ffff0d7224 */ /* 0x000fce00078e0003 */
[----:B------:R-:W-:Y:S05]  /*1aa60*/  WARPSYNC.COLLECTIVE R15, `(.L_x_1530) ;  /* 0x000000000f087348 */ /* 0x000fea0003c00000 */
[----:B------:R0:W1:Y:S02]  /*1aa70*/  SHFL.UP P6, R14, R13, R12, R11 ;  /* 0x0400000c0d0e7389 */ /* 0x00006400000c000b */
[----:B01----:R-:W-:Y:S01]  /*1aa80*/  ENDCOLLECTIVE ;  /* 0x000000000000791b */ /* 0x003fe20003800000 */
.L_x_1530:
[----:B------:R-:W-:Y:S02]  /*1aa90*/  IMAD.MOV.U32 R12, RZ, RZ, 0x1f ;  /* 0x0000001fff0c7424 */ /* 0x000fe400078e00ff */
[----:B------:R-:W-:Y:S01]  /*1aaa0*/  IMAD.MOV.U32 R11, RZ, RZ, 0x1f ;  /* 0x0000001fff0b7424 */ /* 0x000fe200078e00ff */
[----:B------:R-:W-:-:S05]  /*1aab0*/  SEL R6, R14, RZ, P5 ;  /* 0x000000ff0e067207 */ /* 0x000fca0002800000 */
[----:B------:R-:W-:-:S04]  /*1aac0*/  IMAD.IADD R6, R3, 0x1, R6 ;  /* 0x0000000103067824 */ /* 0x000fc800078e0206 */
[----:B------:R-:W-:-:S07]  /*1aad0*/  IMAD.MOV.U32 R13, RZ, RZ, R6 ;  /* 0x000000ffff0d7224 */ /* 0x000fce00078e0006 */
[----:B------:R-:W-:Y:S05]  /*1aae0*/  WARPSYNC.COLLECTIVE R15, `(.L_x_1531) ;  /* 0x000000000f087348 */ /* 0x000fea0003c00000 */
[----:B------:R0:W1:Y:S02]  /*1aaf0*/  SHFL.IDX P6, R14, R13, R12, R11 ;  /* 0x0000000c0d0e7389 */ /* 0x00006400000c000b */
[----:B01----:R-:W-:Y:S01]  /*1ab00*/  ENDCOLLECTIVE ;  /* 0x000000000000791b */ /* 0x003fe20003800000 */
.L_x_1531:
[----:B------:R-:W-:Y:S05]  /*1ab10*/  BRA `(.L_x_1532) ;  /* 0xffffffbc00647947 */ /* 0x000fea000383ffff */
.L_x_1421:
[----:B------:R-:W-:Y:S01]  /*1ab20*/  BSSY B0, `(.L_x_1533) ;  /* 0x0000008000007945 */ /* 0x000fe20003800000 */
[----:B-----5:R-:W-:Y:S02]  /*1ab30*/  IMAD.MOV.U32 R13, RZ, RZ, R5 ;  /* 0x000000ffff0d7224 */ /* 0x020fe400078e0005 */
[----:B------:R-:W-:Y:S02]  /*1ab40*/  IMAD.MOV.U32 R12, RZ, RZ, 0x1 ;  /* 0x00000001ff0c7424 */ /* 0x000fe400078e00ff */
[----:B------:R-:W-:Y:S02]  /*1ab50*/  IMAD.MOV.U32 R11, RZ, RZ, RZ ;  /* 0x000000ffff0b7224 */ /* 0x000fe400078e00ff */
[----:B------:R-:W-:-:S07]  /*1ab60*/  IMAD.MOV.U32 R15, RZ, RZ, -0x1 ;  /* 0xffffffffff0f7424 */ /* 0x000fce00078e00ff */
[----:B012---:R-:W-:Y:S05]  /*1ab70*/  WARPSYNC.COLLECTIVE R15, `(.L_x_1534) ;  /* 0x000000000f087348 */ /* 0x007fea0003c00000 */
[----:B------:R3:W4:Y:S02]  /*1ab80*/  SHFL.UP P6, R14, R13, R12, R11 ;  /* 0x0400000c0d0e7389 */ /* 0x00072400000c000b */
[----:B01234-:R-:W-:Y:S01]  /*1ab90*/  ENDCOLLECTIVE ;  /* 0x000000000000791b */ /* 0x01ffe20003800000 */
.L_x_1534:
[----:B------:R-:W-:Y:S05]  /*1aba0*/  BSYNC B0 ;  /* 0x0000000000007941 */ /* 0x000fea0003800000 */
.L_x_1533:
[----:B------:R-:W-:Y:S01]  /*1abb0*/  SEL R14, R14, RZ, P1 ;  /* 0x000000ff0e0e7207 */ /* 0x000fe20000800000 */
[----:B------:R-:W-:Y:S02]  /*1abc0*/  IMAD.MOV.U32 R12, RZ, RZ, 0x2 ;  /* 0x00000002ff0c7424 */ /* 0x000fe400078e00ff */
[----:B------:R-:W-:Y:S02]  /*1abd0*/  IMAD.MOV.U32 R11, RZ, RZ, RZ ;  /* 0x000000ffff0b7224 */ /* 0x000fe400078e00ff */
[----:B------:R-:W-:Y:S02]  /*1abe0*/  IMAD.IADD R13, R5, 0x1, R14 ;  /* 0x00000001050d7824 */ /* 0x000fe400078e020e */
[----:B------:R-:W-:-:S07]  /*1abf0*/  IMAD.MOV.U32 R15, RZ, RZ, -0x1 ;  /* 0xffffffffff0f7424 */ /* 0x000fce00078e00ff */
[----:B------:R-:W-:Y:S05]  /*1ac00*/  WARPSYNC.COLLECTIVE R15, `(.L_x_1535) ;  /* 0x000000000f087348 */ /* 0x000fea0003c00000 */
[----:B------:R0:W1:Y:S02]  /*1ac10*/  SHFL.UP P6, R14, R13, R12, R11 ;  /* 0x0400000c0d0e7389 */ /* 0x00006400000c000b */
[----:B01----:R-:W-:Y:S01]  /*1ac20*/  ENDCOLLECTIVE ;  /* 0x000000000000791b */ /* 0x003fe20003800000 */
.L_x_1535:
[----:B------:R-:W-:Y:S01]  /*1ac30*/  IMAD.MOV.U32 R12, RZ, RZ, 0x4 ;  /* 0x00000004ff0c7424 */ /* 0x000fe200078e00ff */
[----:B------:R-:W-:-:S05]  /*1ac40*/  SEL R2, R14, RZ, P2 ;  /* 0x000000ff0e027207 */ /* 0x000fca0001000000 */
[----:B------:R-:W-:-:S04]  /*1ac50*/  IMAD.IADD R2, R13, 0x1, R2 ;  /* 0x000000010d027824 */ /* 0x000fc800078e0202 */
[----:B------:R-:W-:-:S07]  /*1ac60*/  IMAD.MOV.U32 R13, RZ, RZ, R2 ;  /* 0x000000ffff0d7224 */ /* 0x000fce00078e0002 */
[----:B------:R-:W-:Y:S05]  /*1ac70*/  WARPSYNC.COLLECTIVE R15, `(.L_x_1536) ;  /* 0x000000000f087348 */ /* 0x000fea0003c00000 */
[----:B------:R0:W1:Y:S02]  /*1ac80*/  SHFL.UP P6, R14, R13, R12, R11 ;  /* 0x0400000c0d0e7389 */ /* 0x00006400000c000b */
[----:B01----:R-:W-:Y:S01]  /*1ac90*/  ENDCOLLECTIVE ;  /* 0x000000000000791b */ /* 0x003fe20003800000 */
.L_x_1536:
[----:B------:R-:W-:Y:S01]  /*1aca0*/  IMAD.MOV.U32 R12, RZ, RZ, 0x8 ;  /* 0x00000008ff0c7424 */ /* 0x000fe200078e00ff */
[----:B------:R-:W-:-:S05]  /*1acb0*/  SEL R3, R14, RZ, P3 ;  /* 0x000000ff0e037207 */ /* 0x000fca0001800000 */
[----:B------:R-:W-:-:S04]  /*1acc0*/  IMAD.IADD R3, R2, 0x1, R3 ;  /* 0x0000000102037824 */ /* 0x000fc800078e0203 */
[----:B------:R-:W-:-:S07]  /*1acd0*/  IMAD.MOV.U32 R13, RZ, RZ, R3 ;  /* 0x000000ffff0d7224 */ /* 0x000fce00078e0003 */
[----:B------:R-:W-:Y:S05]  /*1ace0*/  WARPSYNC.COLLECTIVE R15, `(.L_x_1537) ;  /* 0x000000000f087348 */ /* 0x000fea0003c00000 */
[----:B------:R0:W1:Y:S02]  /*1acf0*/  SHFL.UP P6, R14, R13, R12, R11 ;  /* 0x0400000c0d0e7389 */ /* 0x00006400000c000b */
[----:B01----:R-:W-:Y:S01]  /*1ad00*/  ENDCOLLECTIVE ;  /* 0x000000000000791b */ /* 0x003fe20003800000 */
.L_x_1537:
[----:B------:R-:W-:Y:S01]  /*1ad10*/  IMAD.MOV.U32 R12, RZ, RZ, 0x10 ;  /* 0x00000010ff0c7424 */ /* 0x000fe200078e00ff */
[----:B------:R-:W-:-:S05]  /*1ad20*/  SEL R4, R14, RZ, P4 ;  /* 0x000000ff0e047207 */ /* 0x000fca0002000000 */
[----:B------:R-:W-:-:S04]  /*1ad30*/  IMAD.IADD R4, R3, 0x1, R4 ;  /* 0x0000000103047824 */ /* 0x000fc800078e0204 */
[----:B------:R-:W-:-:S07]  /*1ad40*/  IMAD.MOV.U32 R13, RZ, RZ, R4 ;  /* 0x000000ffff0d7224 */ /* 0x000fce00078e0004 */
[----:B------:R-:W-:Y:S05]  /*1ad50*/  WARPSYNC.COLLECTIVE R15, `(.L_x_1538) ;  /* 0x000000000f087348 */ /* 0x000fea0003c00000 */
[----:B------:R0:W1:Y:S02]  /*1ad60*/  SHFL.UP P6, R14, R13, R12, R11 ;  /* 0x0400000c0d0e7389 */ /* 0x00006400000c000b */
[----:B01----:R-:W-:Y:S01]  /*1ad70*/  ENDCOLLECTIVE ;  /* 0x000000000000791b */ /* 0x003fe20003800000 */
.L_x_1538:
        /* <DEDUP_REMOVED lines=8> */
.L_x_1539:
[----:B------:R-:W-:Y:S05]  /*1ae00*/  BRA `(.L_x_1540) ;  /* 0xffffffbc00447947 */ /* 0x000fea000383ffff */
.L_x_1423:
[----:B------:R-:W-:Y:S01]  /*1ae10*/  BSSY B0, `(.L_x_1541) ;  /* 0x0000006000007945 */ /* 0x000fe20003800000 */
[----:B------:R-:W-:Y:S01]  /*1ae20*/  PLOP3.LUT P6, PT, P6, PT, PT, 0x8, 0x0 ;  /* 0x000000000000781c */ /* 0x000fe200037ce170 */
[----:B------:R-:W-:-:S12]  /*1ae30*/  IMAD.MOV.U32 R15, RZ, RZ, -0x1 ;  /* 0xffffffffff0f7424 */ /* 0x000fd800078e00ff */
[----:B01----:R-:W-:Y:S05]  /*1ae40*/  WARPSYNC.COLLECTIVE R15, `(.L_x_1542) ;  /* 0x000000000f087348 */ /* 0x003fea0003c00000 */
[----:B------:R-:W-:Y:S01]  /*1ae50*/  VOTE.ANY R14, PT, P6 ;  /* 0x00000000000e7806 */ /* 0x000fe200030e0100 */
[----:B01----:R-:W-:Y:S06]  /*1ae60*/  ENDCOLLECTIVE ;  /* 0x000000000000791b */ /* 0x003fec0003800000 */
.L_x_1542:
[----:B------:R-:W-:Y:S05]  /*1ae70*/  BSYNC B0 ;  /* 0x0000000000007941 */ /* 0x000fea0003800000 */
.L_x_1541:
        /* <DEDUP_REMOVED lines=9> */
.L_x_1543:
[----:B------:R-:W-:Y:S01]  /*1af10*/  IMAD.MOV.U32 R5, RZ, RZ, R14 ;  /* 0x000000ffff057224 */ /* 0x000fe200078e000e */
[----:B------:R-:W-:Y:S06]  /*1af20*/  BRA `(.L_x_1544) ;  /* 0xffffffbc00347947 */ /* 0x000fec000383ffff */
.L_x_1425:
[----:B------:R-:W-:Y:S01]  /*1af30*/  BSSY B0, `(.L_x_1545) ;  /* 0x0000007000007945 */ /* 0x000fe20003800000 */
[----:B------:R-:W-:Y:S02]  /*1af40*/  IMAD.MOV.U32 R13, RZ, RZ, R6 ;  /* 0x000000ffff0d7224 */ /* 0x000fe400078e0006 */
[----:B------:R-:W-:Y:S02]  /*1af50*/  IMAD.MOV.U32 R11, RZ, RZ, 0x1f ;  /* 0x0000001fff0b7424 */ /* 0x000fe400078e00ff */
[----:B------:R-:W-:-:S07]  /*1af60*/  IMAD.MOV.U32 R15, RZ, RZ, -0x1 ;  /* 0xffffffffff0f7424 */ /* 0x000fce00078e00ff */
[----:B0123--:R-:W-:Y:S05]  /*1af70*/  WARPSYNC.COLLECTIVE R15, `(.L_x_1546) ;  /* 0x000000000f087348 */ /* 0x00ffea0003c00000 */
[----:B------:R4:W0:Y:S02]  /*1af80*/  SHFL.IDX P6, R14, R13, R12, R11 ;  /* 0x0000000c0d0e7389 */ /* 0x00082400000c000b */
[----:B01234-:R-:W-:Y:S01]  /*1af90*/  ENDCOLLECTIVE ;  /* 0x000000000000791b */ /* 0x01ffe20003800000 */
.L_x_1546:
[----:B------:R-:W-:Y:S05]  /*1afa0*/  BSYNC B0 ;  /* 0x0000000000007941 */ /* 0x000fea0003800000 */
.L_x_1545:
[----:B------:R-:W-:Y:S05]  /*1afb0*/  BRA `(.L_x_1424) ;  /* 0xffffffbc002c7947 */ /* 0x000fea000383ffff */
.L_x_1429:
[----:B-1----:R1:W4:Y:S02]  /*1afc0*/  SYNCS.PHASECHK.TRANS64.TRYWAIT P0, [R4+URZ+0x30820], R0 ;  /* 0x03082000040075a7 */ /* 0x002324000800017f */
[----:B----4-:R-:W-:Y:S05]  /*1afd0*/  @!P0 NANOSLEEP.SYNCS 0x989680 ;  /* 0x009896800000895d */ /* 0x010fea0003900000 */
[----:B------:R-:W4:Y:S02]  /*1afe0*/  @!P0 SYNCS.PHASECHK.TRANS64 P0, [R4+URZ+0x30820], R0 ;  /* 0x03082000040085a7 */ /* 0x000f24000800007f */
[----:B----4-:R-:W-:Y:S05]  /*1aff0*/  @!P0 BRA `(.L_x_1429) ;  /* 0xfffffffc00f08947 */ /* 0x010fea000383ffff */
[----:B------:R-:W-:Y:S05]  /*1b000*/  BRA `(.L_x_1547) ;  /* 0xffffffc000a47947 */ /* 0x000fea000383ffff */
.L_x_1430:
[----:B------:R-:W4:Y:S01]  /*1b010*/  S2R R2, SR_TID.X ;  /* 0x0000000000027919 */ /* 0x000f220000002100 */
[----:B------:R-:W-:Y:S01]  /*1b020*/  BSSY B0, `(.L_x_1548) ;  /* 0x000000a000007945 */ /* 0x000fe20003800000 */
[----:B------:R-:W-:Y:S02]  /*1b030*/  IMAD.MOV.U32 R12, RZ, RZ, RZ ;  /* 0x000000ffff0c7224 */ /* 0x000fe400078e00ff */
[----:B------:R-:W-:Y:S02]  /*1b040*/  IMAD.MOV.U32 R11, RZ, RZ, 0x1f ;  /* 0x0000001fff0b7424 */ /* 0x000fe400078e00ff */
[----:B------:R-:W-:Y:S01]  /*1b050*/  IMAD.MOV.U32 R15, RZ, RZ, -0x1 ;  /* 0xffffffffff0f7424 */ /* 0x000fe200078e00ff */
[----:B----4-:R-:W-:-:S04]  /*1b060*/  SHF.R.U32.HI R2, RZ, 0x5, R2 ;  /* 0x00000005ff027819 */ /* 0x010fc80000011602 */
[----:B------:R-:W-:-:S05]  /*1b070*/  LOP3.LUT R2, R2, 0x3, RZ, 0xc0, !PT ;  /* 0x0000000302027812 */ /* 0x000fca00078ec0ff */
[----:B------:R-:W-:-:S07]  /*1b080*/  IMAD.MOV.U32 R13, RZ, RZ, R2 ;  /* 0x000000ffff0d7224 */ /* 0x000fce00078e0002 */
[----:B0123--:R-:W-:Y:S05]  /*1b090*/  WARPSYNC.COLLECTIVE R15, `(.L_x_1549) ;  /* 0x000000000f087348 */ /* 0x00ffea0003c00000 */
[----:B------:R4:W0:Y:S02]  /*1b0a0*/  SHFL.IDX P6, R14, R13, R12, R11 ;  /* 0x0000000c0d0e7389 */ /* 0x00082400000c000b */
[----:B01234-:R-:W-:Y:S01]  /*1b0b0*/  ENDCOLLECTIVE ;  /* 0x000000000000791b */ /* 0x01ffe20003800000 */
.L_x_1549:
[----:B------:R-:W-:Y:S05]  /*1b0c0*/  BSYNC B0 ;  /* 0x0000000000007941 */ /* 0x000fea0003800000 */
.L_x_1548:
[----:B------:R-:W-:Y:S05]  /*1b0d0*/  BRA `(.L_x_1550) ;  /* 0xffffffc0008c7947 */ /* 0x000fea000383ffff */
.L_x_1433:
[----:B------:R-:W-:Y:S01]  /*1b0e0*/  BSSY B1, `(.L_x_1551) ;  /* 0x0000006000017945 */ /* 0x000fe20003800000 */
[----:B------:R-:W-:-:S07]  /*1b0f0*/  IMAD.MOV.U32 R15, RZ, RZ, -0x1 ;  /* 0xffffffffff0f7424 */ /* 0x000fce00078e00ff */
[----:B0123--:R-:W-:Y:S05]  /*1b100*/  WARPSYNC.COLLECTIVE R15, `(.L_x_1552) ;  /* 0x000000000f0c7348 */ /* 0x00ffea0003c00000 */
[----:B------:R-:W-:Y:S02]  /*1b110*/  ELECT P6, UR62, PT ;  /* 0x00000000003e782f */ /* 0x000fe400038c0000 */
[----:B------:R-:W-:Y:S01]  /*1b120*/  MOV R14, UR62 ;  /* 0x0000003e000e7c02 */ /* 0x000fe20008000f00 */
[----:B0123--:R-:W-:Y:S10]  /*1b130*/  ENDCOLLECTIVE ;  /* 0x000000000000791b */ /* 0x00fff40003800000 */
.L_x_1552:
[----:B------:R-:W-:Y:S05]  /*1b140*/  BSYNC B1 ;  /* 0x0000000000017941 */ /* 0x000fea0003800000 */
.L_x_1551:
[----:B------:R-:W-:Y:S05]  /*1b150*/  BRA `(.L_x_1553) ;  /* 0xffffffc000847947 */ /* 0x000fea000383ffff */
.L_x_1435:
[----:B-1----:R1:W4:Y:S02]  /*1b160*/  SYNCS.PHASECHK.TRANS64.TRYWAIT P1, [R5+URZ+0x30840], R0 ;  /* 0x03084000050075a7 */ /* 0x002324000802017f */
[----:B----4-:R-:W-:Y:S05]  /*1b170*/  @!P1 NANOSLEEP.SYNCS 0x989680 ;  /* 0x009896800000995d */ /* 0x010fea0003900000 */
[----:B------:R-:W4:Y:S02]  /*1b180*/  @!P1 SYNCS.PHASECHK.TRANS64 P1, [R5+URZ+0x30840], R0 ;  /* 0x03084000050095a7 */ /* 0x000f24000802007f */
[----:B----4-:R-:W-:Y:S05]  /*1b190*/  @!P1 BRA `(.L_x_1435) ;  /* 0xfffffffc00f09947 */ /* 0x010fea000383ffff */
[----:B------:R-:W-:Y:S05]  /*1b1a0*/  BRA `(.L_x_1554) ;  /* 0xffffffc000a47947 */ /* 0x000fea000383ffff */
.L_x_1437:
[----:B----4-:R4:W0:Y:S02]  /*1b1b0*/  SYNCS.PHASECHK.TRANS64.TRYWAIT P1, [R23+URZ+0x30840], R2 ;  /* 0x03084002170075a7 */ /* 0x010824000802017f */
[----:B0-----:R-:W-:Y:S05]  /*1b1c0*/  @!P1 NANOSLEEP.SYNCS 0x989680 ;  /* 0x009896800000995d */ /* 0x001fea0003900000 */
[----:B------:R-:W0:Y:S02]  /*1b1d0*/  @!P1 SYNCS.PHASECHK.TRANS64 P1, [R23+URZ+0x30840], R2 ;  /* 0x03084002170095a7 */ /* 0x000e24000802007f */
[----:B0-----:R-:W-:Y:S05]  /*1b1e0*/  @!P1 BRA `(.L_x_1437) ;  /* 0xfffffffc00f09947 */ /* 0x001fea000383ffff */
[----:B------:R-:W-:Y:S05]  /*1b1f0*/  BRA `(.L_x_1555) ;  /* 0xffffffc000b07947 */ /* 0x000fea000383ffff */
.L_x_1439:
[----:B------:R0:W0:Y:S02]  /*1b200*/  SYNCS.PHASECHK.TRANS64.TRYWAIT P1, [R5+URZ+0x30860], R0 ;  /* 0x03086000050075a7 */ /* 0x000024000802017f */
[----:B0-----:R-:W-:Y:S05]  /*1b210*/  @!P1 NANOSLEEP.SYNCS 0x989680 ;  /* 0x009896800000995d */ /* 0x001fea0003900000 */
[----:B------:R-:W0:Y:S02]  /*1b220*/  @!P1 SYNCS.PHASECHK.TRANS64 P1, [R5+URZ+0x30860], R0 ;  /* 0x03086000050095a7 */ /* 0x000e24000802007f */
[----:B0-----:R-:W-:Y:S05]  /*1b230*/  @!P1 BRA `(.L_x_1439) ;  /* 0xfffffffc00f09947 */ /* 0x001fea000383ffff */
[----:B------:R-:W-:Y:S05]  /*1b240*/  BRA `(.L_x_1556) ;  /* 0xffffffc000ac7947 */ /* 0x000fea000383ffff */
.L_x_1557:
        /* <DEDUP_REMOVED lines=11> */
.L_x_3224:


//--------------------- .text._ZN7cutlass13device_kernelIN5flash11enable_sm90INS1_16FlashAttnFwdSm90INS1_25CollectiveMainloopFwdSm90ILi2EN4cute5tupleIJNS5_1CILi1EEES8_S8_EEENS6_IJNS7_ILi128EEENS7_ILi96EEENS7_ILi192EEEEEELi192ENS_10bfloat16_tEfNS_4arch4Sm90ELb0ELb1ELb1ELb1ELb1ELb1ELb0ELb1ELb1ELb1ELb0ELb0EEENS1_21CollectiveEpilogueFwdINS6_IJSA_SC_SB_EEES9_SE_SG_Li256ELb1ELb1ELb0ELb0EEENS1_36VarlenDynamicPersistentTileSchedulerILi128ELi96ELi256ELi128ELb0ELb1ELb1ELb1ELb0ELb1EEEEEEEEEvNT_6ParamsE --------------------------
	.section	.text._ZN7cutlass13device_kernelIN5flash11enable_sm90INS1_16FlashAttnFwdSm90INS1_25CollectiveMainloopFwdSm90ILi2EN4cute5tupleIJNS5_1CILi1EEES8_S8_EEENS6_IJNS7_ILi128EEENS7_ILi96EEENS7_ILi192EEEEEELi192ENS_10bfloat16_tEfNS_4arch4Sm90ELb0ELb1ELb1ELb1ELb1ELb1ELb0ELb1ELb1ELb1ELb0ELb0EEENS1_21CollectiveEpilogueFwdINS6_IJSA_SC_SB_EEES9_SE_SG_Li256ELb1ELb1ELb0ELb0EEENS1_36VarlenDynamicPersistentTileSchedulerILi128ELi96ELi256ELi128ELb0ELb1ELb1ELb1ELb0ELb1EEEEEEEEEvNT_6ParamsE,"ax",@progbits
	.align	128
.text._ZN7cutlass13device_kernelIN5flash11enable_sm90INS1_16FlashAttnFwdSm90INS1_25CollectiveMainloopFwdSm90ILi2EN4cute5tupleIJNS5_1CILi1EEES8_S8_EEENS6_IJNS7_ILi128EEENS7_ILi96EEENS7_ILi192EEEEEELi192ENS_10bfloat16_tEfNS_4arch4Sm90ELb0ELb1ELb1ELb1ELb1ELb1ELb0ELb1ELb1ELb1ELb0ELb0EEENS1_21CollectiveEpilogueFwdINS6_IJSA_SC_SB_EEES9_SE_SG_Li256ELb1ELb1ELb0ELb0EEENS1_36VarlenDynamicPersistentTileSchedulerILi128ELi96ELi256ELi128ELb0ELb1ELb1ELb1ELb0ELb1EEEEEEEEEvNT_6ParamsE:
        .type           _ZN7cutlass13device_kernelIN5flash11enable_sm90INS1_16FlashAttnFwdSm90INS1_25CollectiveMainloopFwdSm90ILi2EN4cute5tupleIJNS5_1CILi1EEES8_S8_EEENS6_IJNS7_ILi128EEENS7_ILi96EEENS7_ILi192EEEEEELi192ENS_10bfloat16_tEfNS_4arch4Sm90ELb0ELb1ELb1ELb1ELb1ELb1ELb0ELb1ELb1ELb1ELb0ELb0EEENS1_21CollectiveEpilogueFwdINS6_IJSA_SC_SB_EEES9_SE_SG_Li256ELb1ELb1ELb0ELb0EEENS1_36VarlenDynamicPersistentTileSchedulerILi128ELi96ELi256ELi128ELb0ELb1ELb1ELb1ELb0ELb1EEEEEEEEEvNT_6ParamsE,@function
        .size           _ZN7cutlass13device_kernelIN5flash11enable_sm90INS1_16FlashAttnFwdSm90INS1_25CollectiveMainloopFwdSm90ILi2EN4cute5tupleIJNS5_1CILi1EEES8_S8_EEENS6_IJNS7_ILi128EEENS7_ILi96EEENS7_ILi192EEEEEELi192ENS_10bfloat16_tEfNS_4arch4Sm90ELb0ELb1ELb1ELb1ELb1ELb1ELb0ELb1ELb1ELb1ELb0ELb0EEENS1_21CollectiveEpilogueFwdINS6_IJSA_SC_SB_EEES9_SE_SG_Li256ELb1ELb1ELb0ELb0EEENS1_36VarlenDynamicPersistentTileSchedulerILi128ELi96ELi256ELi128ELb0ELb1ELb1ELb1ELb0ELb1EEEEEEEEEvNT_6ParamsE,(.L_x_3225 - _ZN7cutlass13device_kernelIN5flash11enable_sm90INS1_16FlashAttnFwdSm90INS1_25CollectiveMainloopFwdSm90ILi2EN4cute5tupleIJNS5_1CILi1EEES8_S8_EEENS6_IJNS7_ILi128EEENS7_ILi96EEENS7_ILi192EEEEEELi192ENS_10bfloat16_tEfNS_4arch4Sm90ELb0ELb1ELb1ELb1ELb1ELb1ELb0ELb1ELb1ELb1ELb0ELb0EEENS1_21CollectiveEpilogueFwdINS6_IJSA_SC_SB_EEES9_SE_SG_Li256ELb1ELb1ELb0ELb0EEENS1_36VarlenDynamicPersistentTileSchedulerILi128ELi96ELi256ELi128ELb0ELb1ELb1ELb1ELb0ELb1EEEEEEEEEvNT_6ParamsE)
        .other          _ZN7cutlass13device_kernelIN5flash11enable_sm90INS1_16FlashAttnFwdSm90INS1_25CollectiveMainloopFwdSm90ILi2EN4cute5tupleIJNS5_1CILi1EEES8_S8_EEENS6_IJNS7_ILi128EEENS7_ILi96EEENS7_ILi192EEEEEELi192ENS_10bfloat16_tEfNS_4arch4Sm90ELb0ELb1ELb1ELb1ELb1ELb1ELb0ELb1ELb1ELb1ELb0ELb0EEENS1_21CollectiveEpilogueFwdINS6_IJSA_SC_SB_EEES9_SE_SG_Li256ELb1ELb1ELb0ELb0EEENS1_36VarlenDynamicPersistentTileSchedulerILi128ELi96ELi256ELi128ELb0ELb1ELb1ELb1ELb0ELb1EEEEEEEEEvNT_6ParamsE,@"STO_CUDA_ENTRY STV_DEFAULT"
_ZN7cutlass13device_kernelIN5flash11enable_sm90INS1_16FlashAttnFwdSm90INS1_25CollectiveMainloopFwdSm90ILi2EN4cute5tupleIJNS5_1CILi1EEES8_S8_EEENS6_IJNS7_ILi128EEENS7_ILi96EEENS7_ILi192EEEEEELi192ENS_10bfloat16_tEfNS_4arch4Sm90ELb0ELb1ELb1ELb1ELb1ELb1ELb0ELb1ELb1ELb1ELb0ELb0EEENS1_21CollectiveEpilogueFwdINS6_IJSA_SC_SB_EEES9_SE_SG_Li256ELb1ELb1ELb0ELb0EEENS1_36VarlenDynamicPersistentTileSchedulerILi128ELi96ELi256ELi128ELb0ELb1ELb1ELb1ELb0ELb1EEEEEEEEEvNT_6ParamsE:
[----:B------:R-:W0:Y:S02]  /*0000*/  LDC R1, c[0x0][0x28] ;  /* 0x00000a00ff017b82 */ /* 0x000e240000000800 */
[----:B0-----:R-:W-:-:S05]  /*0010*/  VIADD R1, R1, 0xfffffd40 ;  /* 0xfffffd4001017836 */ /* 0x001fca0000000000 */
[----:B------:R-:W-:Y:S01]  /*0020*/  R2UR UR5, R1 ;  /* 0x00000000010572ca */ /* 0x000fe200000e0000 */
[----:B------:R-:W0:Y:S01]  /*0030*/  S2R R3, SR_TID.X ;  /* 0x0000000000037919 */ /* 0x000e220000002100 */
[----:B------:R-:W-:Y:S01]  /*0040*/  ULDC UR4, c[0x0][0x20] ;  /* 0x0000080000047ab9 */ /* 0x000fe20000000800 */
[----:B------:R-:W-:Y:S01]  /*0050*/  ELECT P0, URZ, PT ;  /* 0x00000000003f782f */ /* 0x000fe20003800000 */
[----:B------:R-:W-:Y:S09]  /*0060*/  BSSY B0, `(.L_x_1558) ;  /* 0x0000015000007945 */ /* 0x000ff20003800000 */
[----:B------:R-:W-:-:S03]  /*0070*/  UIADD3 UR5, UP0, UR5, UR4, URZ ;  /* 0x0000000405057290 */ /* 0x000fc6000ff1e03f */
[----:B------:R-:W-:Y:S02]  /*0080*/  ULDC UR4, c[0x0][0x24] ;  /* 0x0000090000047ab9 */ /* 0x000fe40000000800 */
[----:B------:R-:W-:Y:S01]  /*0090*/  UIADD3.X UR4, URZ, UR4, URZ, UP0, !UPT ;  /* 0x000000043f047290 */ /* 0x000fe200087fe43f */
[----:B------:R-:W-:-:S05]  /*00a0*/  IMAD.U32 R4, RZ, RZ, UR5 ;  /* 0x00000005ff047e24 */ /* 0x000fca000f8e00ff */
[----:B------:R-:W-:Y:S01]  /*00b0*/  STL [R1+0x280], R4 ;  /* 0x0002800401007387 */ /* 0x000fe20000100800 */
[----:B0-----:R-:W-:-:S05]  /*00c0*/  SHF.R.U32.HI R0, RZ, 0x5, R3 ;  /* 0x00000005ff007819 */ /* 0x001fca0000011603 */
[----:B------:R-:W0:Y:S02]  /*00d0*/  SHFL.IDX PT, R2, R0, RZ, 0x1f ;  /* 0x00001fff00027589 */ /* 0x000e2400000e0000 */
[----:B0-----:R-:W-:Y:S02]  /*00e0*/  ISETP.EQ.AND P0, PT, R2, RZ, P0 ;  /* 0x000000ff0200720c */ /* 0x001fe40000702270 */
[----:B------:R-:W-:Y:S01]  /*00f0*/  SHF.R.U32.HI R2, RZ, 0x7, R3 ;  /* 0x00000007ff027819 */ /* 0x000fe20000011603 */
[----:B------:R-:W-:-:S05]  /*0100*/  IMAD.U32 R3, RZ, RZ, UR4 ;  /* 0x00000004ff037e24 */ /* 0x000fca000f8e00ff */
[----:B------:R0:W-:Y:S05]  /*0110*/  STL [R1+0x284], R3 ;  /* 0x0002840301007387 */ /* 0x0001ea0000100800 */
        /* <DEDUP_REMOVED lines=8> */
[----:B-1----:R-:W-:Y:S01]  /*01a0*/  NOP ;  /* 0x0000000000007918 */ /* 0x002fe20000000000 */
.L_x_1559:
[----:B------:R-:W-:Y:S05]  /*01b0*/  BSYNC B0 ;  /* 0x0000000000007941 */ /* 0x000fea0003800000 */
.L_x_1558:
[----:B------:R-:W-:Y:S01]  /*01c0*/  VOTEU.ANY UP0, P0 ;  /* 0x00000000003f7886 */ /* 0x000fe20000000100 */
[----:B------:R-:W1:Y:S01]  /*01d0*/  SHFL.IDX PT, R2, R2, RZ, 0x1f ;  /* 0x00001fff02027589 */ /* 0x000e6200000e0000 */
[----:B------:R-:W-:Y:S01]  /*01e0*/  UMOV UR4, 0x80 ;  /* 0x0000008000047882 */ /* 0x000fe20000000000 */
[----:B------:R-:W-:Y:S01]  /*01f0*/  UMOV UR7, 0x100 ;  /* 0x0000010000077882 */ /* 0x000fe20000000000 */
[----:B------:R-:W-:Y:S01]  /*0200*/  VOTEU.ANY UP1, P0 ;  /* 0x00000000003f7886 */ /* 0x000fe20000020100 */
[----:B------:R-:W2:Y:S01]  /*0210*/  @UP0 S2UR UR8, SR_CgaCtaId ;  /* 0x00000000000809c3 */ /* 0x000ea20000008800 */
[----:B0-----:R-:W0:Y:S01]  /*0220*/  SHFL.IDX PT, R3, R0, RZ, 0x1f ;  /* 0x00001fff00037589 */ /* 0x001e2200000e0000 */
[----:B------:R-:W-:Y:S01]  /*0230*/  @UP0 UMOV UR6, 0x400 ;  /* 0x0000040000060882 */ /* 0x000fe20000000000 */
[----:B------:R-:W-:-:S04]  /*0240*/  @UP0 UIADD3 UR4, -UR4, 0x100000, URZ ;  /* 0x0010000004040890 */ /* 0x000fc8000fffe13f */
[----:B------:R-:W-:Y:S02]  /*0250*/  @UP0 USHF.L.U32 UR5, UR4, 0xb, URZ ;  /* 0x0000000b04050899 */ /* 0x000fe4000800063f */
[----:B------:R-:W-:Y:S01]  /*0260*/  @UP0 USHF.L.U32 UR4, UR4, 0x1, URZ ;  /* 0x0000000104040899 */ /* 0x000fe2000800063f */
[----:B------:R-:W-:Y:S01]  /*0270*/  VOTEU.ANY UP2, P0 ;  /* 0x00000000003f7886 */ /* 0x000fe20000040100 */
[----:B-1----:R-:W-:Y:S01]  /*0280*/  R2UR UR9, R2 ;  /* 0x00000000020972ca */ /* 0x002fe200000e0000 */
[----:B--2---:R-:W-:Y:S01]  /*0290*/  @UP0 ULEA UR8, UR8, UR6, 0x18 ;  /* 0x0000000608080291 */ /* 0x004fe2000f8ec03f */
[----:B0-----:R-:W-:Y:S01]  /*02a0*/  ISETP.NE.AND P1, PT, R3, RZ, PT ;  /* 0x000000ff0300720c */ /* 0x001fe20003f25270 */
        /* <DEDUP_REMOVED lines=26> */
.L_x_1560:
        /* <DEDUP_REMOVED lines=22> */
.L_x_1561:
        /* <DEDUP_REMOVED lines=18> */
.L_x_1562:
        /* <DEDUP_REMOVED lines=22> */
.L_x_1563:
        /* <DEDUP_REMOVED lines=22> */
.L_x_1564:
[----:B0-----:R-:W-:Y:S01]  /*0990*/  UMOV UR4, 0x1 ;  /* 0x0000000100047882 */ /* 0x001fe20000000000 */
[----:B------:R-:W-:Y:S01]  /*09a0*/  PLOP3.LUT P0, PT, PT, PT, UP0, 0x80, 0x0 ;  /* 0x000000000000781c */ /* 0x000fe20003f0f008 */
[----:B------:R-:W-:Y:S01]  /*09b0*/  USEL UR4, UR4, 0x2, !UP0 ;  /* 0x0000000204047887 */ /* 0x000fe2000c000000 */
[----:B------:R-:W-:Y:S01]  /*09c0*/  NOP ;  /* 0x0000000000007918 */ /* 0x000fe20000000000 */
[----:B------:R-:W-:-:S04]  /*09d0*/  ULDC.64 UR38, c[0x0][0x208] ;  /* 0x0000820000267ab9 */ /* 0x000fc80000000a00 */
[----:B------:R-:W-:-:S05]  /*09e0*/  IMAD.U32 R2, RZ, RZ, UR4 ;  /* 0x00000004ff027e24 */ /* 0x000fca000f8e00ff */
[----:B------:R0:W-:Y:S01]  /*09f0*/  STL [R1+0x2b4], R2 ;  /* 0x0002b40201007387 */ /* 0x0001e20000100800 */
[----:B-12-4-:R-:W-:Y:S06]  /*0a00*/  BAR.SYNC.DEFER_BLOCKING 0x0 ;  /* 0x0000000000007b1d */ /* 0x016fec0000010000 */
[----:B------:R-:W-:Y:S05]  /*0a10*/  @!P0 BRA `(.L_x_1565) ;  /* 0x000001bc002c8947 */ /* 0x000fea0003800000 */
.L_x_1566:
[----:B------:R-:W-:-:S08]  /*0a20*/  NOP ;  /* 0x0000000000007918 */ /* 0x000fd00000000000 */
[----:B------:R-:W1:Y:S02]  /*0a30*/  USETMAXREG.TRY_ALLOC.CTAPOOL UP0, 0xe8 ;  /* 0x000000e8000079c8 */ /* 0x000e640008000600 */
[----:B-1----:R-:W-:-:S13]  /*0a40*/  PLOP3.LUT P0, PT, PT, PT, UP0, 0x80, 0x0 ;  /* 0x000000000000781c */ /* 0x002fda0003f0f008 */
[----:B------:R-:W-:Y:S05]  /*0a50*/  @!P0 BRA `(.L_x_1566) ;  /* 0xfffffffc00f08947 */ /* 0x000fea000383ffff */
[----:B------:R-:W1:Y:S08]  /*0a60*/  S2UR UR43, SR_CgaCtaId ;  /* 0x00000000002b79c3 */ /* 0x000e700000008800 */
[----:B------:R-:W-:Y:S06]  /*0a70*/  BAR.ARV 0x8, 0x180 ;  /* 0x0206000000007b1d */ /* 0x000fec0000002000 */
[----:B------:R-:W-:Y:S01]  /*0a80*/  UMOV UR41, 0x400 ;  /* 0x0000040000297882 */ /* 0x000fe20000000000 */
[----:B------:R-:W-:Y:S01]  /*0a90*/  ULDC UR4, c[0x0][0xc3c] ;  /* 0x00030f0000047ab9 */ /* 0x000fe20000000800 */
[----:B------:R-:W-:Y:S04]  /*0aa0*/  STL.64 [R1+0x270], RZ ;  /* 0x000270ff01007387 */ /* 0x000fe80000100a00 */
[----:B------:R-:W-:Y:S01]  /*0ab0*/  STL [R1+0x278], RZ ;  /* 0x000278ff01007387 */ /* 0x000fe20000100800 */
[----:B-1----:R-:W-:Y:S01]  /*0ac0*/  ULEA UR41, UR43, UR41, 0x18 ;  /* 0x000000292b297291 */ /* 0x002fe2000f8ec03f */
[----:B------:R-:W-:Y:S08]  /*0ad0*/  BAR.SYNC.DEFER_BLOCKING 0x5, 0x180 ;  /* 0x0146000000007b1d */ /* 0x000ff00000010000 */
[----:B------:R-:W1:Y:S01]  /*0ae0*/  LDS.128 R28, [UR41+0x308d0] ;  /* 0x0308d029ff1c7984 */ /* 0x000e620008000c00 */
        /* <DEDUP_REMOVED lines=14> */
[----:B------:R-:W-:Y:S02]  /*0bd0*/  SHF.R.S32.HI R10, RZ, 0x7, R0 ;  /* 0x00000007ff0a7819 */ /* 0x000fe40000011400 */
[----:B------:R-:W-:Y:S01]  /*0be0*/  SHF.R.S32.HI R213, RZ, 0x5, R213 ;  /* 0x00000005ffd57819 */ /* 0x000fe200000114d5 */
[----:B------:R-:W-:Y:S02]  /*0bf0*/  IMAD.IADD R12, R192, 0x1, -R5 ;  /* 0x00000001c00c7824 */ /* 0x000fe400078e0a05 */
[----:B------:R0:W-:Y:S03]  /*0c00*/  STL [R1+0x2a0], R10 ;  /* 0x0002a00a01007387 */ /* 0x0001e60000100800 */
[----:B------:R-:W-:Y:S01]  /*0c10*/  SHF.R.S32.HI R6, RZ, 0x1f, R12 ;  /* 0x0000001fff067819 */ /* 0x000fe2000001140c */
[----:B------:R-:W-:Y:S03]  /*0c20*/  STL [R1+0x298], R12 ;  /* 0x0002980c01007387 */ /* 0x000fe60000100800 */
[----:B------:R-:W-:-:S04]  /*0c30*/  LEA.HI R7, R6, R12, RZ, 0x2 ;  /* 0x0000000c06077211 */ /* 0x000fc800078f10ff */
[--C-:B------:R-:W-:Y:S02]  /*0c40*/  SHF.R.S32.HI R8, RZ, 0x2, R7.reuse ;  /* 0x00000002ff087819 */ /* 0x100fe40000011407 */
[----:B------:R-:W-:Y:S02]  /*0c50*/  SHF.R.S32.HI R9, RZ, 0x1f, R7 ;  /* 0x0000001fff097819 */ /* 0x000fe40000011407 */
[----:B------:R-:W-:Y:S02]  /*0c60*/  LOP3.LUT R196, R7, 0x7ffffffc, RZ, 0xc0, !PT ;  /* 0x7ffffffc07c47812 */ /* 0x000fe400078ec0ff */
[----:B------:R-:W-:-:S03]  /*0c70*/  LEA.HI R9, R9, R8, RZ, 0x3 ;  /* 0x0000000809097211 */ /* 0x000fc600078f18ff */
[----:B------:R-:W-:Y:S01]  /*0c80*/  IMAD.IADD R196, R12, 0x1, -R196 ;  /* 0x000000010cc47824 */ /* 0x000fe200078e0ac4 */
[----:B------:R-:W-:-:S05]  /*0c90*/  LOP3.LUT R9, R9, 0xfffffff8, RZ, 0xc0, !PT ;  /* 0xfffffff809097812 */ /* 0x000fca00078ec0ff */
[----:B------:R-:W-:Y:S01]  /*0ca0*/  IMAD.IADD R9, R8, 0x1, -R9 ;  /* 0x0000000108097824 */ /* 0x000fe200078e0a09 */
[----:B------:R-:W-:Y:S02]  /*0cb0*/  LEA.HI R8, R6, R12, RZ, 0x5 ;  /* 0x0000000c06087211 */ /* 0x000fe400078f28ff */
[----:B------:R-:W-:Y:S02]  /*0cc0*/  LEA.HI R6, R0, R10, RZ, 0x1 ;  /* 0x0000000a00067211 */ /* 0x000fe400078f08ff */
[----:B------:R-:W-:Y:S02]  /*0cd0*/  SHF.R.S32.HI R8, RZ, 0x5, R8 ;  /* 0x00000005ff087819 */ /* 0x000fe40000011408 */
[----:B------:R-:W-:-:S03]  /*0ce0*/  LOP3.LUT R6, R6, 0x3fffffe, RZ, 0xc0, !PT ;  /* 0x03fffffe06067812 */ /* 0x000fc600078ec0ff */
[----:B------:R-:W-:Y:S02]  /*0cf0*/  IMAD R9, R8, 0x10, R9 ;  /* 0x0000001008097824 */ /* 0x000fe400078e0209 */
[----:B------:R-:W-:-:S04]  /*0d00*/  IMAD.IADD R6, R10, 0x1, -R6 ;  /* 0x000000010a067824 */ /* 0x000fc800078e0a06 */
[----:B0-----:R-:W-:-:S05]  /*0d10*/  IMAD R10, R6, 0x40, R9 ;  /* 0x00000040060a7824 */ /* 0x001fca00078e0209 */
[----:B------:R-:W-:Y:S01]  /*0d20*/  STL [R1+0x29c], R10 ;  /* 0x00029c0a01007387 */ /* 0x000fe20000100800 */
[----:B--2---:R-:W-:Y:S02]  /*0d30*/  R2UR UR4, R2 ;  /* 0x00000000020472ca */ /* 0x004fe400000e0000 */
[----:B------:R-:W-:-:S04]  /*0d40*/  LEA.HI R2, R3, R192, RZ, 0x4 ;  /* 0x000000c003027211 */ /* 0x000fc800078f20ff */
[----:B------:R-:W-:-:S04]  /*0d50*/  SHF.R.S32.HI R5, RZ, 0x4, R2 ;  /* 0x00000004ff057819 */ /* 0x000fc80000011402 */
[----:B------:R-:W-:-:S03]  /*0d60*/  LEA.HI R4, R2, R5, RZ, 0x1 ;  /* 0x0000000502047211 */ /* 0x000fc600078f08ff */
[----:B------:R-:W-:Y:S01]  /*0d70*/  UIADD3 UR6, UR4, 0x270, URZ ;  /* 0x0000027004067890 */ /* 0x000fe2000fffe03f */
[----:B------:R-:W-:Y:S02]  /*0d80*/  LOP3.LUT R4, R4, 0x1ffffffe, RZ, 0xc0, !PT ;  /* 0x1ffffffe04047812 */ /* 0x000fe400078ec0ff */
[----:B------:R-:W-:Y:S02]  /*0d90*/  UMOV UR4, URZ ;  /* 0x0000003f00047c82 */ /* 0x000fe40008000000 */
[----:B------:R-:W-:Y:S01]  /*0da0*/  IMAD.U32 R216, RZ, RZ, UR4 ;  /* 0x00000004ffd87e24 */ /* 0x000fe2000f8e00ff */
[----:B------:R-:W-:Y:S01]  /*0db0*/  UIADD3 UR4, UR41, 0x12400, URZ ;  /* 0x0001240029047890 */ /* 0x000fe2000fffe03f */
[----:B------:R-:W-:Y:S01]  /*0dc0*/  IMAD.IADD R4, R5, 0x1, -R4 ;  /* 0x0000000105047824 */ /* 0x000fe200078e0a04 */
[----:B------:R-:W-:Y:S01]  /*0dd0*/  LOP3.LUT R5, R2, 0x3fffff0, RZ, 0xc0, !PT ;  /* 0x03fffff002057812 */ /* 0x000fe200078ec0ff */
[----:B------:R-:W-:Y:S01]  /*0de0*/  IMAD.U32 R202, RZ, RZ, UR6 ;  /* 0x00000006ffca7e24 */ /* 0x000fe2000f8e00ff */
[----:B------:R-:W-:-:S02]  /*0df0*/  LEA.HI R2, R3, R192, RZ, 0x2 ;  /* 0x000000c003027211 */ /* 0x000fc400078f10ff */
[----:B------:R-:W-:Y:S01]  /*0e00*/  LEA.HI R3, R3, R192, RZ, 0x3 ;  /* 0x000000c003037211 */ /* 0x000fe200078f18ff */
[----:B------:R-:W-:Y:S01]  /*0e10*/  IMAD.IADD R0, R192, 0x1, -R5 ;  /* 0x00000001c0007824 */ /* 0x000fe200078e0a05 */
[----:B------:R-:W-:Y:S02]  /*0e20*/  LOP3.LUT R217, R2, 0xfffffffc, RZ, 0xc0, !PT ;  /* 0xfffffffc02d97812 */ /* 0x000fe400078ec0ff */
[----:B------:R-:W-:Y:S01]  /*0e30*/  SHF.R.S32.HI R203, RZ, 0x2, R2 ;  /* 0x00000002ffcb7819 */ /* 0x000fe20000011402 */
[----:B------:R-:W-:Y:S01]  /*0e40*/  IMAD R5, R213, 0x10, R0 ;  /* 0x00000010d5057824 */ /* 0x000fe200078e0200 */
[----:B------:R-:W-:Y:S01]  /*0e50*/  SHF.R.S32.HI R0, RZ, 0x1f, R2 ;  /* 0x0000001fff007819 */ /* 0x000fe20000011402 */
[----:B------:R-:W-:Y:S01]  /*0e60*/  IMAD.IADD R217, R192, 0x1, -R217 ;  /* 0x00000001c0d97824 */ /* 0x000fe200078e0ad9 */
[----:B------:R-:W-:Y:S01]  /*0e70*/  SHF.R.S32.HI R215, RZ, 0x3, R3 ;  /* 0x00000003ffd77819 */ /* 0x000fe20000011403 */
[----:B------:R-:W-:Y:S01]  /*0e80*/  VIADD R225, R203, 0x40 ;  /* 0x00000040cbe17836 */ /* 0x000fe20000000000 */
[----:B------:R-:W-:Y:S01]  /*0e90*/  LEA.HI R0, R0, R203, RZ, 0x3 ;  /* 0x000000cb00007211 */ /* 0x000fe200078f18ff */
[----:B------:R-:W-:-:S02]  /*0ea0*/  IMAD.SHL.U32 R198, R217, 0x4, RZ ;  /* 0x00000004d9c67824 */ /* 0x000fc400078e00ff */
[----:B------:R-:W-:Y:S01]  /*0eb0*/  IMAD.SHL.U32 R220, R225, 0x40, RZ ;  /* 0x00000040e1dc7824 */ /* 0x000fe200078e00ff */
[----:B------:R-:W-:Y:S01]  /*0ec0*/  SHF.R.S32.HI R2, RZ, 0x1f, R225 ;  /* 0x0000001fff027819 */ /* 0x000fe200000114e1 */
[----:B------:R-:W-:Y:S01]  /*0ed0*/  VIADD R205, R198, 0x20 ;  /* 0x00000020c6cd7836 */ /* 0x000fe20000000000 */
[----:B------:R-:W-:Y:S01]  /*0ee0*/  LOP3.LUT R0, R0, 0xfffffff8, RZ, 0xc0, !PT ;  /* 0xfffffff800007812 */ /* 0x000fe200078ec0ff */
[----:B------:R-:W-:Y:S01]  /*0ef0*/  VIADD R204, R198, 0x40 ;  /* 0x00000040c6cc7836 */ /* 0x000fe20000000000 */
[----:B------:R-:W-:Y:S01]  /*0f00*/  LEA.HI R2, R2, R225, RZ, 0x3 ;  /* 0x000000e102027211 */ /* 0x000fe200078f18ff */
[----:B------:R-:W-:Y:S01]  /*0f10*/  IMAD.IADD R223, R198, 0x1, R205 ;  /* 0x00000001c6df7824 */ /* 0x000fe200078e02cd */
[----:B------:R-:W-:Y:S01]  /*0f20*/  LOP3.LUT R220, R220, 0x1c0, RZ, 0xc0, !PT ;  /* 0x000001c0dcdc7812 */ /* 0x000fe200078ec0ff */
[----:B------:R-:W-:Y:S02]  /*0f30*/  IMAD.IADD R227, R203, 0x1, -R0 ;  /* 0x00000001cbe37824 */ /* 0x000fe400078e0a00 */
[----:B------:R-:W-:Y:S01]  /*0f40*/  IMAD.IADD R224, R198, 0x1, R204 ;  /* 0x00000001c6e07824 */ /* 0x000fe200078e02cc */
[----:B------:R-:W-:Y:S01]  /*0f50*/  SHF.R.S32.HI R0, RZ, 0x1f, R223 ;  /* 0x0000001fff007819 */ /* 0x000fe200000114df */
[----:B------:R-:W-:Y:S01]  /*0f60*/  IMAD.SHL.U32 R2, R2, 0x40, RZ ;  /* 0x0000004002027824 */ /* 0x000fe200078e00ff */
[----:B------:R-:W-:Y:S01]  /*0f70*/  SHF.R.U32.HI R221, RZ, 0x3, R220 ;  /* 0x00000003ffdd7819 */ /* 0x000fe200000116dc */
[----:B------:R-:W-:Y:S01]  /*0f80*/  IMAD R8, R5, 0x8, R4 ;  /* 0x0000000805087824 */ /* 0x000fe200078e0204 */
[----:B------:R-:W-:Y:S01]  /*0f90*/  SHF.R.S32.HI R5, RZ, 0x1f, R224 ;  /* 0x0000001fff057819 */ /* 0x000fe200000114e0 */
[----:B------:R-:W-:Y:S01]  /*0fa0*/  IMAD.SHL.U32 R212, R227, 0x40, RZ ;  /* 0x00000040e3d47824 */ /* 0x000fe200078e00ff */
[CC--:B------:R-:W-:Y:S01]  /*0fb0*/  LEA.HI R9, R0.reuse, R223.reuse, RZ, 0x3 ;  /* 0x000000df00097211 */ /* 0x0c0fe200078f18ff */
[----:B------:R-:W-:Y:S01]  /*0fc0*/  IMAD.SHL.U32 R18, R217, 0x8, RZ ;  /* 0x00000008d9127824 */ /* 0x000fe200078e00ff */
[----:B------:R-:W-:Y:S01]  /*0fd0*/  LEA.HI R0, R0, R223, RZ, 0x6 ;  /* 0x000000df00007211 */ /* 0x000fe200078f30ff */
[----:B------:R-:W-:Y:S01]  /*0fe0*/  VIADD R206, R198, 0x50 ;  /* 0x00000050c6ce7836 */ /* 0x000fe20000000000 */
[----:B------:R-:W-:-:S02]  /*0ff0*/  LOP3.LUT R222, R2, 0xfffffe00, RZ, 0xc0, !PT ;  /* 0xfffffe0002de7812 */ /* 0x000fc400078ec0ff */
[CC--:B------:R-:W-:Y:S01]  /*1000*/  LEA.HI R2, R5.reuse, R224.reuse, RZ, 0x6 ;  /* 0x000000e005027211 */ /* 0x0c0fe200078f30ff */
[----:B------:R-:W-:Y:S01]  /*1010*/  IMAD.SHL.U32 R0, R0, 0x80, RZ ;  /* 0x0000008000007824 */ /* 0x000fe200078e00ff */
[----:B------:R-:W-:Y:S02]  /*1020*/  LOP3.LUT R212, R212, 0x1c0, RZ, 0xc0, !PT ;  /* 0x000001c0d4d47812 */ /* 0x000fe400078ec0ff */
[----:B------:R-:W-:Y:S01]  /*1030*/  LEA.HI R219, R5, R224, RZ, 0x3 ;  /* 0x000000e005db7211 */ /* 0x000fe200078f18ff */
[----:B------:R-:W-:Y:S01]  /*1040*/  IMAD.SHL.U32 R2, R2, 0x80, RZ ;  /* 0x0000008002027824 */ /* 0x000fe200078e00ff */
[--C-:B------:R-:W-:Y:S02]  /*1050*/  LOP3.LUT R4, R220, 0x38, R9.reuse, 0xf8, !PT ;  /* 0x00000038dc047812 */ /* 0x100fe400078ef809 */
[----:B------:R-:W-:Y:S02]  /*1060*/  SHF.R.U32.HI R214, RZ, 0x3, R212 ;  /* 0x00000003ffd67819 */ /* 0x000fe400000116d4 */
[----:B------:R-:W-:-:S02]  /*1070*/  LOP3.LUT R5, R212, 0x38, R9, 0xf8, !PT ;  /* 0x00000038d4057812 */ /* 0x000fc400078ef809 */
[----:B------:R-:W-:Y:S02]  /*1080*/  LOP3.LUT R6, R220, 0x38, R219, 0xf8, !PT ;  /* 0x00000038dc067812 */ /* 0x000fe400078ef8db */
[----:B------:R-:W-:Y:S02]  /*1090*/  LOP3.LUT R0, R0, 0xffffe000, RZ, 0xc0, !PT ;  /* 0xffffe00000007812 */ /* 0x000fe400078ec0ff */
[-C--:B------:R-:W-:Y:S02]  /*10a0*/  LOP3.LUT R13, R4, R221.reuse, RZ, 0x3c, !PT ;  /* 0x000000dd040d7212 */ /* 0x080fe400078e3cff */
[----:B------:R-:W-:Y:S02]  /*10b0*/  LOP3.LUT R2, R2, 0xffffe000, RZ, 0xc0, !PT ;  /* 0xffffe00002027812 */ /* 0x000fe400078ec0ff */
[----:B------:R-:W-:Y:S02]  /*10c0*/  LOP3.LUT R5, R5, R214, RZ, 0x3c, !PT ;  /* 0x000000d605057212 */ /* 0x000fe400078e3cff */
[----:B------:R-:W-:Y:S01]  /*10d0*/  LOP3.LUT R15, R6, R221, RZ, 0x3c, !PT ;  /* 0x000000dd060f7212 */ /* 0x000fe200078e3cff */
[----:B------:R-:W-:Y:S01]  /*10e0*/  IMAD R4, R213, 0x200, R2 ;  /* 0x00000200d5047824 */ /* 0x000fe200078e0202 */
[----:B------:R-:W-:Y:S01]  /*10f0*/  IADD3 R13, R13, R0, R222 ;  /* 0x000000000d0d7210 */ /* 0x000fe20007ffe0de */
[----:B------:R-:W-:Y:S01]  /*1100*/  IMAD R0, R213, 0x200, R0 ;  /* 0x00000200d5007824 */ /* 0x000fe200078e0200 */
[----:B------:R-:W-:-:S02]  /*1110*/  IADD3 R15, R15, R2, R222 ;  /* 0x000000020f0f7210 */ /* 0x000fc40007ffe0de */
[----:B------:R-:W-:Y:S01]  /*1120*/  LOP3.LUT R11, R212, 0x38, R219, 0xf8, !PT ;  /* 0x00000038d40b7812 */ /* 0x000fe200078ef8db */
[----:B------:R-:W-:Y:S01]  /*1130*/  IMAD.IADD R2, R0, 0x1, R5 ;  /* 0x0000000100027824 */ /* 0x000fe200078e0205 */
[----:B------:R-:W-:Y:S01]  /*1140*/  LOP3.LUT R5, R3, 0xfffffff8, RZ, 0xc0, !PT ;  /* 0xfffffff803057812 */ /* 0x000fe200078ec0ff */
[----:B------:R-:W-:Y:S01]  /*1150*/  IMAD.U32 R3, RZ, RZ, UR4 ;  /* 0x00000004ff037e24 */ /* 0x000fe2000f8e00ff */
[----:B------:R-:W-:Y:S02]  /*1160*/  LEA.HI R0, R217, R217, RZ, 0x1 ;  /* 0x000000d9d9007211 */ /* 0x000fe400078f08ff */
[----:B------:R-:W-:Y:S01]  /*1170*/  LOP3.LUT R11, R11, R214, RZ, 0x3c, !PT ;  /* 0x000000d60b0b7212 */ /* 0x000fe200078e3cff */
[----:B------:R-:W-:Y:S01]  /*1180*/  IMAD.IADD R226, R192, 0x1, -R5 ;  /* 0x00000001c0e27824 */ /* 0x000fe200078e0a05 */
[----:B------:R-:W-:Y:S01]  /*1190*/  LOP3.LUT R0, R0, 0x1ffffffe, RZ, 0xc0, !PT ;  /* 0x1ffffffe00007812 */ /* 0x000fe200078ec0ff */
[----:B------:R0:W-:Y:S01]  /*11a0*/  STL [R1+0x294], R3 ;  /* 0x0002940301007387 */ /* 0x0001e20000100800 */
[----:B------:R-:W-:Y:S01]  /*11b0*/  IMAD.SHL.U32 R5, R8, 0x8, RZ ;  /* 0x0000000808057824 */ /* 0x000fe200078e00ff */
[----:B------:R-:W-:Y:S01]  /*11c0*/  LEA R2, R2, UR4, 0x1 ;  /* 0x0000000402027c11 */ /* 0x000fe2000f8e08ff */
[----:B------:R-:W-:Y:S01]  /*11d0*/  IMAD.IADD R4, R4, 0x1, R11 ;  /* 0x0000000104047824 */ /* 0x000fe200078e020b */
[----:B------:R-:W-:Y:S01]  /*11e0*/  SHF.R.S32.HI R218, RZ, 0x3, R9 ;  /* 0x00000003ffda7819 */ /* 0x000fe20000011409 */
[----:B------:R-:W-:Y:S01]  /*11f0*/  IMAD.IADD R0, R217, 0x1, -R0 ;  /* 0x00000001d9007824 */ /* 0x000fe200078e0a00 */
[----:B------:R1:W-:Y:S01]  /*1200*/  STL [R1+0x2a4], R5 ;  /* 0x0002a40501007387 */ /* 0x0003e20000100800 */
[----:B------:R-:W-:Y:S01]  /*1210*/  IMAD.SHL.U32 R197, R226, 0x8, RZ ;  /* 0x00000008e2c57824 */ /* 0x000fe200078e00ff */
[----:B------:R-:W-:Y:S01]  /*1220*/  SHF.R.S32.HI R219, RZ, 0x3, R219 ;  /* 0x00000003ffdb7819 */ /* 0x000fe200000114db */
[----:B------:R-:W-:Y:S01]  /*1230*/  IMAD R23, R0, 0x8, R10 ;  /* 0x0000000800177824 */ /* 0x000fe200078e020a */
[----:B0-----:R-:W-:Y:S01]  /*1240*/  LOP3.LUT R3, R220, 0x38, R18, 0xf8, !PT ;  /* 0x00000038dc037812 */ /* 0x001fe200078ef812 */
[----:B------:R1:W-:Y:S01]  /*1250*/  STL [R1+0x290], R2 ;  /* 0x0002900201007387 */ /* 0x0003e20000100800 */
[----:B------:R-:W-:Y:S01]  /*1260*/  LEA R0, R4, UR4, 0x1 ;  /* 0x0000000404007c11 */ /* 0x000fe2000f8e08ff */
[C---:B------:R-:W-:Y:S01]  /*1270*/  VIADD R200, R197.reuse, 0x40 ;  /* 0x00000040c5c87836 */ /* 0x040fe20000000000 */
[----:B------:R-:W-:Y:S01]  /*1280*/  LOP3.LUT R3, R222, R3, R221, 0xf6, !PT ;  /* 0x00000003de037212 */ /* 0x000fe200078ef6dd */
[----:B------:R-:W-:Y:S01]  /*1290*/  VIADD R201, R197, 0x80 ;  /* 0x00000080c5c97836 */ /* 0x000fe20000000000 */
[----:B------:R-:W-:Y:S01]  /*12a0*/  SHF.R.S32.HI R210, RZ, 0x1f, R197 ;  /* 0x0000001fffd27819 */ /* 0x000fe200000114c5 */
[----:B------:R1:W-:Y:S01]  /*12b0*/  STL [R1+0x288], R0 ;  /* 0x0002880001007387 */ /* 0x0003e20000100800 */
[----:B------:R-:W-:-:S02]  /*12c0*/  LEA R3, R3, UR4, 0x1 ;  /* 0x0000000403037c11 */ /* 0x000fc4000f8e08ff */
[----:B------:R-:W-:Y:S02]  /*12d0*/  SHF.R.S32.HI R209, RZ, 0x1f, R200 ;  /* 0x0000001fffd17819 */ /* 0x000fe400000114c8 */
[----:B------:R-:W-:Y:S01]  /*12e0*/  SHF.R.S32.HI R208, RZ, 0x1f, R201 ;  /* 0x0000001fffd07819 */ /* 0x000fe200000114c9 */
[----:B------:R1:W-:Y:S01]  /*12f0*/  STL [R1+0x28c], R3 ;  /* 0x00028c0301007387 */ /* 0x0003e20000100800 */
[----:B------:R-:W-:Y:S02]  /*1300*/  LEA R229, R13, UR4, 0x1 ;  /* 0x000000040de57c11 */ /* 0x000fe4000f8e08ff */
[----:B------:R-:W-:-:S07]  /*1310*/  LEA R228, R15, UR4, 0x1 ;  /* 0x000000040fe47c11 */ /* 0x000fce000f8e08ff */
.L_x_1747:
[----:B01-34-:R-:W0:Y:S01]  /*1320*/  LDC.64 R2, c[0x0][0xa28] ;  /* 0x00028a00ff027b82 */ /* 0x01be220000000a00 */
[----:B------:R-:W-:Y:S01]  /*1330*/  ULDC.64 UR6, c[0x0][0xa08] ;  /* 0x0002820000067ab9 */ /* 0x000fe20000000a00 */
[----:B------:R-:W-:Y:S01]  /*1340*/  IMAD.MOV.U32 R17, RZ, RZ, RZ ;  /* 0x000000ffff117224 */ /* 0x000fe200078e00ff */
[----:B------:R-:W-:Y:S01]  /*1350*/  ISETP.NE.U32.AND P3, PT, RZ, UR6, PT ;  /* 0x00000006ff007c0c */ /* 0x000fe2000bf65070 */
[----:B------:R-:W-:-:S03]  /*1360*/  IMAD.MOV.U32 R33, RZ, RZ, RZ ;  /* 0x000000ffff217224 */ /* 0x000fc600078e00ff */
[----:B------:R-:W-:Y:S01]  /*1370*/  ISETP.NE.AND.EX P3, PT, RZ, UR7, PT, P3 ;  /* 0x00000007ff007c0c */ /* 0x000fe2000bf65330 */
[----:B--2---:R-:W1:Y:S01]  /*1380*/  LDC.64 R4, c[0x0][0xa18] ;  /* 0x00028600ff047b82 */ /* 0x004e620000000a00 */
[----:B------:R-:W-:Y:S01]  /*1390*/  ULDC UR4, c[0x0][0x288] ;  /* 0x0000a20000047ab9 */ /* 0x000fe20000000800 */
[----:B------:R-:W-:Y:S01]  /*13a0*/  ULDC.64 UR6, c[0x0][0x418] ;  /* 0x0001060000067ab9 */ /* 0x000fe20000000a00 */
[----:B0-----:R-:W-:-:S04]  /*13b0*/  ISETP.NE.U32.AND P0, PT, R2, RZ, PT ;  /* 0x000000ff0200720c */ /* 0x001fc80003f05070 */
[----:B------:R-:W-:Y:S02]  /*13c0*/  ISETP.NE.AND.EX P0, PT, R3, RZ, PT, P0 ;  /* 0x000000ff0300720c */ /* 0x000fe40003f05300 */
[----:B-1----:R-:W-:-:S04]  /*13d0*/  ISETP.NE.U32.AND P1, PT, R4, RZ, PT ;  /* 0x000000ff0400720c */ /* 0x002fc80003f25070 */
[----:B------:R-:W-:Y:S02]  /*13e0*/  ISETP.NE.AND.EX P1, PT, R5, RZ, PT, P1 ;  /* 0x000000ff0500720c */ /* 0x000fe40003f25310 */
[----:B------:R-:W0:Y:S08]  /*13f0*/  LDC.64 R4, c[0x0][0xa08] ;  /* 0x00028200ff047b82 */ /* 0x000e300000000a00 */
[----:B------:R-:W1:Y:S08]  /*1400*/  @P0 LDC.64 R2, c[0x0][0xa28] ;  /* 0x00028a00ff020b82 */ /* 0x000e700000000a00 */
[----:B------:R-:W2:Y:S01]  /*1410*/  @P1 LDC.64 R6, c[0x0][0xa18] ;  /* 0x00028600ff061b82 */ /* 0x000ea20000000a00 */
[----:B------:R-:W-:Y:S01]  /*1420*/  IMAD.U32 R16, RZ, RZ, UR4 ;  /* 0x00000004ff107e24 */ /* 0x000fe2000f8e00ff */
[----:B------:R-:W-:Y:S01]  /*1430*/  UISETP.NE.U32.AND UP0, UPT, UR6, URZ, UPT ;  /* 0x0000003f0600728c */ /* 0x000fe2000bf05070 */
[----:B------:R-:W-:Y:S01]  /*1440*/  ULDC UR4, c[0x0][0x424] ;  /* 0x0001090000047ab9 */ /* 0x000fe20000000800 */
[----:B0-----:R-:W-:-:S05]  /*1450*/  IMAD.WIDE R8, R31, 0x4, R4 ;  /* 0x000000041f087825 */ /* 0x001fca00078e0204 */
[----:B------:R0:W5:Y:S01]  /*1460*/  @P3 LDG.E R33, desc[UR38][R8.64] ;  /* 0x0000002608213981 */ /* 0x000162000c1e1900 */
[----:B-1----:R-:W-:-:S05]  /*1470*/  @P0 IMAD.WIDE R2, R31, 0x4, R2 ;  /* 0x000000041f020825 */ /* 0x002fca00078e0202 */
[----:B------:R0:W5:Y:S01]  /*1480*/  @P0 LDG.E R17, desc[UR38][R2.64] ;  /* 0x0000002602110981 */ /* 0x000162000c1e1900 */
[----:B--2---:R-:W-:-:S05]  /*1490*/  @P1 IMAD.WIDE R4, R31, 0x4, R6 ;  /* 0x000000041f041825 */ /* 0x004fca00078e0206 */
[----:B------:R0:W5:Y:S01]  /*14a0*/  @P1 LDG.E R16, desc[UR38][R4.64] ;  /* 0x0000002604101981 */ /* 0x000162000c1e1900 */
[----:B------:R-:W1:Y:S01]  /*14b0*/  LDC R193, c[0x0][0x348] ;  /* 0x0000d200ffc17b82 */ /* 0x000e620000000800 */
[----:B------:R-:W-:-:S03]  /*14c0*/  UISETP.NE.AND.EX UP0, UPT, UR7, URZ, UPT, UP0 ;  /* 0x0000003f0700728c */ /* 0x000fc6000bf05300 */
[----:B------:R-:W-:Y:S01]  /*14d0*/  ULDC.64 UR6, c[0x0][0xa20] ;  /* 0x0002880000067ab9 */ /* 0x000fe20000000a00 */
[----:B------:R-:W-:Y:S01]  /*14e0*/  USEL UR4, UR4, 0x1, UP0 ;  /* 0x0000000104047887 */ /* 0x000fe20008000000 */
[----:B------:R-:W-:Y:S01]  /*14f0*/  ISETP.NE.U32.AND P2, PT, RZ, UR6, PT ;  /* 0x00000006ff007c0c */ /* 0x000fe2000bf45070 */
[----:B------:R-:W-:Y:S02]  /*1500*/  ULDC UR6, c[0x0][0x2f0] ;  /* 0x0000bc0000067ab9 */ /* 0x000fe40000000800 */
[----:B------:R-:W-:Y:S01]  /*1510*/  UIMAD UR4, UR4, UR6, URZ ;  /* 0x00000006040472a4 */ /* 0x000fe2000f8e023f */
[----:B------:R-:W-:Y:S01]  /*1520*/  ISETP.NE.AND.EX P2, PT, RZ, UR7, PT, P2 ;  /* 0x00000007ff007c0c */ /* 0x000fe2000bf45320 */
[----:B0-----:R-:W-:-:S12]  /*1530*/  @P1 BRA `(.L_x_1567) ;  /* 0x0000000000241947 */ /* 0x001fd80003800000 */
        /* <DEDUP_REMOVED lines=9> */
.L_x_1567:
[----:B------:R-:W-:Y:S02]  /*15d0*/  IMAD.U32 R30, RZ, RZ, UR4 ;  /* 0x00000004ff1e7e24 */ /* 0x000fe4000f8e00ff */
[----:B------:R-:W-:Y:S02]  /*15e0*/  IMAD.MOV.U32 R207, RZ, RZ, R31 ;  /* 0x000000ffffcf7224 */ /* 0x000fe400078e001f */
[----:B------:R-:W-:Y:S01]  /*15f0*/  IMAD.U32 R211, RZ, RZ, UR44 ;  /* 0x0000002cffd37e24 */ /* 0x000fe2000f8e00ff */
[----:B------:R-:W-:Y:S06]  /*1600*/  @!P2 BRA `(.L_x_1568) ;  /* 0x000000000010a947 */ /* 0x000fec0003800000 */
[----:B------:R-:W0:Y:S02]  /*1610*/  LDC.64 R2, c[0x0][0xa20] ;  /* 0x00028800ff027b82 */ /* 0x000e240000000a00 */
[----:B0-----:R-:W-:-:S05]  /*1620*/  IMAD.WIDE R2, R31, 0x4, R2 ;  /* 0x000000041f027825 */ /* 0x001fca00078e0202 */
[----:B------:R0:W5:Y:S01]  /*1630*/  LDG.E R30, desc[UR38][R2.64] ;  /* 0x00000026021e7981 */ /* 0x000162000c1e1900 */
[----:B------:R-:W-:Y:S05]  /*1640*/  BRA `(.L_x_1569) ;  /* 0x0000000000107947 */ /* 0x000fea0003800000 */
.L_x_1568:
[----:B------:R-:W-:Y:S05]  /*1650*/  @!P3 BRA `(.L_x_1569) ;  /* 0x00000000000cb947 */ /* 0x000fea0003800000 */
[----:B------:R-:W2:Y:S04]  /*1660*/  LDG.E R3, desc[UR38][R8.64] ;  /* 0x0000002608037981 */ /* 0x000ea8000c1e1900 */
[----:B------:R-:W2:Y:S02]  /*1670*/  LDG.E R30, desc[UR38][R8.64+0x4] ;  /* 0x00000426081e7981 */ /* 0x000ea4000c1e1900 */
[----:B--2---:R-:W-:-:S07]  /*1680*/  IMAD.IADD R30, R30, 0x1, -R3 ;  /* 0x000000011e1e7824 */ /* 0x004fce00078e0a03 */
.L_x_1569:
[----:B0-----:R-:W0:Y:S01]  /*1690*/  LDC.64 R2, c[0x0][0xa10] ;  /* 0x00028400ff027b82 */ /* 0x001e220000000a00 */
[----:B------:R-:W2:Y:S07]  /*16a0*/  LDL R25, [R1+0x2b4] ;  /* 0x0002b40001197983 */ /* 0x000eae0000100800 */
[----:B------:R-:W3:Y:S01]  /*16b0*/  LDC.64 R4, c[0x0][0xa30] ;  /* 0x00028c00ff047b82 */ /* 0x000ee20000000a00 */
[----:B------:R-:W4:Y:S07]  /*16c0*/  S2R R6, SR_TID.X ;  /* 0x0000000000067919 */ /* 0x000f2e0000002100 */
[----:B------:R-:W1:Y:S01]  /*16d0*/  S2UR UR4, SR_SWINHI ;  /* 0x00000000000479c3 */ /* 0x000e620000002f00 */
[----:B0-----:R-:W-:-:S07]  /*16e0*/  ISETP.NE.U32.AND P0, PT, R2, RZ, PT ;  /* 0x000000ff0200720c */ /* 0x001fce0003f05070 */
[----:B------:R-:W0:Y:S01]  /*16f0*/  LDC.64 R14, c[0x0][0x9e0] ;  /* 0x00027800ff0e7b82 */ /* 0x000e220000000a00 */
[----:B------:R-:W-:Y:S02]  /*1700*/  ISETP.NE.AND.EX P0, PT, R3, RZ, PT, P0 ;  /* 0x000000ff0300720c */ /* 0x000fe40003f05300 */
[----:B---3--:R-:W-:-:S05]  /*1710*/  ISETP.NE.U32.AND P1, PT, R4, RZ, PT ;  /* 0x000000ff0400720c */ /* 0x008fca0003f25070 */
[----:B------:R-:W3:Y:S01]  /*1720*/  LDC R2, c[0x0][0x448] ;  /* 0x00011200ff027b82 */ /* 0x000ee20000000800 */
[----:B------:R-:W-:-:S07]  /*1730*/  ISETP.NE.AND.EX P1, PT, R5, RZ, PT, P1 ;  /* 0x000000ff0500720c */ /* 0x000fce0003f25310 */
[----:B------:R-:W1:Y:S08]  /*1740*/  @P0 LDC.64 R8, c[0x0][0xa10] ;  /* 0x00028400ff080b82 */ /* 0x000e700000000a00 */
[----:B------:R-:W4:Y:S01]  /*1750*/  @P1 LDC.64 R10, c[0x0][0xa30] ;  /* 0x00028c00ff0a1b82 */ /* 0x000f220000000a00 */
[----:B-1----:R-:W-:-:S05]  /*1760*/  @P0 IMAD.WIDE R8, R31, 0x4, R8 ;  /* 0x000000041f080825 */ /* 0x002fca00078e0208 */
[----:B------:R-:W2:Y:S01]  /*1770*/  @P0 LDG.E R0, desc[UR38][R8.64] ;  /* 0x0000002608000981 */ /* 0x000ea2000c1e1900 */
[----:B----4-:R-:W-:-:S03]  /*1780*/  @P1 IMAD.WIDE R10, R31, 0x4, R10 ;  /* 0x000000041f0a1825 */ /* 0x010fc600078e020a */
[----:B------:R-:W4:Y:S04]  /*1790*/  @P0 LDG.E R21, desc[UR38][R8.64+0x4] ;  /* 0x0000042608150981 */ /* 0x000f28000c1e1900 */
[----:B------:R1:W4:Y:S01]  /*17a0*/  @P1 LDG.E R20, desc[UR38][R10.64] ;  /* 0x000000260a141981 */ /* 0x000322000c1e1900 */
[----:B---3--:R-:W-:Y:S01]  /*17b0*/  ISETP.NE.AND P2, PT, R2, 0x1, PT ;  /* 0x000000010200780c */ /* 0x008fe20003f45270 */
[----:B------:R-:W-:Y:S01]  /*17c0*/  UMOV UR36, UR41 ;  /* 0x0000002900247c82 */ /* 0x000fe20008000000 */
[----:B------:R-:W-:Y:S01]  /*17d0*/  UMOV UR37, UR4 ;  /* 0x0000000400257c82 */ /* 0x000fe20008000000 */
[----:B------:R-:W-:Y:S02]  /*17e0*/  UIADD3 UR4, UP0, UR36, 0x30890, URZ ;  /* 0x0003089024047890 */ /* 0x000fe4000ff1e03f */
[----:B------:R-:W-:-:S08]  /*17f0*/  UIADD3 UR7, UP1, UR36, 0x308a0, URZ ;  /* 0x000308a024077890 */ /* 0x000fd0000ff3e03f */
[----:B------:R-:W3:Y:S01]  /*1800*/  @P2 LDC R24, c[0x0][0x44c] ;  /* 0x00011300ff182b82 */ /* 0x000ee20000000800 */
[----:B------:R-:W-:-:S07]  /*1810*/  UIADD3.X UR8, URZ, UR37, URZ, UP1, !UPT ;  /* 0x000000253f087290 */ /* 0x000fce0008ffe43f */
[----:B------:R-:W0:Y:S01]  /*1820*/  @P2 LDC R13, c[0x0][0x450] ;  /* 0x00011400ff0d2b82 */ /* 0x000e220000000800 */
[----:B------:R-:W-:Y:S01]  /*1830*/  LOP3.LUT R6, R6, 0x7f, RZ, 0xc0, !PT ;  /* 0x0000007f06067812 */ /* 0x000fe200078ec0ff */
[----:B-1----:R-:W-:Y:S01]  /*1840*/  IMAD.U32 R10, RZ, RZ, UR4 ;  /* 0x00000004ff0a7e24 */ /* 0x002fe2000f8e00ff */
[----:B------:R-:W-:Y:S01]  /*1850*/  USHF.L.U32 UR60, UR5, 0x7, URZ ;  /* 0x00000007053c7899 */ /* 0x000fe2000800063f */
[----:B------:R-:W-:Y:S02]  /*1860*/  IMAD.U32 R8, RZ, RZ, UR7 ;  /* 0x00000007ff087e24 */ /* 0x000fe4000f8e00ff */
[----:B------:R-:W-:Y:S01]  /*1870*/  IMAD.U32 R9, RZ, RZ, UR8 ;  /* 0x00000008ff097e24 */ /* 0x000fe2000f8e00ff */
[----:B------:R-:W-:Y:S01]  /*1880*/  ISETP.NE.AND P3, PT, R6, RZ, PT ;  /* 0x000000ff0600720c */ /* 0x000fe20003f65270 */
[----:B------:R-:W-:Y:S01]  /*1890*/  IMAD.MOV.U32 R2, RZ, RZ, 0x9000 ;  /* 0x00009000ff027424 */ /* 0x000fe200078e00ff */
[----:B------:R-:W-:Y:S01]  /*18a0*/  UIADD3 UR4, UR60, 0x7f, URZ ;  /* 0x0000007f3c047890 */ /* 0x000fe2000fffe03f */
[----:B-----5:R-:W-:Y:S01]  /*18b0*/  IMAD.IADD R12, R30, 0x1, -R17 ;  /* 0x000000011e0c7824 */ /* 0x020fe200078e0a11 */
[----:B------:R-:W-:Y:S01]  /*18c0*/  STL.64 [R1+0x10], R8 ;  /* 0x0000100801007387 */ /* 0x000fe20000100a00 */
[----:B------:R-:W-:-:S03]  /*18d0*/  IMAD.MOV.U32 R5, RZ, RZ, 0x100 ;  /* 0x00000100ff057424 */ /* 0x000fc600078e00ff */
[----:B------:R-:W-:Y:S01]  /*18e0*/  STL.64 [R1+0x30], R8 ;  /* 0x0000300801007387 */ /* 0x000fe20000100a00 */
[----:B------:R-:W-:-:S03]  /*18f0*/  IMAD.MOV.U32 R6, RZ, RZ, 0x1 ;  /* 0x00000001ff067424 */ /* 0x000fc600078e00ff */
[----:B------:R-:W-:Y:S01]  /*1900*/  STL.64 [R1], RZ ;  /* 0x000000ff01007387 */ /* 0x000fe20000100a00 */
[----:B------:R-:W-:Y:S01]  /*1910*/  IMAD.MOV.U32 R7, RZ, RZ, RZ ;  /* 0x000000ffff077224 */ /* 0x000fe200078e00ff */
[----:B------:R-:W-:Y:S02]  /*1920*/  SEL R4, RZ, 0x1, P3 ;  /* 0x00000001ff047807 */ /* 0x000fe40001800000 */
[----:B------:R-:W-:-:S03]  /*1930*/  R2UR UR45, R30 ;  /* 0x000000001e2d72ca */ /* 0x000fc600000e0000 */
[----:B------:R1:W-:Y:S02]  /*1940*/  STL.128 [R1+0x20], R4 ;  /* 0x0000200401007387 */ /* 0x0003e40000100c00 */
[----:B-1----:R-:W-:Y:S01]  /*1950*/  IMAD.U32 R5, RZ, RZ, UR4 ;  /* 0x00000004ff057e24 */ /* 0x002fe2000f8e00ff */
[----:B--2---:R-:W-:-:S13]  /*1960*/  R2UR UR6, R25 ;  /* 0x00000000190672ca */ /* 0x004fda00000e0000 */
[----:B------:R-:W-:Y:S01]  /*1970*/  IMAD.U32 R3, RZ, RZ, UR6 ;  /* 0x00000006ff037e24 */ /* 0x000fe2000f8e00ff */
[----:B------:R-:W-:-:S06]  /*1980*/  UIADD3.X UR6, URZ, UR37, URZ, UP0, !UPT ;  /* 0x000000253f067290 */ /* 0x000fcc00087fe43f */
[----:B------:R-:W-:Y:S01]  /*1990*/  IMAD.U32 R11, RZ, RZ, UR6 ;  /* 0x00000006ff0b7e24 */ /* 0x000fe2000f8e00ff */
[----:B------:R3:W-:Y:S04]  /*19a0*/  STL.64 [R1+0x18], R2 ;  /* 0x0000180201007387 */ /* 0x0007e80000100a00 */
[----:B------:R1:W-:Y:S01]  /*19b0*/  STL.64 [R1+0x8], R10 ;  /* 0x0000080a01007387 */ /* 0x0003e20000100a00 */
[----:B---3--:R-:W-:-:S05]  /*19c0*/  @P2 IMAD.HI.U32 R2, R24, UR4, RZ ;  /* 0x0000000418022c27 */ /* 0x008fca000f8e00ff */
[----:B0-----:R-:W-:Y:S01]  /*19d0*/  @P2 SHF.R.U32.HI R5, RZ, R13, R2 ;  /* 0x0000000dff052219 */ /* 0x001fe20000011602 */
[----:B----4-:R-:W-:-:S04]  /*19e0*/  @P0 IMAD.IADD R193, R21, 0x1, -R0 ;  /* 0x0000000115c10824 */ /* 0x010fc800078e0a00 */
[----:B------:R-:W-:Y:S01]  /*19f0*/  IMAD.IADD R17, R12, 0x1, R193 ;  /* 0x000000010c117824 */ /* 0x000fe200078e02c1 */
[----:B------:R-:W-:Y:S02]  /*1a00*/  @P1 R2UR UR45, R20 ;  /* 0x00000000142d12ca */ /* 0x000fe400000e0000 */
[----:B------:R-:W-:Y:S01]  /*1a10*/  ISETP.GE.AND P1, PT, R15, 0x1, PT ;  /* 0x000000010f00780c */ /* 0x000fe20003f26270 */
[C---:B------:R-:W-:Y:S01]  /*1a20*/  VIADD R0, R17.reuse, 0x5f ;  /* 0x0000005f11007836 */ /* 0x040fe20000000000 */
[----:B------:R-:W-:-:S03]  /*1a30*/  IADD3 R2, R17, 0x1, -R16 ;  /* 0x0000000111027810 */ /* 0x000fc60007ffe810 */
[----:B------:R-:W-:-:S04]  /*1a40*/  IMAD.HI R0, R0, 0x2aaaaaab, RZ ;  /* 0x2aaaaaab00007827 */ /* 0x000fc800078e02ff */
[----:B------:R-:W-:Y:S01]  /*1a50*/  IMAD.IADD R7, R2, 0x1, R5 ;  /* 0x0000000102077824 */ /* 0x000fe200078e0205 */
[----:B------:R-:W-:-:S03]  /*1a60*/  SHF.R.U32.HI R3, RZ, 0x1f, R0 ;  /* 0x0000001fff037819 */ /* 0x000fc60000011600 */
[----:B------:R-:W-:Y:S01]  /*1a70*/  IMAD.IADD R14, R7, 0x1, R14 ;  /* 0x00000001070e7824 */ /* 0x000fe200078e020e */
[----:B------:R-:W-:Y:S01]  /*1a80*/  LEA.HI.SX32 R26, R0, R3, 0x1c ;  /* 0x00000003001a7211 */ /* 0x000fe200078fe2ff */
[----:B-1----:R-:W-:Y:S06]  /*1a90*/  @!P1 BRA `(.L_x_1570) ;  /* 0x0000000000409947 */ /* 0x002fec0003800000 */
        /* <DEDUP_REMOVED lines=10> */
.L_x_1571:
[----:B------:R-:W-:-:S13]  /*1b40*/  ISETP.NE.AND P0, PT, R15, 0x1, PT ;  /* 0x000000010f00780c */ /* 0x000fda0003f05270 */
[----:B------:R-:W0:Y:S02]  /*1b50*/  @P0 LDC.64 R4, c[0x0][0x9e8] ;  /* 0x00027a00ff040b82 */ /* 0x000e240000000a00 */
[----:B0-----:R-:W-:-:S05]  /*1b60*/  @P0 IMAD.HI.U32 R4, R0, R4, RZ ;  /* 0x0000000400040227 */ /* 0x001fca00078e00ff */
[----:B------:R-:W-:-:S07]  /*1b70*/  @P0 SHF.R.U32.HI R0, RZ, R5, R4 ;  /* 0x00000005ff000219 */ /* 0x000fce0000011604 */
.L_x_1572:
[----:B------:R-:W-:-:S05]  /*1b80*/  IMAD R3, R0, R15, R15 ;  /* 0x0000000f00037224 */ /* 0x000fca00078e020f */
[----:B------:R-:W-:-:S07]  /*1b90*/  VIMNMX R14, R14, R3, PT ;  /* 0x000000030e0e7248 */ /* 0x000fce0003fe0100 */
.L_x_1570:
[----:B------:R-:W0:Y:S01]  /*1ba0*/  @P2 LDC R0, c[0x0][0x44c] ;  /* 0x00011300ff002b82 */ /* 0x000e220000000800 */
[----:B------:R-:W-:Y:S02]  /*1bb0*/  IMAD.U32 R3, RZ, RZ, UR60 ;  /* 0x0000003cff037e24 */ /* 0x000fe4000f8e00ff */
[----:B------:R-:W-:-:S05]  /*1bc0*/  IMAD.IADD R72, R17, 0x1, -R16 ;  /* 0x0000000111487824 */ /* 0x000fca00078e0a10 */
[----:B------:R-:W1:Y:S08]  /*1bd0*/  @P2 LDC R5, c[0x0][0x450] ;  /* 0x00011400ff052b82 */ /* 0x000e700000000800 */
[----:B------:R-:W2:Y:S01]  /*1be0*/  LDC R4, c[0x0][0x9dc] ;  /* 0x00027700ff047b82 */ /* 0x000ea20000000800 */
[----:B0-----:R-:W-:-:S05]  /*1bf0*/  @P2 IMAD.HI.U32 R0, R0, UR60, RZ ;  /* 0x0000003c00002c27 */ /* 0x001fca000f8e00ff */
[----:B-1----:R-:W-:-:S05]  /*1c00*/  @P2 SHF.R.U32.HI R3, RZ, R5, R0 ;  /* 0x00000005ff032219 */ /* 0x002fca0000011600 */
[----:B------:R-:W-:-:S04]  /*1c10*/  IMAD.IADD R3, R72, 0x1, R3 ;  /* 0x0000000148037824 */ /* 0x000fc800078e0203 */
[----:B--2---:R-:W-:Y:S01]  /*1c20*/  IMAD.IADD R0, R3, 0x1, -R4 ;  /* 0x0000000103007824 */ /* 0x004fe200078e0a04 */
        /* <DEDUP_REMOVED lines=10> */
.L_x_1574:
[----:B------:R-:W-:-:S13]  /*1cd0*/  ISETP.NE.AND P0, PT, R15, 0x1, PT ;  /* 0x000000010f00780c */ /* 0x000fda0003f05270 */
[----:B------:R-:W0:Y:S02]  /*1ce0*/  @P0 LDC.64 R4, c[0x0][0x9e8] ;  /* 0x00027a00ff040b82 */ /* 0x000e240000000a00 */
[----:B0-----:R-:W-:-:S05]  /*1cf0*/  @P0 IMAD.HI.U32 R4, R3, R4, RZ ;  /* 0x0000000403040227 */ /* 0x001fca00078e00ff */
[----:B------:R-:W-:-:S07]  /*1d00*/  @P0 SHF.R.U32.HI R3, RZ, R5, R4 ;  /* 0x00000005ff030219 */ /* 0x000fce0000011604 */
.L_x_1575:
[----:B------:R-:W-:-:S05]  /*1d10*/  IMAD R3, R3, R15, RZ ;  /* 0x0000000f03037224 */ /* 0x000fca00078e02ff */
[----:B------:R-:W-:-:S07]  /*1d20*/  VIMNMX R0, R0, R3, !PT ;  /* 0x0000000300007248 */ /* 0x000fce0007fe0100 */
.L_x_1573:
[----:B------:R-:W-:Y:S01]  /*1d30*/  VIADD R14, R14, 0x5f ;  /* 0x0000005f0e0e7836 */ /* 0x000fe20000000000 */
[----:B------:R-:W-:Y:S01]  /*1d40*/  R2UR UR4, R25 ;  /* 0x00000000190472ca */ /* 0x000fe200000e0000 */
[----:B------:R-:W-:Y:S01]  /*1d50*/  IMAD.HI R0, R0, 0x2aaaaaab, RZ ;  /* 0x2aaaaaab00007827 */ /* 0x000fe200078e02ff */
[----:B------:R-:W-:-:S03]  /*1d60*/  PLOP3.LUT P1, PT, PT, PT, PT, 0x80, 0x0 ;  /* 0x000000000000781c */ /* 0x000fc60003f2f070 */
[----:B------:R-:W-:Y:S01]  /*1d70*/  IMAD.HI R14, R14, 0x2aaaaaab, RZ ;  /* 0x2aaaaaab0e0e7827 */ /* 0x000fe200078e02ff */
[----:B------:R-:W-:-:S03]  /*1d80*/  SHF.R.U32.HI R5, RZ, 0x1f, R0 ;  /* 0x0000001fff057819 */ /* 0x000fc60000011600 */
[C---:B------:R-:W-:Y:S01]  /*1d90*/  VIADD R73, R198.reuse, 0x30 ;  /* 0x00000030c6497836 */ /* 0x040fe20000000000 */
[----:B------:R-:W-:Y:S01]  /*1da0*/  SHF.R.U32.HI R3, RZ, 0x1f, R14 ;  /* 0x0000001fff037819 */ /* 0x000fe2000001160e */
[----:B------:R-:W-:Y:S01]  /*1db0*/  VIADD R74, R198, 0x10 ;  /* 0x00000010c64a7836 */ /* 0x000fe20000000000 */
[----:B------:R-:W-:Y:S01]  /*1dc0*/  LEA.HI.SX32 R5, R0, R5, 0x1c ;  /* 0x0000000500057211 */ /* 0x000fe200078fe2ff */
[----:B------:R-:W-:Y:S01]  /*1dd0*/  ULOP3.LUT UR46, UR4, 0x1, URZ, 0xfc, !UPT ;  /* 0x00000001042e7892 */ /* 0x000fe2000f8efc3f */
[----:B------:R-:W-:Y:S02]  /*1de0*/  LEA.HI.SX32 R3, R14, R3, 0x1c ;  /* 0x000000030e037211 */ /* 0x000fe400078fe2ff */
[----:B------:R-:W-:Y:S02]  /*1df0*/  VIMNMX R5, RZ, R5, !PT ;  /* 0x00000005ff057248 */ /* 0x000fe40007fe0100 */
[----:B------:R-:W-:-:S03]  /*1e00*/  VIMNMX R3, R26, R3, PT ;  /* 0x000000031a037248 */ /* 0x000fc60003fe0100 */
[--C-:B------:R-:W-:Y:S02]  /*1e10*/  IMAD R5, R5, 0x60, -R12.reuse ;  /* 0x0000006005057824 */ /* 0x100fe400078e0a0c */
[----:B------:R-:W-:-:S03]  /*1e20*/  IMAD R12, R3, 0x60, -R12 ;  /* 0x00000060030c7824 */ /* 0x000fc600078e0a0c */
[----:B------:R-:W-:Y:S02]  /*1e30*/  VIMNMX R5, RZ, R5, !PT ;  /* 0x00000005ff057248 */ /* 0x000fe40007fe0100 */
        /* <DEDUP_REMOVED lines=10> */
[----:B------:R-:W-:Y:S05]  /*1ee0*/  @!P0 BRA `(.L_x_1576) ;  /* 0x0000002400c08947 */ /* 0x000fea0003800000 */
[----:B------:R-:W-:-:S04]  /*1ef0*/  UIADD3 UR4, UR41, 0x1e400, URZ ;  /* 0x0001e40029047890 */ /* 0x000fc8000fffe03f */
[----:B------:R-:W-:-:S06]  /*1f00*/  ULOP3.LUT UP0, URZ, UR4, 0x3ff, URZ, 0xc0, !UPT ;  /* 0x000003ff043f7892 */ /* 0x000fcc000f80c03f */
[----:B------:R-:W-:-:S13]  /*1f10*/  PLOP3.LUT P0, PT, PT, PT, UP0, 0x80, 0x0 ;  /* 0x000000000000781c */ /* 0x000fda0003f0f008 */
        /* <DEDUP_REMOVED lines=17> */
.L_x_1577:
[----:B------:R-:W2:Y:S04]  /*2030*/  LDL R32, [R1+0x280] ;  /* 0x0002800001207983 */ /* 0x000ea80000100800 */
[----:B------:R-:W3:Y:S01]  /*2040*/  LDL R34, [R1+0x284] ;  /* 0x0002840001227983 */ /* 0x000ee20000100800 */
[----:B------:R-:W-:-:S04]  /*2050*/  UIADD3 UR4, UP0, UR36, 0x1e400, URZ ;  /* 0x0001e40024047890 */ /* 0x000fc8000ff1e03f */
[----:B------:R-:W-:Y:S01]  /*2060*/  UIADD3.X UR5, URZ, UR37, URZ, UP0, !UPT ;  /* 0x000000253f057290 */ /* 0x000fe200087fe43f */
[----:B------:R-:W-:Y:S02]  /*2070*/  IMAD.U32 R25, RZ, RZ, UR41 ;  /* 0x00000029ff197e24 */ /* 0x000fe4000f8e00ff */
[----:B------:R-:W-:-:S03]  /*2080*/  IMAD.U32 R4, RZ, RZ, UR4 ;  /* 0x00000004ff047e24 */ /* 0x000fc6000f8e00ff */
[----:B------:R-:W-:Y:S02]  /*2090*/  IMAD.U32 R5, RZ, RZ, UR5 ;  /* 0x00000005ff057e24 */ /* 0x000fe4000f8e00ff */
[----:B------:R-:W-:-:S03]  /*20a0*/  VIADD R25, R25, 0x400 ;  /* 0x0000040019197836 */ /* 0x000fc60000000000 */
[----:B------:R0:W-:Y:S02]  /*20b0*/  STL.64 [R1+0x38], R4 ;  /* 0x0000380401007387 */ /* 0x0001e40000100a00 */
[----:B------:R-:W-:Y:S02]  /*20c0*/  LOP3.LUT P0, RZ, R25, 0x3ff, RZ, 0xc0, !PT ;  /* 0x000003ff19ff7812 */ /* 0x000fe4000780c0ff */
[----:B--2---:R-:W-:Y:S02]  /*20d0*/  R2UR UR7, R32 ;  /* 0x00000000200772ca */ /* 0x004fe400000e0000 */
[----:B---3--:R-:W-:-:S11]  /*20e0*/  R2UR UR6, R34 ;  /* 0x00000000220672ca */ /* 0x008fd600000e0000 */
[----:B------:R-:W-:-:S05]  /*20f0*/  IMAD.U32 R28, RZ, RZ, UR7 ;  /* 0x00000007ff1c7e24 */ /* 0x000fca000f8e00ff */
[----:B------:R-:W-:-:S05]  /*2100*/  IADD3 R28, P1, R28, 0x38, RZ ;  /* 0x000000381c1c7810 */ /* 0x000fca0007f3e0ff */
[----:B------:R-:W-:Y:S01]  /*2110*/  IMAD.X R29, RZ, RZ, UR6, P1 ;  /* 0x00000006ff1d7e24 */ /* 0x000fe200088e06ff */
[----:B0-----:R-:W-:Y:S07]  /*2120*/  @!P0 BRA `(.L_x_1578) ;  /* 0x0000000000408947 */ /* 0x001fee0003800000 */
        /* <DEDUP_REMOVED lines=16> */
.L_x_1578:
[----:B------:R-:W0:Y:S01]  /*2230*/  LDC.64 R4, c[0x0][0x9f8] ;  /* 0x00027e00ff047b82 */ /* 0x000e220000000a00 */
[----:B------:R-:W-:Y:S01]  /*2240*/  IMAD.MOV.U32 R35, RZ, RZ, R31 ;  /* 0x000000ffff237224 */ /* 0x000fe200078e001f */
[----:B------:R-:W2:Y:S01]  /*2250*/  LDL.64 R20, [R1+0x38] ;  /* 0x0000380001147983 */ /* 0x000ea20000100a00 */
[----:B------:R-:W-:Y:S01]  /*2260*/  R2UR UR22, R32 ;  /* 0x00000000201672ca */ /* 0x000fe200000e0000 */
[----:B------:R-:W-:Y:S01]  /*2270*/  ULDC.64 UR16, c[0x0][0x3f8] ;  /* 0x0000fe0000107ab9 */ /* 0x000fe20000000a00 */
[----:B------:R-:W-:Y:S01]  /*2280*/  R2UR UR23, R34 ;  /* 0x00000000221772ca */ /* 0x000fe200000e0000 */
[----:B------:R-:W-:Y:S01]  /*2290*/  ULDC.64 UR14, c[0x0][0x408] ;  /* 0x00010200000e7ab9 */ /* 0x000fe20000000a00 */
[----:B------:R-:W-:Y:S01]  /*22a0*/  USHF.R.S32.HI UR10, URZ, 0x1f, UR45 ;  /* 0x0000001f3f0a7899 */ /* 0x000fe2000801142d */
[----:B------:R-:W-:Y:S01]  /*22b0*/  ULDC.64 UR8, c[0x0][0x3e8] ;  /* 0x0000fa0000087ab9 */ /* 0x000fe20000000a00 */
[----:B0-----:R-:W-:-:S04]  /*22c0*/  ISETP.NE.U32.AND P0, PT, R4, RZ, PT ;  /* 0x000000ff0400720c */ /* 0x001fc80003f05070 */
[----:B------:R-:W-:-:S13]  /*22d0*/  ISETP.NE.AND.EX P0, PT, R5, RZ, PT, P0 ;  /* 0x000000ff0500720c */ /* 0x000fda0003f05300 */
[----:B------:R-:W0:Y:S02]  /*22e0*/  @P0 LDC.64 R4, c[0x0][0x9f8] ;  /* 0x00027e00ff040b82 */ /* 0x000e240000000a00 */
[----:B0-----:R-:W-:-:S05]  /*22f0*/  @P0 IMAD.WIDE R4, R31, 0x4, R4 ;  /* 0x000000041f040825 */ /* 0x001fca00078e0204 */
[----:B------:R0:W3:Y:S01]  /*2300*/  @P0 LDG.E R35, desc[UR38][R4.64] ;  /* 0x0000002604230981 */ /* 0x0000e2000c1e1900 */
[----:B------:R-:W-:Y:S01]  /*2310*/  UIADD3 UR5, UP2, UR22, 0x140, URZ ;  /* 0x0000014016057890 */ /* 0x000fe2000ff5e03f */
[----:B------:R-:W-:Y:S01]  /*2320*/  IMAD.MOV.U32 R3, RZ, RZ, 0x1 ;  /* 0x00000001ff037424 */ /* 0x000fe200078e00ff */
[----:B------:R-:W-:Y:S01]  /*2330*/  UIADD3 UR19, UP1, UR22, 0x210, URZ ;  /* 0x0000021016137890 */ /* 0x000fe2000ff3e03f */
[----:B------:R-:W-:Y:S01]  /*2340*/  IMAD.IADD R0, R33, 0x1, R30 ;  /* 0x0000000121007824 */ /* 0x000fe200078e021e */
[----:B------:R-:W-:Y:S01]  /*2350*/  UIADD3.X UR18, URZ, UR23, URZ, UP2, !UPT ;  /* 0x000000173f127290 */ /* 0x000fe200097fe43f */
[----:B------:R-:W-:Y:S01]  /*2360*/  STL.128 [R1+0x100], RZ ;  /* 0x000100ff01007387 */ /* 0x000fe20000100c00 */
[----:B------:R-:W-:Y:S02]  /*2370*/  UIADD3 UR11, UP3, UR22, 0x40, URZ ;  /* 0x00000040160b7890 */ /* 0x000fe4000ff7e03f */
[----:B------:R-:W-:Y:S01]  /*2380*/  UIADD3 UR4, UP5, UR22, 0x68, URZ ;  /* 0x0000006816047890 */ /* 0x000fe2000ffbe03f */
[----:B------:R-:W-:Y:S01]  /*2390*/  IMAD.U32 R6, RZ, RZ, UR5 ;  /* 0x00000005ff067e24 */ /* 0x000fe2000f8e00ff */
[----:B------:R-:W-:Y:S01]  /*23a0*/  UIADD3.X UR20, URZ, UR23, URZ, UP1, !UPT ;  /* 0x000000173f147290 */ /* 0x000fe20008ffe43f */
[----:B------:R-:W-:Y:S01]  /*23b0*/  IMAD.U32 R7, RZ, RZ, UR18 ;  /* 0x00000012ff077e24 */ /* 0x000fe2000f8e00ff */
[----:B------:R-:W-:Y:S01]  /*23c0*/  UIADD3.X UR18, URZ, UR23, URZ, UP3, !UPT ;  /* 0x000000173f127290 */ /* 0x000fe20009ffe43f */
[----:B0-----:R-:W-:Y:S01]  /*23d0*/  IMAD.U32 R4, RZ, RZ, UR19 ;  /* 0x00000013ff047e24 */ /* 0x001fe2000f8e00ff */
[----:B------:R-:W-:Y:S01]  /*23e0*/  UIADD3.X UR5, URZ, UR23, URZ, UP5, !UPT ;  /* 0x000000173f057290 */ /* 0x000fe2000affe43f */
[----:B------:R-:W0:Y:S01]  /*23f0*/  S2R R36, SR_TID.X ;  /* 0x0000000000247919 */ /* 0x000e220000002100 */
[----:B------:R-:W-:Y:S01]  /*2400*/  IMAD.U32 R5, RZ, RZ, UR20 ;  /* 0x00000014ff057e24 */ /* 0x000fe2000f8e00ff */
[----:B------:R-:W-:Y:S01]  /*2410*/  UIADD3 UR21, UP0, UR22, 0x220, URZ ;  /* 0x0000022016157890 */ /* 0x000fe2000ff1e03f */
[----:B------:R-:W-:Y:S01]  /*2420*/  IMAD.U32 R8, RZ, RZ, UR11 ;  /* 0x0000000bff087e24 */ /* 0x000fe2000f8e00ff */
[----:B------:R-:W-:Y:S01]  /*2430*/  UIMAD.WIDE.U32 UR12, UR16, 0x60, URZ ;  /* 0x00000060100c78a5 */ /* 0x000fe2000f8e003f */
[----:B------:R-:W-:Y:S01]  /*2440*/  IMAD.U32 R10, RZ, RZ, UR4 ;  /* 0x00000004ff0a7e24 */ /* 0x000fe2000f8e00ff */
[----:B------:R-:W-:Y:S01]  /*2450*/  UIMAD UR4, UR17, 0x60, URZ ;  /* 0x00000060110478a4 */ /* 0x000fe2000f8e023f */
[----:B------:R-:W-:Y:S01]  /*2460*/  IMAD.U32 R9, RZ, RZ, UR18 ;  /* 0x00000012ff097e24 */ /* 0x000fe2000f8e00ff */
[----:B------:R-:W-:Y:S01]  /*2470*/  UIADD3 UR7, UP4, UR22, 0x60, URZ ;  /* 0x0000006016077890 */ /* 0x000fe2000ff9e03f */
[----:B------:R-:W-:Y:S01]  /*2480*/  IMAD.U32 R11, RZ, RZ, UR5 ;  /* 0x00000005ff0b7e24 */ /* 0x000fe2000f8e00ff */
[----:B------:R1:W-:Y:S01]  /*2490*/  STL.128 [R1+0x240], R4 ;  /* 0x0002400401007387 */ /* 0x0003e20000100c00 */
[----:B------:R-:W-:-:S03]  /*24a0*/  UIADD3.X UR19, URZ, UR23, URZ, UP0, !UPT ;  /* 0x000000173f137290 */ /* 0x000fc600087fe43f */
[----:B------:R-:W-:Y:S01]  /*24b0*/  STL.128 [R1+0xc0], RZ ;  /* 0x0000c0ff01007387 */ /* 0x000fe20000100c00 */
[----:B------:R-:W-:Y:S01]  /*24c0*/  UIADD3 UR4, UR13, UR4, URZ ;  /* 0x000000040d047290 */ /* 0x000fe2000fffe03f */
[----:B------:R-:W-:Y:S01]  /*24d0*/  SHF.R.S32.HI R199, RZ, 0x1f, R198 ;  /* 0x0000001fffc77819 */ /* 0x000fe200000114c6 */
[----:B------:R-:W-:Y:S01]  /*24e0*/  UIMAD UR6, UR10, UR16, URZ ;  /* 0x000000100a0672a4 */ /* 0x000fe2000f8e023f */
[----:B------:R4:W-:Y:S01]  /*24f0*/  STL.U8 [R1+0x140], R3 ;  /* 0x0001400301007387 */ /* 0x0009e20000100000 */
[----:B------:R-:W-:Y:S01]  /*2500*/  UIADD3.X UR5, URZ, UR23, URZ, UP4, !UPT ;  /* 0x000000173f057290 */ /* 0x000fe2000a7fe43f */
[----:B------:R-:W-:Y:S02]  /*2510*/  IMAD.U32 R12, RZ, RZ, UR19 ;  /* 0x00000013ff0c7e24 */ /* 0x000fe4000f8e00ff */
[----:B------:R-:W-:Y:S04]  /*2520*/  STL.128 [R1+0x120], RZ ;  /* 0x000120ff01007387 */ /* 0x000fe80000100c00 */
[----:B------:R-:W-:Y:S01]  /*2530*/  STL.128 [R1+0xe0], RZ ;  /* 0x0000e0ff01007387 */ /* 0x000fe20000100c00 */
[----:B-1----:R-:W-:Y:S01]  /*2540*/  IMAD.MOV.U32 R4, RZ, RZ, R8 ;  /* 0x000000ffff047224 */ /* 0x002fe200078e0008 */
[----:B------:R-:W-:Y:S01]  /*2550*/  SHF.R.S32.HI R19, RZ, 0x1f, R18 ;  /* 0x0000001fff137819 */ /* 0x000fe20000011412 */
[----:B------:R-:W-:Y:S01]  /*2560*/  IMAD.MOV.U32 R5, RZ, RZ, R9 ;  /* 0x000000ffff057224 */ /* 0x000fe200078e0009 */
[----:B------:R-:W1:Y:S01]  /*2570*/  LDC.64 R30, c[0x0][0xa08] ;  /* 0x00028200ff1e7b82 */ /* 0x000e620000000a00 */
[----:B------:R-:W-:Y:S01]  /*2580*/  IMAD.MOV.U32 R6, RZ, RZ, R10 ;  /* 0x000000ffff067224 */ /* 0x000fe200078e000a */
[----:B------:R-:W-:Y:S01]  /*2590*/  STL [R1+0x60], R193 ;  /* 0x000060c101007387 */ /* 0x000fe20000100800 */
[----:B------:R-:W-:-:S02]  /*25a0*/  IMAD.MOV.U32 R7, RZ, RZ, R11 ;  /* 0x000000ffff077224 */ /* 0x000fc400078e000b */
[----:B----4-:R-:W-:Y:S01]  /*25b0*/  IMAD.U32 R3, RZ, RZ, UR21 ;  /* 0x00000015ff037e24 */ /* 0x010fe2000f8e00ff */
[----:B------:R-:W-:Y:S01]  /*25c0*/  STL [R1+0x160], R0 ;  /* 0x0001600001007387 */ /* 0x000fe20000100800 */
[----:B------:R-:W-:Y:S02]  /*25d0*/  IMAD.U32 R10, RZ, RZ, UR12 ;  /* 0x0000000cff0a7e24 */ /* 0x000fe4000f8e00ff */
[----:B0-----:R-:W-:Y:S01]  /*25e0*/  VIADD R192, R36, 0xffffff80 ;  /* 0xffffff8024c07836 */ /* 0x001fe20000000000 */
[----:B------:R0:W-:Y:S01]  /*25f0*/  STL.128 [R1+0x250], R4 ;  /* 0x0002500401007387 */ /* 0x0001e20000100c00 */
[----:B------:R-:W-:Y:S01]  /*2600*/  IMAD.U32 R11, RZ, RZ, UR13 ;  /* 0x0000000dff0b7e24 */ /* 0x000fe2000f8e00ff */
[----:B------:R-:W-:Y:S01]  /*2610*/  UIMAD.WIDE.U32 UR12, UR14, 0x60, URZ ;  /* 0x000000600e0c78a5 */ /* 0x000fe2000f8e003f */
[----:B------:R-:W-:Y:S01]  /*2620*/  IMAD.U32 R9, RZ, RZ, UR5 ;  /* 0x00000005ff097e24 */ /* 0x000fe2000f8e00ff */
[----:B------:R-:W-:Y:S02]  /*2630*/  USHF.L.U32 UR11, UR16, 0x6, URZ ;  /* 0x00000006100b7899 */ /* 0x000fe4000800063f */
[----:B------:R-:W-:Y:S01]  /*2640*/  USHF.L.U32 UR18, UR14, 0x6, URZ ;  /* 0x000000060e127899 */ /* 0x000fe2000800063f */
[----:B------:R-:W-:Y:S01]  /*2650*/  IMAD.U32 R8, RZ, RZ, UR7 ;  /* 0x00000007ff087e24 */ /* 0x000fe2000f8e00ff */
[----:B------:R-:W-:-:S02]  /*2660*/  USHF.L.U64.HI UR5, UR16, 0x6, UR17 ;  /* 0x0000000610057899 */ /* 0x000fc40008010211 */
[----:B------:R-:W-:Y:S01]  /*2670*/  UIMAD UR6, UR45, UR17, UR6 ;  /* 0x000000112d0672a4 */ /* 0x000fe2000f8e0206 */
[----:B------:R-:W-:Y:S01]  /*2680*/  IMAD.WIDE.U32 R14, R203, UR16, R18 ;  /* 0x00000010cb0e7c25 */ /* 0x000fe2000f8e0012 */
[----:B------:R-:W-:Y:S03]  /*2690*/  STL.64 [R1+0x1a0], RZ ;  /* 0x0001a0ff01007387 */ /* 0x000fe60000100a00 */
[----:B------:R-:W-:Y:S01]  /*26a0*/  IMAD.MOV.U32 R194, RZ, RZ, R192 ;  /* 0x000000ffffc27224 */ /* 0x000fe200078e00c0 */
[----:B------:R-:W-:Y:S01]  /*26b0*/  STL.128 [R1+0x1c0], RZ ;  /* 0x0001c0ff01007387 */ /* 0x000fe20000100c00 */
[----:B0-----:R-:W-:Y:S02]  /*26c0*/  IMAD.MOV.U32 R6, RZ, RZ, R3 ;  /* 0x000000ffff067224 */ /* 0x001fe400078e0003 */
[----:B------:R-:W-:Y:S01]  /*26d0*/  IMAD.U32 R3, RZ, RZ, UR4 ;  /* 0x00000004ff037e24 */ /* 0x000fe2000f8e00ff */
[----:B------:R-:W-:Y:S01]  /*26e0*/  UIMAD UR4, UR15, 0x60, URZ ;  /* 0x000000600f0478a4 */ /* 0x000fe2000f8e023f */
[----:B------:R-:W-:Y:S01]  /*26f0*/  IMAD.MOV.U32 R4, RZ, RZ, R28 ;  /* 0x000000ffff047224 */ /* 0x000fe200078e001c */
[----:B------:R-:W-:Y:S01]  /*2700*/  STL.64 [R1+0x188], RZ ;  /* 0x000188ff01007387 */ /* 0x000fe20000100a00 */
[----:B------:R-:W-:-:S02]  /*2710*/  IMAD.MOV.U32 R5, RZ, RZ, R29 ;  /* 0x000000ffff057224 */ /* 0x000fc400078e001d */
[----:B------:R-:W-:Y:S01]  /*2720*/  IMAD.MOV.U32 R7, RZ, RZ, R12 ;  /* 0x000000ffff077224 */ /* 0x000fe200078e000c */
[----:B------:R-:W-:Y:S01]  /*2730*/  UIADD3 UR4, UR13, UR4, URZ ;  /* 0x000000040d047290 */ /* 0x000fe2000fffe03f */
[----:B------:R-:W-:Y:S01]  /*2740*/  STL.64 [R1+0x1b0], RZ ;  /* 0x0001b0ff01007387 */ /* 0x000fe20000100a00 */
[----:B------:R-:W-:-:S03]  /*2750*/  IMAD.MOV.U32 R195, RZ, RZ, R192 ;  /* 0x000000ffffc37224 */ /* 0x000fc600078e00c0 */
[----:B------:R0:W-:Y:S01]  /*2760*/  STL.128 [R1+0x260], R4 ;  /* 0x0002600401007387 */ /* 0x0001e20000100c00 */
[----:B------:R-:W-:-:S03]  /*2770*/  USHF.L.U64.HI UR7, UR14, 0x6, UR15 ;  /* 0x000000060e077899 */ /* 0x000fc6000801020f */
[----:B------:R4:W-:Y:S01]  /*2780*/  STL.64 [R1+0x228], R8 ;  /* 0x0002280801007387 */ /* 0x0009e20000100a00 */
[----:B------:R-:W-:Y:S02]  /*2790*/  IMAD.U32 R11, RZ, RZ, UR13 ;  /* 0x0000000dff0b7e24 */ /* 0x000fe4000f8e00ff */
[----:B------:R-:W-:Y:S01]  /*27a0*/  IMAD.WIDE.U32 R12, R203, UR16, R198 ;  /* 0x00000010cb0c7c25 */ /* 0x000fe2000f8e00c6 */
[----:B------:R-:W-:Y:S04]  /*27b0*/  STL [R1+0xf8], RZ ;  /* 0x0000f8ff01007387 */ /* 0x000fe80000100800 */
[----:B------:R-:W-:Y:S01]  /*27c0*/  STL [R1+0x118], RZ ;  /* 0x000118ff01007387 */ /* 0x000fe20000100800 */
[----:B0-----:R-:W-:-:S03]  /*27d0*/  IMAD.MOV.U32 R6, RZ, RZ, R10 ;  /* 0x000000ffff067224 */ /* 0x001fc600078e000a */
[----:B------:R-:W-:Y:S01]  /*27e0*/  STL [R1+0xb8], RZ ;  /* 0x0000b8ff01007387 */ /* 0x000fe20000100800 */
[----:B------:R-:W-:Y:S02]  /*27f0*/  IMAD.MOV.U32 R7, RZ, RZ, R3 ;  /* 0x000000ffff077224 */ /* 0x000fe400078e0003 */
[----:B------:R-:W-:Y:S01]  /*2800*/  IMAD.U32 R4, RZ, RZ, UR11 ;  /* 0x0000000bff047e24 */ /* 0x000fe2000f8e00ff */
[----:B------:R-:W-:Y:S01]  /*2810*/  STL [R1+0xd8], RZ ;  /* 0x0000d8ff01007387 */ /* 0x000fe20000100800 */
[----:B------:R-:W-:Y:S02]  /*2820*/  IMAD.U32 R5, RZ, RZ, UR5 ;  /* 0x00000005ff057e24 */ /* 0x000fe4000f8e00ff */
[----:B------:R-:W-:Y:S01]  /*2830*/  IMAD.U32 R3, RZ, RZ, UR4 ;  /* 0x00000004ff037e24 */ /* 0x000fe2000f8e00ff */
[----:B------:R-:W-:Y:S04]  /*2840*/  STL.64 [R1+0x198], RZ ;  /* 0x000198ff01007387 */ /* 0x000fe80000100a00 */
[----:B------:R-:W-:Y:S04]  /*2850*/  STL.128 [R1+0xc0], R4 ;  /* 0x0000c00401007387 */ /* 0x000fe80000100c00 */
[----:B------:R0:W-:Y:S01]  /*2860*/  STL.128 [R1+0x100], R4 ;  /* 0x0001000401007387 */ /* 0x0001e20000100c00 */
[----:B------:R-:W-:Y:S01]  /*2870*/  UIMAD.WIDE.U32 UR4, UR45, UR16, URZ ;  /* 0x000000102d0472a5 */ /* 0x000fe2000f8e003f */
[----:B----4-:R-:W-:-:S02]  /*2880*/  IMAD.U32 R8, RZ, RZ, UR7 ;  /* 0x00000007ff087e24 */ /* 0x010fc4000f8e00ff */
[----:B------:R-:W-:Y:S01]  /*2890*/  STL [R1+0x190], RZ ;  /* 0x000190ff01007387 */ /* 0x000fe20000100800 */
[----:B------:R-:W-:Y:S02]  /*28a0*/  ULEA UR8, UP0, UR4, UR8, 0x1 ;  /* 0x0000000804087291 */ /* 0x000fe4000f80083f */
[----:B------:R-:W-:Y:S01]  /*28b0*/  UIADD3 UR5, UR5, UR6, URZ ;  /* 0x0000000605057290 */ /* 0x000fe2000fffe03f */
[----:B------:R-:W-:Y:S04]  /*28c0*/  STL [R1+0x1b8], RZ ;  /* 0x0001b8ff01007387 */ /* 0x000fe80000100800 */
[----:B------:R-:W-:Y:S01]  /*28d0*/  STL.64 [R1+0x158], R192 ;  /* 0x000158c001007387 */ /* 0x000fe20000100a00 */
[----:B0-----:R-:W-:-:S03]  /*28e0*/  IMAD.MOV.U32 R7, RZ, RZ, R3 ;  /* 0x000000ffff077224 */ /* 0x001fc600078e0003 */
[----:B------:R-:W-:Y:S01]  /*28f0*/  STL.128 [R1+0x70], R192 ;  /* 0x000070c001007387 */ /* 0x000fe20000100c00 */
[----:B------:R-:W-:-:S04]  /*2900*/  IMAD.U32 R3, RZ, RZ, UR18 ;  /* 0x00000012ff037e24 */ /* 0x000fc8000f8e00ff */
[----:B------:R-:W-:Y:S01]  /*2910*/  IMAD.MOV.U32 R4, RZ, RZ, R3 ;  /* 0x000000ffff047224 */ /* 0x000fe200078e0003 */
[----:B------:R-:W-:Y:S01]  /*2920*/  SHF.R.S32.HI R3, RZ, 0x1f, R203 ;  /* 0x0000001fff037819 */ /* 0x000fe200000114cb */
[----:B------:R-:W-:Y:S01]  /*2930*/  IMAD.MOV.U32 R5, RZ, RZ, R8 ;  /* 0x000000ffff057224 */ /* 0x000fe200078e0008 */
[----:B------:R-:W-:Y:S01]  /*2940*/  ULDC.64 UR6, c[0x0][0x198] ;  /* 0x0000660000067ab9 */ /* 0x000fe20000000a00 */
[----:B------:R-:W-:Y:S02]  /*2950*/  ULEA.HI.X UR9, UR4, UR9, UR5, 0x1, UP0 ;  /* 0x0000000904097291 */ /* 0x000fe400080f0c05 */
[----:B------:R-:W-:Y:S01]  /*2960*/  IMAD R8, R3, UR16, RZ ;  /* 0x0000001003087c24 */ /* 0x000fe2000f8e02ff */
[----:B------:R-:W-:Y:S01]  /*2970*/  UIADD3 UR13, UP0, UR6, 0x70, URZ ;  /* 0x00000070060d7890 */ /* 0x000fe2000ff1e03f */
[----:B------:R-:W-:Y:S01]  /*2980*/  IMAD.U32 R10, RZ, RZ, UR12 ;  /* 0x0000000cff0a7e24 */ /* 0x000fe2000f8e00ff */
[----:B------:R-:W-:Y:S01]  /*2990*/  ULDC.64 UR4, c[0x0][0x400] ;  /* 0x0001000000047ab9 */ /* 0x000fe20000000a00 */
[----:B------:R-:W-:Y:S01]  /*29a0*/  IMAD R29, R203, UR17, R8 ;  /* 0x00000011cb1d7c24 */ /* 0x000fe2000f8e0208 */
[----:B------:R-:W-:Y:S01]  /*29b0*/  UIADD3.X UR18, URZ, UR7, URZ, UP0, !UPT ;  /* 0x000000073f127290 */ /* 0x000fe200087fe43f */
[----:B------:R-:W-:Y:S01]  /*29c0*/  IMAD.MOV.U32 R6, RZ, RZ, R10 ;  /* 0x000000ffff067224 */ /* 0x000fe200078e000a */
[----:B------:R-:W-:Y:S01]  /*29d0*/  UIMAD UR12, UR10, UR14, URZ ;  /* 0x0000000e0a0c72a4 */ /* 0x000fe2000f8e023f */
[----:B------:R-:W-:Y:S01]  /*29e0*/  IMAD.U32 R9, RZ, RZ, UR22 ;  /* 0x00000016ff097e24 */ /* 0x000fe2000f8e00ff */
[----:B------:R-:W-:Y:S01]  /*29f0*/  LEA R10, P0, R12, UR8, 0x1 ;  /* 0x000000080c0a7c11 */ /* 0x000fe2000f8008ff */
[----:B------:R-:W-:Y:S01]  /*2a00*/  IMAD.IADD R8, R13, 0x1, R29 ;  /* 0x000000010d087824 */ /* 0x000fe200078e021d */
[----:B------:R-:W-:Y:S01]  /*2a10*/  STL.128 [R1+0xe0], R4 ;  /* 0x0000e00401007387 */ /* 0x000fe20000100c00 */
[----:B------:R-:W-:-:S02]  /*2a20*/  UIMAD.WIDE.U32 UR10, UR45, UR14, URZ ;  /* 0x0000000e2d0a72a5 */ /* 0x000fc4000f8e003f */
[----:B------:R-:W-:Y:S01]  /*2a30*/  UIMAD UR17, UR45, UR15, UR12 ;  /* 0x0000000f2d1172a4 */ /* 0x000fe2000f8e020c */
[----:B------:R0:W-:Y:S01]  /*2a40*/  STL.128 [R1+0x120], R4 ;  /* 0x0001200401007387 */ /* 0x0001e20000100c00 */
[----:B------:R-:W-:Y:S01]  /*2a50*/  LEA.HI.X R11, R12, UR9, R8, 0x1, P0 ;  /* 0x000000090c0b7c11 */ /* 0x000fe200080f0c08 */
[----:B------:R-:W-:Y:S01]  /*2a60*/  IMAD R8, R3, UR14, RZ ;  /* 0x0000000e03087c24 */ /* 0x000fe2000f8e02ff */
[----:B------:R-:W-:Y:S02]  /*2a70*/  ULEA UR12, UP0, UR10, UR4, 0x1 ;  /* 0x000000040a0c7291 */ /* 0x000fe4000f80083f */
[----:B------:R-:W-:Y:S01]  /*2a80*/  UIADD3 UR17, UR11, UR17, URZ ;  /* 0x000000110b117290 */ /* 0x000fe2000fffe03f */
[----:B------:R-:W-:Y:S02]  /*2a90*/  IMAD R33, R203, UR15, R8 ;  /* 0x0000000fcb217c24 */ /* 0x000fe4000f8e0208 */
[----:B0-----:R-:W-:Y:S02]  /*2aa0*/  IMAD.U32 R7, RZ, RZ, UR23 ;  /* 0x00000017ff077e24 */ /* 0x001fe4000f8e00ff */
[----:B------:R-:W-:-:S02]  /*2ab0*/  IMAD.U32 R4, RZ, RZ, UR13 ;  /* 0x0000000dff047e24 */ /* 0x000fc4000f8e00ff */
[----:B------:R-:W-:Y:S02]  /*2ac0*/  IMAD.U32 R5, RZ, RZ, UR18 ;  /* 0x00000012ff057e24 */ /* 0x000fe4000f8e00ff */
[----:B------:R-:W-:Y:S01]  /*2ad0*/  IMAD.MOV.U32 R6, RZ, RZ, R9 ;  /* 0x000000ffff067224 */ /* 0x000fe200078e0009 */
[----:B------:R-:W-:-:S04]  /*2ae0*/  ULEA.HI.X UR17, UR10, UR5, UR17, 0x1, UP0 ;  /* 0x000000050a117291 */ /* 0x000fc800080f0c11 */
[----:B------:R0:W-:Y:S01]  /*2af0*/  STL.128 [R1+0x230], R4 ;  /* 0x0002300401007387 */ /* 0x0001e20000100c00 */
[----:B------:R-:W-:Y:S01]  /*2b00*/  UIADD3 UR4, UP0, UR6, 0x220, URZ ;  /* 0x0000022006047890 */ /* 0x000fe2000ff1e03f */
[----:B------:R-:W-:Y:S01]  /*2b10*/  IMAD.IADD R3, R29, 0x1, R15 ;  /* 0x000000011d037824 */ /* 0x000fe200078e020f */
[----:B------:R-:W-:Y:S02]  /*2b20*/  USHF.R.S32.HI UR13, URZ, 0x1f, UR44 ;  /* 0x0000001f3f0d7899 */ /* 0x000fe4000801142c */
[----:B------:R-:W-:Y:S01]  /*2b30*/  UIADD3.X UR5, URZ, UR7, URZ, UP0, !UPT ;  /* 0x000000073f057290 */ /* 0x000fe200087fe43f */
[----:B------:R-:W-:Y:S01]  /*2b40*/  LEA R8, P1, R14, UR8, 0x1 ;  /* 0x000000080e087c11 */ /* 0x000fe2000f8208ff */
[----:B------:R-:W-:Y:S01]  /*2b50*/  ULDC.64 UR10, c[0x0][0x308] ;  /* 0x0000c200000a7ab9 */ /* 0x000fe20000000a00 */
[----:B0-----:R-:W-:-:S04]  /*2b60*/  IMAD.WIDE.U32 R4, R203, UR14, R198 ;  /* 0x0000000ecb047c25 */ /* 0x001fc8000f8e00c6 */
[----:B------:R-:W-:Y:S01]  /*2b70*/  IMAD.IADD R5, R5, 0x1, R33 ;  /* 0x0000000105057824 */ /* 0x000fe200078e0221 */
[----:B------:R-:W-:Y:S01]  /*2b80*/  LEA R12, P0, R4, UR12, 0x1 ;  /* 0x0000000c040c7c11 */ /* 0x000fe2000f8008ff */
[----:B------:R-:W-:-:S03]  /*2b90*/  UIMAD UR18, UR13, UR10, URZ ;  /* 0x0000000a0d1272a4 */ /* 0x000fc6000f8e023f */
[----:B------:R-:W-:Y:S01]  /*2ba0*/  LEA.HI.X R13, R4, UR17, R5, 0x1, P0 ;  /* 0x00000011040d7c11 */ /* 0x000fe200080f0c05 */
[----:B------:R-:W-:Y:S01]  /*2bb0*/  IMAD.WIDE.U32 R4, R203, UR14, R18 ;  /* 0x0000000ecb047c25 */ /* 0x000fe2000f8e0012 */
[----:B------:R-:W-:Y:S01]  /*2bc0*/  UIADD3 UR16, UP1, UR6, 0x22c, URZ ;  /* 0x0000022c06107890 */ /* 0x000fe2000ff3e03f */
[----:B------:R-:W-:Y:S02]  /*2bd0*/  LEA.HI.X R9, R14, UR9, R3, 0x1, P1 ;  /* 0x000000090e097c11 */ /* 0x000fe400088f0c03 */
[----:B------:R-:W-:Y:S02]  /*2be0*/  IMAD.U32 R6, RZ, RZ, UR4 ;  /* 0x00000004ff067e24 */ /* 0x000fe4000f8e00ff */
[----:B------:R-:W-:Y:S01]  /*2bf0*/  IMAD.U32 R7, RZ, RZ, UR5 ;  /* 0x00000005ff077e24 */ /* 0x000fe2000f8e00ff */
[----:B------:R-:W-:Y:S01]  /*2c00*/  UIMAD.WIDE.U32 UR4, UR44, UR10, URZ ;  /* 0x0000000a2c0472a5 */ /* 0x000fe2000f8e003f */
[----:B------:R-:W-:Y:S01]  /*2c10*/  IMAD.IADD R3, R33, 0x1, R5 ;  /* 0x0000000121037824 */ /* 0x000fe200078e0205 */
[----:B------:R-:W-:Y:S01]  /*2c20*/  UIADD3.X UR10, URZ, UR7, URZ, UP1, !UPT ;  /* 0x000000073f0a7290 */ /* 0x000fe20008ffe43f */
[C---:B------:R-:W-:Y:S01]  /*2c30*/  LEA R14, P0, R4.reuse, UR12, 0x1 ;  /* 0x0000000c040e7c11 */ /* 0x040fe2000f8008ff */
[----:B------:R-:W-:Y:S01]  /*2c40*/  UIMAD UR11, UR44, UR11, UR18 ;  /* 0x0000000b2c0b72a4 */ /* 0x000fe2000f8e0212 */
[----:B------:R0:W-:Y:S01]  /*2c50*/  STL.64 [R1+0x148], R6 ;  /* 0x0001480601007387 */ /* 0x0001e20000100a00 */
[----:B------:R-:W-:Y:S01]  /*2c60*/  ULDC.64 UR6, c[0x0][0x330] ;  /* 0x0000cc0000067ab9 */ /* 0x000fe20000000a00 */
[----:B------:R-:W-:Y:S01]  /*2c70*/  LEA.HI.X R15, R4, UR17, R3, 0x1, P0 ;  /* 0x00000011040f7c11 */ /* 0x000fe200080f0c03 */
[----:B------:R-:W-:Y:S01]  /*2c80*/  UIMAD UR14, UR13, UR6, URZ ;  /* 0x000000060d0e72a4 */ /* 0x000fe2000f8e023f */
[----:B------:R-:W-:Y:S01]  /*2c90*/  SHF.R.S32.HI R3, RZ, 0x1f, R0 ;  /* 0x0000001fff037819 */ /* 0x000fe20000011400 */
[----:B------:R-:W-:Y:S01]  /*2ca0*/  UIADD3 UR13, UR5, UR11, URZ ;  /* 0x0000000b050d7290 */ /* 0x000fe2000fffe03f */
[----:B------:R-:W-:Y:S01]  /*2cb0*/  IMAD.U32 R29, RZ, RZ, UR10 ;  /* 0x0000000aff1d7e24 */ /* 0x000fe2000f8e00ff */
[----:B------:R-:W-:Y:S01]  /*2cc0*/  UIMAD.WIDE.U32 UR10, UR44, UR6, URZ ;  /* 0x000000062c0a72a5 */ /* 0x000fe2000f8e003f */
[----:B------:R-:W4:Y:S01]  /*2cd0*/  LDC.64 R32, c[0x0][0x418] ;  /* 0x00010600ff207b82 */ /* 0x000f220000000a00 */
[----:B------:R-:W-:Y:S01]  /*2ce0*/  UIMAD UR14, UR44, UR7, UR14 ;  /* 0x000000072c0e72a4 */ /* 0x000fe2000f8e020e */
[----:B------:R-:W-:-:S02]  /*2cf0*/  ULDC.64 UR18, c[0x0][0x318] ;  /* 0x0000c60000127ab9 */ /* 0x000fc40000000a00 */
[----:B------:R-:W-:Y:S01]  /*2d00*/  ULDC.64 UR6, c[0x0][0x300] ;  /* 0x0000c00000067ab9 */ /* 0x000fe20000000a00 */
[----:B0-----:R-:W-:Y:S01]  /*2d10*/  IMAD.U32 R7, RZ, RZ, UR5 ;  /* 0x00000005ff077e24 */ /* 0x001fe2000f8e00ff */
[----:B------:R-:W-:Y:S01]  /*2d20*/  ULEA UR5, UP0, UR10, UR18, 0x1 ;  /* 0x000000120a057291 */ /* 0x000fe2000f80083f */
[----:B------:R-:W-:Y:S01]  /*2d30*/  IMAD.U32 R6, RZ, RZ, UR4 ;  /* 0x00000004ff067e24 */ /* 0x000fe2000f8e00ff */
[----:B------:R-:W-:Y:S01]  /*2d40*/  UIADD3 UR11, UR11, UR14, URZ ;  /* 0x0000000e0b0b7290 */ /* 0x000fe2000fffe03f */
[----:B------:R-:W-:Y:S01]  /*2d50*/  IMAD.U32 R7, RZ, RZ, UR13 ;  /* 0x0000000dff077e24 */ /* 0x000fe2000f8e00ff */
[----:B-1----:R-:W-:Y:S01]  /*2d60*/  ISETP.NE.U32.AND P0, PT, R30, RZ, PT ;  /* 0x000000ff1e00720c */ /* 0x002fe20003f05070 */
[----:B------:R-:W-:Y:S01]  /*2d70*/  IMAD R3, R3, UR6, RZ ;  /* 0x0000000603037c24 */ /* 0x000fe2000f8e02ff */
[----:B------:R-:W-:Y:S01]  /*2d80*/  ULEA.HI.X UR10, UR10, UR19, UR11, 0x1, UP0 ;  /* 0x000000130a0a7291 */ /* 0x000fe200080f0c0b */
[----:B------:R-:W-:Y:S01]  /*2d90*/  IMAD.WIDE.U32 R6, R0, UR6, R6 ;  /* 0x0000000600067c25 */ /* 0x000fe2000f8e0006 */
[----:B------:R-:W-:-:S03]  /*2da0*/  ISETP.NE.AND.EX P0, PT, R31, RZ, PT, P0 ;  /* 0x000000ff1f00720c */ /* 0x000fc60003f05300 */
[----:B------:R-:W-:Y:S01]  /*2db0*/  IMAD.U32 R28, RZ, RZ, UR16 ;  /* 0x00000010ff1c7e24 */ /* 0x000fe2000f8e00ff */
[----:B------:R-:W-:Y:S01]  /*2dc0*/  STL.64 [R1+0x110], R8 ;  /* 0x0001100801007387 */ /* 0x000fe20000100a00 */
[----:B------:R-:W-:Y:S01]  /*2dd0*/  IMAD R3, R0, UR7, R3 ;  /* 0x0000000700037c24 */ /* 0x000fe2000f8e0203 */
[----:B------:R-:W-:Y:S02]  /*2de0*/  ULDC.64 UR14, c[0x0][0x428] ;  /* 0x00010a00000e7ab9 */ /* 0x000fe40000000a00 */
[----:B------:R0:W-:Y:S01]  /*2df0*/  STL.64 [R1+0x150], R28 ;  /* 0x0001501c01007387 */ /* 0x0001e20000100a00 */
[----:B------:R-:W-:Y:S02]  /*2e00*/  IMAD.IADD R7, R7, 0x1, R3 ;  /* 0x0000000107077824 */ /* 0x000fe400078e0203 */
[----:B0-----:R-:W-:Y:S01]  /*2e10*/  IMAD.U32 R29, RZ, RZ, UR10 ;  /* 0x0000000aff1d7e24 */ /* 0x001fe2000f8e00ff */
[----:B------:R-:W-:Y:S01]  /*2e20*/  ULDC.64 UR10, c[0x0][0x310] ;  /* 0x0000c400000a7ab9 */ /* 0x000fe20000000a00 */
[----:B------:R0:W-:Y:S01]  /*2e30*/  STL.64 [R1+0xd0], R10 ;  /* 0x0000d00a01007387 */ /* 0x0001e20000100a00 */
[----:B---3--:R-:W-:-:S04]  /*2e40*/  SHF.R.S32.HI R0, RZ, 0x1f, R35 ;  /* 0x0000001fff007819 */ /* 0x008fc80000011423 */
[----:B------:R-:W-:Y:S02]  /*2e50*/  SEL R4, R0, RZ, !P0 ;  /* 0x000000ff00047207 */ /* 0x000fe40004000000 */
[----:B------:R-:W-:-:S03]  /*2e60*/  SEL R3, R35, RZ, !P0 ;  /* 0x000000ff23037207 */ /* 0x000fc60004000000 */
[----:B------:R-:W-:Y:S02]  /*2e70*/  IMAD R8, R4, UR10, RZ ;  /* 0x0000000a04087c24 */ /* 0x000fe4000f8e02ff */
[----:B------:R-:W-:-:S04]  /*2e80*/  IMAD.WIDE.U32 R4, R3, UR10, R6 ;  /* 0x0000000a03047c25 */ /* 0x000fc8000f8e0006 */
[----:B------:R-:W-:Y:S01]  /*2e90*/  IMAD R7, R3, UR11, R8 ;  /* 0x0000000b03077c24 */ /* 0x000fe2000f8e0208 */
[----:B------:R-:W-:Y:S01]  /*2ea0*/  ULDC.64 UR10, c[0x0][0x2e8] ;  /* 0x0000ba00000a7ab9 */ /* 0x000fe20000000a00 */
[----:B------:R-:W1:Y:S01]  /*2eb0*/  LDC.64 R8, c[0x0][0x3f8] ;  /* 0x0000fe00ff087b82 */ /* 0x000e620000000a00 */
[----:B------:R-:W-:Y:S01]  /*2ec0*/  LEA R6, P0, R4, UR10, 0x1 ;  /* 0x0000000a04067c11 */ /* 0x000fe2000f8008ff */
[----:B------:R-:W-:-:S05]  /*2ed0*/  IMAD.IADD R7, R5, 0x1, R7 ;  /* 0x0000000105077824 */ /* 0x000fca00078e0207 */
[----:B------:R-:W-:Y:S02]  /*2ee0*/  LEA.HI.X R7, R4, UR11, R7, 0x1, P0 ;  /* 0x0000000b04077c11 */ /* 0x000fe400080f0c07 */
[----:B----4-:R-:W-:Y:S01]  /*2ef0*/  LOP3.LUT P0, RZ, R32, R30, RZ, 0xfc, !PT ;  /* 0x0000001e20ff7212 */ /* 0x010fe2000780fcff */
[----:B0-----:R-:W-:Y:S02]  /*2f00*/  IMAD.U32 R10, RZ, RZ, UR12 ;  /* 0x0000000cff0a7e24 */ /* 0x001fe4000f8e00ff */
[----:B------:R-:W-:Y:S01]  /*2f10*/  IMAD.U32 R11, RZ, RZ, UR17 ;  /* 0x00000011ff0b7e24 */ /* 0x000fe2000f8e00ff */
[----:B------:R-:W-:Y:S01]  /*2f20*/  LOP3.LUT P0, RZ, R33, R31, RZ, 0xfc, P0 ;  /* 0x0000001f21ff7212 */ /* 0x000fe2000000fcff */
[----:B------:R-:W-:Y:S01]  /*2f30*/  IMAD.U32 R28, RZ, RZ, UR5 ;  /* 0x00000005ff1c7e24 */ /* 0x000fe2000f8e00ff */
[----:B------:R-:W0:Y:S01]  /*2f40*/  LDC.64 R30, c[0x0][0x2f0] ;  /* 0x0000bc00ff1e7b82 */ /* 0x000e220000000a00 */
[----:B------:R-:W-:Y:S01]  /*2f50*/  UIMAD UR5, UR7, 0x60, URZ ;  /* 0x00000060070578a4 */ /* 0x000fe2000f8e023f */
[----:B------:R-:W-:Y:S01]  /*2f60*/  IMAD R0, R0, UR14, RZ ;  /* 0x0000000e00007c24 */ /* 0x000fe2000f8e02ff */
[----:B------:R-:W-:Y:S01]  /*2f70*/  UIMAD.WIDE.U32 UR6, UR6, 0x60, URZ ;  /* 0x00000060060678a5 */ /* 0x000fe2000f8e003f */
[----:B------:R3:W-:Y:S02]  /*2f80*/  STL.64 [R1+0xb0], R10 ;  /* 0x0000b00a01007387 */ /* 0x0007e40000100a00 */
[----:B------:R-:W-:Y:S01]  /*2f90*/  IMAD R3, R35, UR15, R0 ;  /* 0x0000000f23037c24 */ /* 0x000fe2000f8e0200 */
[----:B------:R-:W-:Y:S01]  /*2fa0*/  UIADD3 UR5, UR7, UR5, URZ ;  /* 0x0000000507057290 */ /* 0x000fe2000fffe03f */
[----:B------:R4:W-:Y:S01]  /*2fb0*/  STL.64 [R1+0x130], R14 ;  /* 0x0001300e01007387 */ /* 0x0009e20000100a00 */
[----:B------:R-:W-:-:S03]  /*2fc0*/  IMAD.U32 R5, RZ, RZ, UR7 ;  /* 0x00000007ff057e24 */ /* 0x000fc6000f8e00ff */
[----:B------:R5:W-:Y:S01]  /*2fd0*/  STL.64 [R1+0x1d0], R28 ;  /* 0x0001d01c01007387 */ /* 0x000be20000100a00 */
[C---:B---3--:R-:W-:Y:S01]  /*2fe0*/  IMAD.WIDE.U32 R10, R35.reuse, UR14, RZ ;  /* 0x0000000e230a7c25 */ /* 0x048fe2000f8e00ff */
[----:B----4-:R-:W-:-:S03]  /*2ff0*/  SEL R14, R35, RZ, !P0 ;  /* 0x000000ff230e7207 */ /* 0x010fc60004000000 */
[----:B------:R-:W-:Y:S02]  /*3000*/  IMAD.IADD R0, R11, 0x1, R3 ;  /* 0x000000010b007824 */ /* 0x000fe400078e0203 */
[----:B------:R-:W-:Y:S01]  /*3010*/  IMAD.U32 R34, RZ, RZ, UR8 ;  /* 0x00000008ff227e24 */ /* 0x000fe2000f8e00ff */
[C---:B-----5:R-:W-:Y:S01]  /*3020*/  LEA R28, P0, R10.reuse, R32, 0x2 ;  /* 0x000000200a1c7211 */ /* 0x060fe200078010ff */
[----:B------:R-:W-:Y:S01]  /*3030*/  IMAD.U32 R37, RZ, RZ, UR9 ;  /* 0x00000009ff257e24 */ /* 0x000fe2000f8e00ff */
[----:B------:R3:W-:Y:S01]  /*3040*/  STL.64 [R1+0xf0], R12 ;  /* 0x0000f00c01007387 */ /* 0x0007e20000100a00 */
[----:B------:R-:W-:Y:S01]  /*3050*/  IMAD.U32 R5, RZ, RZ, UR5 ;  /* 0x00000005ff057e24 */ /* 0x000fe2000f8e00ff */
[----:B------:R-:W-:Y:S01]  /*3060*/  ULEA UR5, UP0, UR4, UR10, 0x1 ;  /* 0x0000000a04057291 */ /* 0x000fe2000f80083f */
[----:B------:R-:W-:Y:S01]  /*3070*/  LEA.HI.X R29, R10, R33, R0, 0x2, P0 ;  /* 0x000000210a1d7211 */ /* 0x000fe200000f1400 */
[----:B------:R-:W-:Y:S01]  /*3080*/  IMAD.MOV.U32 R10, RZ, RZ, R34 ;  /* 0x000000ffff0a7224 */ /* 0x000fe200078e0022 */
[----:B0-----:R-:W-:Y:S01]  /*3090*/  ISETP.GE.AND P1, PT, R223, R31, PT ;  /* 0x0000001fdf00720c */ /* 0x001fe20003f26270 */
[----:B------:R-:W-:Y:S01]  /*30a0*/  IMAD.MOV.U32 R11, RZ, RZ, R37 ;  /* 0x000000ffff0b7224 */ /* 0x000fe200078e0025 */
[----:B------:R-:W-:Y:S01]  /*30b0*/  ULEA.HI.X UR4, UR4, UR11, UR13, 0x1, UP0 ;  /* 0x0000000b04047291 */ /* 0x000fe200080f0c0d */
[----:B------:R-:W-:Y:S01]  /*30c0*/  IMAD.U32 R4, RZ, RZ, UR6 ;  /* 0x00000006ff047e24 */ /* 0x000fe2000f8e00ff */
[----:B------:R-:W-:Y:S01]  /*30d0*/  STL.64 [R1+0x188], R30 ;  /* 0x0001881e01007387 */ /* 0x000fe20000100a00 */
[----:B------:R-:W-:Y:S01]  /*30e0*/  IMAD.MOV.U32 R15, RZ, RZ, R14 ;  /* 0x000000ffff0f7224 */ /* 0x000fe200078e000e */
[----:B------:R-:W0:Y:S02]  /*30f0*/  LDC R32, c[0x0][0x424] ;  /* 0x00010900ff207b82 */ /* 0x000e240000000800 */
[----:B-1----:R1:W-:Y:S06]  /*3100*/  STL.128 [R1+0x90], R8 ;  /* 0x0000900801007387 */ /* 0x0023ec0000100c00 */
[----:B---3--:R-:W3:Y:S01]  /*3110*/  LDC.64 R12, c[0x0][0x310] ;  /* 0x0000c400ff0c7b82 */ /* 0x008ee20000000a00 */
[----:B------:R4:W-:Y:S01]  /*3120*/  STL.128 [R1+0x50], R4 ;  /* 0x0000500401007387 */ /* 0x0009e20000100c00 */
[----:B------:R-:W-:-:S02]  /*3130*/  IMAD.U32 R0, RZ, RZ, UR5 ;  /* 0x00000005ff007e24 */ /* 0x000fc4000f8e00ff */
[----:B------:R-:W-:Y:S01]  /*3140*/  IMAD.U32 R3, RZ, RZ, UR4 ;  /* 0x00000004ff037e24 */ /* 0x000fe2000f8e00ff */
[----:B------:R5:W-:Y:S03]  /*3150*/  STL.64 [R1+0x200], R14 ;  /* 0x0002000e01007387 */ /* 0x000be60000100a00 */
[----:B-1----:R-:W1:Y:S01]  /*3160*/  LDC.64 R10, c[0x0][0x3f0] ;  /* 0x0000fc00ff0a7b82 */ /* 0x002e620000000a00 */
[----:B------:R-:W-:-:S07]  /*3170*/  ISETP.GE.AND P0, PT, R18, R31, PT ;  /* 0x0000001f1200720c */ /* 0x000fce0003f06270 */
[----:B----4-:R-:W4:Y:S01]  /*3180*/  LDC.64 R4, c[0x0][0x328] ;  /* 0x0000ca00ff047b82 */ /* 0x010f220000000a00 */
[----:B-----5:R-:W-:Y:S02]  /*3190*/  IMAD.MOV.U32 R14, RZ, RZ, R0 ;  /* 0x000000ffff0e7224 */ /* 0x020fe400078e0000 */
[----:B------:R-:W-:Y:S01]  /*31a0*/  IMAD.MOV.U32 R15, RZ, RZ, R3 ;  /* 0x000000ffff0f7224 */ /* 0x000fe200078e0003 */
[----:B------:R-:W-:-:S04]  /*31b0*/  SEL R3, RZ, 0xffffffff, P1 ;  /* 0xffffffffff037807 */ /* 0x000fc80000800000 */
[----:B------:R-:W4:Y:S01]  /*31c0*/  LDC.64 R6, c[0x0][0x338] ;  /* 0x0000ce00ff067b82 */ /* 0x000f220000000a00 */
[C---:B------:R-:W-:Y:S02]  /*31d0*/  VIADD R0, R18.reuse, 0x60 ;  /* 0x0000006012007836 */ /* 0x040fe40000000000 */
[----:B------:R-:W-:Y:S02]  /*31e0*/  VIADD R8, R18, 0x80 ;  /* 0x0000008012087836 */ /* 0x000fe40000000000 */
[----:B------:R-:W-:Y:S01]  /*31f0*/  IMAD.SHL.U32 R9, R3, 0x2, RZ ;  /* 0x0000000203097824 */ /* 0x000fe200078e00ff */
[-C--:B------:R-:W-:Y:S02]  /*3200*/  ISETP.GE.AND P2, PT, R0, R31.reuse, PT ;  /* 0x0000001f0000720c */ /* 0x080fe40003f46270 */
[----:B------:R-:W-:Y:S02]  /*3210*/  SEL R0, RZ, 0x1, P0 ;  /* 0x00000001ff007807 */ /* 0x000fe40000000000 */
[-C--:B------:R-:W-:Y:S01]  /*3220*/  ISETP.GE.AND P0, PT, R224, R31.reuse, PT ;  /* 0x0000001fe000720c */ /* 0x080fe20003f06270 */
[----:B------:R-:W-:Y:S01]  /*3230*/  VIADD R3, R30, 0x5f ;  /* 0x0000005f1e037836 */ /* 0x000fe20000000000 */
[----:B------:R-:W-:Y:S01]  /*3240*/  ISETP.GE.AND P1, PT, R8, R31, PT ;  /* 0x0000001f0800720c */ /* 0x000fe20003f26270 */
[----:B---3--:R3:W-:Y:S01]  /*3250*/  STL.128 [R1+0x1a0], R12 ;  /* 0x0001a00c01007387 */ /* 0x0087e20000100c00 */
[----:B------:R-:W-:Y:S01]  /*3260*/  LOP3.LUT R8, R9, 0x2, R0, 0xe2, !PT ;  /* 0x0000000209087812 */ /* 0x000fe200078ee200 */
[----:B------:R-:W-:Y:S01]  /*3270*/  VIADD R0, R18, 0xa0 ;  /* 0x000000a012007836 */ /* 0x000fe20000000000 */
[----:B------:R-:W-:Y:S01]  /*3280*/  SEL R9, RZ, 0x4, P0 ;  /* 0x00000004ff097807 */ /* 0x000fe20000000000 */
[----:B------:R-:W-:-:S03]  /*3290*/  IMAD.HI R3, R3, 0x2aaaaaab, RZ ;  /* 0x2aaaaaab03037827 */ /* 0x000fc600078e02ff */
[----:B------:R-:W-:Y:S02]  /*32a0*/  ISETP.GE.AND P0, PT, R0, R31, PT ;  /* 0x0000001f0000720c */ /* 0x000fe40003f06270 */
[----:B------:R-:W-:Y:S02]  /*32b0*/  SHF.R.U32.HI R0, RZ, 0x1f, R3 ;  /* 0x0000001fff007819 */ /* 0x000fe40000011603 */
[----:B---3--:R-:W-:Y:S01]  /*32c0*/  SEL R12, RZ, 0x8, P2 ;  /* 0x00000008ff0c7807 */ /* 0x008fe20001000000 */
[----:B------:R-:W3:Y:S03]  /*32d0*/  LDC R13, c[0x0][0x320] ;  /* 0x0000c800ff0d7b82 */ /* 0x000ee60000000800 */
[----:B------:R-:W-:Y:S02]  /*32e0*/  LOP3.LUT R8, R12, R8, R9, 0xfe, !PT ;  /* 0x000000080c087212 */ /* 0x000fe400078efe09 */
[----:B------:R-:W-:-:S02]  /*32f0*/  SEL R9, RZ, 0x10, P1 ;  /* 0x00000010ff097807 */ /* 0x000fc40000800000 */
[-C--:B-1----:R-:W-:Y:S01]  /*3300*/  ISETP.GE.AND P1, PT, R74, R11.reuse, PT ;  /* 0x0000000b4a00720c */ /* 0x082fe20003f26270 */
[----:B----4-:R1:W-:Y:S01]  /*3310*/  STL.128 [R1+0x1c0], R4 ;  /* 0x0001c00401007387 */ /* 0x0103e20000100c00 */
[----:B------:R-:W-:Y:S01]  /*3320*/  SEL R12, RZ, 0x20, P0 ;  /* 0x00000020ff0c7807 */ /* 0x000fe20000000000 */
[----:B------:R-:W4:Y:S01]  /*3330*/  LDC.64 R14, c[0x0][0x408] ;  /* 0x00010200ff0e7b82 */ /* 0x000f220000000a00 */
[----:B------:R-:W-:Y:S02]  /*3340*/  LEA.HI.SX32 R0, R3, R0, 0x1c ;  /* 0x0000000003007211 */ /* 0x000fe400078fe2ff */
[----:B------:R-:W-:-:S03]  /*3350*/  ISETP.GE.AND P0, PT, R198, R11, PT ;  /* 0x0000000bc600720c */ /* 0x000fc60003f06270 */
[----:B------:R5:W-:Y:S01]  /*3360*/  STL [R1+0x40], R0 ;  /* 0x0000400001007387 */ /* 0x000be20000100800 */
[----:B------:R-:W-:Y:S02]  /*3370*/  SEL R3, RZ, 0x1, P0 ;  /* 0x00000001ff037807 */ /* 0x000fe40000000000 */
[----:B-1----:R-:W-:Y:S02]  /*3380*/  SEL R4, RZ, 0xffffffff, P1 ;  /* 0xffffffffff047807 */ /* 0x002fe40000800000 */
[----:B------:R-:W-:-:S03]  /*3390*/  ISETP.GE.AND P1, PT, R223, R11, PT ;  /* 0x0000000bdf00720c */ /* 0x000fc60003f26270 */
[----:B------:R-:W-:Y:S01]  /*33a0*/  IMAD.SHL.U32 R4, R4, 0x2, RZ ;  /* 0x0000000204047824 */ /* 0x000fe200078e00ff */
[-C--:B------:R-:W-:Y:S02]  /*33b0*/  ISETP.GE.AND P0, PT, R18, R11.reuse, PT ;  /* 0x0000000b1200720c */ /* 0x080fe40003f06270 */
[----:B-----5:R-:W-:Y:S02]  /*33c0*/  SEL R0, RZ, 0xffffffff, P1 ;  /* 0xffffffffff007807 */ /* 0x020fe40000800000 */
[----:B------:R-:W-:Y:S02]  /*33d0*/  LOP3.LUT R8, R12, R8, R9, 0xfe, !PT ;  /* 0x000000080c087212 */ /* 0x000fe400078efe09 */
[----:B------:R-:W-:Y:S01]  /*33e0*/  LOP3.LUT R5, R4, 0x2, R3, 0xe2, !PT ;  /* 0x0000000204057812 */ /* 0x000fe200078ee203 */
[----:B------:R-:W-:Y:S01]  /*33f0*/  IMAD.SHL.U32 R4, R0, 0x2, RZ ;  /* 0x0000000200047824 */ /* 0x000fe200078e00ff */
[----:B------:R-:W-:Y:S02]  /*3400*/  SEL R3, RZ, 0x1, P0 ;  /* 0x00000001ff037807 */ /* 0x000fe40000000000 */
[----:B------:R-:W-:-:S02]  /*3410*/  ISETP.GE.AND P0, PT, R205, R11, PT ;  /* 0x0000000bcd00720c */ /* 0x000fc40003f06270 */
[-C--:B------:R-:W-:Y:S02]  /*3420*/  ISETP.GE.AND P1, PT, R73, R11.reuse, PT ;  /* 0x0000000b4900720c */ /* 0x080fe40003f26270 */
[----:B------:R-:W-:Y:S01]  /*3430*/  ISETP.GE.AND P4, PT, R224, R11, PT ;  /* 0x0000000be000720c */ /* 0x000fe20003f86270 */
[----:B------:R-:W-:Y:S01]  /*3440*/  STL.U8 [R1+0x1d8], R8 ;  /* 0x0001d80801007387 */ /* 0x000fe20000100000 */
[----:B------:R-:W-:Y:S01]  /*3450*/  VIADD R0, R10, 0x5f ;  /* 0x0000005f0a007836 */ /* 0x000fe20000000000 */
[----:B------:R-:W-:Y:S01]  /*3460*/  SEL R6, RZ, 0x4, P0 ;  /* 0x00000004ff067807 */ /* 0x000fe20000000000 */
[----:B------:R-:W-:Y:S01]  /*3470*/  IMAD.MOV.U32 R12, RZ, RZ, R30 ;  /* 0x000000ffff0c7224 */ /* 0x000fe200078e001e */
[----:B------:R-:W-:Y:S01]  /*3480*/  STL.U8 [R1+0x1d9], R8 ;  /* 0x0001d90801007387 */ /* 0x000fe20000100000 */
[----:B------:R-:W-:-:S03]  /*3490*/  LOP3.LUT R7, R4, 0x2, R3, 0xe2, !PT ;  /* 0x0000000204077812 */ /* 0x000fc600078ee203 */
[----:B------:R1:W-:Y:S04]  /*34a0*/  STL.U8 [R1+0x220], R8 ;  /* 0x0002200801007387 */ /* 0x0003e80000100000 */
[----:B------:R-:W-:Y:S04]  /*34b0*/  STL.64 [R1+0x88], R10 ;  /* 0x0000880a01007387 */ /* 0x000fe80000100a00 */
[----:B------:R5:W-:Y:S01]  /*34c0*/  STL.64 [R1+0xa0], R10 ;  /* 0x0000a00a01007387 */ /* 0x000be20000100a00 */
[-C--:B------:R-:W-:Y:S01]  /*34d0*/  ISETP.GE.AND P2, PT, R204, R11.reuse, PT ;  /* 0x0000000bcc00720c */ /* 0x080fe20003f46270 */
[----:B------:R-:W2:Y:S01]  /*34e0*/  LDC R30, c[0x0][0x2fc] ;  /* 0x0000bf00ff1e7b82 */ /* 0x000ea20000000800 */
[----:B-1----:R-:W-:Y:S01]  /*34f0*/  SEL R8, RZ, 0x8, P1 ;  /* 0x00000008ff087807 */ /* 0x002fe20000800000 */
[----:B------:R-:W-:Y:S01]  /*3500*/  IMAD.HI R3, R0, 0x2aaaaaab, RZ ;  /* 0x2aaaaaab00037827 */ /* 0x000fe200078e02ff */
[----:B------:R1:W-:Y:S01]  /*3510*/  STL.64 [R1+0x180], R28 ;  /* 0x0001801c01007387 */ /* 0x0003e20000100a00 */
[----:B------:R-:W-:-:S02]  /*3520*/  ISETP.GE.AND P3, PT, R206, R11, PT ;  /* 0x0000000bce00720c */ /* 0x000fc40003f66270 */
[----:B------:R-:W-:Y:S02]  /*3530*/  LOP3.LUT R5, R8, R5, R6, 0xfe, !PT ;  /* 0x0000000508057212 */ /* 0x000fe400078efe06 */
[----:B-----5:R-:W-:Y:S01]  /*3540*/  SEL R10, RZ, 0x4, P4 ;  /* 0x00000004ff0a7807 */ /* 0x020fe20002000000 */
[----:B---3--:R3:W-:Y:S01]  /*3550*/  STL.64 [R1+0x1b0], R12 ;  /* 0x0001b00c01007387 */ /* 0x0087e20000100a00 */
[----:B------:R-:W-:Y:S02]  /*3560*/  IMAD.SHL.U32 R0, R11, 0x2, RZ ;  /* 0x000000020b007824 */ /* 0x000fe400078e00ff */
[----:B------:R-:W-:Y:S01]  /*3570*/  LOP3.LUT R8, R7, R10, RZ, 0xfc, !PT ;  /* 0x0000000a07087212 */ /* 0x000fe200078efcff */
[----:B-1----:R-:W1:Y:S01]  /*3580*/  LDC.64 R28, c[0x0][0x418] ;  /* 0x00010600ff1c7b82 */ /* 0x002e620000000a00 */
[----:B------:R-:W-:-:S07]  /*3590*/  SHF.R.U32.HI R4, RZ, 0x1f, R3 ;  /* 0x0000001fff047819 */ /* 0x000fce0000011603 */
[----:B------:R-:W5:Y:S08]  /*35a0*/  LDC.64 R10, c[0x0][0x300] ;  /* 0x0000c000ff0a7b82 */ /* 0x000f700000000a00 */
[----:B---3--:R-:W3:Y:S01]  /*35b0*/  LDC.U8 R12, c[0x0][0x410] ;  /* 0x00010400ff0c7b82 */ /* 0x008ee20000000000 */
[----:B------:R-:W-:Y:S02]  /*35c0*/  LEA.HI.SX32 R4, R3, R4, 0x1c ;  /* 0x0000000403047211 */ /* 0x000fe400078fe2ff */
[----:B------:R-:W-:-:S02]  /*35d0*/  SEL R6, RZ, 0x10, P2 ;  /* 0x00000010ff067807 */ /* 0x000fc40001000000 */
[----:B------:R-:W-:Y:S02]  /*35e0*/  SEL R3, RZ, 0x20, P3 ;  /* 0x00000020ff037807 */ /* 0x000fe40001800000 */
[----:B------:R-:W-:Y:S02]  /*35f0*/  LOP3.LUT P0, RZ, R227, 0x4, RZ, 0xc0, !PT ;  /* 0x00000004e3ff7812 */ /* 0x000fe4000780c0ff */
[----:B------:R-:W-:Y:S01]  /*3600*/  LOP3.LUT R6, R3, R5, R6, 0xfe, !PT ;  /* 0x0000000503067212 */ /* 0x000fe200078efe06 */
[----:B------:R-:W-:Y:S01]  /*3610*/  IMAD.MOV.U32 R3, RZ, RZ, 0x20 ;  /* 0x00000020ff037424 */ /* 0x000fe200078e00ff */
[----:B------:R-:W-:-:S04]  /*3620*/  LOP3.LUT R7, R212, 0x18, R18, 0xf8, !PT ;  /* 0x00000018d4077812 */ /* 0x000fc800078ef812 */
[----:B------:R-:W-:Y:S01]  /*3630*/  SEL R3, R3, 0xffffffe0, !P0 ;  /* 0xffffffe003037807 */ /* 0x000fe20004000000 */
[----:B------:R0:W-:Y:S04]  /*3640*/  STL [R1+0x6c], R0 ;  /* 0x00006c0001007387 */ /* 0x0001e80000100800 */
[----:B------:R-:W-:Y:S04]  /*3650*/  STL [R1+0xb8], R4 ;  /* 0x0000b80401007387 */ /* 0x000fe80000100800 */
[----:B------:R-:W-:Y:S01]  /*3660*/  STL [R1+0xd8], R4 ;  /* 0x0000d80401007387 */ /* 0x000fe20000100800 */
[----:B0-----:R-:W-:-:S03]  /*3670*/  LOP3.LUT R0, R7, R214, RZ, 0x3c, !PT ;  /* 0x000000d607007212 */ /* 0x001fc600078e3cff */
[----:B------:R-:W-:Y:S04]  /*3680*/  STL [R1+0xf8], R4 ;  /* 0x0000f80401007387 */ /* 0x000fe80000100800 */
[----:B------:R-:W-:Y:S04]  /*3690*/  STL [R1+0x118], R4 ;  /* 0x0001180401007387 */ /* 0x000fe80000100800 */
[----:B------:R-:W-:Y:S04]  /*36a0*/  STL.U8 [R1+0x81], R8 ;  /* 0x0000810801007387 */ /* 0x000fe80000100000 */
[----:B------:R-:W-:Y:S04]  /*36b0*/  STL.U8 [R1+0x80], R6 ;  /* 0x0000800601007387 */ /* 0x000fe80000100000 */
[----:B-----5:R-:W-:Y:S04]  /*36c0*/  STL.64 [R1+0x48], R10 ;  /* 0x0000480a01007387 */ /* 0x020fe80000100a00 */
[----:B------:R-:W-:Y:S04]  /*36d0*/  STL.64 [R1+0x198], R10 ;  /* 0x0001980a01007387 */ /* 0x000fe80000100a00 */
[----:B----4-:R-:W-:Y:S04]  /*36e0*/  STL.64 [R1+0xa8], R14 ;  /* 0x0000a80e01007387 */ /* 0x010fe80000100a00 */
[----:B-1----:R-:W-:Y:S04]  /*36f0*/  STL.64 [R1+0x168], R28 ;  /* 0x0001681c01007387 */ /* 0x002fe80000100a00 */
[----:B---3--:R-:W-:Y:S04]  /*3700*/  STL.U8 [R1+0x6a], R12 ;  /* 0x00006a0c01007387 */ /* 0x008fe80000100000 */
[----:B------:R-:W-:Y:S04]  /*3710*/  STL [R1+0x178], R32 ;  /* 0x0001782001007387 */ /* 0x000fe80000100800 */
[----:B--2---:R-:W-:Y:S04]  /*3720*/  STL [R1+0x190], R30 ;  /* 0x0001901e01007387 */ /* 0x004fe80000100800 */
[----:B------:R-:W-:Y:S04]  /*3730*/  STL [R1+0x1b8], R30 ;  /* 0x0001b81e01007387 */ /* 0x000fe80000100800 */
[----:B------:R-:W-:Y:S04]  /*3740*/  STL.128 [R1+0x1e0], RZ ;  /* 0x0001e0ff01007387 */ /* 0x000fe80000100c00 */
[----:B------:R-:W-:Y:S04]  /*3750*/  STL.64 [R1+0x1f0], RZ ;  /* 0x0001f0ff01007387 */ /* 0x000fe80000100a00 */
[----:B------:R-:W-:Y:S04]  /*3760*/  STL.64 [R1+0x1f8], RZ ;  /* 0x0001f8ff01007387 */ /* 0x000fe80000100a00 */
[----:B------:R-:W-:Y:S04]  /*3770*/  STL [R1+0x170], R192 ;  /* 0x000170c001007387 */ /* 0x000fe80000100800 */
[----:B------:R-:W-:Y:S01]  /*3780*/  STL [R1+0x210], R3 ;  /* 0x0002100301007387 */ /* 0x000fe20000100800 */
[----:B------:R-:W-:-:S04]  /*3790*/  IMAD R0, R213, 0x200, R0 ;  /* 0x00000200d5007824 */ /* 0x000fc800078e0200 */
[----:B------:R-:W-:-:S05]  /*37a0*/  IMAD.WIDE.U32 R20, R0, 0x2, R20 ;  /* 0x0000000200147825 */ /* 0x000fca00078e0014 */
[----:B------:R0:W-:Y:S02]  /*37b0*/  STL.64 [R1+0x218], R20 ;  /* 0x0002181401007387 */ /* 0x0001e40000100a00 */
[----:B0-----:R-:W-:Y:S01]  /*37c0*/  SHF.R.U32.HI R21, RZ, 0x7, R36 ;  /* 0x00000007ff157819 */ /* 0x001fe20000011624 */
[----:B------:R-:W-:-:S04]  /*37d0*/  IMAD.U32 R20, RZ, RZ, UR22 ;  /* 0x00000016ff147e24 */ /* 0x000fc8000f8e00ff */
[----:B------:R-:W-:Y:S02]  /*37e0*/  VIADD R20, R20, 0x228 ;  /* 0x0000022814147836 */ /* 0x000fe40000000000 */
[----:B------:R-:W-:-:S07]  /*37f0*/  VIADD R21, R21, 0x8 ;  /* 0x0000000815157836 */ /* 0x000fce0000000000 */
.L_x_1589:
[----:B------:R-:W2:Y:S04]  /*3800*/  LDL.64 R12, [R1+0x148] ;  /* 0x00014800010c7983 */ /* 0x000ea80000100a00 */
[----:B-1-3--:R-:W3:Y:S04]  /*3810*/  LDL R4, [R1+0x158] ;  /* 0x0001580001047983 */ /* 0x00aee80000100800 */
[----:B------:R-:W4:Y:S01]  /*3820*/  LDL R8, [R1+0x15c] ;  /* 0x00015c0001087983 */ /* 0x000f220000100800 */
[----:B------:R-:W-:-:S03]  /*3830*/  VIADD R24, R24, 0xffffffff ;  /* 0xffffffff18187836 */ /* 0x000fc60000000000 */
[----:B------:R-:W5:Y:S04]  /*3840*/  LDL R14, [R1+0x160] ;  /* 0x00016000010e7983 */ /* 0x000f680000100800 */
[----:B--2---:R-:W2:Y:S01]  /*3850*/  LD.E R6, desc[UR38][R12.64] ;  /* 0x000000260c067980 */ /* 0x004ea2000c101900 */
[----:B---3--:R-:W-:-:S04]  /*3860*/  SHF.R.S32.HI R5, RZ, 0x1f, R4 ;  /* 0x0000001fff057819 */ /* 0x008fc80000011404 */
[----:B------:R-:W-:-:S04]  /*3870*/  LEA.HI R5, R5, R4, RZ, 0x2 ;  /* 0x0000000405057211 */ /* 0x000fc800078f10ff */
[----:B------:R-:W-:-:S05]  /*3880*/  LOP3.LUT R7, R5, 0x3fffffc, RZ, 0xc0, !PT ;  /* 0x03fffffc05077812 */ /* 0x000fca00078ec0ff */
[----:B------:R-:W-:Y:S01]  /*3890*/  IMAD.IADD R7, R4, 0x1, -R7 ;  /* 0x0000000104077824 */ /* 0x000fe200078e0a07 */
[----:B------:R-:W-:-:S05]  /*38a0*/  SHF.R.S32.HI R4, RZ, 0x2, R5 ;  /* 0x00000002ff047819 */ /* 0x000fca0000011405 */
[----:B------:R-:W-:-:S04]  /*38b0*/  IMAD R7, R7, 0x40, R4 ;  /* 0x0000004007077824 */ /* 0x000fc800078e0204 */
[----:B------:R-:W-:-:S05]  /*38c0*/  IMAD R5, R24, 0x60, R7 ;  /* 0x0000006018057824 */ /* 0x000fca00078e0207 */
[----:B----4-:R-:W-:-:S04]  /*38d0*/  ISETP.GE.AND P0, PT, R5, R8, PT ;  /* 0x000000080500720c */ /* 0x010fc80003f06270 */
[----:B------:R-:W-:-:S13]  /*38e0*/  ISETP.GT.OR P0, PT, R7, 0x5f, P0 ;  /* 0x0000005f0700780c */ /* 0x000fda0000704670 */
[----:B------:R-:W3:Y:S01]  /*38f0*/  @!P0 LDL.64 R10, [R1+0x180] ;  /* 0x00018000010a8983 */ /* 0x000ee20000100a00 */
[----:B--2---:R-:W-:-:S13]  /*3900*/  ISETP.NE.AND P1, PT, R6, 0x1, PT ;  /* 0x000000010600780c */ /* 0x004fda0003f25270 */
[----:B------:R-:W2:Y:S04]  /*3910*/  @P1 LD.E R4, desc[UR38][R12.64+0x4] ;  /* 0x000004260c041980 */ /* 0x000ea8000c101900 */
[----:B------:R-:W4:Y:S01]  /*3920*/  @P1 LD.E R8, desc[UR38][R12.64+0x8] ;  /* 0x000008260c081980 */ /* 0x000f22000c101900 */
[----:B-----5:R-:W-:-:S04]  /*3930*/  IMAD.IADD R7, R5, 0x1, R14 ;  /* 0x0000000105077824 */ /* 0x020fc800078e020e */
[----:B--2---:R-:W-:-:S04]  /*3940*/  @P1 IMAD.HI.U32 R5, R7, R4, RZ ;  /* 0x0000000407051227 */ /* 0x004fc800078e00ff */
[----:B------:R-:W-:Y:S01]  /*3950*/  IMAD.MOV.U32 R4, RZ, RZ, R7 ;  /* 0x000000ffff047224 */ /* 0x000fe200078e0007 */
[----:B----4-:R-:W-:Y:S01]  /*3960*/  @P1 SHF.R.U32.HI R4, RZ, R8, R5 ;  /* 0x00000008ff041219 */ /* 0x010fe20000011605 */
[----:B------:R-:W-:-:S04]  /*3970*/  IMAD.MOV.U32 R8, RZ, RZ, RZ ;  /* 0x000000ffff087224 */ /* 0x000fc800078e00ff */
[----:B---3--:R-:W-:-:S05]  /*3980*/  @!P0 IMAD.WIDE R10, R4, 0x4, R10 ;  /* 0x00000004040a8825 */ /* 0x008fca00078e020a */
[----:B------:R-:W2:Y:S01]  /*3990*/  @!P0 LD.E R8, desc[UR38][R10.64] ;  /* 0x000000260a088980 */ /* 0x000ea2000c101900 */
[----:B------:R-:W-:-:S04]  /*39a0*/  IMAD.MOV R9, RZ, RZ, -R6 ;  /* 0x000000ffff097224 */ /* 0x000fc800078e0a06 */
[----:B------:R-:W-:Y:S01]  /*39b0*/  IMAD R9, R4, R9, R7 ;  /* 0x0000000904097224 */ /* 0x000fe200078e0207 */
[----:B------:R-:W-:Y:S05]  /*39c0*/  YIELD ;  /* 0x0000000000007946 */ /* 0x000fea0003800000 */
[----:B------:R-:W-:Y:S01]  /*39d0*/  BSSY B1, `(.L_x_1579) ;  /* 0x0000005000017945 */ /* 0x000fe20003800000 */
[----:B------:R-:W-:Y:S02]  /*39e0*/  ISETP.GT.AND P0, PT, R24, R27, PT ;  /* 0x0000001b1800720c */ /* 0x000fe40003f04270 */
[----:B------:R-:W-:Y:S01]  /*39f0*/  MOV R77, 0x3a20 ;  /* 0x00003a20004d7802 */ /* 0x000fe20000000f00 */
[----:B0-2---:R0:W-:Y:S10]  /*3a00*/  STL.64 [R1+0x1e0], R8 ;  /* 0x0001e00801007387 */ /* 0x0051f40000100a00 */
[----:B0-----:R-:W-:Y:S05]  /*3a10*/  CALL.REL.NOINC `($_ZN7cutlass13device_kernelIN5flash11enable_sm90INS1_16FlashAttnFwdSm90INS1_25CollectiveMainloopFwdSm90ILi2EN4cute5tupleIJNS5_1CILi1EEES8_S8_EEENS6_IJNS7_ILi128EEENS7_ILi96EEENS7_ILi192EEEEEELi192ENS_10bfloat16_tEfNS_4arch4Sm90ELb0ELb1ELb1ELb1ELb1ELb1ELb0ELb1ELb1ELb1ELb0ELb0EEENS1_21CollectiveEpilogueFwdINS6_IJSA_SC_SB_EEES9_SE_SG_Li256ELb1ELb1ELb0ELb0EEENS1_36VarlenDynamicPersistentTileSchedulerILi128ELi96ELi256ELi128ELb0ELb1ELb1ELb1ELb0ELb1EEEEEEEEEvNT_6ParamsE$_ZZN5flash25CollectiveMainloopFwdSm90ILi2EN4cute5tupleIJNS1_1CILi1EEES4_S4_EEENS2_IJNS3_ILi128EEENS3_ILi96EEENS3_ILi192EEEEEELi192EN7cutlass10bfloat16_tEfNSA_4arch4Sm90ELb0ELb1ELb1ELb1ELb1ELb1ELb0ELb1ELb1ELb1ELb0ELb0EE12store_kv_newINS_16FlashAttnFwdSm90ISE_NS_21CollectiveEpilogueFwdINS2_IJS6_S8_S7_EEES5_SB_SD_Li256ELb1ELb1ELb0ELb0EEENS_36VarlenDynamicPersistentTileSchedulerILi128ELi96ELi256ELi128ELb0ELb1ELb1ELb1ELb0ELb1EEEE13SharedStorageEEEbRKNSE_6ParamsENSA_25PipelineTmaAsyncNoClusterILi2ENSA_16PipelineTmaAsyncILi2EEEEESU_RNSA_13PipelineStateILj2EEEiRT_RKNS_16SeqlenInfoQKNewKILb1ELb1EEENS2_IJiiiiEEEENKUliRKT_E_clISW_EEDaiS17_) ;  /* 0x0000024c00887944 */ /* 0x001fea0003c00000 */
[----:B------:R-:W-:Y:S05]  /*3a20*/  BSYNC B1 ;  /* 0x0000000000017941 */ /* 0x000fea0003800000 */
.L_x_1579:
[----:B------:R0:W5:Y:S01]  /*3a30*/  LDL.64 R28, [R1+0x270] ;  /* 0x00027000011c7983 */ /* 0x0001620000100a00 */
[----:B------:R-:W-:-:S06]  /*3a40*/  UISETP.NE.AND UP0, UPT, UR46, 0x3, UPT ;  /* 0x000000032e00788c */ /* 0x000fcc000bf05270 */
[----:B------:R-:W-:-:S13]  /*3a50*/  PLOP3.LUT P1, PT, PT, PT, UP0, 0x80, 0x0 ;  /* 0x000000000000781c */ /* 0x000fda0003f2f008 */
[----:B0-----:R-:W-:Y:S05]  /*3a60*/  @!P1 BRA `(.L_x_1580) ;  /* 0x0000000000049947 */ /* 0x001fea0003800000 */
[----:B------:R-:W-:Y:S01]  /*3a70*/  BPT.TRAP 0x1 ;  /* 0x000000040000795c */ /* 0x000fe20000300000 */
.L_x_1580:
[----:B-----5:R-:W-:Y:S01]  /*3a80*/  LEA R33, R28, UR41, 0x3 ;  /* 0x000000291c217c11 */ /* 0x020fe2000f8e18ff */
[----:B------:R-:W-:Y:S01]  /*3a90*/  BSSY B0, `(.L_x_1581) ;  /* 0x0000004000007945 */ /* 0x000fe20003800000 */
[----:B------:R-:W-:-:S04]  /*3aa0*/  SHF.L.U32 R4, R29, 0x1f, RZ ;  /* 0x0000001f1d047819 */ /* 0x000fc800000006ff */
[----:B------:R-:W0:Y:S02]  /*3ab0*/  SYNCS.PHASECHK.TRANS64.TRYWAIT P1, [R33+URZ+0x308b0], R4 ;  /* 0x0308b004210075a7 */ /* 0x000e24000802017f */
[----:B0-----:R-:W-:Y:S05]  /*3ac0*/  @!P1 BRA `(.L_x_1582) ;  /* 0x00000204000c9947 */ /* 0x001fea0003800000 */
.L_x_1890:
[----:B------:R-:W-:Y:S05]  /*3ad0*/  BSYNC B0 ;  /* 0x0000000000007941 */ /* 0x000fea0003800000 */
.L_x_1581:
[----:B------:R-:W2:Y:S04]  /*3ae0*/  LDL.64 R30, [R1+0x1e0] ;  /* 0x0001e000011e7983 */ /* 0x000ea80000100a00 */
[----:B0-----:R-:W3:Y:S04]  /*3af0*/  LDL.128 R4, [R1+0x1c0] ;  /* 0x0001c00001047983 */ /* 0x001ee80000100c00 */
[----:B------:R-:W4:Y:S04]  /*3b00*/  LDL.64 R8, [R1+0x1d0] ;  /* 0x0001d00001087983 */ /* 0x000f280000100a00 */
[----:B------:R-:W5:Y:S04]  /*3b10*/  LDL R10, [R1+0x170] ;  /* 0x00017000010a7983 */ /* 0x000f680000100800 */
[----:B------:R-:W5:Y:S01]  /*3b20*/  LDL R11, [R1+0x15c] ;  /* 0x00015c00010b7983 */ /* 0x000f620000100800 */
[----:B------:R-:W-:Y:S01]  /*3b30*/  UMOV UR4, 0xffffffff ;  /* 0xffffffff00047882 */ /* 0x000fe20000000000 */
[----:B--2---:R-:W-:Y:S01]  /*3b40*/  SHF.R.S32.HI R13, RZ, 0x1f, R31 ;  /* 0x0000001fff0d7819 */ /* 0x004fe2000001141f */
[----:B---3--:R-:W-:-:S02]  /*3b50*/  IMAD R5, R5, R31, RZ ;  /* 0x0000001f05057224 */ /* 0x008fc400078e02ff */
[----:B------:R-:W-:-:S04]  /*3b60*/  IMAD.WIDE.U32 R14, R4, R31, RZ ;  /* 0x0000001f040e7225 */ /* 0x000fc800078e00ff */
[----:B------:R-:W-:Y:S01]  /*3b70*/  IMAD R13, R4, R13, R5 ;  /* 0x0000000d040d7224 */ /* 0x000fe200078e0205 */
[----:B------:R-:W-:Y:S01]  /*3b80*/  SHF.R.S32.HI R5, RZ, 0x1f, R30 ;  /* 0x0000001fff057819 */ /* 0x000fe2000001141e */
[----:B------:R-:W-:Y:S02]  /*3b90*/  IMAD R4, R7, R30, RZ ;  /* 0x0000001e07047224 */ /* 0x000fe400078e02ff */
[----:B------:R-:W-:Y:S02]  /*3ba0*/  IMAD.IADD R15, R15, 0x1, R13 ;  /* 0x000000010f0f7824 */ /* 0x000fe400078e020d */
[----:B------:R-:W-:Y:S02]  /*3bb0*/  IMAD R5, R6, R5, R4 ;  /* 0x0000000506057224 */ /* 0x000fe400078e0204 */
[----:B------:R-:W-:-:S04]  /*3bc0*/  IMAD.WIDE.U32 R6, R30, R6, R14 ;  /* 0x000000061e067225 */ /* 0x000fc800078e000e */
[----:B------:R-:W-:Y:S01]  /*3bd0*/  IMAD.IADD R7, R7, 0x1, R5 ;  /* 0x0000000107077824 */ /* 0x000fe200078e0205 */
[----:B----4-:R-:W-:Y:S01]  /*3be0*/  LEA R30, P1, R6, R8, 0x1 ;  /* 0x00000008061e7211 */ /* 0x010fe200078208ff */
[----:B-----5:R-:W-:Y:S01]  /*3bf0*/  IMAD R11, R24, -0x60, R11 ;  /* 0xffffffa0180b7824 */ /* 0x020fe200078e020b */
[----:B------:R-:W-:Y:S02]  /*3c00*/  SHF.R.S32.HI R5, RZ, 0x1f, R10 ;  /* 0x0000001fff057819 */ /* 0x000fe4000001140a */
[----:B------:R-:W-:Y:S02]  /*3c10*/  LEA.HI.X R31, R6, R9, R7, 0x1, P1 ;  /* 0x00000009061f7211 */ /* 0x000fe400008f0c07 */
[----:B------:R-:W-:Y:S02]  /*3c20*/  LEA.HI R6, R5, R10, RZ, 0x2 ;  /* 0x0000000a05067211 */ /* 0x000fe400078f10ff */
[----:B------:R-:W-:Y:S01]  /*3c30*/  VIMNMX R5, R11, 0x60, PT ;  /* 0x000000600b057848 */ /* 0x000fe20003fe0100 */
[----:B------:R0:W-:Y:S01]  /*3c40*/  STL.64 [R1+0x1f0], R30 ;  /* 0x0001f01e01007387 */ /* 0x0001e20000100a00 */
[----:B------:R-:W-:-:S05]  /*3c50*/  SHF.R.S32.HI R4, RZ, 0x2, R6 ;  /* 0x00000002ff047819 */ /* 0x000fca0000011406 */
[----:B------:R-:W-:Y:S01]  /*3c60*/  IMAD.IADD R32, R5, 0x1, -R4 ;  /* 0x0000000105207824 */ /* 0x000fe200078e0a04 */
[----:B------:R-:W-:Y:S01]  /*3c70*/  LOP3.LUT R5, R6, 0x1ffffffc, RZ, 0xc0, !PT ;  /* 0x1ffffffc06057812 */ /* 0x000fe200078ec0ff */
[----:B------:R-:W-:-:S03]  /*3c80*/  IMAD R4, R28, 0x4800, R0 ;  /* 0x000048001c047824 */ /* 0x000fc600078e0200 */
[----:B------:R-:W-:Y:S01]  /*3c90*/  ISETP.GE.AND P1, PT, R32, 0x1, PT ;  /* 0x000000012000780c */ /* 0x000fe20003f26270 */
[----:B------:R-:W-:-:S04]  /*3ca0*/  IMAD.IADD R5, R10, 0x1, -R5 ;  /* 0x000000010a057824 */ /* 0x000fc800078e0a05 */
[----:B------:R-:W-:Y:S01]  /*3cb0*/  IMAD.SHL.U32 R8, R5, 0x8, RZ ;  /* 0x0000000805087824 */ /* 0x000fe200078e00ff */
[----:B0-----:R-:W-:Y:S07]  /*3cc0*/  BRA.DIV UR4, `(.L_x_1583) ;  /* 0x0000020204a07947 */ /* 0x001fee000b800000 */
[----:B------:R0:W1:Y:S04]  /*3cd0*/  SHFL.IDX PT, R5, R31, RZ, 0x1c1f ;  /* 0x001c1fff1f057589 */ /* 0x00006800000e0000 */
[----:B------:R0:W2:Y:S02]  /*3ce0*/  SHFL.IDX PT, R14, R30, RZ, 0x1c1f ;  /* 0x001c1fff1e0e7589 */ /* 0x0000a400000e0000 */
.L_x_1894:
[----:B------:R-:W-:Y:S01]  /*3cf0*/  IMAD.IADD R6, R3, 0x1, R4 ;  /* 0x0000000103067824 */ /* 0x000fe200078e0204 */
[----:B------:R-:W-:Y:S01]  /*3d00*/  BSSY B0, `(.L_x_1584) ;  /* 0x0000038000007945 */ /* 0x000fe20003800000 */
[----:B-1----:R-:W-:Y:S02]  /*3d10*/  IMAD.MOV.U32 R15, RZ, RZ, R5 ;  /* 0x000000ffff0f7224 */ /* 0x002fe400078e0005 */
[--C-:B0-----:R-:W-:Y:S02]  /*3d20*/  IMAD R30, R4, 0x2, R25.reuse ;  /* 0x00000002041e7824 */ /* 0x101fe400078e0219 */
[----:B------:R-:W-:Y:S01]  /*3d30*/  IMAD R31, R6, 0x2, R25 ;  /* 0x00000002061f7824 */ /* 0x000fe200078e0219 */
[----:B------:R-:W-:Y:S06]  /*3d40*/  @!P1 BRA `(.L_x_1585) ;  /* 0x0000000000cc9947 */ /* 0x000fec0003800000 */
[----:B------:R-:W3:Y:S02]  /*3d50*/  LDL.U8 R9, [R1+0x1d9] ;  /* 0x0001d90001097983 */ /* 0x000ee40000100000 */
[----:B---3--:R-:W-:-:S04]  /*3d60*/  LOP3.LUT R4, R9, 0x1, RZ, 0xc0, !PT ;  /* 0x0000000109047812 */ /* 0x008fc800078ec0ff */
[----:B------:R-:W-:-:S13]  /*3d70*/  ISETP.NE.U32.AND P1, PT, R4, 0x1, PT ;  /* 0x000000010400780c */ /* 0x000fda0003f25070 */
[----:B------:R-:W0:Y:S01]  /*3d80*/  @!P1 LDS.128 R4, [R30] ;  /* 0x000000001e049984 */ /* 0x000e220000000c00 */
[----:B--2---:R-:W-:-:S05]  /*3d90*/  @!P1 IMAD.WIDE R10, R8, 0x2, R14 ;  /* 0x00000002080a9825 */ /* 0x004fca00078e020e */
[----:B0-----:R-:W-:Y:S04]  /*3da0*/  @!P1 ST.E.128 desc[UR38][R10.64], R4 ;  /* 0x000000040a009985 */ /* 0x001fe8000c101d26 */
[----:B------:R-:W2:Y:S02]  /*3db0*/  @!P1 LDL.U8 R9, [R1+0x1d9] ;  /* 0x0001d90001099983 */ /* 0x000ea40000100000 */
[----:B--2---:R-:W-:-:S13]  /*3dc0*/  LOP3.LUT P1, RZ, R9, 0x2, RZ, 0xc0, !PT ;  /* 0x0000000209ff7812 */ /* 0x004fda000782c0ff */
[----:B------:R-:W0:Y:S01]  /*3dd0*/  @P1 LDS.128 R4, [R31] ;  /* 0x000000001f041984 */ /* 0x000e220000000c00 */
[----:B------:R-:W-:-:S05]  /*3de0*/  @P1 VIADD R12, R8, 0x20 ;  /* 0x00000020080c1836 */ /* 0x000fca0000000000 */
[----:B------:R-:W-:-:S04]  /*3df0*/  @P1 SHF.R.S32.HI R13, RZ, 0x1f, R12 ;  /* 0x0000001fff0d1819 */ /* 0x000fc8000001140c */
[----:B------:R-:W-:-:S04]  /*3e00*/  @P1 LEA.HI R13, R13, R12, RZ, 0x3 ;  /* 0x0000000c0d0d1211 */ /* 0x000fc800078f18ff */
[----:B------:R-:W-:-:S05]  /*3e10*/  @P1 LOP3.LUT R13, R13, 0xfffffff8, RZ, 0xc0, !PT ;  /* 0xfffffff80d0d1812 */ /* 0x000fca00078ec0ff */
[----:B------:R-:W-:-:S05]  /*3e20*/  @P1 IMAD.WIDE R12, R13, 0x2, R14 ;  /* 0x000000020d0c1825 */ /* 0x000fca00078e020e */
[----:B0-----:R-:W-:Y:S04]  /*3e30*/  @P1 ST.E.128 desc[UR38][R12.64], R4 ;  /* 0x000000040c001985 */ /* 0x001fe8000c101d26 */
[----:B------:R-:W2:Y:S02]  /*3e40*/  @P1 LDL.U8 R9, [R1+0x1d9] ;  /* 0x0001d90001091983 */ /* 0x000ea40000100000 */
[----:B--2---:R-:W-:-:S13]  /*3e50*/  LOP3.LUT P1, RZ, R9, 0x4, RZ, 0xc0, !PT ;  /* 0x0000000409ff7812 */ /* 0x004fda000782c0ff */
[----:B------:R-:W0:Y:S01]  /*3e60*/  @P1 LDS.128 R4, [R30+0x3000] ;  /* 0x003000001e041984 */ /* 0x000e220000000c00 */
        /* <DEDUP_REMOVED lines=32> */
[----:B0-----:R0:W-:Y:S02]  /*4070*/  @P1 ST.E.128 desc[UR38][R12.64], R4 ;  /* 0x000000040c001985 */ /* 0x0011e4000c101d26 */
.L_x_1585:
[----:B------:R-:W-:Y:S05]  /*4080*/  BSYNC B0 ;  /* 0x0000000000007941 */ /* 0x000fea0003800000 */
.L_x_1584:
[----:B0-----:R0:W5:Y:S01]  /*4090*/  LDL.64 R4, [R1+0x1f0] ;  /* 0x0001f00001047983 */ /* 0x0011620000100a00 */
[----:B------:R-:W-:Y:S01]  /*40a0*/  UMOV UR4, 0xffffffff ;  /* 0xffffffff00047882 */ /* 0x000fe20000000000 */
[----:B------:R-:W-:Y:S02]  /*40b0*/  ISETP.GE.AND P1, PT, R32, 0x41, PT ;  /* 0x000000412000780c */ /* 0x000fe40003f26270 */
[----:B------:R-:W-:Y:S11]  /*40c0*/  BRA.DIV UR4, `(.L_x_1586) ;  /* 0x000001fe04e87947 */ /* 0x000ff6000b800000 */
[----:B-----5:R-:W1:Y:S04]  /*40d0*/  SHFL.IDX PT, R5, R5, 0x1, 0x1c1f ;  /* 0x003c1f0005057f89 */ /* 0x020e6800000e0000 */
[----:B--2---:R2:W3:Y:S02]  /*40e0*/  SHFL.IDX PT, R14, R4, 0x1, 0x1c1f ;  /* 0x003c1f00040e7f89 */ /* 0x0044e400000e0000 */
.L_x_1898:
[----:B------:R-:W-:Y:S01]  /*40f0*/  BSSY B0, `(.L_x_1587) ;  /* 0x0000036000007945 */ /* 0x000fe20003800000 */
[----:B-1----:R-:W-:-:S03]  /*4100*/  IMAD.MOV.U32 R15, RZ, RZ, R5 ;  /* 0x000000ffff0f7224 */ /* 0x002fc600078e0005 */
[----:B------:R-:W-:Y:S05]  /*4110*/  @!P1 BRA `(.L_x_1588) ;  /* 0x0000000000cc9947 */ /* 0x000fea0003800000 */
[----:B------:R-:W2:Y:S02]  /*4120*/  LDL.U8 R9, [R1+0x1d9] ;  /* 0x0001d90001097983 */ /* 0x000ea40000100000 */
[----:B--2---:R-:W-:-:S04]  /*4130*/  LOP3.LUT R4, R9, 0x1, RZ, 0xc0, !PT ;  /* 0x0000000109047812 */ /* 0x004fc800078ec0ff */
[----:B------:R-:W-:-:S13]  /*4140*/  ISETP.NE.U32.AND P1, PT, R4, 0x1, PT ;  /* 0x000000010400780c */ /* 0x000fda0003f25070 */
[----:B------:R-:W1:Y:S01]  /*4150*/  @!P1 LDS.128 R4, [R30+0x2000] ;  /* 0x002000001e049984 */ /* 0x000e620000000c00 */
[----:B---3--:R-:W-:-:S05]  /*4160*/  @!P1 IMAD.WIDE R10, R8, 0x2, R14 ;  /* 0x00000002080a9825 */ /* 0x008fca00078e020e */
[----:B-1----:R-:W-:Y:S04]  /*4170*/  @!P1 ST.E.128 desc[UR38][R10.64], R4 ;  /* 0x000000040a009985 */ /* 0x002fe8000c101d26 */
[----:B------:R-:W2:Y:S02]  /*4180*/  @!P1 LDL.U8 R9, [R1+0x1d9] ;  /* 0x0001d90001099983 */ /* 0x000ea40000100000 */
[----:B--2---:R-:W-:-:S13]  /*4190*/  LOP3.LUT P1, RZ, R9, 0x2, RZ, 0xc0, !PT ;  /* 0x0000000209ff7812 */ /* 0x004fda000782c0ff */
[----:B------:R-:W1:Y:S01]  /*41a0*/  @P1 LDS.128 R4, [R31+0x2000] ;  /* 0x002000001f041984 */ /* 0x000e620000000c00 */
[----:B------:R-:W-:-:S05]  /*41b0*/  @P1 VIADD R12, R8, 0x20 ;  /* 0x00000020080c1836 */ /* 0x000fca0000000000 */
[----:B------:R-:W-:-:S04]  /*41c0*/  @P1 SHF.R.S32.HI R13, RZ, 0x1f, R12 ;  /* 0x0000001fff0d1819 */ /* 0x000fc8000001140c */
[----:B------:R-:W-:-:S04]  /*41d0*/  @P1 LEA.HI R13, R13, R12, RZ, 0x3 ;  /* 0x0000000c0d0d1211 */ /* 0x000fc800078f18ff */
[----:B------:R-:W-:-:S05]  /*41e0*/  @P1 LOP3.LUT R13, R13, 0xfffffff8, RZ, 0xc0, !PT ;  /* 0xfffffff80d0d1812 */ /* 0x000fca00078ec0ff */
[----:B------:R-:W-:-:S05]  /*41f0*/  @P1 IMAD.WIDE R12, R13, 0x2, R14 ;  /* 0x000000020d0c1825 */ /* 0x000fca00078e020e */
[----:B-1----:R-:W-:Y:S04]  /*4200*/  @P1 ST.E.128 desc[UR38][R12.64], R4 ;  /* 0x000000040c001985 */ /* 0x002fe8000c101d26 */
[----:B------:R-:W2:Y:S02]  /*4210*/  @P1 LDL.U8 R9, [R1+0x1d9] ;  /* 0x0001d90001091983 */ /* 0x000ea40000100000 */
        /* <DEDUP_REMOVED lines=34> */
[----:B-1----:R1:W-:Y:S02]  /*4440*/  @P1 ST.E.128 desc[UR38][R8.64], R4 ;  /* 0x0000000408001985 */ /* 0x0023e4000c101d26 */
.L_x_1588:
[----:B------:R-:W-:Y:S05]  /*4450*/  BSYNC B0 ;  /* 0x0000000000007941 */ /* 0x000fea0003800000 */
.L_x_1587:
[----:B-12---:R-:W1:Y:S01]  /*4460*/  S2R R4, SR_TID.X ;  /* 0x0000000000047919 */ /* 0x006e620000002100 */
[----:B------:R-:W-:Y:S01]  /*4470*/  @!PT LDS RZ, [RZ] ;  /* 0x00000000fffff984 */ /* 0x000fe20000000800 */
[----:B------:R-:W-:Y:S01]  /*4480*/  @!PT LDS RZ, [RZ] ;  /* 0x00000000fffff984 */ /* 0x000fe20000000800 */
[----:B------:R-:W-:Y:S01]  /*4490*/  @!PT LDS RZ, [RZ] ;  /* 0x00000000fffff984 */ /* 0x000fe20000000800 */
[----:B------:R-:W-:Y:S01]  /*44a0*/  @!PT LDS RZ, [RZ] ;  /* 0x00000000fffff984 */ /* 0x000fe20000000800 */
[----:B------:R2:W-:Y:S06]  /*44b0*/  MEMBAR.ALL.CTA ;  /* 0x0000000000007992 */ /* 0x0005ec0000008000 */
[----:B--2---:R-:W2:Y:S01]  /*44c0*/  FENCE.VIEW.ASYNC.S ;  /* 0x00000000000073c6 */ /* 0x004ea20000000000 */
[----:B------:R-:W-:Y:S05]  /*44d0*/  WARPSYNC.ALL ;  /* 0x0000000000007948 */ /* 0x000fea0003800000 */
[----:B-1----:R-:W-:-:S04]  /*44e0*/  LOP3.LUT R4, R4, 0x7f, RZ, 0xc0, !PT ;  /* 0x0000007f04047812 */ /* 0x002fc800078ec0ff */
[----:B------:R-:W-:Y:S01]  /*44f0*/  ISETP.NE.AND P1, PT, R4, RZ, PT ;  /* 0x000000ff0400720c */ /* 0x000fe20003f25270 */
[----:B--2---:R1:W-:-:S12]  /*4500*/  BAR.SYNC.DEFER_BLOCKING R21, 0x80 ;  /* 0x000200150000751d */ /* 0x0043d80000010000 */
[----:B------:R-:W-:-:S05]  /*4510*/  @!P1 VIADD R33, R33, 0x308c0 ;  /* 0x000308c021219836 */ /* 0x000fca0000000000 */
[----:B------:R-:W-:-:S04]  /*4520*/  @!P1 PRMT R33, RZ, 0x654, R33 ;  /* 0x00000654ff219816 */ /* 0x000fc80000000021 */
[----:B------:R1:W-:Y:S01]  /*4530*/  @!P1 SYNCS.ARRIVE.TRANS64.RED.A1T0 RZ, [R33+URZ], RZ ;  /* 0x000000ff21ff99a7 */ /* 0x0003e2000810043f */
[----:B------:R-:W2:Y:S01]  /*4540*/  LDL R4, [R1+0x278] ;  /* 0x0002780001047983 */ /* 0x000ea20000100800 */
[----:B------:R-:W-:Y:S02]  /*4550*/  VIADD R28, R28, 0x1 ;  /* 0x000000011c1c7836 */ /* 0x000fe40000000000 */
[----:B------:R-:W-:-:S03]  /*4560*/  IMAD.MOV.U32 R6, RZ, RZ, RZ ;  /* 0x000000ffff067224 */ /* 0x000fc600078e00ff */
[----:B------:R-:W-:Y:S01]  /*4570*/  ISETP.NE.AND P1, PT, R28, 0x2, PT ;  /* 0x000000021c00780c */ /* 0x000fe20003f25270 */
[----:B------:R1:W-:-:S12]  /*4580*/  STL [R1+0x270], R28 ;  /* 0x0002701c01007387 */ /* 0x0003d80000100800 */
[----:B------:R-:W-:-:S05]  /*4590*/  @!P1 LOP3.LUT R7, R29, 0x1, RZ, 0x3c, !PT ;  /* 0x000000011d079812 */ /* 0x000fca00078e3cff */
[----:B------:R1:W-:Y:S01]  /*45a0*/  @!P1 STL.64 [R1+0x270], R6 ;  /* 0x0002700601009387 */ /* 0x0003e20000100a00 */
[----:B------:R-:W-:Y:S01]  /*45b0*/  PLOP3.LUT P1, PT, PT, PT, PT, 0x8, 0x0 ;  /* 0x000000000000781c */ /* 0x000fe20003f2e170 */
[----:B--2---:R-:W-:-:S05]  /*45c0*/  VIADD R4, R4, 0x1 ;  /* 0x0000000104047836 */ /* 0x004fca0000000000 */
[----:B------:R1:W-:Y:S01]  /*45d0*/  STL [R1+0x278], R4 ;  /* 0x0002780401007387 */ /* 0x0003e20000100800 */
[----:B------:R-:W-:Y:S06]  /*45e0*/  @P0 BRA `(.L_x_1589) ;  /* 0xfffffff000840947 */ /* 0x000fec000383ffff */
.L_x_1576:
[----:B------:R-:W2:Y:S01]  /*45f0*/  LDC R0, c[0x0][0x448] ;  /* 0x00011200ff007b82 */ /* 0x000ea20000000800 */
[----:B------:R-:W-:-:S06]  /*4600*/  UIADD3 UR4, UR60, 0x7f, URZ ;  /* 0x0000007f3c047890 */ /* 0x000fcc000fffe03f */
[----:B------:R-:W-:Y:S01]  /*4610*/  IMAD.U32 R3, RZ, RZ, UR4 ;  /* 0x00000004ff037e24 */ /* 0x000fe2000f8e00ff */
[----:B-1----:R-:W1:Y:S01]  /*4620*/  LDC.64 R6, c[0x0][0x9e0] ;  /* 0x00027800ff067b82 */ /* 0x002e620000000a00 */
[----:B--2---:R-:W-:Y:S02]  /*4630*/  ISETP.NE.AND P2, PT, R0, 0x1, PT ;  /* 0x000000010000780c */ /* 0x004fe40003f45270 */
[----:B-1----:R-:W-:-:S11]  /*4640*/  ISETP.GE.AND P3, PT, R7, 0x1, PT ;  /* 0x000000010700780c */ /* 0x002fd60003f66270 */
[----:B------:R-:W1:Y:S08]  /*4650*/  @P2 LDC R0, c[0x0][0x44c] ;  /* 0x00011300ff002b82 */ /* 0x000e700000000800 */
[----:B------:R-:W2:Y:S01]  /*4660*/  @P2 LDC R5, c[0x0][0x450] ;  /* 0x00011400ff052b82 */ /* 0x000ea20000000800 */
[----:B-1----:R-:W-:-:S05]  /*4670*/  @P2 IMAD.HI.U32 R0, R0, UR4, RZ ;  /* 0x0000000400002c27 */ /* 0x002fca000f8e00ff */
[----:B--2---:R-:W-:-:S05]  /*4680*/  @P2 SHF.R.U32.HI R3, RZ, R5, R0 ;  /* 0x00000005ff032219 */ /* 0x004fca0000011600 */
[----:B------:R-:W-:Y:S01]  /*4690*/  IMAD.IADD R3, R2, 0x1, R3 ;  /* 0x0000000102037824 */ /* 0x000fe200078e0203 */
[----:B------:R-:W-:Y:S06]  /*46a0*/  @P1 BRA `(.L_x_1590) ;  /* 0x0000000000081947 */ /* 0x000fec0003800000 */
[----:B------:R-:W1:Y:S02]  /*46b0*/  FENCE.VIEW.ASYNC.G ;  /* 0x00000000000073c6 */ /* 0x000e640000000100 */
[----:B-1----:R-:W-:Y:S06]  /*46c0*/  BAR.ARV 0xc, 0x180 ;  /* 0x0306000000007b1d */ /* 0x002fec0000002000 */
.L_x_1590:
[----:B------:R-:W-:Y:S01]  /*46d0*/  IMAD.IADD R0, R3, 0x1, R6 ;  /* 0x0000000103007824 */ /* 0x000fe200078e0206 */
[----:B------:R-:W-:Y:S06]  /*46e0*/  @!P3 BRA `(.L_x_1591) ;  /* 0x000000000040b947 */ /* 0x000fec0003800000 */
[C---:B------:R-:W-:Y:S01]  /*46f0*/  ISETP.GT.AND P0, PT, R3.reuse, RZ, PT ;  /* 0x000000ff0300720c */ /* 0x040fe20003f04270 */
[----:B------:R-:W-:-:S12]  /*4700*/  VIADD R2, R3, 0xffffffff ;  /* 0xffffffff03027836 */ /* 0x000fd80000000000 */
[----:B------:R-:W-:Y:S05]  /*4710*/  @P0 BRA `(.L_x_1592) ;  /* 0x00000000001c0947 */ /* 0x000fea0003800000 */
[----:B------:R-:W-:Y:S01]  /*4720*/  ISETP.NE.AND P0, PT, R7, 0x1, PT ;  /* 0x000000010700780c */ /* 0x000fe20003f05270 */
[----:B------:R-:W-:-:S12]  /*4730*/  IMAD.MOV R3, RZ, RZ, -R3 ;  /* 0x000000ffff037224 */ /* 0x000fd800078e0a03 */
[----:B------:R-:W1:Y:S02]  /*4740*/  @P0 LDC.64 R4, c[0x0][0x9e8] ;  /* 0x00027a00ff040b82 */ /* 0x000e640000000a00 */
[----:B-1----:R-:W-:-:S05]  /*4750*/  @P0 IMAD.HI.U32 R2, R3, R4, RZ ;  /* 0x0000000403020227 */ /* 0x002fca00078e00ff */
[----:B------:R-:W-:-:S04]  /*4760*/  @P0 SHF.R.U32.HI R3, RZ, R5, R2 ;  /* 0x00000005ff030219 */ /* 0x000fc80000011602 */
[----:B------:R-:W-:Y:S01]  /*4770*/  LOP3.LUT R2, RZ, R3, RZ, 0x33, !PT ;  /* 0x00000003ff027212 */ /* 0x000fe200078e33ff */
[----:B------:R-:W-:Y:S06]  /*4780*/  BRA `(.L_x_1593) ;  /* 0x0000000000107947 */ /* 0x000fec0003800000 */
.L_x_1592:
[----:B------:R-:W-:-:S13]  /*4790*/  ISETP.NE.AND P0, PT, R7, 0x1, PT ;  /* 0x000000010700780c */ /* 0x000fda0003f05270 */
[----:B------:R-:W1:Y:S02]  /*47a0*/  @P0 LDC.64 R4, c[0x0][0x9e8] ;  /* 0x00027a00ff040b82 */ /* 0x000e640000000a00 */
[----:B-1----:R-:W-:-:S05]  /*47b0*/  @P0 IMAD.HI.U32 R4, R2, R4, RZ ;  /* 0x0000000402040227 */ /* 0x002fca00078e00ff */
[----:B------:R-:W-:-:S07]  /*47c0*/  @P0 SHF.R.U32.HI R2, RZ, R5, R4 ;  /* 0x00000005ff020219 */ /* 0x000fce0000011604 */
.L_x_1593:
[----:B------:R-:W-:-:S05]  /*47d0*/  IMAD R3, R2, R7, R7 ;  /* 0x0000000702037224 */ /* 0x000fca00078e0207 */
[----:B------:R-:W-:-:S07]  /*47e0*/  VIMNMX R0, R0, R3, PT ;  /* 0x0000000300007248 */ /* 0x000fce0003fe0100 */
.L_x_1591:
[----:B------:R-:W1:Y:S01]  /*47f0*/  @P2 LDC R2, c[0x0][0x44c] ;  /* 0x00011300ff022b82 */ /* 0x000e620000000800 */
[----:B------:R-:W-:Y:S01]  /*4800*/  IMAD.U32 R3, RZ, RZ, UR60 ;  /* 0x0000003cff037e24 */ /* 0x000fe2000f8e00ff */
[----:B------:R-:W-:Y:S01]  /*4810*/  ULDC UR4, c[0x0][0x9dc] ;  /* 0x0002770000047ab9 */ /* 0x000fe20000000800 */
[----:B------:R-:W-:-:S04]  /*4820*/  VIADD R0, R0, 0x5f ;  /* 0x0000005f00007836 */ /* 0x000fc80000000000 */
[----:B------:R-:W-:Y:S01]  /*4830*/  IMAD.HI R0, R0, 0x2aaaaaab, RZ ;  /* 0x2aaaaaab00007827 */ /* 0x000fe200078e02ff */
[----:B------:R-:W2:Y:S03]  /*4840*/  @P2 LDC R5, c[0x0][0x450] ;  /* 0x00011400ff052b82 */ /* 0x000ea60000000800 */
[----:B-1----:R-:W-:-:S05]  /*4850*/  @P2 IMAD.HI.U32 R2, R2, UR60, RZ ;  /* 0x0000003c02022c27 */ /* 0x002fca000f8e00ff */
[----:B--2---:R-:W-:-:S05]  /*4860*/  @P2 SHF.R.U32.HI R3, RZ, R5, R2 ;  /* 0x00000005ff032219 */ /* 0x004fca0000011602 */
[----:B------:R-:W-:Y:S01]  /*4870*/  IMAD.IADD R4, R72, 0x1, R3 ;  /* 0x0000000148047824 */ /* 0x000fe200078e0203 */
[----:B------:R-:W-:-:S03]  /*4880*/  SHF.R.U32.HI R3, RZ, 0x1f, R0 ;  /* 0x0000001fff037819 */ /* 0x000fc60000011600 */
[----:B------:R-:W-:Y:S01]  /*4890*/  VIADD R2, R4, -UR4 ;  /* 0x8000000404027c36 */ /* 0x000fe20008000000 */
[----:B------:R-:W-:-:S04]  /*48a0*/  LEA.HI.SX32 R3, R0, R3, 0x1c ;  /* 0x0000000300037211 */ /* 0x000fc800078fe2ff */
[----:B------:R-:W-:Y:S02]  /*48b0*/  R2UR UR4, R2 ;  /* 0x00000000020472ca */ /* 0x000fe400000e0000 */
[----:B------:R-:W-:Y:S01]  /*48c0*/  VIMNMX R2, R26, R3, PT ;  /* 0x000000031a027248 */ /* 0x000fe20003fe0100 */
[----:B------:R-:W-:-:S12]  /*48d0*/  @!P3 BRA `(.L_x_1594) ;  /* 0x000000000044b947 */ /* 0x000fd80003800000 */
[----:B------:R-:W-:-:S13]  /*48e0*/  ISETP.GT.AND P0, PT, R4, -0x1, PT ;  /* 0xffffffff0400780c */ /* 0x000fda0003f04270 */
        /* <DEDUP_REMOVED lines=8> */
.L_x_1595:
[----:B------:R-:W-:-:S13]  /*4970*/  ISETP.NE.AND P0, PT, R7, 0x1, PT ;  /* 0x000000010700780c */ /* 0x000fda0003f05270 */
[----:B------:R-:W1:Y:S02]  /*4980*/  @P0 LDC.64 R8, c[0x0][0x9e8] ;  /* 0x00027a00ff080b82 */ /* 0x000e640000000a00 */
[----:B-1----:R-:W-:-:S05]  /*4990*/  @P0 IMAD.HI.U32 R0, R4, R8, RZ ;  /* 0x0000000804000227 */ /* 0x002fca00078e00ff */
[----:B------:R-:W-:-:S07]  /*49a0*/  @P0 SHF.R.U32.HI R4, RZ, R9, R0 ;  /* 0x00000009ff040219 */ /* 0x000fce0000011600 */
.L_x_1596:
[----:B------:R-:W-:-:S05]  /*49b0*/  IMAD R4, R4, R7, RZ ;  /* 0x0000000704047224 */ /* 0x000fca00078e02ff */
[----:B------:R-:W-:-:S13]  /*49c0*/  R2UR UR5, R4 ;  /* 0x00000000040572ca */ /* 0x000fda00000e0000 */
[----:B------:R-:W-:-:S04]  /*49d0*/  UISETP.LT.AND UP0, UPT, UR4, UR5, UPT ;  /* 0x000000050400728c */ /* 0x000fc8000bf01270 */
[----:B------:R-:W-:-:S12]  /*49e0*/  USEL UR4, UR4, UR5, !UP0 ;  /* 0x0000000504047287 */ /* 0x000fd8000c000000 */
.L_x_1594:
        /* <DEDUP_REMOVED lines=9> */
[----:B------:R-:W-:Y:S01]  /*4a80*/  CS2R R112, SRZ ;  /* 0x0000000000707805 */ /* 0x000fe2000001ff00 */
[----:B------:R-:W-:Y:S01]  /*4a90*/  IMAD.MOV.U32 R111, RZ, RZ, RZ ;  /* 0x000000ffff6f7224 */ /* 0x000fe200078e00ff */
[----:B------:R-:W-:Y:S01]  /*4aa0*/  CS2R R106, SRZ ;  /* 0x00000000006a7805 */ /* 0x000fe2000001ff00 */
[----:B------:R-:W-:Y:S01]  /*4ab0*/  UISETP.LT.AND UP0, UPT, URZ, UR4, UPT ;  /* 0x000000043f00728c */ /* 0x000fe2000bf01270 */
[----:B------:R-:W-:-:S02]  /*4ac0*/  CS2R R108, SRZ ;  /* 0x00000000006c7805 */ /* 0x000fc4000001ff00 */
[----:B------:R-:W-:Y:S02]  /*4ad0*/  CS2R R94, SRZ ;  /* 0x00000000005e7805 */ /* 0x000fe4000001ff00 */
[----:B------:R-:W-:Y:S01]  /*4ae0*/  CS2R R104, SRZ ;  /* 0x0000000000687805 */ /* 0x000fe2000001ff00 */
[----:B------:R-:W-:Y:S01]  /*4af0*/  USEL UR61, URZ, UR4, !UP0 ;  /* 0x000000043f3d7287 */ /* 0x000fe2000c000000 */
[----:B------:R-:W-:Y:S01]  /*4b00*/  IMAD.MOV.U32 R103, RZ, RZ, RZ ;  /* 0x000000ffff677224 */ /* 0x000fe200078e00ff */
[----:B------:R-:W-:Y:S02]  /*4b10*/  CS2R R98, SRZ ;  /* 0x0000000000627805 */ /* 0x000fe4000001ff00 */
[----:B------:R-:W-:Y:S02]  /*4b20*/  CS2R R100, SRZ ;  /* 0x0000000000647805 */ /* 0x000fe4000001ff00 */
[----:B------:R-:W-:Y:S02]  /*4b30*/  CS2R R86, SRZ ;  /* 0x0000000000567805 */ /* 0x000fe4000001ff00 */
[----:B------:R-:W-:-:S02]  /*4b40*/  CS2R R96, SRZ ;  /* 0x0000000000607805 */ /* 0x000fc4000001ff00 */
[----:B------:R-:W-:Y:S02]  /*4b50*/  ISETP.GT.AND P1, PT, R2, UR61, PT ;  /* 0x0000003d02007c0c */ /* 0x000fe4000bf24270 */
        /* <DEDUP_REMOVED lines=32> */
[----:B------:R-:W-:Y:S01]  /*4d60*/  CS2R R134, SRZ ;  /* 0x0000000000867805 */ /* 0x000fe2000001ff00 */
[----:B---3--:R-:W-:Y:S01]  /*4d70*/  IMAD.MOV.U32 R14, RZ, RZ, RZ ;  /* 0x000000ffff0e7224 */ /* 0x008fe200078e00ff */
[----:B------:R-:W-:Y:S01]  /*4d80*/  CS2R R24, SRZ ;  /* 0x0000000000187805 */ /* 0x000fe2000001ff00 */
[----:B------:R-:W-:Y:S01]  /*4d90*/  IMAD.MOV.U32 R3, RZ, RZ, RZ ;  /* 0x000000ffff037224 */ /* 0x000fe200078e00ff */
[----:B------:R-:W-:Y:S06]  /*4da0*/  @!P1 BRA `(.L_x_1597) ;  /* 0x0000015000649947 */ /* 0x000fec0003800000 */
[----:B------:R-:W2:Y:S04]  /*4db0*/  LDL R12, [R1+0x2a0] ;  /* 0x0002a000010c7983 */ /* 0x000ea80000100800 */
[----:B------:R-:W3:Y:S04]  /*4dc0*/  LDL R13, [R1+0x294] ;  /* 0x00029400010d7983 */ /* 0x000ee80000100800 */
[----:B--2---:R-:W1:Y:S01]  /*4dd0*/  SHFL.IDX PT, R0, R12, RZ, 0x1f ;  /* 0x00001fff0c007589 */ /* 0x004e6200000e0000 */
[----:B---3--:R-:W-:Y:S02]  /*4de0*/  R2UR UR6, R13 ;  /* 0x000000000d0672ca */ /* 0x008fe400000e0000 */
[----:B-1----:R-:W-:-:S11]  /*4df0*/  R2UR UR4, R0 ;  /* 0x00000000000472ca */ /* 0x002fd600000e0000 */
[----:B------:R-:W-:Y:S02]  /*4e00*/  ULOP3.LUT UP0, URZ, UR6, 0x1bf, URZ, 0xc0, !UPT ;  /* 0x000001bf063f7892 */ /* 0x000fe4000f80c03f */
[----:B------:R-:W-:-:S04]  /*4e10*/  ULEA.HI UR5, UR4, UR4, URZ, 0x1 ;  /* 0x0000000404057291 */ /* 0x000fc8000f8f083f */
[----:B------:R-:W-:Y:S01]  /*4e20*/  ULOP3.LUT UR5, UR5, 0x1e, URZ, 0xc0, !UPT ;  /* 0x0000001e05057892 */ /* 0x000fe2000f8ec03f */
[----:B------:R-:W-:-:S03]  /*4e30*/  PLOP3.LUT P0, PT, PT, PT, UP0, 0x80, 0x0 ;  /* 0x000000000000781c */ /* 0x000fc60003f0f008 */
        /* <DEDUP_REMOVED lines=9> */
[----:B------:R1:W2:Y:S01]  /*4ed0*/  LDC.64 R14, c[0x4][R0] ;  /* 0x01000000000e7b82 */ /* 0x0002a20000000a00 */
        /* <DEDUP_REMOVED lines=11> */
.L_x_1598:
[----:B------:R-:W-:Y:S02]  /*4f90*/  ULDC UR4, c[0x0][0x3f4] ;  /* 0x0000fd0000047ab9 */ /* 0x000fe40000000800 */
[----:B------:R-:W-:-:S13]  /*4fa0*/  ISETP.LT.AND P0, PT, RZ, UR4, PT ;  /* 0x00000004ff007c0c */ /* 0x000fda000bf01270 */
[----:B------:R-:W-:Y:S05]  /*4fb0*/  @P0 BRA `(.L_x_1599) ;  /* 0x0000000000440947 */ /* 0x000fea0003800000 */
[----:B------:R-:W-:Y:S01]  /*4fc0*/  R2UR UR5, R216 ;  /* 0x00000000d80572ca */ /* 0x000fe200000e0000 */
[----:B------:R-:W-:-:S12]  /*4fd0*/  IMAD.U32 R3, RZ, RZ, UR41 ;  /* 0x00000029ff037e24 */ /* 0x000fd8000f8e00ff */
[----:B------:R-:W-:-:S04]  /*4fe0*/  ULEA.HI UR4, UR5, UR5, URZ, 0x1 ;  /* 0x0000000505047291 */ /* 0x000fc8000f8f083f */
[----:B------:R-:W-:-:S04]  /*4ff0*/  ULOP3.LUT UR4, UR4, 0xfffffffe, URZ, 0xc0, !UPT ;  /* 0xfffffffe04047892 */ /* 0x000fc8000f8ec03f */
[----:B------:R-:W-:-:S06]  /*5000*/  UIADD3 UR4, UR5, -UR4, URZ ;  /* 0x8000000405047290 */ /* 0x000fcc000fffe03f */
[----:B------:R-:W-:-:S05]  /*5010*/  IMAD.U32 R0, RZ, RZ, UR4 ;  /* 0x00000004ff007e24 */ /* 0x000fca000f8e00ff */
[----:B------:R-:W-:-:S04]  /*5020*/  SHF.L.U32 R0, R0, 0x1f, RZ ;  /* 0x0000001f00007819 */ /* 0x000fc800000006ff */
[----:B------:R1:W2:Y:S03]  /*5030*/  SYNCS.PHASECHK.TRANS64.TRYWAIT P0, [R3+URZ+0x30800], R0 ;  /* 0x03080000030075a7 */ /* 0x0002a6000800017f */
[----:B--2---:R-:W-:Y:S05]  /*5040*/  @!P0 NANOSLEEP.SYNCS 0x989680 ;  /* 0x009896800000895d */ /* 0x004fea0003900000 */
[----:B------:R-:W2:Y:S02]  /*5050*/  @!P0 SYNCS.PHASECHK.TRANS64 P0, [R3+URZ+0x30800], R0 ;  /* 0x03080000030085a7 */ /* 0x000ea4000800007f */
[----:B--2---:R-:W-:Y:S05]  /*5060*/  @P0 BRA `(.L_x_1600) ;  /* 0x0000007400700947 */ /* 0x004fea0003800000 */
.L_x_1601:
[----:B-1----:R-:W-:-:S04]  /*5070*/  IMAD.U32 R3, RZ, RZ, UR41 ;  /* 0x00000029ff037e24 */ /* 0x002fc8000f8e00ff */
[----:B------:R1:W2:Y:S03]  /*5080*/  SYNCS.PHASECHK.TRANS64.TRYWAIT P0, [R3+URZ+0x30800], R0 ;  /* 0x03080000030075a7 */ /* 0x0002a6000800017f */
[----:B--2---:R-:W-:Y:S05]  /*5090*/  @!P0 NANOSLEEP.SYNCS 0x989680 ;  /* 0x009896800000895d */ /* 0x004fea0003900000 */
[----:B------:R-:W2:Y:S02]  /*50a0*/  @!P0 SYNCS.PHASECHK.TRANS64 P0, [R3+URZ+0x30800], R0 ;  /* 0x03080000030085a7 */ /* 0x000ea4000800007f */
[----:B--2---:R-:W-:Y:S05]  /*50b0*/  @!P0 BRA `(.L_x_1601) ;  /* 0xfffffffc00ec8947 */ /* 0x004fea000383ffff */
[----:B------:R-:W-:Y:S05]  /*50c0*/  BRA `(.L_x_1600) ;  /* 0x0000007400587947 */ /* 0x000fea0003800000 */
.L_x_1599:
[----:B------:R-:W2:Y:S01]  /*50d0*/  LDL R0, [R1+0x294] ;  /* 0x0002940001007983 */ /* 0x000ea20000100800 */
[----:B------:R-:W-:Y:S01]  /*50e0*/  USHF.R.S32.HI UR4, URZ, 0x1f, UR45 ;  /* 0x0000001f3f047899 */ /* 0x000fe2000801142d */
[----:B------:R-:W-:Y:S01]  /*50f0*/  ULDC.64 UR6, c[0x0][0x3f8] ;  /* 0x0000fe0000067ab9 */ /* 0x000fe20000000a00 */
[----:B------:R-:W-:Y:S01]  /*5100*/  ULDC.64 UR8, c[0x0][0x408] ;  /* 0x0001020000087ab9 */ /* 0x000fe20000000a00 */
[----:B------:R-:W-:Y:S02]  /*5110*/  IMAD.U32 R24, RZ, RZ, UR6 ;  /* 0x00000006ff187e24 */ /* 0x000fe4000f8e00ff */
[----:B------:R-:W-:Y:S02]  /*5120*/  IMAD.U32 R26, RZ, RZ, UR8 ;  /* 0x00000008ff1a7e24 */ /* 0x000fe4000f8e00ff */
[----:B------:R-:W-:-:S04]  /*5130*/  IMAD.WIDE.U32 R24, R24, UR45, RZ ;  /* 0x0000002d18187c25 */ /* 0x000fc8000f8e00ff */
[----:B------:R-:W-:Y:S01]  /*5140*/  IMAD.WIDE.U32 R26, R26, UR45, RZ ;  /* 0x0000002d1a1a7c25 */ /* 0x000fe2000f8e00ff */
[----:B--2---:R-:W-:-:S13]  /*5150*/  R2UR UR5, R0 ;  /* 0x00000000000572ca */ /* 0x004fda00000e0000 */
[----:B------:R-:W-:Y:S02]  /*5160*/  ULOP3.LUT UP0, URZ, UR5, 0x3ff, URZ, 0xc0, !UPT ;  /* 0x000003ff053f7892 */ /* 0x000fe4000f80c03f */
[----:B------:R-:W-:Y:S02]  /*5170*/  UIMAD UR5, UR4, UR6, URZ ;  /* 0x00000006040572a4 */ /* 0x000fe4000f8e023f */
[----:B------:R-:W-:Y:S02]  /*5180*/  UIMAD UR4, UR4, UR8, URZ ;  /* 0x00000008040472a4 */ /* 0x000fe4000f8e023f */
[----:B------:R-:W-:Y:S01]  /*5190*/  PLOP3.LUT P0, PT, PT, PT, UP0, 0x80, 0x0 ;  /* 0x000000000000781c */ /* 0x000fe20003f0f008 */
[----:B------:R-:W-:Y:S02]  /*51a0*/  UIMAD UR5, UR45, UR7, UR5 ;  /* 0x000000072d0572a4 */ /* 0x000fe4000f8e0205 */
[----:B------:R-:W-:-:S04]  /*51b0*/  UIMAD UR4, UR45, UR9, UR4 ;  /* 0x000000092d0472a4 */ /* 0x000fc8000f8e0204 */
[----:B------:R-:W-:Y:S02]  /*51c0*/  VIADD R29, R25, UR5 ;  /* 0x00000005191d7c36 */ /* 0x000fe40008000000 */
[----:B------:R-:W-:-:S04]  /*51d0*/  VIADD R31, R27, UR4 ;  /* 0x000000041b1f7c36 */ /* 0x000fc80008000000 */
[----:B------:R-:W-:Y:S05]  /*51e0*/  @!P0 BRA `(.L_x_1602) ;  /* 0x0000000000408947 */ /* 0x000fea0003800000 */
        /* <DEDUP_REMOVED lines=16> */
.L_x_1602:
[----:B------:R-:W-:Y:S01]  /*52f0*/  ULDC.U8 UR4, c[0x0][0x410] ;  /* 0x0001040000047ab9 */ /* 0x000fe20000000000 */
[----:B------:R-:W-:Y:S01]  /*5300*/  BSSY B0, `(.L_x_1603) ;  /* 0x000072a000007945 */ /* 0x000fe20003800000 */
[----:B------:R-:W-:Y:S01]  /*5310*/  ISETP.NE.AND P0, PT, RZ, UR4, PT ;  /* 0x00000004ff007c0c */ /* 0x000fe2000bf05270 */
[----:B------:R-:W-:-:S12]  /*5320*/  VIADD R48, R203, UR60 ;  /* 0x0000003ccb307c36 */ /* 0x000fd80008000000 */
[----:B------:R-:W-:Y:S05]  /*5330*/  @!P0 BRA `(.L_x_1604) ;  /* 0x0000003800808947 */ /* 0x000fea0003800000 */
[----:B------:R-:W1:Y:S01]  /*5340*/  LDC R91, c[0x0][0x448] ;  /* 0x00011200ff5b7b82 */ /* 0x000e620000000800 */
[----:B------:R-:W-:Y:S01]  /*5350*/  IMAD R3, R217, 0x40, R48 ;  /* 0x00000040d9037824 */ /* 0x000fe200078e0230 */
[----:B------:R-:W-:Y:S01]  /*5360*/  ULDC.64 UR4, c[0x0][0x3f8] ;  /* 0x0000fe0000047ab9 */ /* 0x000fe20000000a00 */
[----:B------:R-:W-:Y:S01]  /*5370*/  ULDC.64 UR6, c[0x0][0x408] ;  /* 0x0001020000067ab9 */ /* 0x000fe20000000a00 */
[----:B------:R-:W-:Y:S01]  /*5380*/  IMAD.MOV.U32 R6, RZ, RZ, R24 ;  /* 0x000000ffff067224 */ /* 0x000fe200078e0018 */
[----:B------:R-:W-:Y:S01]  /*5390*/  SHF.R.S32.HI R64, RZ, 0x1f, R205 ;  /* 0x0000001fff407819 */ /* 0x000fe200000114cd */
[----:B------:R-:W-:Y:S01]  /*53a0*/  IMAD.MOV.U32 R7, RZ, RZ, R29 ;  /* 0x000000ffff077224 */ /* 0x000fe200078e001d */
[----:B------:R-:W-:Y:S01]  /*53b0*/  SHF.R.S32.HI R66, RZ, 0x1f, R73 ;  /* 0x0000001fff427819 */ /* 0x000fe20000011449 */
[----:B------:R-:W-:Y:S01]  /*53c0*/  IMAD.MOV.U32 R8, RZ, RZ, R26 ;  /* 0x000000ffff087224 */ /* 0x000fe200078e001a */
[----:B------:R-:W-:Y:S01]  /*53d0*/  SHF.R.S32.HI R71, RZ, 0x1f, R74 ;  /* 0x0000001fff477819 */ /* 0x000fe2000001144a */
[----:B------:R-:W-:Y:S01]  /*53e0*/  IMAD.MOV.U32 R9, RZ, RZ, R31 ;  /* 0x000000ffff097224 */ /* 0x000fe200078e001f */
[----:B------:R-:W-:-:S02]  /*53f0*/  SHF.R.S32.HI R67, RZ, 0x1f, R204 ;  /* 0x0000001fff437819 */ /* 0x000fc400000114cc */
[----:B------:R-:W-:Y:S02]  /*5400*/  SHF.R.S32.HI R65, RZ, 0x1f, R206 ;  /* 0x0000001fff417819 */ /* 0x000fe400000114ce */
[----:B-1----:R-:W-:-:S13]  /*5410*/  ISETP.NE.AND P0, PT, R91, 0x1, PT ;  /* 0x000000015b00780c */ /* 0x002fda0003f05270 */
[----:B------:R-:W1:Y:S08]  /*5420*/  @P0 LDC R0, c[0x0][0x44c] ;  /* 0x00011300ff000b82 */ /* 0x000e700000000800 */
[----:B------:R-:W2:Y:S01]  /*5430*/  @P0 LDC R5, c[0x0][0x450] ;  /* 0x00011400ff050b82 */ /* 0x000ea20000000800 */
[----:B-1----:R-:W-:-:S05]  /*5440*/  @P0 IMAD.HI.U32 R0, R3, R0, RZ ;  /* 0x0000000003000227 */ /* 0x002fca00078e00ff */
[----:B--2---:R-:W-:-:S04]  /*5450*/  @P0 SHF.R.U32.HI R3, RZ, R5, R0 ;  /* 0x00000005ff030219 */ /* 0x004fc80000011600 */
[----:B------:R-:W-:Y:S01]  /*5460*/  SHF.R.S32.HI R0, RZ, 0x1f, R3 ;  /* 0x0000001fff007819 */ /* 0x000fe20000011403 */
[----:B------:R-:W-:-:S04]  /*5470*/  IMAD.WIDE.U32 R6, R3, UR4, R6 ;  /* 0x0000000403067c25 */ /* 0x000fc8000f8e0006 */
[C---:B------:R-:W-:Y:S02]  /*5480*/  IMAD R4, R0.reuse, UR4, RZ ;  /* 0x0000000400047c24 */ /* 0x040fe4000f8e02ff */
[----:B------:R-:W-:Y:S02]  /*5490*/  IMAD R0, R0, UR6, RZ ;  /* 0x0000000600007c24 */ /* 0x000fe4000f8e02ff */
[C---:B------:R-:W-:Y:S01]  /*54a0*/  IMAD R5, R3.reuse, UR5, R4 ;  /* 0x0000000503057c24 */ /* 0x040fe2000f8e0204 */
[----:B------:R-:W-:Y:S01]  /*54b0*/  ULDC.64 UR4, c[0x0][0x3e8] ;  /* 0x0000fa0000047ab9 */ /* 0x000fe20000000a00 */
[C---:B------:R-:W-:Y:S01]  /*54c0*/  IMAD.WIDE.U32 R8, R3.reuse, UR6, R8 ;  /* 0x0000000603087c25 */ /* 0x040fe2000f8e0008 */
[----:B------:R-:W-:Y:S01]  /*54d0*/  LEA R4, P0, R6, UR4, 0x1 ;  /* 0x0000000406047c11 */ /* 0x000fe2000f8008ff */
[----:B------:R-:W-:Y:S02]  /*54e0*/  UMOV UR4, 0xffffffff ;  /* 0xffffffff00047882 */ /* 0x000fe40000000000 */
[----:B------:R-:W-:Y:S01]  /*54f0*/  IMAD R3, R3, UR7, R0 ;  /* 0x0000000703037c24 */ /* 0x000fe2000f8e0200 */
[----:B------:R-:W-:Y:S01]  /*5500*/  ULDC.64 UR6, c[0x0][0x400] ;  /* 0x0001000000067ab9 */ /* 0x000fe20000000a00 */
[----:B------:R-:W-:Y:S01]  /*5510*/  IMAD.IADD R5, R7, 0x1, R5 ;  /* 0x0000000107057824 */ /* 0x000fe200078e0205 */
[----:B------:R-:W-:Y:S01]  /*5520*/  LEA R7, P1, R8, UR6, 0x1 ;  /* 0x0000000608077c11 */ /* 0x000fe2000f8208ff */
[----:B------:R-:W-:-:S03]  /*5530*/  IMAD.IADD R3, R9, 0x1, R3 ;  /* 0x0000000109037824 */ /* 0x000fc600078e0203 */
[----:B------:R-:W-:Y:S02]  /*5540*/  LEA.HI.X R6, R6, UR5, R5, 0x1, P0 ;  /* 0x0000000506067c11 */ /* 0x000fe400080f0c05 */
[----:B------:R-:W-:Y:S01]  /*5550*/  LEA.HI.X R8, R8, UR7, R3, 0x1, P1 ;  /* 0x0000000708087c11 */ /* 0x000fe200088f0c03 */
[----:B------:R-:W-:Y:S06]  /*5560*/  BRA.DIV UR4, `(.L_x_1605) ;  /* 0x000001ee04087947 */ /* 0x000fec000b800000 */
[----:B------:R1:W2:Y:S04]  /*5570*/  SHFL.IDX PT, R3, R6, RZ, 0x1c1f ;  /* 0x001c1fff06037589 */ /* 0x0002a800000e0000 */
[----:B------:R1:W3:Y:S04]  /*5580*/  SHFL.IDX PT, R0, R4, RZ, 0x1c1f ;  /* 0x001c1fff04007589 */ /* 0x0002e800000e0000 */
[----:B------:R1:W4:Y:S04]  /*5590*/  SHFL.IDX PT, R5, R8, RZ, 0x1c1f ;  /* 0x001c1fff08057589 */ /* 0x00032800000e0000 */
[----:B------:R1:W0:Y:S02]  /*55a0*/  SHFL.IDX PT, R14, R7, RZ, 0x1c1f ;  /* 0x001c1fff070e7589 */ /* 0x00022400000e0000 */
.L_x_1903:
[----:B------:R-:W-:Y:S01]  /*55b0*/  IMAD R91, R16, R91, RZ ;  /* 0x0000005b105b7224 */ /* 0x000fe200078e02ff */
        /* <DEDUP_REMOVED lines=15> */
[----:B------:R-:W-:Y:S01]  /*56b0*/  ULDC UR4, c[0x0][0x3f4] ;  /* 0x0000fd0000047ab9 */ /* 0x000fe20000000800 */
[----:B------:R-:W-:Y:S02]  /*56c0*/  CS2R R60, SRZ ;  /* 0x00000000003c7805 */ /* 0x000fe4000001ff00 */
[----:B------:R-:W-:Y:S02]  /*56d0*/  ISETP.GE.AND P3, PT, R74, UR4, PT ;  /* 0x000000044a007c0c */ /* 0x000fe4000bf66270 */
[----:B------:R-:W-:Y:S02]  /*56e0*/  CS2R R62, SRZ ;  /* 0x00000000003e7805 */ /* 0x000fe4000001ff00 */
[----:B------:R-:W-:Y:S02]  /*56f0*/  ISETP.GE.AND P2, PT, R205, UR4, PT ;  /* 0x00000004cd007c0c */ /* 0x000fe4000bf46270 */
[----:B------:R-:W-:Y:S02]  /*5700*/  ISETP.GE.AND P1, PT, R73, UR4, PT ;  /* 0x0000000449007c0c */ /* 0x000fe4000bf26270 */
[----:B------:R-:W-:-:S02]  /*5710*/  ISETP.GE.AND P0, PT, R204, UR4, PT ;  /* 0x00000004cc007c0c */ /* 0x000fc4000bf06270 */
[----:B------:R-:W-:-:S03]  /*5720*/  ISETP.GE.AND P4, PT, R198, UR4, PT ;  /* 0x00000004c6007c0c */ /* 0x000fc6000bf86270 */
[C---:B------:R-:W-:Y:S01]  /*5730*/  @!P3 IMAD.SHL.U32 R25, R74.reuse, 0x2, RZ ;  /* 0x000000024a19b824 */ /* 0x040fe200078e00ff */
[----:B------:R-:W-:-:S03]  /*5740*/  @!P3 SHF.L.U64.HI R12, R74, 0x1, R71 ;  /* 0x000000014a0cb819 */ /* 0x000fc60000010247 */
[C---:B------:R-:W-:Y:S01]  /*5750*/  @!P2 IMAD.SHL.U32 R33, R205.reuse, 0x2, RZ ;  /* 0x00000002cd21a824 */ /* 0x040fe200078e00ff */
[----:B------:R-:W-:Y:S01]  /*5760*/  @!P2 SHF.L.U64.HI R10, R205, 0x1, R64 ;  /* 0x00000001cd0aa819 */ /* 0x000fe20000010240 */
[----:B------:R-:W-:Y:S01]  /*5770*/  @!P1 IMAD.SHL.U32 R41, R73, 0x2, RZ ;  /* 0x0000000249299824 */ /* 0x000fe200078e00ff */
[-C--:B---3--:R-:W-:Y:S01]  /*5780*/  @!P3 IADD3 R20, P6, R0, R25.reuse, RZ ;  /* 0x000000190014b210 */ /* 0x088fe20007fde0ff */
[----:B------:R-:W-:Y:S01]  /*5790*/  @!P0 IMAD.SHL.U32 R51, R204, 0x2, RZ ;  /* 0x00000002cc338824 */ /* 0x000fe200078e00ff */
[----:B0-----:R-:W-:Y:S01]  /*57a0*/  @!P3 IADD3 R24, P5, R14, R25, RZ ;  /* 0x000000190e18b210 */ /* 0x001fe20007fbe0ff */
[----:B--2---:R-:W-:Y:S01]  /*57b0*/  @!P4 IMAD.MOV.U32 R11, RZ, RZ, R3 ;  /* 0x000000ffff0bc224 */ /* 0x004fe200078e0003 */
[----:B------:R-:W-:Y:S01]  /*57c0*/  @!P0 SHF.L.U64.HI R30, R204, 0x1, R67 ;  /* 0x00000001cc1e8819 */ /* 0x000fe20000010243 */
[--C-:B------:R-:W-:Y:S01]  /*57d0*/  @!P3 IMAD.X R21, R3, 0x1, R12.reuse, P6 ;  /* 0x000000010315b824 */ /* 0x100fe200030e060c */
[-C--:B------:R-:W-:Y:S01]  /*57e0*/  @!P2 IADD3 R26, P6, R0, R33.reuse, RZ ;  /* 0x00000021001aa210 */ /* 0x080fe20007fde0ff */
[----:B----4-:R-:W-:Y:S01]  /*57f0*/  @!P3 IMAD.X R25, R5, 0x1, R12, P5 ;  /* 0x000000010519b824 */ /* 0x010fe200028e060c */
[----:B------:R-:W-:Y:S01]  /*5800*/  @!P2 IADD3 R32, P5, R14, R33, RZ ;  /* 0x000000210e20a210 */ /* 0x000fe20007fbe0ff */
[----:B------:R-:W-:Y:S01]  /*5810*/  @!P4 IMAD.MOV.U32 R15, RZ, RZ, R5 ;  /* 0x000000ffff0fc224 */ /* 0x000fe200078e0005 */
[----:B------:R-:W-:Y:S01]  /*5820*/  @!P1 SHF.L.U64.HI R12, R73, 0x1, R66 ;  /* 0x00000001490c9819 */ /* 0x000fe20000010242 */
[--C-:B------:R-:W-:Y:S01]  /*5830*/  @!P2 IMAD.X R27, R3, 0x1, R10.reuse, P6 ;  /* 0x00000001031ba824 */ /* 0x100fe200030e060a */
[----:B------:R-:W-:Y:S01]  /*5840*/  @!P1 IADD3 R34, P6, R0, R41, RZ ;  /* 0x0000002900229210 */ /* 0x000fe20007fde0ff */
[----:B------:R-:W-:Y:S01]  /*5850*/  @!P2 IMAD.X R33, R5, 0x1, R10, P5 ;  /* 0x000000010521a824 */ /* 0x000fe200028e060a */
[----:B------:R-:W-:Y:S01]  /*5860*/  ISETP.GE.AND P5, PT, R206, UR4, PT ;  /* 0x00000004ce007c0c */ /* 0x000fe2000bfa6270 */
[----:B------:R-:W-:-:S02]  /*5870*/  @!P4 IMAD.MOV.U32 R10, RZ, RZ, R0 ;  /* 0x000000ffff0ac224 */ /* 0x000fc400078e0000 */
[----:B------:R-:W-:Y:S01]  /*5880*/  @!P1 IMAD.X R35, R3, 0x1, R12, P6 ;  /* 0x0000000103239824 */ /* 0x000fe200030e060c */
[----:B------:R-:W-:Y:S01]  /*5890*/  @!P1 IADD3 R40, P6, R14, R41, RZ ;  /* 0x000000290e289210 */ /* 0x000fe20007fde0ff */
[----:B------:R-:W-:-:S04]  /*58a0*/  @!P4 IMAD.WIDE R10, R198, 0x2, R10 ;  /* 0x00000002c60ac825 */ /* 0x000fc800078e020a */
[----:B------:R-:W-:Y:S01]  /*58b0*/  @!P1 IMAD.X R41, R5, 0x1, R12, P6 ;  /* 0x0000000105299824 */ /* 0x000fe200030e060c */
[-C--:B------:R-:W-:Y:S01]  /*58c0*/  @!P0 IADD3 R42, P6, R0, R51.reuse, RZ ;  /* 0x00000033002a8210 */ /* 0x080fe20007fde0ff */
[----:B------:R-:W-:Y:S01]  /*58d0*/  @!P4 IMAD.WIDE R12, R198, 0x2, R14 ;  /* 0x00000002c60cc825 */ /* 0x000fe200078e020e */
[----:B------:R0:W5:Y:S03]  /*58e0*/  @!P4 LD.E.64 R60, desc[UR38][R10.64] ;  /* 0x000000260a3cc980 */ /* 0x000166000c101b00 */
[----:B------:R-:W-:Y:S01]  /*58f0*/  @!P0 IMAD.X R43, R3, 0x1, R30, P6 ;  /* 0x00000001032b8824 */ /* 0x000fe200030e061e */
[----:B------:R-:W-:Y:S01]  /*5900*/  @!P0 IADD3 R50, P6, R14, R51, RZ ;  /* 0x000000330e328210 */ /* 0x000fe20007fde0ff */
[C---:B------:R-:W-:Y:S01]  /*5910*/  @!P5 IMAD.SHL.U32 R15, R206.reuse, 0x2, RZ ;  /* 0x00000002ce0fd824 */ /* 0x040fe200078e00ff */
[----:B------:R0:W5:Y:S01]  /*5920*/  @!P4 LD.E.64 R62, desc[UR38][R12.64] ;  /* 0x000000260c3ec980 */ /* 0x000162000c101b00 */
[----:B------:R-:W-:-:S02]  /*5930*/  @!P5 SHF.L.U64.HI R28, R206, 0x1, R65 ;  /* 0x00000001ce1cd819 */ /* 0x000fc40000010241 */
[----:B------:R-:W-:Y:S01]  /*5940*/  CS2R R56, SRZ ;  /* 0x0000000000387805 */ /* 0x000fe2000001ff00 */
[----:B------:R-:W-:Y:S01]  /*5950*/  @!P0 IMAD.X R51, R5, 0x1, R30, P6 ;  /* 0x0000000105338824 */ /* 0x000fe200030e061e */
[-C--:B------:R-:W-:Y:S02]  /*5960*/  @!P5 IADD3 R68, P4, R0, R15.reuse, RZ ;  /* 0x0000000f0044d210 */ /* 0x080fe40007f9e0ff */
[----:B------:R-:W-:Y:S02]  /*5970*/  CS2R R58, SRZ ;  /* 0x00000000003a7805 */ /* 0x000fe4000001ff00 */
[----:B------:R-:W-:Y:S02]  /*5980*/  @!P5 IADD3 R14, P6, R14, R15, RZ ;  /* 0x0000000f0e0ed210 */ /* 0x000fe40007fde0ff */
[----:B------:R-:W-:Y:S02]  /*5990*/  CS2R R52, SRZ ;  /* 0x0000000000347805 */ /* 0x000fe4000001ff00 */
[----:B------:R-:W-:Y:S01]  /*59a0*/  CS2R R54, SRZ ;  /* 0x0000000000367805 */ /* 0x000fe2000001ff00 */
[--C-:B------:R-:W-:Y:S01]  /*59b0*/  @!P5 IMAD.X R69, R3, 0x1, R28.reuse, P4 ;  /* 0x000000010345d824 */ /* 0x100fe200020e061c */
[----:B------:R-:W-:Y:S01]  /*59c0*/  CS2R R46, SRZ ;  /* 0x00000000002e7805 */ /* 0x000fe2000001ff00 */
[----:B------:R-:W-:Y:S01]  /*59d0*/  @!P5 IMAD.X R15, R5, 0x1, R28, P6 ;  /* 0x00000001050fd824 */ /* 0x000fe200030e061c */
[----:B------:R-:W-:-:S02]  /*59e0*/  CS2R R44, SRZ ;  /* 0x00000000002c7805 */ /* 0x000fc4000001ff00 */
[----:B------:R-:W-:Y:S02]  /*59f0*/  CS2R R38, SRZ ;  /* 0x0000000000267805 */ /* 0x000fe4000001ff00 */
[----:B------:R-:W-:Y:S02]  /*5a00*/  CS2R R36, SRZ ;  /* 0x0000000000247805 */ /* 0x000fe4000001ff00 */
[----:B------:R-:W-:Y:S02]  /*5a10*/  CS2R R30, SRZ ;  /* 0x00000000001e7805 */ /* 0x000fe4000001ff00 */
[----:B------:R-:W-:Y:S01]  /*5a20*/  CS2R R28, SRZ ;  /* 0x00000000001c7805 */ /* 0x000fe2000001ff00 */
[----:B------:R0:W5:Y:S04]  /*5a30*/  @!P3 LD.E.64 R56, desc[UR38][R20.64] ;  /* 0x000000261438b980 */ /* 0x000168000c101b00 */
        /* <DEDUP_REMOVED lines=8> */
[----:B------:R0:W5:Y:S02]  /*5ac0*/  @!P5 LD.E.64 R28, desc[UR38][R14.64] ;  /* 0x000000260e1cd980 */ /* 0x000164000c101b00 */
.L_x_1607:
[----:B------:R-:W-:Y:S05]  /*5ad0*/  BSYNC B1 ;  /* 0x0000000000017941 */ /* 0x000fea0003800000 */
.L_x_1606:
[----:B---3-5:R-:W-:Y:S01]  /*5ae0*/  IMAD.MOV.U32 R0, RZ, RZ, R30 ;  /* 0x000000ffff007224 */ /* 0x028fe200078e001e */
[----:B------:R-:W-:Y:S01]  /*5af0*/  UMOV UR4, 0xffffffff ;  /* 0xffffffff00047882 */ /* 0x000fe20000000000 */
[----:B--2---:R-:W-:Y:S01]  /*5b00*/  IMAD.MOV.U32 R3, RZ, RZ, R31 ;  /* 0x000000ffff037224 */ /* 0x004fe200078e001f */
[----:B0-----:R-:W-:Y:S01]  /*5b10*/  CS2R R20, SRZ ;  /* 0x0000000000147805 */ /* 0x001fe2000001ff00 */
[----:B----4-:R-:W-:Y:S01]  /*5b20*/  IMAD.MOV.U32 R5, RZ, RZ, R38 ;  /* 0x000000ffff057224 */ /* 0x010fe200078e0026 */
        /* <DEDUP_REMOVED lines=43> */
[----:B------:R-:W-:Y:S02]  /*5de0*/  PRMT R112, R5, 0x7610, R112 ;  /* 0x0000761005707816 */ /* 0x000fe40000000070 */
[----:B------:R-:W-:Y:S01]  /*5df0*/  PRMT R113, R9, 0x7610, R113 ;  /* 0x0000761009717816 */ /* 0x000fe20000000071 */
[----:B------:R-:W-:Y:S06]  /*5e00*/  BRA.DIV UR4, `(.L_x_1608) ;  /* 0x000001e6043c7947 */ /* 0x000fec000b800000 */
[----:B------:R0:W2:Y:S04]  /*5e10*/  SHFL.IDX PT, R3, R6, 0x1, 0x1c1f ;  /* 0x003c1f0006037f89 */ /* 0x0000a800000e0000 */
[----:B------:R0:W3:Y:S04]  /*5e20*/  SHFL.IDX PT, R0, R4, 0x1, 0x1c1f ;  /* 0x003c1f0004007f89 */ /* 0x0000e800000e0000 */
[----:B------:R0:W4:Y:S04]  /*5e30*/  SHFL.IDX PT, R5, R8, 0x1, 0x1c1f ;  /* 0x003c1f0008057f89 */ /* 0x00012800000e0000 */
[----:B------:R0:W0:Y:S02]  /*5e40*/  SHFL.IDX PT, R14, R7, 0x1, 0x1c1f ;  /* 0x003c1f00070e7f89 */ /* 0x00002400000e0000 */
.L_x_1909:
[----:B------:R-:W-:Y:S01]  /*5e50*/  VIADD R48, R48, 0x40 ;  /* 0x0000004030307836 */ /* 0x000fe20000000000 */
[----:B01----:R-:W-:Y:S01]  /*5e60*/  LOP3.LUT R7, R212, 0x18, R18, 0xf8, !PT ;  /* 0x00000018d4077812 */ /* 0x003fe200078ef812 */
[----:B------:R-:W-:Y:S01]  /*5e70*/  BSSY B1, `(.L_x_1609) ;  /* 0x0000055000017945 */ /* 0x000fe20003800000 */
[----:B------:R-:W-:Y:S01]  /*5e80*/  LOP3.LUT P0, RZ, R227, 0x4, RZ, 0xc0, !PT ;  /* 0x00000004e3ff7812 */ /* 0x000fe2000780c0ff */
[----:B------:R-:W-:Y:S01]  /*5e90*/  IMAD.U32 R98, RZ, RZ, UR60 ;  /* 0x0000003cff627e24 */ /* 0x000fe2000f8e00ff */
[----:B------:R-:W-:Y:S02]  /*5ea0*/  ISETP.GE.AND P1, PT, R48, R91, PT ;  /* 0x0000005b3000720c */ /* 0x000fe40003f26270 */
[----:B------:R-:W-:Y:S02]  /*5eb0*/  CS2R R12, SRZ ;  /* 0x00000000000c7805 */ /* 0x000fe4000001ff00 */
[----:B------:R-:W-:Y:S02]  /*5ec0*/  LOP3.LUT R4, R7, R214, RZ, 0x3c, !PT ;  /* 0x000000d607047212 */ /* 0x000fe400078e3cff */
[----:B------:R-:W-:-:S02]  /*5ed0*/  CS2R R26, SRZ ;  /* 0x00000000001a7805 */ /* 0x000fc4000001ff00 */
[----:B------:R-:W-:Y:S02]  /*5ee0*/  CS2R R32, SRZ ;  /* 0x0000000000207805 */ /* 0x000fe4000001ff00 */
[----:B------:R-:W-:Y:S02]  /*5ef0*/  CS2R R42, SRZ ;  /* 0x00000000002a7805 */ /* 0x000fe4000001ff00 */
[----:B------:R-:W-:Y:S01]  /*5f00*/  CS2R R50, SRZ ;  /* 0x0000000000327805 */ /* 0x000fe2000001ff00 */
[----:B------:R-:W-:Y:S01]  /*5f10*/  IMAD R4, R213, 0x200, R4 ;  /* 0x00000200d5047824 */ /* 0x000fe200078e0204 */
[----:B------:R-:W-:Y:S02]  /*5f20*/  CS2R R8, SRZ ;  /* 0x0000000000087805 */ /* 0x000fe4000001ff00 */
[----:B------:R-:W-:Y:S02]  /*5f30*/  CS2R R10, SRZ ;  /* 0x00000000000a7805 */ /* 0x000fe4000001ff00 */
[----:B------:R-:W-:-:S02]  /*5f40*/  CS2R R24, SRZ ;  /* 0x0000000000187805 */ /* 0x000fc4000001ff00 */
[----:B------:R-:W-:Y:S02]  /*5f50*/  CS2R R34, SRZ ;  /* 0x0000000000227805 */ /* 0x000fe4000001ff00 */
[----:B------:R-:W-:Y:S02]  /*5f60*/  CS2R R40, SRZ ;  /* 0x0000000000287805 */ /* 0x000fe4000001ff00 */
[----:B------:R-:W-:Y:S02]  /*5f70*/  LEA R15, R4, UR41, 0x1 ;  /* 0x00000029040f7c11 */ /* 0x000fe4000f8e08ff */
        /* <DEDUP_REMOVED lines=8> */
[----:B------:R-:W-:-:S05]  /*6000*/  ISETP.GE.AND P1, PT, R204, UR4, PT ;  /* 0x00000004cc007c0c */ /* 0x000fca000bf26270 */
[C---:B------:R-:W-:Y:S01]  /*6010*/  @!P4 IMAD.SHL.U32 R9, R74.reuse, 0x2, RZ ;  /* 0x000000024a09c824 */ /* 0x040fe200078e00ff */
[----:B------:R-:W-:-:S03]  /*6020*/  @!P4 SHF.L.U64.HI R4, R74, 0x1, R71 ;  /* 0x000000014a04c819 */ /* 0x000fc60000010247 */
[C---:B------:R-:W-:Y:S01]  /*6030*/  @!P3 IMAD.SHL.U32 R77, R205.reuse, 0x2, RZ ;  /* 0x00000002cd4db824 */ /* 0x040fe200078e00ff */
[----:B------:R-:W-:Y:S01]  /*6040*/  @!P3 SHF.L.U64.HI R6, R205, 0x1, R64 ;  /* 0x00000001cd06b819 */ /* 0x000fe20000010240 */
[C---:B------:R-:W-:Y:S01]  /*6050*/  @!P2 IMAD.SHL.U32 R69, R73.reuse, 0x2, RZ ;  /* 0x000000024945a824 */ /* 0x040fe200078e00ff */
[-C--:B---3--:R-:W-:Y:S01]  /*6060*/  @!P4 IADD3 R10, P5, R0, R9.reuse, RZ ;  /* 0x00000009000ac210 */ /* 0x088fe20007fbe0ff */
[----:B------:R-:W-:Y:S01]  /*6070*/  @!P1 IMAD.SHL.U32 R7, R204, 0x2, RZ ;  /* 0x00000002cc079824 */ /* 0x000fe200078e00ff */
[----:B------:R-:W-:Y:S02]  /*6080*/  @!P4 IADD3 R8, P6, R14, R9, RZ ;  /* 0x000000090e08c210 */ /* 0x000fe40007fde0ff */
[----:B------:R-:W-:Y:S01]  /*6090*/  @!P2 SHF.L.U64.HI R12, R73, 0x1, R66 ;  /* 0x00000001490ca819 */ /* 0x000fe20000010242 */
[--C-:B--2---:R-:W-:Y:S01]  /*60a0*/  @!P4 IMAD.X R11, R3, 0x1, R4.reuse, P5 ;  /* 0x00000001030bc824 */ /* 0x104fe200028e0604 */
[-C--:B------:R-:W-:Y:S01]  /*60b0*/  @!P3 IADD3 R78, P5, R0, R77.reuse, RZ ;  /* 0x0000004d004eb210 */ /* 0x080fe20007fbe0ff */
[----:B----4-:R-:W-:Y:S01]  /*60c0*/  @!P4 IMAD.X R9, R5, 0x1, R4, P6 ;  /* 0x000000010509c824 */ /* 0x010fe200030e0604 */
[----:B------:R-:W-:-:S02]  /*60d0*/  @!P3 IADD3 R76, P6, R14, R77, RZ ;  /* 0x0000004d0e4cb210 */ /* 0x000fc40007fde0ff */
[----:B------:R-:W-:Y:S01]  /*60e0*/  @!P1 SHF.L.U64.HI R20, R204, 0x1, R67 ;  /* 0x00000001cc149819 */ /* 0x000fe20000010243 */
[--C-:B------:R-:W-:Y:S01]  /*60f0*/  @!P3 IMAD.X R79, R3, 0x1, R6.reuse, P5 ;  /* 0x00000001034fb824 */ /* 0x100fe200028e0606 */
[-C--:B------:R-:W-:Y:S01]  /*6100*/  @!P2 IADD3 R70, P5, R0, R69.reuse, RZ ;  /* 0x000000450046a210 */ /* 0x080fe20007fbe0ff */
[----:B------:R-:W-:Y:S01]  /*6110*/  @!P3 IMAD.X R77, R5, 0x1, R6, P6 ;  /* 0x00000001054db824 */ /* 0x000fe200030e0606 */
[----:B------:R-:W-:-:S03]  /*6120*/  @!P2 IADD3 R68, P6, R14, R69, RZ ;  /* 0x000000450e44a210 */ /* 0x000fc60007fde0ff */
[--C-:B------:R-:W-:Y:S01]  /*6130*/  @!P2 IMAD.X R71, R3, 0x1, R12.reuse, P5 ;  /* 0x000000010347a824 */ /* 0x100fe200028e060c */
[----:B------:R-:W-:Y:S01]  /*6140*/  @!P1 IADD3 R66, P5, R0, R7, RZ ;  /* 0x0000000700429210 */ /* 0x000fe20007fbe0ff */
[----:B------:R-:W-:Y:S01]  /*6150*/  @!P2 IMAD.X R69, R5, 0x1, R12, P6 ;  /* 0x000000010545a824 */ /* 0x000fe200030e060c */
[----:B------:R-:W-:-:S03]  /*6160*/  ISETP.GE.AND P6, PT, R198, UR4, PT ;  /* 0x00000004c6007c0c */ /* 0x000fc6000bfc6270 */
[----:B------:R-:W-:Y:S01]  /*6170*/  @!P1 IMAD.X R67, R3, 0x1, R20, P5 ;  /* 0x0000000103439824 */ /* 0x000fe200028e0614 */
[----:B------:R-:W-:-:S05]  /*6180*/  @!P1 IADD3 R6, P5, R14, R7, RZ ;  /* 0x000000070e069210 */ /* 0x000fca0007fbe0ff */
[----:B------:R-:W-:Y:S01]  /*6190*/  @!P1 IMAD.X R7, R5, 0x1, R20, P5 ;  /* 0x0000000105079824 */ /* 0x000fe200028e0614 */
[----:B------:R-:W-:-:S03]  /*61a0*/  ISETP.GE.AND P5, PT, R206, UR4, PT ;  /* 0x00000004ce007c0c */ /* 0x000fc6000bfa6270 */
[----:B------:R-:W-:Y:S02]  /*61b0*/  @!P6 IMAD.MOV.U32 R12, RZ, RZ, R0 ;  /* 0x000000ffff0ce224 */ /* 0x000fe400078e0000 */
[----:B------:R-:W-:Y:S02]  /*61c0*/  @!P6 IMAD.MOV.U32 R13, RZ, RZ, R3 ;  /* 0x000000ffff0de224 */ /* 0x000fe400078e0003 */
[----:B------:R-:W-:Y:S02]  /*61d0*/  @!P6 IMAD.MOV.U32 R4, RZ, RZ, R14 ;  /* 0x000000ffff04e224 */ /* 0x000fe400078e000e */
[----:B------:R-:W-:-:S04]  /*61e0*/  @!P6 IMAD.WIDE R12, R198, 0x2, R12 ;  /* 0x00000002c60ce825 */ /* 0x000fc800078e020c */
[----:B------:R-:W-:Y:S01]  /*61f0*/  @!P6 IMAD.WIDE R20, R198, 0x2, R4 ;  /* 0x00000002c614e825 */ /* 0x000fe200078e0204 */
[----:B------:R0:W5:Y:S03]  /*6200*/  @!P6 LD.E.64 R50, desc[UR38][R12.64] ;  /* 0x000000260c32e980 */ /* 0x000166000c101b00 */
[C---:B------:R-:W-:Y:S01]  /*6210*/  @!P5 IMAD.SHL.U32 R25, R206.reuse, 0x2, RZ ;  /* 0x00000002ce19d824 */ /* 0x040fe200078e00ff */
[----:B------:R1:W5:Y:S01]  /*6220*/  @!P6 LD.E.64 R48, desc[UR38][R20.64] ;  /* 0x000000261430e980 */ /* 0x000362000c101b00 */
[----:B------:R-:W-:-:S03]  /*6230*/  @!P5 SHF.L.U64.HI R24, R206, 0x1, R65 ;  /* 0x00000001ce18d819 */ /* 0x000fc60000010241 */
[-C--:B------:R-:W-:Y:S02]  /*6240*/  @!P5 IADD3 R64, P6, R0, R25.reuse, RZ ;  /* 0x000000190040d210 */ /* 0x080fe40007fde0ff */
[----:B------:R-:W-:Y:S02]  /*6250*/  CS2R R42, SRZ ;  /* 0x00000000002a7805 */ /* 0x000fe4000001ff00 */
[----:B------:R-:W-:Y:S01]  /*6260*/  CS2R R40, SRZ ;  /* 0x0000000000287805 */ /* 0x000fe2000001ff00 */
[----:B------:R-:W-:Y:S01]  /*6270*/  @!P5 IMAD.X R65, R3, 0x1, R24, P6 ;  /* 0x000000010341d824 */ /* 0x000fe200030e0618 */
[----:B------:R-:W-:Y:S02]  /*6280*/  @!P5 IADD3 R4, P6, R14, R25, RZ ;  /* 0x000000190e04d210 */ /* 0x000fe40007fde0ff */
[----:B------:R2:W5:Y:S01]  /*6290*/  @!P4 LD.E.64 R42, desc[UR38][R10.64] ;  /* 0x000000260a2ac980 */ /* 0x000562000c101b00 */
[----:B------:R-:W-:Y:S02]  /*62a0*/  CS2R R32, SRZ ;  /* 0x0000000000207805 */ /* 0x000fe4000001ff00 */
[----:B------:R-:W-:-:S02]  /*62b0*/  CS2R R34, SRZ ;  /* 0x0000000000227805 */ /* 0x000fc4000001ff00 */
[----:B------:R-:W-:Y:S01]  /*62c0*/  CS2R R26, SRZ ;  /* 0x00000000001a7805 */ /* 0x000fe2000001ff00 */
[----:B------:R-:W-:Y:S01]  /*62d0*/  @!P5 IMAD.X R5, R5, 0x1, R24, P6 ;  /* 0x000000010505d824 */ /* 0x000fe200030e0618 */
[----:B------:R3:W5:Y:S01]  /*62e0*/  @!P4 LD.E.64 R40, desc[UR38][R8.64] ;  /* 0x000000260828c980 */ /* 0x000762000c101b00 */
[----:B------:R-:W-:Y:S02]  /*62f0*/  CS2R R24, SRZ ;  /* 0x0000000000187805 */ /* 0x000fe4000001ff00 */
[----:B0-----:R-:W-:Y:S02]  /*6300*/  CS2R R12, SRZ ;  /* 0x00000000000c7805 */ /* 0x001fe4000001ff00 */
[----:B-1----:R-:W-:Y:S01]  /*6310*/  CS2R R20, SRZ ;  /* 0x0000000000147805 */ /* 0x002fe2000001ff00 */
[----:B------:R0:W5:Y:S01]  /*6320*/  @!P3 LD.E.64 R32, desc[UR38][R78.64] ;  /* 0x000000264e20b980 */ /* 0x000162000c101b00 */
[----:B--2---:R-:W-:-:S03]  /*6330*/  CS2R R10, SRZ ;  /* 0x00000000000a7805 */ /* 0x004fc6000001ff00 */
[----:B------:R0:W5:Y:S01]  /*6340*/  @!P3 LD.E.64 R34, desc[UR38][R76.64] ;  /* 0x000000264c22b980 */ /* 0x000162000c101b00 */
[----:B---3--:R-:W-:-:S03]  /*6350*/  CS2R R8, SRZ ;  /* 0x0000000000087805 */ /* 0x008fc6000001ff00 */
[----:B------:R0:W5:Y:S04]  /*6360*/  @!P2 LD.E.64 R26, desc[UR38][R70.64] ;  /* 0x00000026461aa980 */ /* 0x000168000c101b00 */
[----:B------:R0:W5:Y:S04]  /*6370*/  @!P2 LD.E.64 R24, desc[UR38][R68.64] ;  /* 0x000000264418a980 */ /* 0x000168000c101b00 */
[----:B------:R0:W5:Y:S04]  /*6380*/  @!P1 LD.E.64 R12, desc[UR38][R66.64] ;  /* 0x00000026420c9980 */ /* 0x000168000c101b00 */
[----:B------:R0:W5:Y:S04]  /*6390*/  @!P1 LD.E.64 R10, desc[UR38][R6.64] ;  /* 0x00000026060a9980 */ /* 0x000168000c101b00 */
[----:B------:R0:W5:Y:S04]  /*63a0*/  @!P5 LD.E.64 R20, desc[UR38][R64.64] ;  /* 0x000000264014d980 */ /* 0x000168000c101b00 */
[----:B------:R0:W5:Y:S02]  /*63b0*/  @!P5 LD.E.64 R8, desc[UR38][R4.64] ;  /* 0x000000260408d980 */ /* 0x000164000c101b00 */
.L_x_1610:
[----:B------:R-:W-:Y:S05]  /*63c0*/  BSYNC B1 ;  /* 0x0000000000017941 */ /* 0x000fea0003800000 */
.L_x_1609:
[----:B------:R-:W-:Y:S01]  /*63d0*/  R2UR UR5, R216 ;  /* 0x00000000d80572ca */ /* 0x000fe200000e0000 */
[----:B0----5:R-:W-:Y:S01]  /*63e0*/  IMAD.MOV.U32 R4, RZ, RZ, R21 ;  /* 0x000000ffff047224 */ /* 0x021fe200078e0015 */
[----:B------:R-:W-:Y:S01]  /*63f0*/  VIADDMNMX R98, R91, -R98, 0x80, PT ;  /* 0x000000805b627446 */ /* 0x000fe20003800962 */
[C---:B------:R-:W-:Y:S02]  /*6400*/  VIADD R6, R15.reuse, 0x12400 ;  /* 0x000124000f067836 */ /* 0x040fe40000000000 */
[----:B---3--:R-:W-:Y:S01]  /*6410*/  VIADD R0, R15, 0x12440 ;  /* 0x000124400f007836 */ /* 0x008fe20000000000 */
[----:B------:R-:W-:Y:S01]  /*6420*/  PRMT R64, R4, 0x7610, R64 ;  /* 0x0000761004407816 */ /* 0x000fe20000000040 */
[----:B------:R-:W-:Y:S01]  /*6430*/  @P0 VIADD R0, R6, 0xffffffc0 ;  /* 0xffffffc006000836 */ /* 0x000fe20000000000 */
[----:B------:R-:W-:Y:S01]  /*6440*/  ISETP.GE.AND P1, PT, R203, R98, PT ;  /* 0x00000062cb00720c */ /* 0x000fe20003f26270 */
[----:B--2---:R-:W-:Y:S02]  /*6450*/  IMAD.MOV.U32 R3, RZ, RZ, R20 ;  /* 0x000000ffff037224 */ /* 0x004fe400078e0014 */
[----:B----4-:R-:W-:-:S02]  /*6460*/  IMAD.MOV.U32 R5, RZ, RZ, R12 ;  /* 0x000000ffff057224 */ /* 0x010fc400078e000c */
[----:B------:R-:W-:Y:S01]  /*6470*/  ULEA.HI UR4, UR5, UR5, URZ, 0x1 ;  /* 0x0000000505047291 */ /* 0x000fe2000f8f083f */
[----:B------:R-:W-:Y:S01]  /*6480*/  PRMT R65, R3, 0x7610, R65 ;  /* 0x0000761003417816 */ /* 0x000fe20000000041 */
[----:B------:R-:W-:Y:S01]  /*6490*/  IMAD.MOV.U32 R3, RZ, RZ, R13 ;  /* 0x000000ffff037224 */ /* 0x000fe200078e000d */
[----:B------:R-:W-:Y:S01]  /*64a0*/  PRMT R66, R5, 0x7610, R66 ;  /* 0x0000761005427816 */ /* 0x000fe20000000042 */
[----:B------:R-:W-:Y:S01]  /*64b0*/  ULOP3.LUT UR4, UR4, 0xfffffffe, URZ, 0xc0, !UPT ;  /* 0xfffffffe04047892 */ /* 0x000fe2000f8ec03f */
[----:B------:R-:W-:Y:S02]  /*64c0*/  IMAD.MOV.U32 R6, RZ, RZ, R27 ;  /* 0x000000ffff067224 */ /* 0x000fe400078e001b */
[----:B------:R-:W-:Y:S01]  /*64d0*/  IMAD.MOV.U32 R5, RZ, RZ, R26 ;  /* 0x000000ffff057224 */ /* 0x000fe200078e001a */
[----:B------:R-:W-:Y:S01]  /*64e0*/  UIADD3 UR4, UR5, -UR4, URZ ;  /* 0x8000000405047290 */ /* 0x000fe2000fffe03f */
[----:B------:R-:W-:Y:S01]  /*64f0*/  PRMT R67, R3, 0x7610, R67 ;  /* 0x0000761003437816 */ /* 0x000fe20000000043 */
[----:B------:R-:W-:Y:S01]  /*6500*/  IMAD.MOV.U32 R3, RZ, RZ, R32 ;  /* 0x000000ffff037224 */ /* 0x000fe200078e0020 */
[----:B------:R-:W-:Y:S01]  /*6510*/  PRMT R71, R6, 0x7610, R71 ;  /* 0x0000761006477816 */ /* 0x000fe20000000047 */
[----:B------:R-:W-:Y:S01]  /*6520*/  IMAD.MOV.U32 R6, RZ, RZ, R42 ;  /* 0x000000ffff067224 */ /* 0x000fe200078e002a */
[----:B------:R-:W-:Y:S01]  /*6530*/  PRMT R70, R5, 0x7610, R70 ;  /* 0x0000761005467816 */ /* 0x000fe20000000046 */
[----:B------:R-:W-:Y:S01]  /*6540*/  IMAD.U32 R4, RZ, RZ, UR4 ;  /* 0x00000004ff047e24 */ /* 0x000fe2000f8e00ff */
[----:B------:R-:W-:Y:S01]  /*6550*/  PRMT R78, R3, 0x7610, R78 ;  /* 0x00007610034e7816 */ /* 0x000fe2000000004e */
[----:B------:R-:W-:Y:S01]  /*6560*/  IMAD.MOV.U32 R7, RZ, RZ, R43 ;  /* 0x000000ffff077224 */ /* 0x000fe200078e002b */
[----:B------:R-:W-:Y:S01]  /*6570*/  PRMT R97, R6, 0x7610, R97 ;  /* 0x0000761006617816 */ /* 0x000fe20000000061 */
[----:B------:R-:W-:Y:S01]  /*6580*/  IMAD.MOV.U32 R5, RZ, RZ, R33 ;  /* 0x000000ffff057224 */ /* 0x000fe200078e0021 */
[----:B------:R-:W-:Y:S01]  /*6590*/  SHF.L.U32 R4, R4, 0x1f, RZ ;  /* 0x0000001f04047819 */ /* 0x000fe200000006ff */
[----:B------:R-:W-:Y:S01]  /*65a0*/  IMAD.MOV.U32 R3, RZ, RZ, R50 ;  /* 0x000000ffff037224 */ /* 0x000fe200078e0032 */
[----:B------:R-:W-:Y:S01]  /*65b0*/  PRMT R99, R7, 0x7610, R99 ;  /* 0x0000761007637816 */ /* 0x000fe20000000063 */
[----:B------:R-:W-:Y:S01]  /*65c0*/  IMAD.MOV.U32 R6, RZ, RZ, R8 ;  /* 0x000000ffff067224 */ /* 0x000fe200078e0008 */
[----:B------:R-:W0:Y:S01]  /*65d0*/  SYNCS.PHASECHK.TRANS64.TRYWAIT P0, [UR41+0x30800], R4 ;  /* 0x03080004ff0075a7 */ /* 0x000e220008000169 */
        /* <DEDUP_REMOVED lines=21> */
[----:B------:R-:W-:-:S02]  /*6730*/  IMAD.MOV.U32 R6, RZ, RZ, R48 ;  /* 0x000000ffff067224 */ /* 0x000fc400078e0030 */
[----:B------:R-:W-:Y:S01]  /*6740*/  IMAD.MOV.U32 R7, RZ, RZ, R49 ;  /* 0x000000ffff077224 */ /* 0x000fe200078e0031 */
[----:B0-----:R-:W-:Y:S06]  /*6750*/  @!P0 BRA `(.L_x_1611) ;  /* 0x000001dc00588947 */ /* 0x001fec0003800000 */
.L_x_1910:
[----:B------:R-:W-:Y:S01]  /*6760*/  BSSY B1, `(.L_x_1612) ;  /* 0x000012f000017945 */ /* 0x000fe20003800000 */
        /* <DEDUP_REMOVED lines=13> */
[--C-:B------:R-:W-:Y:S02]  /*6840*/  SHF.R.U64 R115, R60, 0x10, R61.reuse ;  /* 0x000000103c737819 */ /* 0x100fe4000000123d */
[----:B------:R-:W-:Y:S02]  /*6850*/  SHF.R.U32.HI R60, RZ, 0x10, R61 ;  /* 0x00000010ff3c7819 */ /* 0x000fe4000001163d */
[--C-:B------:R-:W-:Y:S02]  /*6860*/  SHF.R.U64 R61, R62, 0x10, R63.reuse ;  /* 0x000000103e3d7819 */ /* 0x100fe4000000123f */
[----:B------:R-:W-:Y:S02]  /*6870*/  SHF.R.U32.HI R62, RZ, 0x10, R63 ;  /* 0x00000010ff3e7819 */ /* 0x000fe4000001163f */
[----:B------:R-:W-:Y:S02]  /*6880*/  PRMT R111, R111, 0x5410, R60 ;  /* 0x000054106f6f7816 */ /* 0x000fe4000000003c */
[----:B------:R-:W-:-:S02]  /*6890*/  PRMT R113, R113, 0x5410, R62 ;  /* 0x0000541071717816 */ /* 0x000fc4000000003e */
[----:B------:R-:W-:Y:S02]  /*68a0*/  PRMT R110, R110, 0x5410, R115 ;  /* 0x000054106e6e7816 */ /* 0x000fe40000000073 */
[----:B------:R-:W-:Y:S01]  /*68b0*/  PRMT R114, R112, 0x5410, R61 ;  /* 0x0000541070727816 */ /* 0x000fe2000000003d */
[C---:B------:R-:W-:Y:S01]  /*68c0*/  IMAD.U32 R115, R113.reuse, 0x10000, RZ ;  /* 0x0001000071737824 */ /* 0x040fe200078e00ff */
[----:B------:R-:W-:Y:S01]  /*68d0*/  LOP3.LUT R113, R113, 0xffff0000, RZ, 0xc0, !PT ;  /* 0xffff000071717812 */ /* 0x000fe200078ec0ff */
[C---:B------:R-:W-:Y:S01]  /*68e0*/  IMAD.U32 R112, R111.reuse, 0x10000, RZ ;  /* 0x000100006f707824 */ /* 0x040fe200078e00ff */
[----:B------:R-:W-:Y:S02]  /*68f0*/  LOP3.LUT R111, R111, 0xffff0000, RZ, 0xc0, !PT ;  /* 0xffff00006f6f7812 */ /* 0x000fe400078ec0ff */
[C---:B0-----:R-:W-:Y:S01]  /*6900*/  LOP3.LUT R61, R6.reuse, 0xffff0000, RZ, 0xc0, !PT ;  /* 0xffff0000063d7812 */ /* 0x041fe200078ec0ff */
[----:B------:R-:W-:Y:S01]  /*6910*/  IMAD.U32 R60, R6, 0x10000, RZ ;  /* 0x00010000063c7824 */ /* 0x000fe200078e00ff */
[C---:B------:R-:W-:Y:S01]  /*6920*/  LOP3.LUT R63, R7.reuse, 0xffff0000, RZ, 0xc0, !PT ;  /* 0xffff0000073f7812 */ /* 0x040fe200078ec0ff */
[----:B------:R-:W-:-:S02]  /*6930*/  IMAD.U32 R62, R7, 0x10000, RZ ;  /* 0x00010000073e7824 */ /* 0x000fc400078e00ff */
[C---:B------:R-:W-:Y:S01]  /*6940*/  FMUL.FTZ R117, R61.reuse, R115 ;  /* 0x000000733d757220 */ /* 0x040fe20000410000 */
[-C--:B------:R-:W-:Y:S01]  /*6950*/  FMUL.FTZ R116, R61, R112.reuse ;  /* 0x000000703d747220 */ /* 0x080fe20000410000 */
[C---:B------:R-:W-:Y:S01]  /*6960*/  FMUL.FTZ R61, R63.reuse, R113 ;  /* 0x000000713f3d7220 */ /* 0x040fe20000410000 */
[----:B------:R-:W-:Y:S02]  /*6970*/  IMAD.U32 R6, R4, 0x10000, RZ ;  /* 0x0001000004067824 */ /* 0x000fe400078e00ff */
[C---:B------:R-:W-:Y:S01]  /*6980*/  FFMA.FTZ R117, R60.reuse, R112, -R117 ;  /* 0x000000703c757223 */ /* 0x040fe20000010875 */
[----:B------:R-:W-:Y:S01]  /*6990*/  FFMA.FTZ R116, R60, R115, R116 ;  /* 0x000000733c747223 */ /* 0x000fe20000010074 */
[-C--:B------:R-:W-:Y:S01]  /*69a0*/  FMUL.FTZ R115, R63, R111.reuse ;  /* 0x0000006f3f737220 */ /* 0x080fe20000410000 */
[----:B------:R-:W-:Y:S01]  /*69b0*/  FFMA.FTZ R112, R62, R111, -R61 ;  /* 0x0000006f3e707223 */ /* 0x000fe2000001083d */
[C---:B------:R-:W-:Y:S01]  /*69c0*/  IMAD.U32 R7, R5.reuse, 0x10000, RZ ;  /* 0x0001000005077824 */ /* 0x040fe200078e00ff */
[----:B------:R-:W-:Y:S01]  /*69d0*/  LOP3.LUT R4, R4, 0xffff0000, RZ, 0xc0, !PT ;  /* 0xffff000004047812 */ /* 0x000fe200078ec0ff */
[----:B------:R-:W-:Y:S01]  /*69e0*/  IMAD.U32 R63, R114, 0x10000, RZ ;  /* 0x00010000723f7824 */ /* 0x000fe200078e00ff */
[----:B------:R-:W-:Y:S01]  /*69f0*/  LOP3.LUT R5, R5, 0xffff0000, RZ, 0xc0, !PT ;  /* 0xffff000005057812 */ /* 0x000fe200078ec0ff */
[----:B------:R-:W-:Y:S01]  /*6a00*/  IMAD.U32 R61, R110, 0x10000, RZ ;  /* 0x000100006e3d7824 */ /* 0x000fe200078e00ff */
[----:B------:R-:W-:Y:S01]  /*6a10*/  LOP3.LUT R114, R114, 0xffff0000, RZ, 0xc0, !PT ;  /* 0xffff000072727812 */ /* 0x000fe200078ec0ff */
[----:B------:R-:W-:Y:S01]  /*6a20*/  FFMA.FTZ R115, R62, R113, R115 ;  /* 0x000000713e737223 */ /* 0x000fe20000010073 */
[----:B------:R-:W-:Y:S01]  /*6a30*/  LOP3.LUT R110, R110, 0xffff0000, RZ, 0xc0, !PT ;  /* 0xffff00006e6e7812 */ /* 0x000fe200078ec0ff */
[C---:B------:R-:W-:Y:S01]  /*6a40*/  FMUL.FTZ R111, R4.reuse, R63 ;  /* 0x0000003f046f7220 */ /* 0x040fe20000410000 */
[----:B------:R-:W-:Y:S01]  /*6a50*/  FMUL.FTZ R60, R4, R61 ;  /* 0x0000003d043c7220 */ /* 0x000fe20000410000 */
[----:B------:R-:W-:-:S02]  /*6a60*/  FMUL.FTZ R62, R5, R114 ;  /* 0x00000072053e7220 */ /* 0x000fc40000410000 */
[-C--:B------:R-:W-:Y:S01]  /*6a70*/  FMUL.FTZ R113, R5, R110.reuse ;  /* 0x0000006e05717220 */ /* 0x080fe20000410000 */
[C---:B------:R-:W-:Y:S01]  /*6a80*/  FFMA.FTZ R4, R6.reuse, R61, -R111 ;  /* 0x0000003d06047223 */ /* 0x040fe2000001086f */
[----:B------:R-:W-:Y:S01]  /*6a90*/  FFMA.FTZ R63, R6, R63, R60 ;  /* 0x0000003f063f7223 */ /* 0x000fe2000001003c */
[C---:B------:R-:W-:Y:S01]  /*6aa0*/  FFMA.FTZ R5, R7.reuse, R110, -R62 ;  /* 0x0000006e07057223 */ /* 0x040fe2000001083e */
[----:B------:R-:W-:Y:S01]  /*6ab0*/  FFMA.FTZ R114, R7, R114, R113 ;  /* 0x0000007207727223 */ /* 0x000fe20000010071 */
[----:B------:R-:W-:Y:S02]  /*6ac0*/  F2FP.BF16.F32.PACK_AB R6, R116, R117 ;  /* 0x000000757406723e */ /* 0x000fe400000010ff */
[----:B------:R-:W-:Y:S02]  /*6ad0*/  F2FP.BF16.F32.PACK_AB R7, R115, R112 ;  /* 0x000000707307723e */ /* 0x000fe400000010ff */
[----:B------:R-:W-:Y:S02]  /*6ae0*/  F2FP.BF16.F32.PACK_AB R4, R63, R4 ;  /* 0x000000043f04723e */ /* 0x000fe400000010ff */
[----:B------:R-:W-:-:S05]  /*6af0*/  F2FP.BF16.F32.PACK_AB R5, R114, R5 ;  /* 0x000000057205723e */ /* 0x000fca00000010ff */
[----:B------:R0:W-:Y:S02]  /*6b00*/  STS.128 [R15+0x12400], R4 ;  /* 0x012400040f007388 */ /* 0x0001e40000000c00 */
.L_x_1615:
[----:B------:R-:W-:Y:S05]  /*6b10*/  BSYNC B2 ;  /* 0x0000000000027941 */ /* 0x000fea0003800000 */
.L_x_1614:
[----:B------:R-:W-:Y:S04]  /*6b20*/  BSSY B2, `(.L_x_1616) ;  /* 0x0000030000027945 */ /* 0x000fe80003800000 */
[----:B------:R-:W-:Y:S05]  /*6b30*/  @P1 BRA `(.L_x_1617) ;  /* 0x0000000000b81947 */ /* 0x000fea0003800000 */
[----:B0-----:R-:W0:Y:S01]  /*6b40*/  LDS.128 R4, [R0] ;  /* 0x0000000000047984 */ /* 0x001e220000000c00 */
[--C-:B------:R-:W-:Y:S02]  /*6b50*/  SHF.R.U64 R61, R56, 0x10, R57.reuse ;  /* 0x00000010383d7819 */ /* 0x100fe40000001239 */
[----:B------:R-:W-:Y:S02]  /*6b60*/  SHF.R.U32.HI R56, RZ, 0x10, R57 ;  /* 0x00000010ff387819 */ /* 0x000fe40000011639 */
[--C-:B------:R-:W-:Y:S02]  /*6b70*/  SHF.R.U64 R57, R58, 0x10, R59.reuse ;  /* 0x000000103a397819 */ /* 0x100fe4000000123b */
[----:B------:R-:W-:Y:S02]  /*6b80*/  SHF.R.U32.HI R58, RZ, 0x10, R59 ;  /* 0x00000010ff3a7819 */ /* 0x000fe4000001163b */
[----:B------:R-:W-:Y:S02]  /*6b90*/  PRMT R103, R103, 0x5410, R56 ;  /* 0x0000541067677816 */ /* 0x000fe40000000038 */
[----:B------:R-:W-:-:S02]  /*6ba0*/  PRMT R105, R105, 0x5410, R58 ;  /* 0x0000541069697816 */ /* 0x000fc4000000003a */
[----:B------:R-:W-:Y:S01]  /*6bb0*/  PRMT R104, R104, 0x5410, R57 ;  /* 0x0000541068687816 */ /* 0x000fe20000000039 */
[----:B------:R-:W-:Y:S01]  /*6bc0*/  IMAD.U32 R60, R103, 0x10000, RZ ;  /* 0x00010000673c7824 */ /* 0x000fe200078e00ff */
[----:B------:R-:W-:Y:S01]  /*6bd0*/  PRMT R102, R102, 0x5410, R61 ;  /* 0x0000541066667816 */ /* 0x000fe2000000003d */
[C---:B------:R-:W-:Y:S01]  /*6be0*/  IMAD.U32 R61, R105.reuse, 0x10000, RZ ;  /* 0x00010000693d7824 */ /* 0x040fe200078e00ff */
[----:B------:R-:W-:Y:S02]  /*6bf0*/  LOP3.LUT R105, R105, 0xffff0000, RZ, 0xc0, !PT ;  /* 0xffff000069697812 */ /* 0x000fe400078ec0ff */
[----:B------:R-:W-:Y:S02]  /*6c00*/  LOP3.LUT R103, R103, 0xffff0000, RZ, 0xc0, !PT ;  /* 0xffff000067677812 */ /* 0x000fe400078ec0ff */
[C---:B0-----:R-:W-:Y:S01]  /*6c10*/  LOP3.LUT R57, R6.reuse, 0xffff0000, RZ, 0xc0, !PT ;  /* 0xffff000006397812 */ /* 0x041fe200078ec0ff */
[----:B------:R-:W-:Y:S01]  /*6c20*/  IMAD.U32 R56, R6, 0x10000, RZ ;  /* 0x0001000006387824 */ /* 0x000fe200078e00ff */
[C---:B------:R-:W-:Y:S01]  /*6c30*/  LOP3.LUT R59, R7.reuse, 0xffff0000, RZ, 0xc0, !PT ;  /* 0xffff0000073b7812 */ /* 0x040fe200078ec0ff */
[----:B------:R-:W-:-:S02]  /*6c40*/  IMAD.U32 R58, R7, 0x10000, RZ ;  /* 0x00010000073a7824 */ /* 0x000fc400078e00ff */
[CC--:B------:R-:W-:Y:S01]  /*6c50*/  FMUL.FTZ R62, R57.reuse, R60.reuse ;  /* 0x0000003c393e7220 */ /* 0x0c0fe20000410000 */
[----:B------:R-:W-:Y:S01]  /*6c60*/  FMUL.FTZ R63, R57, R61 ;  /* 0x0000003d393f7220 */ /* 0x000fe20000410000 */
[C---:B------:R-:W-:Y:S01]  /*6c70*/  FMUL.FTZ R57, R59.reuse, R105 ;  /* 0x000000693b397220 */ /* 0x040fe20000410000 */
[----:B------:R-:W-:Y:S02]  /*6c80*/  IMAD.U32 R6, R4, 0x10000, RZ ;  /* 0x0001000004067824 */ /* 0x000fe400078e00ff */
        /* <DEDUP_REMOVED lines=9> */
[----:B------:R-:W-:Y:S01]  /*6d20*/  FFMA.FTZ R60, R56, R60, -R63 ;  /* 0x0000003c383c7223 */ /* 0x000fe2000001083f */
[----:B------:R-:W-:Y:S01]  /*6d30*/  LOP3.LUT R102, R102, 0xffff0000, RZ, 0xc0, !PT ;  /* 0xffff000066667812 */ /* 0x000fe200078ec0ff */
        /* <DEDUP_REMOVED lines=14> */
.L_x_1617:
[----:B------:R-:W-:Y:S05]  /*6e20*/  BSYNC B2 ;  /* 0x0000000000027941 */ /* 0x000fea0003800000 */
.L_x_1616:
[----:B------:R-:W-:Y:S04]  /*6e30*/  BSSY B2, `(.L_x_1618) ;  /* 0x0000030000027945 */ /* 0x000fe80003800000 */
[----:B------:R-:W-:Y:S05]  /*6e40*/  @P2 BRA `(.L_x_1619) ;  /* 0x0000000000b82947 */ /* 0x000fea0003800000 */
[----:B01----:R-:W0:Y:S01]  /*6e50*/  LDS.128 R4, [R15+0x16400] ;  /* 0x016400000f047984 */ /* 0x003e220000000c00 */
[----:B------:R-:W-:Y:S02]  /*6e60*/  SHF.R.U64 R56, R52, 0x10, R53 ;  /* 0x0000001034387819 */ /* 0x000fe40000001235 */
[----:B------:R-:W-:Y:S02]  /*6e70*/  SHF.R.U64 R52, R54, 0x10, R55 ;  /* 0x0000001036347819 */ /* 0x000fe40000001237 */
[----:B------:R-:W-:Y:S02]  /*6e80*/  SHF.R.U32.HI R53, RZ, 0x10, R53 ;  /* 0x00000010ff357819 */ /* 0x000fe40000011635 */
        /* <DEDUP_REMOVED lines=13> */
[C---:B------:R-:W-:Y:S01]  /*6f60*/  FMUL.FTZ R58, R53.reuse, R56 ;  /* 0x00000038353a7220 */ /* 0x040fe20000410000 */
[-C--:B------:R-:W-:Y:S01]  /*6f70*/  FMUL.FTZ R59, R53, R57.reuse ;  /* 0x00000039353b7220 */ /* 0x080fe20000410000 */
[----:B------:R-:W-:Y:S01]  /*6f80*/  FMUL.FTZ R53, R55, R96 ;  /* 0x0000006037357220 */ /* 0x000fe20000410000 */
[----:B------:R-:W-:Y:S02]  /*6f90*/  IMAD.U32 R6, R4, 0x10000, RZ ;  /* 0x0001000004067824 */ /* 0x000fe400078e00ff */
[C---:B------:R-:W-:Y:S01]  /*6fa0*/  FFMA.FTZ R61, R52.reuse, R57, R58 ;  /* 0x00000039343d7223 */ /* 0x040fe2000001003a */
[----:B------:R-:W-:Y:S02]  /*6fb0*/  IMAD.U32 R7, R5, 0x10000, RZ ;  /* 0x0001000005077824 */ /* 0x000fe400078e00ff */
[----:B------:R-:W-:Y:S01]  /*6fc0*/  FFMA.FTZ R60, R52, R56, -R59 ;  /* 0x00000038343c7223 */ /* 0x000fe2000001083b */
[-C--:B------:R-:W-:Y:S01]  /*6fd0*/  FMUL.FTZ R57, R55, R94.reuse ;  /* 0x0000005e37397220 */ /* 0x080fe20000410000 */
[----:B------:R-:W-:Y:S01]  /*6fe0*/  LOP3.LUT R4, R4, 0xffff0000, RZ, 0xc0, !PT ;  /* 0xffff000004047812 */ /* 0x000fe200078ec0ff */
[C---:B------:R-:W-:Y:S01]  /*6ff0*/  FFMA.FTZ R94, R54.reuse, R94, -R53 ;  /* 0x0000005e365e7223 */ /* 0x040fe20000010835 */
[----:B------:R-:W-:Y:S01]  /*7000*/  LOP3.LUT R5, R5, 0xffff0000, RZ, 0xc0, !PT ;  /* 0xffff000005057812 */ /* 0x000fe200078ec0ff */
[C---:B------:R-:W-:Y:S01]  /*7010*/  IMAD.U32 R55, R95.reuse, 0x10000, RZ ;  /* 0x000100005f377824 */ /* 0x040fe200078e00ff */
[----:B------:R-:W-:Y:S01]  /*7020*/  LOP3.LUT R56, R95, 0xffff0000, RZ, 0xc0, !PT ;  /* 0xffff00005f387812 */ /* 0x000fe200078ec0ff */
[C---:B------:R-:W-:Y:S01]  /*7030*/  IMAD.U32 R53, R93.reuse, 0x10000, RZ ;  /* 0x000100005d357824 */ /* 0x040fe200078e00ff */
        /* <DEDUP_REMOVED lines=15> */
.L_x_1619:
[----:B------:R-:W-:Y:S05]  /*7130*/  BSYNC B2 ;  /* 0x0000000000027941 */ /* 0x000fea0003800000 */
.L_x_1618:
[----:B------:R-:W-:Y:S04]  /*7140*/  BSSY B2, `(.L_x_1620) ;  /* 0x0000030000027945 */ /* 0x000fe80003800000 */
[----:B------:R-:W-:Y:S05]  /*7150*/  @P3 BRA `(.L_x_1621) ;  /* 0x0000000000b83947 */ /* 0x000fea0003800000 */
[----:B012---:R-:W0:Y:S01]  /*7160*/  LDS.128 R4, [R0+0x4000] ;  /* 0x0040000000047984 */ /* 0x007e220000000c00 */
[----:B------:R-:W-:Y:S02]  /*7170*/  SHF.R.U64 R46, R46, 0x10, R47 ;  /* 0x000000102e2e7819 */ /* 0x000fe4000000122f */
[----:B------:R-:W-:Y:S02]  /*7180*/  SHF.R.U64 R44, R44, 0x10, R45 ;  /* 0x000000102c2c7819 */ /* 0x000fe4000000122d */
[----:B------:R-:W-:Y:S02]  /*7190*/  SHF.R.U32.HI R47, RZ, 0x10, R47 ;  /* 0x00000010ff2f7819 */ /* 0x000fe4000001162f */
[----:B------:R-:W-:Y:S02]  /*71a0*/  SHF.R.U32.HI R45, RZ, 0x10, R45 ;  /* 0x00000010ff2d7819 */ /* 0x000fe4000001162d */
[----:B------:R-:W-:Y:S02]  /*71b0*/  PRMT R88, R88, 0x5410, R47 ;  /* 0x0000541058587816 */ /* 0x000fe4000000002f */
[----:B------:R-:W-:-:S02]  /*71c0*/  PRMT R90, R90, 0x5410, R45 ;  /* 0x000054105a5a7816 */ /* 0x000fc4000000002d */
[----:B------:R-:W-:Y:S01]  /*71d0*/  PRMT R89, R89, 0x5410, R44 ;  /* 0x0000541059597816 */ /* 0x000fe2000000002c */
[C---:B------:R-:W-:Y:S01]  /*71e0*/  IMAD.U32 R52, R88.reuse, 0x10000, RZ ;  /* 0x0001000058347824 */ /* 0x040fe200078e00ff */
[----:B------:R-:W-:Y:S01]  /*71f0*/  LOP3.LUT R88, R88, 0xffff0000, RZ, 0xc0, !PT ;  /* 0xffff000058587812 */ /* 0x000fe200078ec0ff */
[C---:B------:R-:W-:Y:S01]  /*7200*/  IMAD.U32 R53, R90.reuse, 0x10000, RZ ;  /* 0x000100005a357824 */ /* 0x040fe200078e00ff */
[----:B------:R-:W-:Y:S02]  /*7210*/  LOP3.LUT R90, R90, 0xffff0000, RZ, 0xc0, !PT ;  /* 0xffff00005a5a7812 */ /* 0x000fe400078ec0ff */
[----:B------:R-:W-:Y:S02]  /*7220*/  PRMT R87, R87, 0x5410, R46 ;  /* 0x0000541057577816 */ /* 0x000fe4000000002e */
        /* <DEDUP_REMOVED lines=33> */
.L_x_1621:
[----:B------:R-:W-:Y:S05]  /*7440*/  BSYNC B2 ;  /* 0x0000000000027941 */ /* 0x000fea0003800000 */
.L_x_1620:
[----:B------:R-:W-:Y:S04]  /*7450*/  BSSY B2, `(.L_x_1622) ;  /* 0x0000030000027945 */ /* 0x000fe80003800000 */
[----:B------:R-:W-:Y:S05]  /*7460*/  @P4 BRA `(.L_x_1623) ;  /* 0x0000000000b84947 */ /* 0x000fea0003800000 */
[----:B0123--:R-:W0:Y:S01]  /*7470*/  LDS.128 R4, [R15+0x1a400] ;  /* 0x01a400000f047984 */ /* 0x00fe220000000c00 */
        /* <DEDUP_REMOVED lines=45> */
.L_x_1623:
[----:B------:R-:W-:Y:S05]  /*7750*/  BSYNC B2 ;  /* 0x0000000000027941 */ /* 0x000fea0003800000 */
.L_x_1622:
[----:B------:R-:W-:Y:S05]  /*7760*/  @P5 BRA `(.L_x_1613) ;  /* 0x0000000000b85947 */ /* 0x000fea0003800000 */
[----:B01234-:R-:W0:Y:S01]  /*7770*/  LDS.128 R4, [R0+0x8000] ;  /* 0x0080000000047984 */ /* 0x01fe220000000c00 */
        /* <DEDUP_REMOVED lines=45> */
.L_x_1613:
[----:B------:R-:W-:Y:S05]  /*7a50*/  BSYNC B1 ;  /* 0x0000000000017941 */ /* 0x000fea0003800000 */
.L_x_1612:
[----:B------:R-:W-:-:S13]  /*7a60*/  ISETP.GE.AND P0, PT, R225, R98, PT ;  /* 0x00000062e100720c */ /* 0x000fda0003f06270 */
[----:B------:R-:W-:Y:S05]  /*7a70*/  @P0 BRA `(.L_x_1624) ;  /* 0x0000004800c80947 */ /* 0x000fea0003800000 */
[----:B01234-:R-:W0:Y:S01]  /*7a80*/  LDC R5, c[0x0][0x3f4] ;  /* 0x0000fd00ff057b82 */ /* 0x01fe220000000800 */
        /* <DEDUP_REMOVED lines=54> */
.L_x_1626:
[----:B------:R-:W-:Y:S05]  /*7df0*/  BSYNC B1 ;  /* 0x0000000000017941 */ /* 0x000fea0003800000 */
.L_x_1625:
[----:B------:R-:W-:Y:S04]  /*7e00*/  BSSY B1, `(.L_x_1627) ;  /* 0x0000030000017945 */ /* 0x000fe80003800000 */
[----:B------:R-:W-:Y:S05]  /*7e10*/  @P1 BRA `(.L_x_1628) ;  /* 0x0000000000b81947 */ /* 0x000fea0003800000 */
[----:B0-----:R-:W0:Y:S01]  /*7e20*/  LDS.128 R4, [R0+0x2000] ;  /* 0x0020000000047984 */ /* 0x001e220000000c00 */
        /* <DEDUP_REMOVED lines=20> */
[C---:B------:R-:W-:Y:S01]  /*7f70*/  FFMA.FTZ R41, R28.reuse, R37, R40 ;  /* 0x000000251c297223 */ /* 0x040fe20000010028 */
[-C--:B------:R-:W-:Y:S01]  /*7f80*/  FMUL.FTZ R37, R31, R99.reuse ;  /* 0x000000631f257220 */ /* 0x080fe20000410000 */
[C---:B------:R-:W-:Y:S02]  /*7f90*/  IMAD.U32 R7, R5.reuse, 0x10000, RZ ;  /* 0x0001000005077824 */ /* 0x040fe400078e00ff */
[----:B------:R-:W-:Y:S01]  /*7fa0*/  FFMA.FTZ R38, R28, R36, -R39 ;  /* 0x000000241c267223 */ /* 0x000fe20000010827 */
[----:B------:R-:W-:Y:S01]  /*7fb0*/  IMAD.U32 R31, R100, 0x10000, RZ ;  /* 0x00010000641f7824 */ /* 0x000fe200078e00ff */
        /* <DEDUP_REMOVED lines=20> */
.L_x_1628:
[----:B------:R-:W-:Y:S05]  /*8100*/  BSYNC B1 ;  /* 0x0000000000017941 */ /* 0x000fea0003800000 */
.L_x_1627:
        /* <DEDUP_REMOVED lines=23> */
[----:B------:R-:W-:Y:S01]  /*8280*/  FFMA.FTZ R37, R28, R33, R36 ;  /* 0x000000211c257223 */ /* 0x000fe20000010024 */
[-C--:B------:R-:W-:Y:S01]  /*8290*/  FMUL.FTZ R33, R31, R79.reuse ;  /* 0x0000004f1f217220 */ /* 0x080fe20000410000 */
[----:B------:R-:W-:Y:S01]  /*82a0*/  FFMA.FTZ R79, R30, R79, -R29 ;  /* 0x0000004f1e4f7223 */ /* 0x000fe2000001081d */
[----:B------:R-:W-:Y:S02]  /*82b0*/  IMAD.U32 R7, R5, 0x10000, RZ ;  /* 0x0001000005077824 */ /* 0x000fe400078e00ff */
[----:B------:R-:W-:Y:S01]  /*82c0*/  FFMA.FTZ R34, R28, R32, -R35 ;  /* 0x000000201c227223 */ /* 0x000fe20000010823 */
[----:B------:R-:W-:Y:S01]  /*82d0*/  IMAD.U32 R29, R78, 0x10000, RZ ;  /* 0x000100004e1d7824 */ /* 0x000fe200078e00ff */
[----:B------:R-:W-:Y:S01]  /*82e0*/  LOP3.LUT R4, R4, 0xffff0000, RZ, 0xc0, !PT ;  /* 0xffff000004047812 */ /* 0x000fe200078ec0ff */
[----:B------:R-:W-:Y:S01]  /*82f0*/  IMAD.U32 R31, R91, 0x10000, RZ ;  /* 0x000100005b1f7824 */ /* 0x000fe200078e00ff */
[----:B------:R-:W-:Y:S01]  /*8300*/  LOP3.LUT R5, R5, 0xffff0000, RZ, 0xc0, !PT ;  /* 0xffff000005057812 */ /* 0x000fe200078ec0ff */
[----:B------:R-:W-:Y:S01]  /*8310*/  FFMA.FTZ R92, R30, R92, R33 ;  /* 0x0000005c1e5c7223 */ /* 0x000fe20000010021 */
[----:B------:R-:W-:Y:S01]  /*8320*/  LOP3.LUT R28, R91, 0xffff0000, RZ, 0xc0, !PT ;  /* 0xffff00005b1c7812 */ /* 0x000fe200078ec0ff */
[----:B------:R-:W-:Y:S01]  /*8330*/  FMUL.FTZ R33, R4, R31 ;  /* 0x0000001f04217220 */ /* 0x000fe20000410000 */
[----:B------:R-:W-:Y:S01]  /*8340*/  LOP3.LUT R78, R78, 0xffff0000, RZ, 0xc0, !PT ;  /* 0xffff00004e4e7812 */ /* 0x000fe200078ec0ff */
[----:B------:R-:W-:-:S02]  /*8350*/  FMUL.FTZ R30, R4, R29 ;  /* 0x0000001d041e7220 */ /* 0x000fc40000410000 */
[C---:B------:R-:W-:Y:S01]  /*8360*/  FMUL.FTZ R32, R5.reuse, R28 ;  /* 0x0000001c05207220 */ /* 0x040fe20000410000 */
[C---:B------:R-:W-:Y:S01]  /*8370*/  FFMA.FTZ R4, R6.reuse, R29, -R33 ;  /* 0x0000001d06047223 */ /* 0x040fe20000010821 */
[-C--:B------:R-:W-:Y:S01]  /*8380*/  FMUL.FTZ R35, R5, R78.reuse ;  /* 0x0000004e05237220 */ /* 0x080fe20000410000 */
[----:B------:R-:W-:Y:S01]  /*8390*/  FFMA.FTZ R31, R6, R31, R30 ;  /* 0x0000001f061f7223 */ /* 0x000fe2000001001e */
[----:B------:R-:W-:Y:S01]  /*83a0*/  FFMA.FTZ R5, R7, R78, -R32 ;  /* 0x0000004e07057223 */ /* 0x000fe20000010820 */
[----:B------:R-:W-:Y:S01]  /*83b0*/  F2FP.BF16.F32.PACK_AB R6, R37, R34 ;  /* 0x000000222506723e */ /* 0x000fe200000010ff */
[----:B------:R-:W-:Y:S01]  /*83c0*/  FFMA.FTZ R28, R7, R28, R35 ;  /* 0x0000001c071c7223 */ /* 0x000fe20000010023 */
[----:B------:R-:W-:Y:S02]  /*83d0*/  F2FP.BF16.F32.PACK_AB R7, R92, R79 ;  /* 0x0000004f5c07723e */ /* 0x000fe400000010ff */
[----:B------:R-:W-:Y:S02]  /*83e0*/  F2FP.BF16.F32.PACK_AB R4, R31, R4 ;  /* 0x000000041f04723e */ /* 0x000fe400000010ff */
[----:B------:R-:W-:-:S05]  /*83f0*/  F2FP.BF16.F32.PACK_AB R5, R28, R5 ;  /* 0x000000051c05723e */ /* 0x000fca00000010ff */
[----:B------:R2:W-:Y:S02]  /*8400*/  STS.128 [R15+0x18400], R4 ;  /* 0x018400040f007388 */ /* 0x0005e40000000c00 */
.L_x_1630:
[----:B------:R-:W-:Y:S05]  /*8410*/  BSYNC B1 ;  /* 0x0000000000017941 */ /* 0x000fea0003800000 */
.L_x_1629:
[----:B------:R-:W-:Y:S04]  /*8420*/  BSSY B1, `(.L_x_1631) ;  /* 0x0000030000017945 */ /* 0x000fe80003800000 */
[----:B------:R-:W-:Y:S05]  /*8430*/  @P3 BRA `(.L_x_1632) ;  /* 0x0000000000b83947 */ /* 0x000fea0003800000 */
[----:B012---:R-:W0:Y:S01]  /*8440*/  LDS.128 R4, [R0+0x6000] ;  /* 0x0060000000047984 */ /* 0x007e220000000c00 */
        /* <DEDUP_REMOVED lines=45> */
.L_x_1632:
[----:B------:R-:W-:Y:S05]  /*8720*/  BSYNC B1 ;  /* 0x0000000000017941 */ /* 0x000fea0003800000 */
.L_x_1631:
[----:B------:R-:W-:Y:S04]  /*8730*/  BSSY B1, `(.L_x_1633) ;  /* 0x0000030000017945 */ /* 0x000fe80003800000 */
[----:B------:R-:W-:Y:S05]  /*8740*/  @P4 BRA `(.L_x_1634) ;  /* 0x0000000000b84947 */ /* 0x000fea0003800000 */
[----:B0123--:R-:W0:Y:S01]  /*8750*/  LDS.128 R4, [R15+0x1c400] ;  /* 0x01c400000f047984 */ /* 0x00fe220000000c00 */
        /* <DEDUP_REMOVED lines=45> */
.L_x_1634:
[----:B------:R-:W-:Y:S05]  /*8a30*/  BSYNC B1 ;  /* 0x0000000000017941 */ /* 0x000fea0003800000 */
.L_x_1633:
[----:B------:R-:W-:Y:S05]  /*8a40*/  @P5 BRA `(.L_x_1624) ;  /* 0x0000003800d45947 */ /* 0x000fea0003800000 */
[----:B01234-:R-:W0:Y:S01]  /*8a50*/  LDS.128 R4, [R0+0xa000] ;  /* 0x00a0000000047984 */ /* 0x01fe220000000c00 */
[----:B------:R-:W-:Y:S02]  /*8a60*/  SHF.R.U64 R10, R20, 0x10, R21 ;  /* 0x00000010140a7819 */ /* 0x000fe40000001215 */
[----:B------:R-:W-:Y:S02]  /*8a70*/  SHF.R.U32.HI R12, RZ, 0x10, R9 ;  /* 0x00000010ff0c7819 */ /* 0x000fe40000011609 */
[----:B------:R-:W-:Y:S02]  /*8a80*/  SHF.R.U32.HI R21, RZ, 0x10, R21 ;  /* 0x00000010ff157819 */ /* 0x000fe40000011615 */
[----:B------:R-:W-:Y:S02]  /*8a90*/  PRMT R12, R3, 0x5410, R12 ;  /* 0x00005410030c7816 */ /* 0x000fe4000000000c */
[----:B------:R-:W-:Y:S02]  /*8aa0*/  SHF.R.U64 R11, R8, 0x10, R9 ;  /* 0x00000010080b7819 */ /* 0x000fe40000001209 */
[----:B------:R-:W-:Y:S01]  /*8ab0*/  PRMT R64, R64, 0x5410, R21 ;  /* 0x0000541040407816 */ /* 0x000fe20000000015 */
[----:B------:R-:W-:Y:S01]  /*8ac0*/  IMAD.U32 R13, R12, 0x10000, RZ ;  /* 0x000100000c0d7824 */ /* 0x000fe200078e00ff */
[----:B------:R-:W-:-:S02]  /*8ad0*/  PRMT R14, R14, 0x5410, R11 ;  /* 0x000054100e0e7816 */ /* 0x000fc4000000000b */
[----:B------:R-:W-:Y:S01]  /*8ae0*/  PRMT R65, R65, 0x5410, R10 ;  /* 0x0000541041417816 */ /* 0x000fe2000000000a */
[----:B------:R-:W-:Y:S01]  /*8af0*/  IMAD.U32 R11, R64, 0x10000, RZ ;  /* 0x00010000400b7824 */ /* 0x000fe200078e00ff */
[----:B------:R-:W-:Y:S02]  /*8b00*/  LOP3.LUT R12, R12, 0xffff0000, RZ, 0xc0, !PT ;  /* 0xffff00000c0c7812 */ /* 0x000fe400078ec0ff */
[----:B------:R-:W-:Y:S02]  /*8b10*/  LOP3.LUT R64, R64, 0xffff0000, RZ, 0xc0, !PT ;  /* 0xffff000040407812 */ /* 0x000fe400078ec0ff */
[C---:B0-----:R-:W-:Y:S01]  /*8b20*/  LOP3.LUT R9, R6.reuse, 0xffff0000, RZ, 0xc0, !PT ;  /* 0xffff000006097812 */ /* 0x041fe200078ec0ff */
[C---:B------:R-:W-:Y:S01]  /*8b30*/  IMAD.U32 R10, R7.reuse, 0x10000, RZ ;  /* 0x00010000070a7824 */ /* 0x040fe200078e00ff */
[----:B------:R-:W-:Y:S01]  /*8b40*/  LOP3.LUT R7, R7, 0xffff0000, RZ, 0xc0, !PT ;  /* 0xffff000007077812 */ /* 0x000fe200078ec0ff */
[----:B------:R-:W-:Y:S02]  /*8b50*/  IMAD.U32 R8, R6, 0x10000, RZ ;  /* 0x0001000006087824 */ /* 0x000fe400078e00ff */
[C---:B------:R-:W-:Y:S01]  /*8b60*/  FMUL.FTZ R15, R9.reuse, R13 ;  /* 0x0000000d090f7220 */ /* 0x040fe20000410000 */
[----:B------:R-:W-:Y:S01]  /*8b70*/  FMUL.FTZ R20, R9, R11 ;  /* 0x0000000b09147220 */ /* 0x000fe20000410000 */
[----:B------:R-:W-:Y:S01]  /*8b80*/  FMUL.FTZ R9, R7, R12 ;  /* 0x0000000c07097220 */ /* 0x000fe20000410000 */
[----:B------:R-:W-:-:S02]  /*8b90*/  IMAD.U32 R3, R4, 0x10000, RZ ;  /* 0x0001000004037824 */ /* 0x000fc400078e00ff */
[C---:B------:R-:W-:Y:S01]  /*8ba0*/  FFMA.FTZ R15, R8.reuse, R11, -R15 ;  /* 0x0000000b080f7223 */ /* 0x040fe2000001080f */
[----:B------:R-:W-:Y:S01]  /*8bb0*/  FFMA.FTZ R20, R8, R13, R20 ;  /* 0x0000000d08147223 */ /* 0x000fe20000010014 */
[-C--:B------:R-:W-:Y:S01]  /*8bc0*/  FMUL.FTZ R11, R7, R64.reuse ;  /* 0x00000040070b7220 */ /* 0x080fe20000410000 */
[C---:B------:R-:W-:Y:S01]  /*8bd0*/  IMAD.U32 R6, R5.reuse, 0x10000, RZ ;  /* 0x0001000005067824 */ /* 0x040fe200078e00ff */
[----:B------:R-:W-:Y:S01]  /*8be0*/  LOP3.LUT R4, R4, 0xffff0000, RZ, 0xc0, !PT ;  /* 0xffff000004047812 */ /* 0x000fe200078ec0ff */
[C---:B------:R-:W-:Y:S01]  /*8bf0*/  IMAD.U32 R8, R14.reuse, 0x10000, RZ ;  /* 0x000100000e087824 */ /* 0x040fe200078e00ff */
[----:B------:R-:W-:Y:S01]  /*8c00*/  LOP3.LUT R5, R5, 0xffff0000, RZ, 0xc0, !PT ;  /* 0xffff000005057812 */ /* 0x000fe200078ec0ff */
[C---:B------:R-:W-:Y:S01]  /*8c10*/  IMAD.U32 R7, R65.reuse, 0x10000, RZ ;  /* 0x0001000041077824 */ /* 0x040fe200078e00ff */
[----:B------:R-:W-:Y:S01]  /*8c20*/  LOP3.LUT R14, R14, 0xffff0000, RZ, 0xc0, !PT ;  /* 0xffff00000e0e7812 */ /* 0x000fe200078ec0ff */
[C---:B------:R-:W-:Y:S01]  /*8c30*/  FFMA.FTZ R64, R10.reuse, R64, -R9 ;  /* 0x000000400a407223 */ /* 0x040fe20000010809 */
[----:B------:R-:W-:Y:S01]  /*8c40*/  LOP3.LUT R65, R65, 0xffff0000, RZ, 0xc0, !PT ;  /* 0xffff000041417812 */ /* 0x000fe200078ec0ff */
[----:B------:R-:W-:Y:S01]  /*8c50*/  FFMA.FTZ R21, R10, R12, R11 ;  /* 0x0000000c0a157223 */ /* 0x000fe2000001000b */
[C---:B------:R-:W-:Y:S01]  /*8c60*/  FMUL.FTZ R10, R4.reuse, R8 ;  /* 0x00000008040a7220 */ /* 0x040fe20000410000 */
[----:B------:R-:W-:Y:S01]  /*8c70*/  FMUL.FTZ R9, R4, R7 ;  /* 0x0000000704097220 */ /* 0x000fe20000410000 */
[C---:B------:R-:W-:Y:S01]  /*8c80*/  FMUL.FTZ R11, R5.reuse, R14 ;  /* 0x0000000e050b7220 */ /* 0x040fe20000410000 */
[----:B------:R-:W-:Y:S01]  /*8c90*/  FMUL.FTZ R13, R5, R65 ;  /* 0x00000041050d7220 */ /* 0x000fe20000410000 */
        /* <DEDUP_REMOVED lines=8> */
[----:B------:R0:W-:Y:S01]  /*8d20*/  STS.128 [R0+0xa000], R4 ;  /* 0x00a0000400007388 */ /* 0x0001e20000000c00 */
[----:B------:R-:W-:Y:S05]  /*8d30*/  BRA `(.L_x_1624) ;  /* 0x0000003800187947 */ /* 0x000fea0003800000 */
.L_x_1604:
[----:B------:R-:W1:Y:S01]  /*8d40*/  LDC R25, c[0x0][0x448] ;  /* 0x00011200ff197b82 */ /* 0x000e620000000800 */
[----:B------:R-:W-:Y:S01]  /*8d50*/  IMAD R3, R217, 0x40, R48 ;  /* 0x00000040d9037824 */ /* 0x000fe200078e0230 */
[----:B------:R-:W-:Y:S01]  /*8d60*/  ULDC.64 UR4, c[0x0][0x3f8] ;  /* 0x0000fe0000047ab9 */ /* 0x000fe20000000a00 */
[----:B------:R-:W-:Y:S01]  /*8d70*/  ULDC.64 UR6, c[0x0][0x408] ;  /* 0x0001020000067ab9 */ /* 0x000fe20000000a00 */
[----:B------:R-:W-:Y:S02]  /*8d80*/  IMAD.MOV.U32 R6, RZ, RZ, R24 ;  /* 0x000000ffff067224 */ /* 0x000fe400078e0018 */
[----:B------:R-:W-:Y:S02]  /*8d90*/  IMAD.MOV.U32 R7, RZ, RZ, R29 ;  /* 0x000000ffff077224 */ /* 0x000fe400078e001d */
[----:B------:R-:W-:Y:S02]  /*8da0*/  IMAD.MOV.U32 R10, RZ, RZ, R26 ;  /* 0x000000ffff0a7224 */ /* 0x000fe400078e001a */
[----:B------:R-:W-:Y:S01]  /*8db0*/  IMAD.MOV.U32 R11, RZ, RZ, R31 ;  /* 0x000000ffff0b7224 */ /* 0x000fe200078e001f */
        /* <DEDUP_REMOVED lines=22> */
[----:B------:R-:W1:Y:S04]  /*8f20*/  SHFL.IDX PT, R3, R8, RZ, 0x1c1f ;  /* 0x001c1fff08037589 */ /* 0x000e6800000e0000 */
[----:B------:R-:W2:Y:S04]  /*8f30*/  SHFL.IDX PT, R0, R4, RZ, 0x1c1f ;  /* 0x001c1fff04007589 */ /* 0x000ea800000e0000 */
[----:B------:R3:W4:Y:S04]  /*8f40*/  SHFL.IDX PT, R5, R10, RZ, 0x1c1f ;  /* 0x001c1fff0a057589 */ /* 0x00072800000e0000 */
[----:B------:R3:W0:Y:S01]  /*8f50*/  SHFL.IDX PT, R14, R9, RZ, 0x1c1f ;  /* 0x001c1fff090e7589 */ /* 0x00062200000e0000 */
[----:B-1----:R-:W-:-:S02]  /*8f60*/  IMAD.MOV.U32 R21, RZ, RZ, R3 ;  /* 0x000000ffff157224 */ /* 0x002fc400078e0003 */
[----:B--23--:R-:W-:-:S07]  /*8f70*/  IMAD.MOV.U32 R20, RZ, RZ, R0 ;  /* 0x000000ffff147224 */ /* 0x00cfce00078e0000 */
.L_x_1915:
[----:B------:R-:W-:Y:S01]  /*8f80*/  IMAD R69, R16, R25, RZ ;  /* 0x0000001910457224 */ /* 0x000fe200078e02ff */
[----:B------:R-:W-:Y:S01]  /*8f90*/  BSSY B1, `(.L_x_1636) ;  /* 0x0000031000017945 */ /* 0x000fe20003800000 */
[----:B0-----:R-:W-:Y:S01]  /*8fa0*/  IMAD.MOV.U32 R52, RZ, RZ, R14 ;  /* 0x000000ffff347224 */ /* 0x001fe200078e000e */
[----:B------:R-:W-:Y:S01]  /*8fb0*/  CS2R R46, SRZ ;  /* 0x00000000002e7805 */ /* 0x000fe2000001ff00 */
[----:B----4-:R-:W-:Y:S01]  /*8fc0*/  IMAD.MOV.U32 R53, RZ, RZ, R5 ;  /* 0x000000ffff357224 */ /* 0x010fe200078e0005 */
        /* <DEDUP_REMOVED lines=13> */
[C---:B------:R-:W-:Y:S01]  /*90a0*/  VIADD R0, R18.reuse, 0x20 ;  /* 0x0000002012007836 */ /* 0x040fe20000000000 */
[----:B------:R-:W-:Y:S01]  /*90b0*/  ULDC UR4, c[0x0][0x3f4] ;  /* 0x0000fd0000047ab9 */ /* 0x000fe20000000800 */
[C---:B------:R-:W-:Y:S01]  /*90c0*/  VIADD R3, R18.reuse, 0x40 ;  /* 0x0000004012037836 */ /* 0x040fe20000000000 */
        /* <DEDUP_REMOVED lines=9> */
[----:B------:R-:W-:-:S04]  /*9160*/  @!P0 IMAD.WIDE R6, R18, 0x2, R20 ;  /* 0x0000000212068825 */ /* 0x000fc800078e0214 */
[----:B------:R-:W-:Y:S01]  /*9170*/  @!P1 IMAD.SHL.U32 R15, R218, 0x8, RZ ;  /* 0x00000008da0f9824 */ /* 0x000fe200078e00ff */
[----:B------:R0:W5:Y:S01]  /*9180*/  @!P0 LD.E.128 R36, desc[UR38][R6.64] ;  /* 0x0000002606248980 */ /* 0x000162000c101d00 */
[----:B------:R-:W-:Y:S01]  /*9190*/  @!P2 IMAD.SHL.U32 R51, R219, 0x8, RZ ;  /* 0x00000008db33a824 */ /* 0x000fe200078e00ff */
[----:B------:R-:W-:Y:S01]  /*91a0*/  CS2R R30, SRZ ;  /* 0x00000000001e7805 */ /* 0x000fe2000001ff00 */
[--C-:B------:R-:W-:Y:S01]  /*91b0*/  @!P1 IMAD.WIDE R12, R15, 0x2, R20.reuse ;  /* 0x000000020f0c9825 */ /* 0x100fe200078e0214 */
[----:B------:R-:W-:Y:S02]  /*91c0*/  CS2R R28, SRZ ;  /* 0x00000000001c7805 */ /* 0x000fe4000001ff00 */
[----:B------:R-:W-:Y:S02]  /*91d0*/  CS2R R46, SRZ ;  /* 0x00000000002e7805 */ /* 0x000fe4000001ff00 */
[----:B------:R-:W-:Y:S01]  /*91e0*/  CS2R R44, SRZ ;  /* 0x00000000002c7805 */ /* 0x000fe2000001ff00 */
[----:B------:R-:W-:Y:S01]  /*91f0*/  @!P2 IMAD.WIDE R20, R51, 0x2, R20 ;  /* 0x000000023314a825 */ /* 0x000fe200078e0214 */
[----:B------:R-:W-:-:S02]  /*9200*/  CS2R R34, SRZ ;  /* 0x0000000000227805 */ /* 0x000fc4000001ff00 */
[----:B------:R-:W-:Y:S01]  /*9210*/  CS2R R32, SRZ ;  /* 0x0000000000207805 */ /* 0x000fe2000001ff00 */
[----:B------:R1:W5:Y:S01]  /*9220*/  @!P1 LD.E.128 R40, desc[UR38][R12.64] ;  /* 0x000000260c289980 */ /* 0x000362000c101d00 */
[----:B------:R-:W-:-:S03]  /*9230*/  @!P1 IMAD.WIDE R14, R15, 0x2, R52 ;  /* 0x000000020f0e9825 */ /* 0x000fc600078e0234 */
[----:B------:R1:W5:Y:S01]  /*9240*/  @!P2 LD.E.128 R44, desc[UR38][R20.64] ;  /* 0x00000026142ca980 */ /* 0x000362000c101d00 */
[----:B------:R-:W-:-:S03]  /*9250*/  @!P2 IMAD.WIDE R50, R51, 0x2, R52 ;  /* 0x000000023332a825 */ /* 0x000fc600078e0234 */
[----:B------:R1:W5:Y:S01]  /*9260*/  @!P1 LD.E.128 R28, desc[UR38][R14.64] ;  /* 0x000000260e1c9980 */ /* 0x000362000c101d00 */
[----:B0-----:R-:W-:-:S03]  /*9270*/  @!P0 IMAD.WIDE R6, R18, 0x2, R52 ;  /* 0x0000000212068825 */ /* 0x001fc600078e0234 */
[----:B------:R1:W5:Y:S04]  /*9280*/  @!P2 LD.E.128 R32, desc[UR38][R50.64] ;  /* 0x000000263220a980 */ /* 0x000368000c101d00 */
[----:B------:R1:W5:Y:S02]  /*9290*/  @!P0 LD.E.128 R24, desc[UR38][R6.64] ;  /* 0x0000002606188980 */ /* 0x000364000c101d00 */
.L_x_1637:
[----:B------:R-:W-:Y:S05]  /*92a0*/  BSYNC B1 ;  /* 0x0000000000017941 */ /* 0x000fea0003800000 */
.L_x_1636:
[----:B-1---5:R-:W-:Y:S01]  /*92b0*/  IMAD.MOV.U32 R6, RZ, RZ, R45 ;  /* 0x000000ffff067224 */ /* 0x022fe200078e002d */
[----:B------:R-:W-:Y:S01]  /*92c0*/  UMOV UR4, 0xffffffff ;  /* 0xffffffff00047882 */ /* 0x000fe20000000000 */
[----:B------:R-:W-:Y:S02]  /*92d0*/  IMAD.MOV.U32 R0, RZ, RZ, R46 ;  /* 0x000000ffff007224 */ /* 0x000fe400078e002e */
        /* <DEDUP_REMOVED lines=44> */
[----:B------:R-:W-:Y:S02]  /*95a0*/  CS2R R6, SRZ ;  /* 0x0000000000067805 */ /* 0x000fe4000001ff00 */
[----:B------:R-:W-:Y:S02]  /*95b0*/  PRMT R114, R3, 0x7610, R114 ;  /* 0x0000761003727816 */ /* 0x000fe40000000072 */
[----:B------:R-:W-:Y:S01]  /*95c0*/  PRMT R115, R5, 0x7610, R115 ;  /* 0x0000761005737816 */ /* 0x000fe20000000073 */
[----:B------:R-:W-:Y:S06]  /*95d0*/  BRA.DIV UR4, `(.L_x_1638) ;  /* 0x000001b204347947 */ /* 0x000fec000b800000 */
[----:B------:R-:W0:Y:S04]  /*95e0*/  SHFL.IDX PT, R3, R8, 0x1, 0x1c1f ;  /* 0x003c1f0008037f89 */ /* 0x000e2800000e0000 */
[----:B------:R-:W1:Y:S04]  /*95f0*/  SHFL.IDX PT, R0, R4, 0x1, 0x1c1f ;  /* 0x003c1f0004007f89 */ /* 0x000e6800000e0000 */
[----:B------:R2:W3:Y:S04]  /*9600*/  SHFL.IDX PT, R5, R10, 0x1, 0x1c1f ;  /* 0x003c1f000a057f89 */ /* 0x0004e800000e0000 */
[----:B------:R2:W4:Y:S01]  /*9610*/  SHFL.IDX PT, R14, R9, 0x1, 0x1c1f ;  /* 0x003c1f00090e7f89 */ /* 0x00052200000e0000 */
[----:B0-----:R-:W-:-:S02]  /*9620*/  IMAD.MOV.U32 R21, RZ, RZ, R3 ;  /* 0x000000ffff157224 */ /* 0x001fc400078e0003 */
[----:B-12---:R-:W-:-:S07]  /*9630*/  IMAD.MOV.U32 R20, RZ, RZ, R0 ;  /* 0x000000ffff147224 */ /* 0x006fce00078e0000 */
.L_x_1921:
[----:B------:R-:W-:Y:S01]  /*9640*/  VIADD R48, R48, 0x40 ;  /* 0x0000004030307836 */ /* 0x000fe20000000000 */
[----:B------:R-:W-:Y:S01]  /*9650*/  BSSY B1, `(.L_x_1639) ;  /* 0x0000030000017945 */ /* 0x000fe20003800000 */
[----:B----4-:R-:W-:Y:S01]  /*9660*/  IMAD.MOV.U32 R60, RZ, RZ, R14 ;  /* 0x000000ffff3c7224 */ /* 0x010fe200078e000e */
[----:B------:R-:W-:Y:S01]  /*9670*/  CS2R R10, SRZ ;  /* 0x00000000000a7805 */ /* 0x000fe2000001ff00 */
[----:B---3--:R-:W-:Y:S01]  /*9680*/  IMAD.MOV.U32 R61, RZ, RZ, R5 ;  /* 0x000000ffff3d7224 */ /* 0x008fe200078e0005 */
        /* <DEDUP_REMOVED lines=34> */
[----:B------:R-:W-:Y:S02]  /*98b0*/  CS2R R48, SRZ ;  /* 0x0000000000307805 */ /* 0x000fe4000001ff00 */
[----:B0-----:R-:W-:Y:S01]  /*98c0*/  CS2R R4, SRZ ;  /* 0x0000000000047805 */ /* 0x001fe2000001ff00 */
[--C-:B------:R-:W-:Y:S01]  /*98d0*/  @!P1 IMAD.WIDE R20, R3, 0x2, R60.reuse ;  /* 0x0000000203149825 */ /* 0x100fe200078e023c */
[----:B------:R0:W5:Y:S03]  /*98e0*/  @!P1 LD.E.128 R8, desc[UR38][R62.64] ;  /* 0x000000263e089980 */ /* 0x000166000c101d00 */
[--C-:B------:R-:W-:Y:S01]  /*98f0*/  @!P2 IMAD.WIDE R66, R67, 0x2, R60.reuse ;  /* 0x000000024342a825 */ /* 0x100fe200078e023c */
[----:B------:R0:W5:Y:S03]  /*9900*/  @!P1 LD.E.128 R52, desc[UR38][R20.64] ;  /* 0x0000002614349980 */ /* 0x000166000c101d00 */
[----:B------:R-:W-:Y:S01]  /*9910*/  @!P0 IMAD.WIDE R60, R18, 0x2, R60 ;  /* 0x00000002123c8825 */ /* 0x000fe200078e023c */
[----:B------:R0:W5:Y:S04]  /*9920*/  @!P2 LD.E.128 R4, desc[UR38][R64.64] ;  /* 0x000000264004a980 */ /* 0x000168000c101d00 */
[----:B------:R0:W5:Y:S04]  /*9930*/  @!P0 LD.E.128 R56, desc[UR38][R60.64] ;  /* 0x000000263c388980 */ /* 0x000168000c101d00 */
[----:B------:R0:W5:Y:S02]  /*9940*/  @!P2 LD.E.128 R48, desc[UR38][R66.64] ;  /* 0x000000264230a980 */ /* 0x000164000c101d00 */
.L_x_1640:
[----:B------:R-:W-:Y:S05]  /*9950*/  BSYNC B1 ;  /* 0x0000000000017941 */ /* 0x000fea0003800000 */
.L_x_1639:
[----:B------:R-:W-:Y:S01]  /*9960*/  R2UR UR5, R216 ;  /* 0x00000000d80572ca */ /* 0x000fe200000e0000 */
[----:B0----5:R-:W-:Y:S02]  /*9970*/  IMAD.MOV.U32 R62, RZ, RZ, R11 ;  /* 0x000000ffff3e7224 */ /* 0x021fe400078e000b */
        /* <DEDUP_REMOVED lines=9> */
[----:B------:R-:W-:Y:S01]  /*9a10*/  ULEA.HI UR4, UR5, UR5, URZ, 0x1 ;  /* 0x0000000505047291 */ /* 0x000fe2000f8f083f */
[----:B------:R-:W-:Y:S01]  /*9a20*/  IMAD.U32 R90, RZ, RZ, UR60 ;  /* 0x0000003cff5a7e24 */ /* 0x000fe2000f8e00ff */
[----:B------:R-:W-:Y:S01]  /*9a30*/  PRMT R75, R61, 0x7610, R75 ;  /* 0x000076103d4b7816 */ /* 0x000fe2000000004b */
[----:B------:R-:W-:Y:S01]  /*9a40*/  IMAD.MOV.U32 R62, RZ, RZ, R13 ;  /* 0x000000ffff3e7224 */ /* 0x000fe200078e000d */
[----:B------:R-:W-:Y:S01]  /*9a50*/  ULOP3.LUT UR4, UR4, 0xfffffffe, URZ, 0xc0, !UPT ;  /* 0xfffffffe04047892 */ /* 0x000fe2000f8ec03f */
[----:B------:R-:W-:Y:S01]  /*9a60*/  PRMT R91, R64, 0x7610, R91 ;  /* 0x00007610405b7816 */ /* 0x000fe2000000005b */
[----:B------:R-:W-:Y:S01]  /*9a70*/  IMAD.MOV.U32 R63, RZ, RZ, R50 ;  /* 0x000000ffff3f7224 */ /* 0x000fe200078e0032 */
[----:B------:R-:W-:Y:S01]  /*9a80*/  VIADDMNMX R90, R69, -R90, 0x80, PT ;  /* 0x00000080455a7446 */ /* 0x000fe2000380095a */
[----:B------:R-:W-:Y:S01]  /*9a90*/  UIADD3 UR4, UR5, -UR4, URZ ;  /* 0x8000000405047290 */ /* 0x000fe2000fffe03f */
[----:B------:R-:W-:Y:S01]  /*9aa0*/  IMAD.MOV.U32 R61, RZ, RZ, R12 ;  /* 0x000000ffff3d7224 */ /* 0x000fe200078e000c */
        /* <DEDUP_REMOVED lines=23> */
[----:B------:R-:W-:Y:S01]  /*9c20*/  ISETP.GE.AND P1, PT, R203, R90, PT ;  /* 0x0000005acb00720c */ /* 0x000fe20003f26270 */
[----:B------:R-:W-:Y:S01]  /*9c30*/  IMAD.MOV.U32 R3, RZ, RZ, R7 ;  /* 0x000000ffff037224 */ /* 0x000fe200078e0007 */
[----:B------:R-:W-:Y:S01]  /*9c40*/  PRMT R79, R61, 0x7610, R79 ;  /* 0x000076103d4f7816 */ /* 0x000fe2000000004f */
[----:B------:R-:W-:Y:S01]  /*9c50*/  IMAD.MOV.U32 R20, RZ, RZ, R4 ;  /* 0x000000ffff147224 */ /* 0x000fe200078e0004 */
[----:B------:R-:W-:Y:S01]  /*9c60*/  PRMT R95, R64, 0x7610, R95 ;  /* 0x00007610405f7816 */ /* 0x000fe2000000005f */
[----:B------:R-:W-:-:S02]  /*9c70*/  IMAD.MOV.U32 R21, RZ, RZ, R5 ;  /* 0x000000ffff157224 */ /* 0x000fc400078e0005 */
[----:B------:R-:W-:Y:S02]  /*9c80*/  IMAD.MOV.U32 R62, RZ, RZ, R56 ;  /* 0x000000ffff3e7224 */ /* 0x000fe400078e0038 */
[----:B------:R-:W-:Y:S01]  /*9c90*/  IMAD.MOV.U32 R63, RZ, RZ, R57 ;  /* 0x000000ffff3f7224 */ /* 0x000fe200078e0039 */
[----:B0-----:R-:W-:Y:S06]  /*9ca0*/  @!P0 BRA `(.L_x_1641) ;  /* 0x000001a800f88947 */ /* 0x001fec0003800000 */
.L_x_1922:
[----:B------:R-:W-:Y:S01]  /*9cb0*/  BSSY B1, `(.L_x_1642) ;  /* 0x000014c000017945 */ /* 0x000fe20003800000 */
[----:B------:R-:W-:Y:S02]  /*9cc0*/  PRMT R96, R62, 0x7610, R96 ;  /* 0x000076103e607816 */ /* 0x000fe40000000060 */
[----:B------:R-:W-:Y:S01]  /*9cd0*/  PRMT R97, R63, 0x7610, R97 ;  /* 0x000076103f617816 */ /* 0x000fe20000000061 */
[----:B------:R-:W-:Y:S06]  /*9ce0*/  @P1 BRA `(.L_x_1643) ;  /* 0x0000001400201947 */ /* 0x000fec0003800000 */
[----:B------:R-:W1:Y:S01]  /*9cf0*/  LDC R106, c[0x0][0x3f4] ;  /* 0x0000fd00ff6a7b82 */ /* 0x000e620000000800 */
[C---:B0-----:R-:W-:Y:S01]  /*9d00*/  VIADD R61, R18.reuse, 0x20 ;  /* 0x00000020123d7836 */ /* 0x041fe20000000000 */
[----:B------:R-:W-:Y:S01]  /*9d10*/  BSSY B2, `(.L_x_1644) ;  /* 0x0000071000027945 */ /* 0x000fe20003800000 */
[C---:B------:R-:W-:Y:S01]  /*9d20*/  VIADD R63, R18.reuse, 0x40 ;  /* 0x00000040123f7836 */ /* 0x040fe20000000000 */
[-C--:B-1----:R-:W-:Y:S02]  /*9d30*/  ISETP.GE.AND P0, PT, R18, R106.reuse, PT ;  /* 0x0000006a1200720c */ /* 0x082fe40003f06270 */
[-C--:B------:R-:W-:Y:S02]  /*9d40*/  ISETP.GE.AND P1, PT, R61, R106.reuse, PT ;  /* 0x0000006a3d00720c */ /* 0x080fe40003f26270 */
[----:B------:R-:W-:-:S09]  /*9d50*/  ISETP.GE.AND P2, PT, R63, R106, PT ;  /* 0x0000006a3f00720c */ /* 0x000fd20003f46270 */
[----:B------:R-:W-:Y:S05]  /*9d60*/  @P0 BRA `(.L_x_1645) ;  /* 0x0000000400ac0947 */ /* 0x000fea0003800000 */
[----:B------:R-:W-:Y:S02]  /*9d70*/  LEA.HI R60, R106, R217, RZ, 0x1d ;  /* 0x000000d96a3c7211 */ /* 0x000fe400078fe8ff */
[----:B------:R-:W-:Y:S02]  /*9d80*/  LOP3.LUT R61, R212, 0x38, R18, 0xf8, !PT ;  /* 0x00000038d43d7812 */ /* 0x000fe400078ef812 */
[----:B------:R-:W-:Y:S02]  /*9d90*/  SHF.R.S32.HI R63, RZ, 0x1f, R60 ;  /* 0x0000001fff3f7819 */ /* 0x000fe4000001143c */
[----:B------:R-:W-:Y:S02]  /*9da0*/  SHF.R.U64 R120, R36, 0x10, R37 ;  /* 0x0000001024787819 */ /* 0x000fe40000001225 */
[----:B------:R-:W-:Y:S01]  /*9db0*/  LEA.HI R62, R63, R60, RZ, 0x3 ;  /* 0x0000003c3f3e7211 */ /* 0x000fe200078f18ff */
[----:B------:R-:W-:Y:S01]  /*9dc0*/  IMAD.SHL.U32 R63, R60, 0x8, RZ ;  /* 0x000000083c3f7824 */ /* 0x000fe200078e00ff */
[----:B------:R-:W-:-:S02]  /*9dd0*/  LOP3.LUT R60, R61, R214, RZ, 0x3c, !PT ;  /* 0x000000d63d3c7212 */ /* 0x000fc400078e3cff */
[----:B------:R-:W-:Y:S01]  /*9de0*/  SHF.R.U64 R24, R24, 0x10, R25 ;  /* 0x0000001018187819 */ /* 0x000fe20000001219 */
[----:B------:R-:W-:Y:S01]  /*9df0*/  IMAD.SHL.U32 R62, R62, 0x400, RZ ;  /* 0x000004003e3e7824 */ /* 0x000fe200078e00ff */
[----:B------:R-:W-:Y:S01]  /*9e00*/  LOP3.LUT R63, R212, 0x38, R63, 0xf8, !PT ;  /* 0x00000038d43f7812 */ /* 0x000fe200078ef83f */
[----:B------:R-:W-:Y:S01]  /*9e10*/  IMAD R60, R213, 0x200, R60 ;  /* 0x00000200d53c7824 */ /* 0x000fe200078e023c */
[----:B------:R-:W-:Y:S02]  /*9e20*/  SHF.R.U64 R36, R38, 0x10, R39 ;  /* 0x0000001026247819 */ /* 0x000fe40000001227 */
[----:B------:R-:W-:Y:S02]  /*9e30*/  LOP3.LUT R62, R62, 0x7fffe000, RZ, 0xc0, !PT ;  /* 0x7fffe0003e3e7812 */ /* 0x000fe400078ec0ff */
[----:B------:R-:W-:Y:S02]  /*9e40*/  LOP3.LUT R63, R63, R214, RZ, 0x3c, !PT ;  /* 0x000000d63f3f7212 */ /* 0x000fe400078e3cff */
[----:B------:R-:W-:Y:S01]  /*9e50*/  LEA R107, R60, UR41, 0x1 ;  /* 0x000000293c6b7c11 */ /* 0x000fe2000f8e08ff */
[----:B------:R-:W-:Y:S01]  /*9e60*/  IMAD R62, R213, 0x200, R62 ;  /* 0x00000200d53e7824 */ /* 0x000fe200078e023e */
[----:B------:R-:W-:-:S02]  /*9e70*/  SHF.R.U32.HI R25, RZ, 0x10, R25 ;  /* 0x00000010ff197819 */ /* 0x000fc40000011619 */
[----:B------:R-:W-:Y:S01]  /*9e80*/  SHF.R.U64 R118, R26, 0x10, R27 ;  /* 0x000000101a767819 */ /* 0x000fe2000000121b */
[----:B------:R-:W-:Y:S01]  /*9e90*/  IMAD.IADD R108, R62, 0x1, R63 ;  /* 0x000000013e6c7824 */ /* 0x000fe200078e023f */
[----:B------:R-:W-:Y:S01]  /*9ea0*/  PRMT R111, R111, 0x5410, R120 ;  /* 0x000054106f6f7816 */ /* 0x000fe20000000078 */
[----:B------:R-:W0:Y:S01]  /*9eb0*/  LDS.128 R60, [R107+0x12400] ;  /* 0x012400006b3c7984 */ /* 0x000e220000000c00 */
[----:B------:R-:W-:Y:S02]  /*9ec0*/  PRMT R115, R115, 0x5410, R24 ;  /* 0x0000541073737816 */ /* 0x000fe40000000018 */
[----:B------:R-:W-:Y:S02]  /*9ed0*/  LEA R108, R108, UR41, 0x1 ;  /* 0x000000296c6c7c11 */ /* 0x000fe4000f8e08ff */
[----:B------:R-:W-:Y:S01]  /*9ee0*/  SHF.R.U32.HI R39, RZ, 0x10, R39 ;  /* 0x00000010ff277819 */ /* 0x000fe20000011627 */
[----:B------:R-:W-:Y:S01]  /*9ef0*/  IMAD.U32 R119, R115, 0x10000, RZ ;  /* 0x0001000073777824 */ /* 0x000fe200078e00ff */
[----:B------:R-:W-:Y:S01]  /*9f00*/  SHF.R.U32.HI R27, RZ, 0x10, R27 ;  /* 0x00000010ff1b7819 */ /* 0x000fe2000001161b */
[----:B------:R-:W1:Y:S01]  /*9f10*/  LDS.128 R64, [R108+0x12400] ;  /* 0x012400006c407984 */ /* 0x000e620000000c00 */
[----:B------:R-:W-:-:S02]  /*9f20*/  SHF.R.U32.HI R37, RZ, 0x10, R37 ;  /* 0x00000010ff257819 */ /* 0x000fc40000011625 */
[----:B------:R-:W-:Y:S02]  /*9f30*/  PRMT R116, R116, 0x5410, R25 ;  /* 0x0000541074747816 */ /* 0x000fe40000000019 */
[----:B------:R-:W-:Y:S01]  /*9f40*/  PRMT R118, R113, 0x5410, R118 ;  /* 0x0000541071767816 */ /* 0x000fe20000000076 */
[----:B------:R-:W-:Y:S01]  /*9f50*/  IMAD.U32 R113, R111, 0x10000, RZ ;  /* 0x000100006f717824 */ /* 0x000fe200078e00ff */
[----:B------:R-:W-:Y:S02]  /*9f60*/  PRMT R117, R109, 0x5410, R36 ;  /* 0x000054106d757816 */ /* 0x000fe40000000024 */
[----:B------:R-:W-:Y:S02]  /*9f70*/  PRMT R110, R110, 0x5410, R39 ;  /* 0x000054106e6e7816 */ /* 0x000fe40000000027 */
[----:B------:R-:W-:Y:S02]  /*9f80*/  PRMT R114, R114, 0x5410, R27 ;  /* 0x0000541072727816 */ /* 0x000fe4000000001b */
[----:B------:R-:W-:-:S03]  /*9f90*/  PRMT R112, R112, 0x5410, R37 ;  /* 0x0000541070707816 */ /* 0x000fc60000000025 */
[----:B------:R-:W-:Y:S02]  /*9fa0*/  IMAD.U32 R120, R114, 0x10000, RZ ;  /* 0x0001000072787824 */ /* 0x000fe400078e00ff */
        /* <DEDUP_REMOVED lines=12> */
[C---:B------:R-:W-:Y:S01]  /*a070*/  IMAD.U32 R63, R66.reuse, 0x10000, RZ ;  /* 0x00010000423f7824 */ /* 0x040fe200078e00ff */
[----:B------:R-:W-:Y:S01]  /*a080*/  LOP3.LUT R65, R66, 0xffff0000, RZ, 0xc0, !PT ;  /* 0xffff000042417812 */ /* 0x000fe200078ec0ff */
[----:B------:R-:W-:-:S02]  /*a090*/  IMAD.U32 R109, R67, 0x10000, RZ ;  /* 0x00010000436d7824 */ /* 0x000fc400078e00ff */
[C---:B------:R-:W-:Y:S01]  /*a0a0*/  FMUL.FTZ R121, R38.reuse, R119 ;  /* 0x0000007726797220 */ /* 0x040fe20000410000 */
[----:B------:R-:W-:Y:S01]  /*a0b0*/  LOP3.LUT R66, R67, 0xffff0000, RZ, 0xc0, !PT ;  /* 0xffff000043427812 */ /* 0x000fe200078ec0ff */
[-C--:B------:R-:W-:Y:S01]  /*a0c0*/  FMUL.FTZ R123, R38, R113.reuse ;  /* 0x00000071267b7220 */ /* 0x080fe20000410000 */
[----:B------:R-:W-:Y:S02]  /*a0d0*/  IMAD.U32 R67, R116, 0x10000, RZ ;  /* 0x0001000074437824 */ /* 0x000fe400078e00ff */
[----:B------:R-:W-:Y:S01]  /*a0e0*/  FFMA.FTZ R121, R24, R113, -R121 ;  /* 0x0000007118797223 */ /* 0x000fe20000010879 */
[----:B------:R-:W-:Y:S02]  /*a0f0*/  IMAD.U32 R38, R112, 0x10000, RZ ;  /* 0x0001000070267824 */ /* 0x000fe400078e00ff */
[----:B------:R-:W-:Y:S01]  /*a100*/  FFMA.FTZ R123, R24, R119, R123 ;  /* 0x00000077187b7223 */ /* 0x000fe2000001007b */
[----:B------:R-:W-:Y:S01]  /*a110*/  FMUL.FTZ R113, R61, R67 ;  /* 0x000000433d717220 */ /* 0x000fe20000410000 */
[----:B------:R-:W-:-:S02]  /*a120*/  IMAD.U32 R24, R110, 0x10000, RZ ;  /* 0x000100006e187824 */ /* 0x000fc400078e00ff */
[----:B------:R-:W-:Y:S01]  /*a130*/  FMUL.FTZ R122, R109, R120 ;  /* 0x000000786d7a7220 */ /* 0x000fe20000410000 */
[-C--:B------:R-:W-:Y:S01]  /*a140*/  FMUL.FTZ R61, R61, R38.reuse ;  /* 0x000000263d3d7220 */ /* 0x080fe20000410000 */
[C---:B------:R-:W-:Y:S01]  /*a150*/  FFMA.FTZ R113, R26.reuse, R38, -R113 ;  /* 0x000000261a717223 */ /* 0x040fe20000010871 */
[-C--:B------:R-:W-:Y:S01]  /*a160*/  FMUL.FTZ R109, R109, R24.reuse ;  /* 0x000000186d6d7220 */ /* 0x080fe20000410000 */
[----:B------:R-:W-:Y:S01]  /*a170*/  LOP3.LUT R38, R115, 0xffff0000, RZ, 0xc0, !PT ;  /* 0xffff000073267812 */ /* 0x000fe200078ec0ff */
[----:B------:R-:W-:Y:S01]  /*a180*/  FFMA.FTZ R122, R37, R24, -R122 ;  /* 0x00000018257a7223 */ /* 0x000fe2000001087a */
[----:B------:R-:W-:Y:S01]  /*a190*/  FFMA.FTZ R67, R26, R67, R61 ;  /* 0x000000431a437223 */ /* 0x000fe2000001003d */
[----:B------:R-:W-:Y:S01]  /*a1a0*/  LOP3.LUT R24, R111, 0xffff0000, RZ, 0xc0, !PT ;  /* 0xffff00006f187812 */ /* 0x000fe200078ec0ff */
[----:B------:R-:W-:Y:S01]  /*a1b0*/  FFMA.FTZ R109, R37, R120, R109 ;  /* 0x00000078256d7223 */ /* 0x000fe2000001006d */
[----:B------:R-:W-:Y:S01]  /*a1c0*/  LOP3.LUT R61, R116, 0xffff0000, RZ, 0xc0, !PT ;  /* 0xffff0000743d7812 */ /* 0x000fe200078ec0ff */
[C---:B------:R-:W-:Y:S01]  /*a1d0*/  FMUL.FTZ R26, R39.reuse, R38 ;  /* 0x00000026271a7220 */ /* 0x040fe20000410000 */
[----:B------:R-:W-:Y:S01]  /*a1e0*/  LOP3.LUT R37, R112, 0xffff0000, RZ, 0xc0, !PT ;  /* 0xffff000070257812 */ /* 0x000fe200078ec0ff */
[----:B------:R-:W-:-:S02]  /*a1f0*/  FMUL.FTZ R116, R39, R24 ;  /* 0x0000001827747220 */ /* 0x000fc40000410000 */
[C---:B------:R-:W-:Y:S01]  /*a200*/  FMUL.FTZ R39, R64.reuse, R61 ;  /* 0x0000003d40277220 */ /* 0x040fe20000410000 */
[C---:B------:R-:W-:Y:S01]  /*a210*/  FFMA.FTZ R112, R25.reuse, R24, -R26 ;  /* 0x0000001819707223 */ /* 0x040fe2000001081a */
[-C--:B------:R-:W-:Y:S01]  /*a220*/  FMUL.FTZ R64, R64, R37.reuse ;  /* 0x0000002540407220 */ /* 0x080fe20000410000 */
[----:B------:R-:W-:Y:S02]  /*a230*/  IMAD.U32 R26, R118, 0x10000, RZ ;  /* 0x00010000761a7824 */ /* 0x000fe400078e00ff */
[----:B------:R-:W-:Y:S01]  /*a240*/  FFMA.FTZ R116, R25, R38, R116 ;  /* 0x0000002619747223 */ /* 0x000fe20000010074 */
[----:B------:R-:W-:Y:S02]  /*a250*/  IMAD.U32 R24, R117, 0x10000, RZ ;  /* 0x0001000075187824 */ /* 0x000fe400078e00ff */
[C---:B------:R-:W-:Y:S01]  /*a260*/  FFMA.FTZ R38, R60.reuse, R37, -R39 ;  /* 0x000000253c267223 */ /* 0x040fe20000010827 */
[----:B------:R-:W-:Y:S01]  /*a270*/  FFMA.FTZ R64, R60, R61, R64 ;  /* 0x0000003d3c407223 */ /* 0x000fe20000010040 */
[C---:B------:R-:W-:Y:S01]  /*a280*/  FMUL.FTZ R120, R63.reuse, R26 ;  /* 0x0000001a3f787220 */ /* 0x040fe20000410000 */
[----:B------:R-:W-:Y:S01]  /*a290*/  FMUL.FTZ R60, R63, R24 ;  /* 0x000000183f3c7220 */ /* 0x000fe20000410000 */
[----:B------:R-:W-:-:S02]  /*a2a0*/  LOP3.LUT R118, R118, 0xffff0000, RZ, 0xc0, !PT ;  /* 0xffff000076767812 */ /* 0x000fc400078ec0ff */
[----:B------:R-:W-:Y:S01]  /*a2b0*/  LOP3.LUT R37, R114, 0xffff0000, RZ, 0xc0, !PT ;  /* 0xffff000072257812 */ /* 0x000fe200078ec0ff */
[----:B------:R-:W-:Y:S01]  /*a2c0*/  FFMA.FTZ R120, R27, R24, -R120 ;  /* 0x000000181b787223 */ /* 0x000fe20000010878 */
[----:B------:R-:W-:Y:S01]  /*a2d0*/  LOP3.LUT R117, R117, 0xffff0000, RZ, 0xc0, !PT ;  /* 0xffff000075757812 */ /* 0x000fe200078ec0ff */
[----:B------:R-:W-:Y:S01]  /*a2e0*/  FFMA.FTZ R60, R27, R26, R60 ;  /* 0x0000001a1b3c7223 */ /* 0x000fe2000001003c */
[----:B------:R-:W-:Y:S01]  /*a2f0*/  LOP3.LUT R25, R110, 0xffff0000, RZ, 0xc0, !PT ;  /* 0xffff00006e197812 */ /* 0x000fe200078ec0ff */
[CC--:B------:R-:W-:Y:S01]  /*a300*/  FMUL.FTZ R27, R65.reuse, R118.reuse ;  /* 0x00000076411b7220 */ /* 0x0c0fe20000410000 */
[----:B------:R-:W-:Y:S01]  /*a310*/  FMUL.FTZ R39, R66, R37 ;  /* 0x0000002542277220 */ /* 0x000fe20000410000 */
[----:B------:R-:W-:Y:S01]  /*a320*/  FMUL.FTZ R65, R65, R117 ;  /* 0x0000007541417220 */ /* 0x000fe20000410000 */
[----:B------:R-:W-:Y:S01]  /*a330*/  F2FP.BF16.F32.PACK_AB R24, R112, R121 ;  /* 0x000000797018723e */ /* 0x000fe200000010ff */
        /* <DEDUP_REMOVED lines=10> */
[----:B------:R0:W-:Y:S01]  /*a3e0*/  STS.128 [R107+0x12400], R24 ;  /* 0x012400186b007388 */ /* 0x0001e20000000c00 */
[----:B------:R-:W-:Y:S02]  /*a3f0*/  F2FP.BF16.F32.PACK_AB R38, R65, R60 ;  /* 0x0000003c4126723e */ /* 0x000fe400000010ff */
[----:B------:R-:W-:-:S05]  /*a400*/  F2FP.BF16.F32.PACK_AB R39, R66, R109 ;  /* 0x0000006d4227723e */ /* 0x000fca00000010ff */
[----:B------:R0:W-:Y:S02]  /*a410*/  STS.128 [R108+0x12400], R36 ;  /* 0x012400246c007388 */ /* 0x0001e40000000c00 */
.L_x_1645:
[----:B------:R-:W-:Y:S05]  /*a420*/  BSYNC B2 ;  /* 0x0000000000027941 */ /* 0x000fea0003800000 */
.L_x_1644:
[----:B------:R-:W-:Y:S04]  /*a430*/  BSSY B2, `(.L_x_1646) ;  /* 0x000006a000027945 */ /* 0x000fe80003800000 */
[----:B------:R-:W-:Y:S05]  /*a440*/  @P1 BRA `(.L_x_1647) ;  /* 0x0000000400a01947 */ /* 0x000fea0003800000 */
[----:B0-----:R-:W2:Y:S01]  /*a450*/  LDL R107, [R1+0x290] ;  /* 0x00029000016b7983 */ /* 0x001ea20000100800 */
[----:B------:R-:W-:Y:S02]  /*a460*/  LEA.HI R24, R106, R218, RZ, 0x1d ;  /* 0x000000da6a187211 */ /* 0x000fe400078fe8ff */
[--C-:B------:R-:W-:Y:S02]  /*a470*/  SHF.R.U64 R63, R40, 0x10, R41.reuse ;  /* 0x00000010283f7819 */ /* 0x100fe40000001229 */
[----:B------:R-:W-:Y:S02]  /*a480*/  SHF.R.S32.HI R25, RZ, 0x1f, R24 ;  /* 0x0000001fff197819 */ /* 0x000fe40000011418 */
[----:B------:R-:W-:Y:S02]  /*a490*/  SHF.R.U32.HI R40, RZ, 0x10, R41 ;  /* 0x00000010ff287819 */ /* 0x000fe40000011629 */
[----:B------:R-:W-:Y:S01]  /*a4a0*/  LEA.HI R26, R25, R24, RZ, 0x3 ;  /* 0x00000018191a7211 */ /* 0x000fe200078f18ff */
[----:B------:R-:W-:Y:S01]  /*a4b0*/  IMAD.SHL.U32 R25, R24, 0x8, RZ ;  /* 0x0000000818197824 */ /* 0x000fe200078e00ff */
[----:B------:R-:W-:-:S02]  /*a4c0*/  SHF.R.U64 R41, R28, 0x10, R29 ;  /* 0x000000101c297819 */ /* 0x000fc4000000121d */
[----:B------:R-:W-:Y:S01]  /*a4d0*/  SHF.R.U32.HI R28, RZ, 0x10, R29 ;  /* 0x00000010ff1c7819 */ /* 0x000fe2000001161d */
[----:B------:R-:W-:Y:S01]  /*a4e0*/  IMAD.SHL.U32 R26, R26, 0x400, RZ ;  /* 0x000004001a1a7824 */ /* 0x000fe200078e00ff */
[----:B------:R-:W-:Y:S02]  /*a4f0*/  LOP3.LUT R25, R212, 0x38, R25, 0xf8, !PT ;  /* 0x00000038d4197812 */ /* 0x000fe400078ef819 */
[----:B------:R-:W-:Y:S02]  /*a500*/  SHF.R.U64 R61, R42, 0x10, R43 ;  /* 0x000000102a3d7819 */ /* 0x000fe4000000122b */
[----:B------:R-:W-:Y:S02]  /*a510*/  LOP3.LUT R26, R26, 0x7fffe000, RZ, 0xc0, !PT ;  /* 0x7fffe0001a1a7812 */ /* 0x000fe400078ec0ff */
[----:B------:R-:W-:Y:S02]  /*a520*/  LOP3.LUT R25, R25, R214, RZ, 0x3c, !PT ;  /* 0x000000d619197212 */ /* 0x000fe400078e3cff */
[----:B------:R-:W-:Y:S01]  /*a530*/  PRMT R100, R100, 0x5410, R63 ;  /* 0x0000541064647816 */ /* 0x000fe2000000003f */
[----:B------:R-:W-:Y:S01]  /*a540*/  IMAD R26, R213, 0x200, R26 ;  /* 0x00000200d51a7824 */ /* 0x000fe200078e021a */
[----:B------:R-:W-:-:S02]  /*a550*/  PRMT R104, R104, 0x5410, R41 ;  /* 0x0000541068687816 */ /* 0x000fc40000000029 */
[----:B------:R-:W-:Y:S01]  /*a560*/  SHF.R.U64 R29, R30, 0x10, R31 ;  /* 0x000000101e1d7819 */ /* 0x000fe2000000121f */
[----:B------:R-:W-:Y:S01]  /*a570*/  IMAD.IADD R60, R26, 0x1, R25 ;  /* 0x000000011a3c7824 */ /* 0x000fe200078e0219 */
[----:B------:R-:W-:Y:S01]  /*a580*/  PRMT R105, R105, 0x5410, R28 ;  /* 0x0000541069697816 */ /* 0x000fe2000000001c */
[----:B------:R-:W-:Y:S01]  /*a590*/  IMAD.U32 R63, R104, 0x10000, RZ ;  /* 0x00010000683f7824 */ /* 0x000fe200078e00ff */
[----:B------:R-:W-:Y:S02]  /*a5a0*/  SHF.R.U32.HI R30, RZ, 0x10, R31 ;  /* 0x00000010ff1e7819 */ /* 0x000fe4000001161f */
[----:B------:R-:W-:Y:S01]  /*a5b0*/  LEA R60, R60, UR41, 0x1 ;  /* 0x000000293c3c7c11 */ /* 0x000fe2000f8e08ff */
[----:B------:R-:W-:Y:S01]  /*a5c0*/  IMAD.U32 R62, R105, 0x10000, RZ ;  /* 0x00010000693e7824 */ /* 0x000fe200078e00ff */
[----:B------:R-:W-:Y:S02]  /*a5d0*/  PRMT R101, R101, 0x5410, R40 ;  /* 0x0000541065657816 */ /* 0x000fe40000000028 */
[----:B------:R-:W-:Y:S01]  /*a5e0*/  PRMT R98, R98, 0x5410, R61 ;  /* 0x0000541062627816 */ /* 0x000fe2000000003d */
[----:B------:R-:W0:Y:S01]  /*a5f0*/  LDS.128 R36, [R60+0x12400] ;  /* 0x012400003c247984 */ /* 0x000e220000000c00 */
[----:B------:R-:W-:Y:S01]  /*a600*/  SHF.R.U32.HI R42, RZ, 0x10, R43 ;  /* 0x00000010ff2a7819 */ /* 0x000fe2000001162b */
[----:B------:R-:W-:Y:S01]  /*a610*/  IMAD.U32 R61, R100, 0x10000, RZ ;  /* 0x00010000643d7824 */ /* 0x000fe200078e00ff */
[----:B------:R-:W-:-:S02]  /*a620*/  PRMT R103, R103, 0x5410, R30 ;  /* 0x0000541067677816 */ /* 0x000fc4000000001e */
[----:B------:R-:W-:Y:S02]  /*a630*/  PRMT R99, R99, 0x5410, R42 ;  /* 0x0000541063637816 */ /* 0x000fe4000000002a */
[----:B------:R-:W-:Y:S01]  /*a640*/  PRMT R102, R102, 0x5410, R29 ;  /* 0x0000541066667816 */ /* 0x000fe2000000001d */
[----:B------:R-:W-:Y:S02]  /*a650*/  IMAD.U32 R64, R103, 0x10000, RZ ;  /* 0x0001000067407824 */ /* 0x000fe400078e00ff */
[C---:B0-----:R-:W-:Y:S01]  /*a660*/  IMAD.U32 R40, R36.reuse, 0x10000, RZ ;  /* 0x0001000024287824 */ /* 0x041fe200078e00ff */
[----:B------:R-:W-:Y:S01]  /*a670*/  LOP3.LUT R36, R36, 0xffff0000, RZ, 0xc0, !PT ;  /* 0xffff000024247812 */ /* 0x000fe200078ec0ff */
[C---:B------:R-:W-:Y:S01]  /*a680*/  IMAD.U32 R41, R37.reuse, 0x10000, RZ ;  /* 0x0001000025297824 */ /* 0x040fe200078e00ff */
[----:B------:R-:W-:Y:S01]  /*a690*/  LOP3.LUT R37, R37, 0xffff0000, RZ, 0xc0, !PT ;  /* 0xffff000025257812 */ /* 0x000fe200078ec0ff */
[C---:B------:R-:W-:Y:S01]  /*a6a0*/  FMUL.FTZ R65, R40.reuse, R63 ;  /* 0x0000003f28417220 */ /* 0x040fe20000410000 */
[----:B------:R-:W-:Y:S01]  /*a6b0*/  FMUL.FTZ R67, R40, R61 ;  /* 0x0000003d28437220 */ /* 0x000fe20000410000 */
[----:B------:R-:W-:-:S02]  /*a6c0*/  IMAD.U32 R40, R101, 0x10000, RZ ;  /* 0x0001000065287824 */ /* 0x000fc400078e00ff */
[----:B------:R-:W-:Y:S01]  /*a6d0*/  FMUL.FTZ R66, R41, R62 ;  /* 0x0000003e29427220 */ /* 0x000fe20000410000 */
[C---:B------:R-:W-:Y:S01]  /*a6e0*/  IMAD.U32 R43, R39.reuse, 0x10000, RZ ;  /* 0x00010000272b7824 */ /* 0x040fe200078e00ff */
[----:B------:R-:W-:Y:S01]  /*a6f0*/  LOP3.LUT R39, R39, 0xffff0000, RZ, 0xc0, !PT ;  /* 0xffff000027277812 */ /* 0x000fe200078ec0ff */
[----:B------:R-:W-:Y:S01]  /*a700*/  FMUL.FTZ R108, R41, R40 ;  /* 0x00000028296c7220 */ /* 0x000fe20000410000 */
[----:B------:R-:W-:Y:S01]  /*a710*/  LOP3.LUT R41, R104, 0xffff0000, RZ, 0xc0, !PT ;  /* 0xffff000068297812 */ /* 0x000fe200078ec0ff */
[C---:B------:R-:W-:Y:S01]  /*a720*/  IMAD.U32 R42, R38.reuse, 0x10000, RZ ;  /* 0x00010000262a7824 */ /* 0x040fe200078e00ff */
[----:B------:R-:W-:Y:S01]  /*a730*/  LOP3.LUT R38, R38, 0xffff0000, RZ, 0xc0, !PT ;  /* 0xffff000026267812 */ /* 0x000fe200078ec0ff */
[----:B--2---:R-:W0:Y:S02]  /*a740*/  LDS.128 R24, [R107] ;  /* 0x000000006b187984 */ /* 0x004e240000000c00 */
[C---:B0-----:R-:W-:Y:S01]  /*a750*/  IMAD.U32 R28, R24.reuse, 0x10000, RZ ;  /* 0x00010000181c7824 */ /* 0x041fe200078e00ff */
[----:B------:R-:W-:Y:S01]  /*a760*/  LOP3.LUT R24, R24, 0xffff0000, RZ, 0xc0, !PT ;  /* 0xffff000018187812 */ /* 0x000fe200078ec0ff */
[C---:B------:R-:W-:Y:S01]  /*a770*/  IMAD.U32 R29, R25.reuse, 0x10000, RZ ;  /* 0x00010000191d7824 */ /* 0x040fe200078e00ff */
[----:B------:R-:W-:Y:S01]  /*a780*/  LOP3.LUT R25, R25, 0xffff0000, RZ, 0xc0, !PT ;  /* 0xffff000019197812 */ /* 0x000fe200078ec0ff */
[C---:B------:R-:W-:Y:S01]  /*a790*/  FFMA.FTZ R65, R28.reuse, R61, -R65 ;  /* 0x0000003d1c417223 */ /* 0x040fe20000010841 */
[----:B------:R-:W-:Y:S01]  /*a7a0*/  FFMA.FTZ R67, R28, R63, R67 ;  /* 0x0000003f1c437223 */ /* 0x000fe20000010043 */
[----:B------:R-:W-:-:S02]  /*a7b0*/  IMAD.U32 R28, R99, 0x10000, RZ ;  /* 0x00010000631c7824 */ /* 0x000fc400078e00ff */
[----:B------:R-:W-:Y:S01]  /*a7c0*/  FFMA.FTZ R66, R29, R40, -R66 ;  /* 0x000000281d427223 */ /* 0x000fe20000010842 */
[----:B------:R-:W-:Y:S01]  /*a7d0*/  FMUL.FTZ R40, R43, R64 ;  /* 0x000000402b287220 */ /* 0x000fe20000410000 */
[----:B------:R-:W-:Y:S02]  /*a7e0*/  IMAD.U32 R31, R27, 0x10000, RZ ;  /* 0x000100001b1f7824 */ /* 0x000fe400078e00ff */
[----:B------:R-:W-:Y:S01]  /*a7f0*/  FMUL.FTZ R43, R43, R28 ;  /* 0x0000001c2b2b7220 */ /* 0x000fe20000410000 */
[----:B------:R-:W-:Y:S01]  /*a800*/  FFMA.FTZ R108, R29, R62, R108 ;  /* 0x0000003e1d6c7223 */ /* 0x000fe2000001006c */
[----:B------:R-:W-:Y:S01]  /*a810*/  LOP3.LUT R29, R100, 0xffff0000, RZ, 0xc0, !PT ;  /* 0xffff0000641d7812 */ /* 0x000fe200078ec0ff */
[C---:B------:R-:W-:Y:S01]  /*a820*/  FFMA.FTZ R63, R31.reuse, R28, -R40 ;  /* 0x0000001c1f3f7223 */ /* 0x040fe20000010828 */
[----:B------:R-:W-:Y:S01]  /*a830*/  FFMA.FTZ R100, R31, R64, R43 ;  /* 0x000000401f647223 */ /* 0x000fe2000001002b */
[C---:B------:R-:W-:Y:S01]  /*a840*/  FMUL.FTZ R31, R36.reuse, R41 ;  /* 0x00000029241f7220 */ /* 0x040fe20000410000 */
[----:B------:R-:W-:Y:S01]  /*a850*/  LOP3.LUT R28, R101, 0xffff0000, RZ, 0xc0, !PT ;  /* 0xffff0000651c7812 */ /* 0x000fe200078ec0ff */
[-C--:B------:R-:W-:Y:S01]  /*a860*/  FMUL.FTZ R43, R36, R29.reuse ;  /* 0x0000001d242b7220 */ /* 0x080fe20000410000 */
[----:B------:R-:W-:Y:S01]  /*a870*/  LOP3.LUT R40, R105, 0xffff0000, RZ, 0xc0, !PT ;  /* 0xffff000069287812 */ /* 0x000fe200078ec0ff */
[----:B------:R-:W-:Y:S01]  /*a880*/  FFMA.FTZ R36, R24, R29, -R31 ;  /* 0x0000001d18247223 */ /* 0x000fe2000001081f */
[----:B------:R-:W-:-:S02]  /*a890*/  IMAD.U32 R31, R102, 0x10000, RZ ;  /* 0x00010000661f7824 */ /* 0x000fc400078e00ff */
[----:B------:R-:W-:Y:S01]  /*a8a0*/  FFMA.FTZ R62, R24, R41, R43 ;  /* 0x00000029183e7223 */ /* 0x000fe2000001002b */
[----:B------:R-:W-:Y:S02]  /*a8b0*/  IMAD.U32 R30, R26, 0x10000, RZ ;  /* 0x000100001a1e7824 */ /* 0x000fe400078e00ff */
[C---:B------:R-:W-:Y:S01]  /*a8c0*/  FMUL.FTZ R64, R37.reuse, R40 ;  /* 0x0000002825407220 */ /* 0x040fe20000410000 */
[----:B------:R-:W-:Y:S02]  /*a8d0*/  IMAD.U32 R29, R98, 0x10000, RZ ;  /* 0x00010000621d7824 */ /* 0x000fe400078e00ff */
[C---:B------:R-:W-:Y:S01]  /*a8e0*/  FMUL.FTZ R41, R42.reuse, R31 ;  /* 0x0000001f2a297220 */ /* 0x040fe20000410000 */
[-C--:B------:R-:W-:Y:S01]  /*a8f0*/  FMUL.FTZ R61, R37, R28.reuse ;  /* 0x0000001c253d7220 */ /* 0x080fe20000410000 */
[C---:B------:R-:W-:Y:S01]  /*a900*/  FFMA.FTZ R37, R25.reuse, R28, -R64 ;  /* 0x0000001c19257223 */ /* 0x040fe20000010840 */
[-C--:B------:R-:W-:Y:S01]  /*a910*/  FMUL.FTZ R43, R42, R29.reuse ;  /* 0x0000001d2a2b7220 */ /* 0x080fe20000410000 */
[----:B------:R-:W-:Y:S01]  /*a920*/  FFMA.FTZ R41, R30, R29, -R41 ;  /* 0x0000001d1e297223 */ /* 0x000fe20000010829 */
[----:B------:R-:W-:Y:S01]  /*a930*/  FFMA.FTZ R61, R25, R40, R61 ;  /* 0x00000028193d7223 */ /* 0x000fe2000001003d */
[----:B------:R-:W-:Y:S01]  /*a940*/  LOP3.LUT R29, R102, 0xffff0000, RZ, 0xc0, !PT ;  /* 0xffff0000661d7812 */ /* 0x000fe200078ec0ff */
[----:B------:R-:W-:Y:S01]  /*a950*/  FFMA.FTZ R30, R30, R31, R43 ;  /* 0x0000001f1e1e7223 */ /* 0x000fe2000001002b */
[----:B------:R-:W-:-:S02]  /*a960*/  LOP3.LUT R25, R98, 0xffff0000, RZ, 0xc0, !PT ;  /* 0xffff000062197812 */ /* 0x000fc400078ec0ff */
[----:B------:R-:W-:Y:S01]  /*a970*/  LOP3.LUT R28, R103, 0xffff0000, RZ, 0xc0, !PT ;  /* 0xffff0000671c7812 */ /* 0x000fe200078ec0ff */
[C---:B------:R-:W-:Y:S01]  /*a980*/  FMUL.FTZ R31, R38.reuse, R29 ;  /* 0x0000001d261f7220 */ /* 0x040fe20000410000 */
[----:B------:R-:W-:Y:S01]  /*a990*/  LOP3.LUT R24, R99, 0xffff0000, RZ, 0xc0, !PT ;  /* 0xffff000063187812 */ /* 0x000fe200078ec0ff */
[-C--:B------:R-:W-:Y:S01]  /*a9a0*/  FMUL.FTZ R40, R38, R25.reuse ;  /* 0x0000001926287220 */ /* 0x080fe20000410000 */
[----:B------:R-:W-:Y:S01]  /*a9b0*/  LOP3.LUT R26, R26, 0xffff0000, RZ, 0xc0, !PT ;  /* 0xffff00001a1a7812 */ /* 0x000fe200078ec0ff */
[----:B------:R-:W-:Y:S01]  /*a9c0*/  FMUL.FTZ R42, R39, R28 ;  /* 0x0000001c272a7220 */ /* 0x000fe20000410000 */
[----:B------:R-:W-:Y:S01]  /*a9d0*/  LOP3.LUT R27, R27, 0xffff0000, RZ, 0xc0, !PT ;  /* 0xffff00001b1b7812 */ /* 0x000fe200078ec0ff */
[-C--:B------:R-:W-:Y:S02]  /*a9e0*/  FMUL.FTZ R39, R39, R24.reuse ;  /* 0x0000001827277220 */ /* 0x080fe40000410000 */
[C---:B------:R-:W-:Y:S01]  /*a9f0*/  FFMA.FTZ R38, R26.reuse, R25, -R31 ;  /* 0x000000191a267223 */ /* 0x040fe2000001081f */
[----:B------:R-:W-:Y:S01]  /*aa00*/  FFMA.FTZ R31, R26, R29, R40 ;  /* 0x0000001d1a1f7223 */ /* 0x000fe20000010028 */
[C---:B------:R-:W-:Y:S01]  /*aa10*/  FFMA.FTZ R42, R27.reuse, R24, -R42 ;  /* 0x000000181b2a7223 */ /* 0x040fe2000001082a */
[----:B------:R-:W-:Y:S01]  /*aa20*/  FFMA.FTZ R39, R27, R28, R39 ;  /* 0x0000001c1b277223 */ /* 0x000fe20000010027 */
[----:B------:R-:W-:-:S02]  /*aa30*/  F2FP.BF16.F32.PACK_AB R24, R36, R65 ;  /* 0x000000412418723e */ /* 0x000fc400000010ff */
[----:B------:R-:W-:Y:S02]  /*aa40*/  F2FP.BF16.F32.PACK_AB R25, R37, R66 ;  /* 0x000000422519723e */ /* 0x000fe400000010ff */
[----:B------:R-:W-:Y:S02]  /*aa50*/  F2FP.BF16.F32.PACK_AB R26, R38, R41 ;  /* 0x00000029261a723e */ /* 0x000fe400000010ff */
[----:B------:R-:W-:Y:S02]  /*aa60*/  F2FP.BF16.F32.PACK_AB R30, R31, R30 ;  /* 0x0000001e1f1e723e */ /* 0x000fe400000010ff */
[----:B------:R-:W-:Y:S02]  /*aa70*/  F2FP.BF16.F32.PACK_AB R27, R42, R63 ;  /* 0x0000003f2a1b723e */ /* 0x000fe400000010ff */
[----:B------:R-:W-:Y:S02]  /*aa80*/  F2FP.BF16.F32.PACK_AB R28, R62, R67 ;  /* 0x000000433e1c723e */ /* 0x000fe400000010ff */
[----:B------:R-:W-:Y:S01]  /*aa90*/  F2FP.BF16.F32.PACK_AB R29, R61, R108 ;  /* 0x0000006c3d1d723e */ /* 0x000fe200000010ff */
[----:B------:R1:W-:Y:S01]  /*aaa0*/  STS.128 [R107], R24 ;  /* 0x000000186b007388 */ /* 0x0003e20000000c00 */
[----:B------:R-:W-:-:S05]  /*aab0*/  F2FP.BF16.F32.PACK_AB R31, R39, R100 ;  /* 0x00000064271f723e */ /* 0x000fca00000010ff */
[----:B------:R1:W-:Y:S02]  /*aac0*/  STS.128 [R60+0x12400], R28 ;  /* 0x0124001c3c007388 */ /* 0x0003e40000000c00 */
.L_x_1647:
[----:B------:R-:W-:Y:S05]  /*aad0*/  BSYNC B2 ;  /* 0x0000000000027941 */ /* 0x000fea0003800000 */
.L_x_1646:
[----:B------:R-:W-:Y:S05]  /*aae0*/  @P2 BRA `(.L_x_1643) ;  /* 0x0000000400a02947 */ /* 0x000fea0003800000 */
[----:B-1----:R-:W2:Y:S01]  /*aaf0*/  LDL R60, [R1+0x288] ;  /* 0x00028800013c7983 */ /* 0x002ea20000100800 */
[----:B------:R-:W-:Y:S02]  /*ab00*/  LEA.HI R106, R106, R219, RZ, 0x1d ;  /* 0x000000db6a6a7211 */ /* 0x000fe400078fe8ff */
[----:B0-----:R-:W-:Y:S02]  /*ab10*/  SHF.R.U64 R38, R32, 0x10, R33 ;  /* 0x0000001020267819 */ /* 0x001fe40000001221 */
[----:B------:R-:W-:Y:S02]  /*ab20*/  SHF.R.S32.HI R25, RZ, 0x1f, R106 ;  /* 0x0000001fff197819 */ /* 0x000fe4000001146a */
[----:B------:R-:W-:Y:S02]  /*ab30*/  SHF.R.U64 R42, R44, 0x10, R45 ;  /* 0x000000102c2a7819 */ /* 0x000fe4000000122d */
[----:B------:R-:W-:Y:S01]  /*ab40*/  LEA.HI R24, R25, R106, RZ, 0x3 ;  /* 0x0000006a19187211 */ /* 0x000fe200078f18ff */
[----:B------:R-:W-:Y:S01]  /*ab50*/  IMAD.SHL.U32 R25, R106, 0x8, RZ ;  /* 0x000000086a197824 */ /* 0x000fe200078e00ff */
[----:B------:R-:W-:-:S02]  /*ab60*/  PRMT R87, R87, 0x5410, R38 ;  /* 0x0000541057577816 */ /* 0x000fc40000000026 */
[----:B------:R-:W-:Y:S01]  /*ab70*/  PRMT R83, R83, 0x5410, R42 ;  /* 0x0000541053537816 */ /* 0x000fe2000000002a */
[----:B------:R-:W-:Y:S01]  /*ab80*/  IMAD.SHL.U32 R24, R24, 0x400, RZ ;  /* 0x0000040018187824 */ /* 0x000fe200078e00ff */
[----:B------:R-:W-:Y:S01]  /*ab90*/  LOP3.LUT R25, R212, 0x38, R25, 0xf8, !PT ;  /* 0x00000038d4197812 */ /* 0x000fe200078ef819 */
[----:B------:R-:W-:Y:S01]  /*aba0*/  IMAD.U32 R42, R87, 0x10000, RZ ;  /* 0x00010000572a7824 */ /* 0x000fe200078e00ff */
[----:B------:R-:W-:Y:S01]  /*abb0*/  SHF.R.U32.HI R45, RZ, 0x10, R45 ;  /* 0x00000010ff2d7819 */ /* 0x000fe2000001162d */
[----:B------:R-:W-:Y:S01]  /*abc0*/  IMAD.U32 R41, R83, 0x10000, RZ ;  /* 0x0001000053297824 */ /* 0x000fe200078e00ff */
[----:B------:R-:W-:Y:S02]  /*abd0*/  LOP3.LUT R24, R24, 0x7fffe000, RZ, 0xc0, !PT ;  /* 0x7fffe00018187812 */ /* 0x000fe400078ec0ff */
[----:B------:R-:W-:Y:S02]  /*abe0*/  LOP3.LUT R25, R25, R214, RZ, 0x3c, !PT ;  /* 0x000000d619197212 */ /* 0x000fe400078e3cff */
[----:B------:R-:W-:Y:S01]  /*abf0*/  SHF.R.U64 R40, R46, 0x10, R47 ;  /* 0x000000102e287819 */ /* 0x000fe2000000122f */
[----:B------:R-:W-:Y:S01]  /*ac00*/  IMAD R24, R213, 0x200, R24 ;  /* 0x00000200d5187824 */ /* 0x000fe200078e0218 */
[----:B------:R-:W-:-:S02]  /*ac10*/  SHF.R.U64 R32, R34, 0x10, R35 ;  /* 0x0000001022207819 */ /* 0x000fc40000001223 */
[----:B------:R-:W-:Y:S01]  /*ac20*/  SHF.R.U32.HI R47, RZ, 0x10, R47 ;  /* 0x00000010ff2f7819 */ /* 0x000fe2000001162f */
[----:B------:R-:W-:Y:S01]  /*ac30*/  IMAD.IADD R28, R24, 0x1, R25 ;  /* 0x00000001181c7824 */ /* 0x000fe200078e0219 */
[----:B------:R-:W-:Y:S02]  /*ac40*/  SHF.R.U32.HI R33, RZ, 0x10, R33 ;  /* 0x00000010ff217819 */ /* 0x000fe40000011621 */
[----:B------:R-:W-:Y:S02]  /*ac50*/  SHF.R.U32.HI R35, RZ, 0x10, R35 ;  /* 0x00000010ff237819 */ /* 0x000fe40000011623 */
[----:B------:R-:W-:Y:S02]  /*ac60*/  LEA R36, R28, UR41, 0x1 ;  /* 0x000000291c247c11 */ /* 0x000fe4000f8e08ff */
[----:B------:R-:W-:Y:S02]  /*ac70*/  PRMT R84, R84, 0x5410, R45 ;  /* 0x0000541054547816 */ /* 0x000fe4000000002d */
[----:B------:R-:W-:Y:S01]  /*ac80*/  PRMT R85, R85, 0x5410, R32 ;  /* 0x0000541055557816 */ /* 0x000fe20000000020 */
[----:B------:R-:W0:Y:S01]  /*ac90*/  LDS.128 R28, [R36+0x12400] ;  /* 0x01240000241c7984 */ /* 0x000e220000000c00 */
[----:B------:R-:W-:-:S02]  /*aca0*/  PRMT R82, R82, 0x5410, R47 ;  /* 0x0000541052527816 */ /* 0x000fc4000000002f */
[----:B------:R-:W-:Y:S02]  /*acb0*/  PRMT R88, R88, 0x5410, R33 ;  /* 0x0000541058587816 */ /* 0x000fe40000000021 */
[----:B------:R-:W-:Y:S02]  /*acc0*/  PRMT R86, R86, 0x5410, R35 ;  /* 0x0000541056567816 */ /* 0x000fe40000000023 */
[----:B------:R-:W-:Y:S01]  /*acd0*/  PRMT R81, R81, 0x5410, R40 ;  /* 0x0000541051517816 */ /* 0x000fe20000000028 */
[C---:B------:R-:W-:Y:S01]  /*ace0*/  IMAD.U32 R43, R88.reuse, 0x10000, RZ ;  /* 0x00010000582b7824 */ /* 0x040fe200078e00ff */
[----:B------:R-:W-:Y:S02]  /*acf0*/  LOP3.LUT R87, R87, 0xffff0000, RZ, 0xc0, !PT ;  /* 0xffff000057577812 */ /* 0x000fe400078ec0ff */
[----:B------:R-:W-:Y:S02]  /*ad00*/  LOP3.LUT R83, R83, 0xffff0000, RZ, 0xc0, !PT ;  /* 0xffff000053537812 */ /* 0x000fe400078ec0ff */
[----:B------:R-:W-:Y:S01]  /*ad10*/  LOP3.LUT R88, R88, 0xffff0000, RZ, 0xc0, !PT ;  /* 0xffff000058587812 */ /* 0x000fe200078ec0ff */
        /* <DEDUP_REMOVED lines=10> */
[C---:B------:R-:W-:Y:S01]  /*adc0*/  IMAD.U32 R39, R30.reuse, 0x10000, RZ ;  /* 0x000100001e277824 */ /* 0x040fe200078e00ff */
        /* <DEDUP_REMOVED lines=8> */
[----:B------:R-:W-:Y:S01]  /*ae50*/  FFMA.FTZ R45, R32, R41, -R45 ;  /* 0x00000029202d7223 */ /* 0x000fe2000001082d */
[----:B------:R-:W-:-:S02]  /*ae60*/  IMAD.U32 R41, R86, 0x10000, RZ ;  /* 0x0001000056297824 */ /* 0x000fc400078e00ff */
[----:B------:R-:W-:Y:S01]  /*ae70*/  FFMA.FTZ R47, R32, R42, R47 ;  /* 0x0000002a202f7223 */ /* 0x000fe2000001002f */
[----:B------:R-:W-:Y:S02]  /*ae80*/  IMAD.U32 R32, R82, 0x10000, RZ ;  /* 0x0001000052207824 */ /* 0x000fe400078e00ff */
[----:B------:R-:W-:Y:S01]  /*ae90*/  FFMA.FTZ R44, R33, R37, -R44 ;  /* 0x00000025212c7223 */ /* 0x000fe2000001082c */
[C---:B------:R-:W-:Y:S01]  /*aea0*/  FMUL.FTZ R42, R40.reuse, R41 ;  /* 0x00000029282a7220 */ /* 0x040fe20000410000 */
[----:B------:R-:W-:Y:S02]  /*aeb0*/  IMAD.U32 R35, R27, 0x10000, RZ ;  /* 0x000100001b237824 */ /* 0x000fe400078e00ff */
[-C--:B------:R-:W-:Y:S01]  /*aec0*/  FMUL.FTZ R40, R40, R32.reuse ;  /* 0x0000002028287220 */ /* 0x080fe20000410000 */
[----:B------:R-:W-:Y:S01]  /*aed0*/  FFMA.FTZ R43, R33, R43, R38 ;  /* 0x0000002b212b7223 */ /* 0x000fe20000010026 */
[C---:B------:R-:W-:Y:S01]  /*aee0*/  FMUL.FTZ R33, R28.reuse, R87 ;  /* 0x000000571c217220 */ /* 0x040fe20000410000 */
[C---:B------:R-:W-:Y:S01]  /*aef0*/  FFMA.FTZ R37, R35.reuse, R32, -R42 ;  /* 0x0000002023257223 */ /* 0x040fe2000001082a */
[----:B------:R-:W-:Y:S01]  /*af00*/  FFMA.FTZ R41, R35, R41, R40 ;  /* 0x0000002923297223 */ /* 0x000fe20000010028 */
[----:B------:R-:W-:Y:S01]  /*af10*/  FMUL.FTZ R35, R28, R83 ;  /* 0x000000531c237220 */ /* 0x000fe20000410000 */
[----:B------:R-:W-:-:S02]  /*af20*/  IMAD.U32 R32, R85, 0x10000, RZ ;  /* 0x0001000055207824 */ /* 0x000fc400078e00ff */
[----:B------:R-:W-:Y:S01]  /*af30*/  FFMA.FTZ R38, R24, R83, -R33 ;  /* 0x0000005318267223 */ /* 0x000fe20000010821 */
[----:B------:R-:W-:Y:S02]  /*af40*/  IMAD.U32 R34, R26, 0x10000, RZ ;  /* 0x000100001a227824 */ /* 0x000fe400078e00ff */
[----:B------:R-:W-:Y:S01]  /*af50*/  FFMA.FTZ R40, R24, R87, R35 ;  /* 0x0000005718287223 */ /* 0x000fe20000010023 */
[----:B------:R-:W-:Y:S02]  /*af60*/  IMAD.U32 R28, R81, 0x10000, RZ ;  /* 0x00010000511c7824 */ /* 0x000fe400078e00ff */
[C---:B------:R-:W-:Y:S01]  /*af70*/  FMUL.FTZ R42, R29.reuse, R88 ;  /* 0x000000581d2a7220 */ /* 0x040fe20000410000 */
[----:B------:R-:W-:Y:S01]  /*af80*/  FMUL.FTZ R33, R29, R84 ;  /* 0x000000541d217220 */ /* 0x000fe20000410000 */
[----:B------:R-:W-:Y:S01]  /*af90*/  FMUL.FTZ R35, R39, R32 ;  /* 0x0000002027237220 */ /* 0x000fe20000410000 */
[----:B------:R-:W-:Y:S01]  /*afa0*/  LOP3.LUT R85, R85, 0xffff0000, RZ, 0xc0, !PT ;  /* 0xffff000055557812 */ /* 0x000fe200078ec0ff */
[C---:B------:R-:W-:Y:S01]  /*afb0*/  FFMA.FTZ R29, R25.reuse, R84, -R42 ;  /* 0x00000054191d7223 */ /* 0x040fe2000001082a */
[----:B------:R-:W-:Y:S01]  /*afc0*/  LOP3.LUT R86, R86, 0xffff0000, RZ, 0xc0, !PT ;  /* 0xffff000056567812 */ /* 0x000fe200078ec0ff */
[----:B------:R-:W-:Y:S01]  /*afd0*/  FFMA.FTZ R88, R25, R88, R33 ;  /* 0x0000005819587223 */ /* 0x000fe20000010021 */
[----:B------:R-:W-:Y:S01]  /*afe0*/  LOP3.LUT R81, R81, 0xffff0000, RZ, 0xc0, !PT ;  /* 0xffff000051517812 */ /* 0x000fe200078ec0ff */
[-C--:B------:R-:W-:Y:S01]  /*aff0*/  FMUL.FTZ R39, R39, R28.reuse ;  /* 0x0000001c27277220 */ /* 0x080fe20000410000 */
[----:B------:R-:W-:Y:S01]  /*b000*/  LOP3.LUT R82, R82, 0xffff0000, RZ, 0xc0, !PT ;  /* 0xffff000052527812 */ /* 0x000fe200078ec0ff */
[----:B------:R-:W-:Y:S01]  /*b010*/  FFMA.FTZ R35, R34, R28, -R35 ;  /* 0x0000001c22237223 */ /* 0x000fe20000010823 */
[----:B------:R-:W-:Y:S01]  /*b020*/  LOP3.LUT R26, R26, 0xffff0000, RZ, 0xc0, !PT ;  /* 0xffff00001a1a7812 */ /* 0x000fe200078ec0ff */
[C---:B------:R-:W-:Y:S01]  /*b030*/  FMUL.FTZ R25, R30.reuse, R85 ;  /* 0x000000551e197220 */ /* 0x040fe20000410000 */
[----:B------:R-:W-:Y:S01]  /*b040*/  LOP3.LUT R27, R27, 0xffff0000, RZ, 0xc0, !PT ;  /* 0xffff00001b1b7812 */ /* 0x000fe200078ec0ff */
[C---:B------:R-:W-:Y:S01]  /*b050*/  FMUL.FTZ R28, R31.reuse, R86 ;  /* 0x000000561f1c7220 */ /* 0x040fe20000410000 */
[-C--:B------:R-:W-:Y:S01]  /*b060*/  FMUL.FTZ R24, R30, R81.reuse ;  /* 0x000000511e187220 */ /* 0x080fe20000410000 */
[----:B------:R-:W-:Y:S01]  /*b070*/  FMUL.FTZ R31, R31, R82 ;  /* 0x000000521f1f7220 */ /* 0x000fe20000410000 */
[----:B------:R-:W-:Y:S01]  /*b080*/  FFMA.FTZ R39, R34, R32, R39 ;  /* 0x0000002022277223 */ /* 0x000fe20000010027 */
        /* <DEDUP_REMOVED lines=14> */
.L_x_1643:
[----:B------:R-:W-:Y:S05]  /*b170*/  BSYNC B1 ;  /* 0x0000000000017941 */ /* 0x000fea0003800000 */
.L_x_1642:
[----:B------:R-:W-:-:S13]  /*b180*/  ISETP.GE.AND P0, PT, R225, R90, PT ;  /* 0x0000005ae100720c */ /* 0x000fda0003f06270 */
[----:B------:R-:W-:Y:S05]  /*b190*/  @P0 BRA `(.L_x_1624) ;  /* 0x0000001400000947 */ /* 0x000fea0003800000 */
[----:B------:R-:W3:Y:S01]  /*b1a0*/  LDC R32, c[0x0][0x3f4] ;  /* 0x0000fd00ff207b82 */ /* 0x000ee20000000800 */
[C---:B012---:R-:W-:Y:S01]  /*b1b0*/  VIADD R25, R18.reuse, 0x20 ;  /* 0x0000002012197836 */ /* 0x047fe20000000000 */
[----:B------:R-:W-:Y:S01]  /*b1c0*/  BSSY B1, `(.L_x_1648) ;  /* 0x000006d000017945 */ /* 0x000fe20003800000 */
[C---:B------:R-:W-:Y:S01]  /*b1d0*/  VIADD R27, R18.reuse, 0x40 ;  /* 0x00000040121b7836 */ /* 0x040fe20000000000 */
[-C--:B---3--:R-:W-:Y:S02]  /*b1e0*/  ISETP.GE.AND P0, PT, R18, R32.reuse, PT ;  /* 0x000000201200720c */ /* 0x088fe40003f06270 */
[-C--:B------:R-:W-:Y:S02]  /*b1f0*/  ISETP.GE.AND P1, PT, R25, R32.reuse, PT ;  /* 0x000000201900720c */ /* 0x080fe40003f26270 */
[----:B------:R-:W-:-:S09]  /*b200*/  ISETP.GE.AND P2, PT, R27, R32, PT ;  /* 0x000000201b00720c */ /* 0x000fd20003f46270 */
[----:B------:R-:W-:Y:S05]  /*b210*/  @P0 BRA `(.L_x_1649) ;  /* 0x00000004009c0947 */ /* 0x000fea0003800000 */
[----:B------:R-:W2:Y:S01]  /*b220*/  LDL R44, [R1+0x28c] ;  /* 0x00028c00012c7983 */ /* 0x000ea20000100800 */
[----:B------:R-:W-:Y:S02]  /*b230*/  LEA.HI R24, R32, R217, RZ, 0x1d ;  /* 0x000000d920187211 */ /* 0x000fe400078fe8ff */
[----:B------:R-:W-:Y:S02]  /*b240*/  SHF.R.U64 R35, R12, 0x10, R13 ;  /* 0x000000100c237819 */ /* 0x000fe4000000120d */
[----:B------:R-:W-:Y:S01]  /*b250*/  SHF.R.S32.HI R27, RZ, 0x1f, R24 ;  /* 0x0000001fff1b7819 */ /* 0x000fe20000011418 */
[----:B------:R-:W-:Y:S01]  /*b260*/  IMAD.SHL.U32 R25, R24, 0x8, RZ ;  /* 0x0000000818197824 */ /* 0x000fe200078e00ff */
[----:B------:R-:W-:Y:S02]  /*b270*/  SHF.R.U64 R12, R14, 0x10, R15 ;  /* 0x000000100e0c7819 */ /* 0x000fe4000000120f */
[----:B------:R-:W-:Y:S02]  /*b280*/  LEA.HI R27, R27, R24, RZ, 0x3 ;  /* 0x000000181b1b7211 */ /* 0x000fe400078f18ff */
[----:B------:R-:W-:-:S02]  /*b290*/  LOP3.LUT R24, R220, 0x38, R25, 0xf8, !PT ;  /* 0x00000038dc187812 */ /* 0x000fc400078ef819 */
[----:B------:R-:W-:Y:S01]  /*b2a0*/  SHF.R.U32.HI R34, RZ, 0x10, R13 ;  /* 0x00000010ff227819 */ /* 0x000fe2000001160d */
[----:B------:R-:W-:Y:S01]  /*b2b0*/  IMAD.SHL.U32 R27, R27, 0x400, RZ ;  /* 0x000004001b1b7824 */ /* 0x000fe200078e00ff */
[----:B------:R-:W-:Y:S02]  /*b2c0*/  LOP3.LUT R25, R24, R221, RZ, 0x3c, !PT ;  /* 0x000000dd18197212 */ /* 0x000fe400078e3cff */
[----:B------:R-:W-:Y:S02]  /*b2d0*/  SHF.R.U32.HI R14, RZ, 0x10, R15 ;  /* 0x00000010ff0e7819 */ /* 0x000fe4000001160f */
[----:B------:R-:W-:Y:S02]  /*b2e0*/  LOP3.LUT R27, R27, 0x7fffe000, RZ, 0xc0, !PT ;  /* 0x7fffe0001b1b7812 */ /* 0x000fe400078ec0ff */
[----:B------:R-:W-:Y:S02]  /*b2f0*/  SHF.R.U64 R15, R56, 0x10, R57 ;  /* 0x00000010380f7819 */ /* 0x000fe40000001239 */
[----:B------:R-:W-:-:S02]  /*b300*/  IADD3 R28, R25, R27, R222 ;  /* 0x0000001b191c7210 */ /* 0x000fc40007ffe0de */
[----:B------:R-:W-:Y:S02]  /*b310*/  SHF.R.U64 R13, R58, 0x10, R59 ;  /* 0x000000103a0d7819 */ /* 0x000fe4000000123b */
[----:B------:R-:W-:Y:S02]  /*b320*/  LEA R33, R28, UR41, 0x1 ;  /* 0x000000291c217c11 */ /* 0x000fe4000f8e08ff */
[----:B------:R-:W-:Y:S02]  /*b330*/  SHF.R.U32.HI R56, RZ, 0x10, R57 ;  /* 0x00000010ff387819 */ /* 0x000fe40000011639 */
[----:B------:R-:W-:Y:S01]  /*b340*/  PRMT R89, R89, 0x5410, R12 ;  /* 0x0000541059597816 */ /* 0x000fe2000000000c */
[----:B------:R-:W0:Y:S01]  /*b350*/  LDS.128 R28, [R33+0x12400] ;  /* 0x01240000211c7984 */ /* 0x000e220000000c00 */
[----:B------:R-:W-:Y:S02]  /*b360*/  PRMT R96, R96, 0x5410, R15 ;  /* 0x0000541060607816 */ /* 0x000fe4000000000f */
[----:B------:R-:W-:-:S02]  /*b370*/  PRMT R94, R94, 0x5410, R13 ;  /* 0x000054105e5e7816 */ /* 0x000fc4000000000d */
[----:B------:R-:W-:Y:S01]  /*b380*/  PRMT R91, R91, 0x5410, R14 ;  /* 0x000054105b5b7816 */ /* 0x000fe2000000000e */
[----:B------:R-:W-:Y:S01]  /*b390*/  IMAD.U32 R39, R96, 0x10000, RZ ;  /* 0x0001000060277824 */ /* 0x000fe200078e00ff */
[----:B------:R-:W-:Y:S02]  /*b3a0*/  PRMT R92, R92, 0x5410, R35 ;  /* 0x000054105c5c7816 */ /* 0x000fe40000000023 */
[----:B------:R-:W-:Y:S02]  /*b3b0*/  PRMT R93, R93, 0x5410, R34 ;  /* 0x000054105d5d7816 */ /* 0x000fe40000000022 */
[----:B------:R-:W-:Y:S01]  /*b3c0*/  PRMT R97, R97, 0x5410, R56 ;  /* 0x0000541061617816 */ /* 0x000fe20000000038 */
[----:B------:R-:W-:Y:S01]  /*b3d0*/  IMAD.U32 R38, R92, 0x10000, RZ ;  /* 0x000100005c267824 */ /* 0x000fe200078e00ff */
[----:B------:R-:W-:Y:S02]  /*b3e0*/  SHF.R.U32.HI R58, RZ, 0x10, R59 ;  /* 0x00000010ff3a7819 */ /* 0x000fe4000001163b */
[----:B------:R-:W-:Y:S01]  /*b3f0*/  LOP3.LUT R96, R96, 0xffff0000, RZ, 0xc0, !PT ;  /* 0xffff000060607812 */ /* 0x000fe200078ec0ff */
[----:B------:R-:W-:Y:S01]  /*b400*/  IMAD.U32 R40, R97, 0x10000, RZ ;  /* 0x0001000061287824 */ /* 0x000fe200078e00ff */
[----:B------:R-:W-:-:S02]  /*b410*/  PRMT R95, R95, 0x5410, R58 ;  /* 0x000054105f5f7816 */ /* 0x000fc4000000003a */
[----:B------:R-:W-:Y:S02]  /*b420*/  LOP3.LUT R92, R92, 0xffff0000, RZ, 0xc0, !PT ;  /* 0xffff00005c5c7812 */ /* 0x000fe400078ec0ff */
[----:B------:R-:W-:Y:S01]  /*b430*/  LOP3.LUT R97, R97, 0xffff0000, RZ, 0xc0, !PT ;  /* 0xffff000061617812 */ /* 0x000fe200078ec0ff */
[C---:B0-----:R-:W-:Y:S01]  /*b440*/  IMAD.U32 R35, R29.reuse, 0x10000, RZ ;  /* 0x000100001d237824 */ /* 0x041fe200078e00ff */
[----:B------:R-:W-:Y:S01]  /*b450*/  LOP3.LUT R29, R29, 0xffff0000, RZ, 0xc0, !PT ;  /* 0xffff00001d1d7812 */ /* 0x000fe200078ec0ff */
[C---:B------:R-:W-:Y:S01]  /*b460*/  IMAD.U32 R37, R31.reuse, 0x10000, RZ ;  /* 0x000100001f257824 */ /* 0x040fe200078e00ff */
[----:B------:R-:W-:Y:S01]  /*b470*/  LOP3.LUT R31, R31, 0xffff0000, RZ, 0xc0, !PT ;  /* 0xffff00001f1f7812 */ /* 0x000fe200078ec0ff */
[----:B------:R-:W-:Y:S01]  /*b480*/  FMUL.FTZ R45, R35, R40 ;  /* 0x00000028232d7220 */ /* 0x000fe20000410000 */
[C---:B------:R-:W-:Y:S01]  /*b490*/  IMAD.U32 R36, R30.reuse, 0x10000, RZ ;  /* 0x000100001e247824 */ /* 0x040fe200078e00ff */
[----:B------:R-:W-:Y:S01]  /*b4a0*/  LOP3.LUT R30, R30, 0xffff0000, RZ, 0xc0, !PT ;  /* 0xffff00001e1e7812 */ /* 0x000fe200078ec0ff */
[----:B--2---:R-:W0:Y:S02]  /*b4b0*/  LDS.128 R24, [R44] ;  /* 0x000000002c187984 */ /* 0x004e240000000c00 */
        /* <DEDUP_REMOVED lines=8> */
[C---:B------:R-:W-:Y:S01]  /*b540*/  IMAD.U32 R27, R28.reuse, 0x10000, RZ ;  /* 0x000100001c1b7824 */ /* 0x040fe200078e00ff */
[----:B------:R-:W-:-:S03]  /*b550*/  LOP3.LUT R28, R28, 0xffff0000, RZ, 0xc0, !PT ;  /* 0xffff00001c1c7812 */ /* 0x000fc600078ec0ff */
[CC--:B------:R-:W-:Y:S01]  /*b560*/  FMUL.FTZ R41, R27.reuse, R39.reuse ;  /* 0x000000271b297220 */ /* 0x0c0fe20000410000 */
[-C--:B------:R-:W-:Y:S01]  /*b570*/  FMUL.FTZ R43, R27, R38.reuse ;  /* 0x000000261b2b7220 */ /* 0x080fe20000410000 */
[C---:B------:R-:W-:Y:S01]  /*b580*/  IMAD.U32 R27, R93.reuse, 0x10000, RZ ;  /* 0x000100005d1b7824 */ /* 0x040fe200078e00ff */
[----:B------:R-:W-:Y:S01]  /*b590*/  LOP3.LUT R93, R93, 0xffff0000, RZ, 0xc0, !PT ;  /* 0xffff00005d5d7812 */ /* 0x000fe200078ec0ff */
[C---:B------:R-:W-:Y:S01]  /*b5a0*/  FFMA.FTZ R41, R12.reuse, R38, -R41 ;  /* 0x000000260c297223 */ /* 0x040fe20000010829 */
[----:B------:R-:W-:Y:S02]  /*b5b0*/  IMAD.U32 R38, R95, 0x10000, RZ ;  /* 0x000100005f267824 */ /* 0x000fe400078e00ff */
[----:B------:R-:W-:Y:S01]  /*b5c0*/  FFMA.FTZ R43, R12, R39, R43 ;  /* 0x000000270c2b7223 */ /* 0x000fe2000001002b */
[----:B------:R-:W-:Y:S02]  /*b5d0*/  IMAD.U32 R12, R91, 0x10000, RZ ;  /* 0x000100005b0c7824 */ /* 0x000fe400078e00ff */
[-C--:B------:R-:W-:Y:S01]  /*b5e0*/  FMUL.FTZ R35, R35, R27.reuse ;  /* 0x0000001b23237220 */ /* 0x080fe20000410000 */
[C---:B------:R-:W-:Y:S01]  /*b5f0*/  FFMA.FTZ R45, R14.reuse, R27, -R45 ;  /* 0x0000001b0e2d7223 */ /* 0x040fe2000001082d */
[C---:B------:R-:W-:Y:S01]  /*b600*/  FMUL.FTZ R27, R37.reuse, R38 ;  /* 0x00000026251b7220 */ /* 0x040fe20000410000 */
[----:B------:R-:W-:Y:S01]  /*b610*/  FMUL.FTZ R39, R37, R12 ;  /* 0x0000000c25277220 */ /* 0x000fe20000410000 */
[----:B------:R-:W-:Y:S01]  /*b620*/  FFMA.FTZ R35, R14, R40, R35 ;  /* 0x000000280e237223 */ /* 0x000fe20000010023 */
[----:B------:R-:W-:-:S02]  /*b630*/  IMAD.U32 R14, R94, 0x10000, RZ ;  /* 0x000100005e0e7824 */ /* 0x000fc400078e00ff */
[----:B------:R-:W-:Y:S01]  /*b640*/  FFMA.FTZ R37, R34, R12, -R27 ;  /* 0x0000000c22257223 */ /* 0x000fe2000001081b */
[C---:B------:R-:W-:Y:S01]  /*b650*/  FMUL.FTZ R12, R28.reuse, R96 ;  /* 0x000000601c0c7220 */ /* 0x040fe20000410000 */
[----:B------:R-:W-:Y:S01]  /*b660*/  FMUL.FTZ R28, R28, R92 ;  /* 0x0000005c1c1c7220 */ /* 0x000fe20000410000 */
[----:B------:R-:W-:Y:S01]  /*b670*/  FMUL.FTZ R27, R29, R97 ;  /* 0x000000611d1b7220 */ /* 0x000fe20000410000 */
[----:B------:R-:W-:Y:S01]  /*b680*/  FMUL.FTZ R40, R36, R14 ;  /* 0x0000000e24287220 */ /* 0x000fe20000410000 */
[----:B------:R-:W-:Y:S01]  /*b690*/  FFMA.FTZ R92, R13, R92, -R12 ;  /* 0x0000005c0d5c7223 */ /* 0x000fe2000001080c */
[C---:B------:R-:W-:Y:S01]  /*b6a0*/  IMAD.U32 R12, R89.reuse, 0x10000, RZ ;  /* 0x00010000590c7824 */ /* 0x040fe200078e00ff */
[----:B------:R-:W-:Y:S01]  /*b6b0*/  LOP3.LUT R89, R89, 0xffff0000, RZ, 0xc0, !PT ;  /* 0xffff000059597812 */ /* 0x000fe200078ec0ff */
[----:B------:R-:W-:Y:S01]  /*b6c0*/  FFMA.FTZ R39, R34, R38, R39 ;  /* 0x0000002622277223 */ /* 0x000fe20000010027 */
[----:B------:R-:W-:Y:S01]  /*b6d0*/  LOP3.LUT R94, R94, 0xffff0000, RZ, 0xc0, !PT ;  /* 0xffff00005e5e7812 */ /* 0x000fe200078ec0ff */
[----:B------:R-:W-:Y:S01]  /*b6e0*/  FMUL.FTZ R36, R36, R12 ;  /* 0x0000000c24247220 */ /* 0x000fe20000410000 */
[----:B------:R-:W-:Y:S01]  /*b6f0*/  LOP3.LUT R95, R95, 0xffff0000, RZ, 0xc0, !PT ;  /* 0xffff00005f5f7812 */ /* 0x000fe200078ec0ff */
[----:B------:R-:W-:Y:S01]  /*b700*/  FFMA.FTZ R28, R13, R96, R28 ;  /* 0x000000600d1c7223 */ /* 0x000fe2000001001c */
[----:B------:R-:W-:Y:S01]  /*b710*/  LOP3.LUT R91, R91, 0xffff0000, RZ, 0xc0, !PT ;  /* 0xffff00005b5b7812 */ /* 0x000fe200078ec0ff */
[----:B------:R-:W-:Y:S01]  /*b720*/  FFMA.FTZ R34, R24, R93, -R27 ;  /* 0x0000005d18227223 */ /* 0x000fe2000001081b */
[C---:B------:R-:W-:Y:S01]  /*b730*/  FFMA.FTZ R40, R15.reuse, R12, -R40 ;  /* 0x0000000c0f287223 */ /* 0x040fe20000010828 */
[C---:B------:R-:W-:Y:S01]  /*b740*/  FMUL.FTZ R13, R30.reuse, R89 ;  /* 0x000000591e0d7220 */ /* 0x040fe20000410000 */
[----:B------:R-:W-:Y:S01]  /*b750*/  FFMA.FTZ R36, R15, R14, R36 ;  /* 0x0000000e0f247223 */ /* 0x000fe20000010024 */
[-C--:B------:R-:W-:Y:S01]  /*b760*/  FMUL.FTZ R12, R30, R94.reuse ;  /* 0x0000005e1e0c7220 */ /* 0x080fe20000410000 */
[----:B------:R-:W-:Y:S01]  /*b770*/  FMUL.FTZ R27, R31, R95 ;  /* 0x0000005f1f1b7220 */ /* 0x000fe20000410000 */
[----:B------:R-:W-:Y:S01]  /*b780*/  FMUL.FTZ R38, R29, R93 ;  /* 0x0000005d1d267220 */ /* 0x000fe20000410000 */
[----:B------:R-:W-:Y:S01]  /*b790*/  FMUL.FTZ R14, R31, R91 ;  /* 0x0000005b1f0e7220 */ /* 0x000fe20000410000 */
[C---:B------:R-:W-:Y:S01]  /*b7a0*/  FFMA.FTZ R15, R25.reuse, R94, R13 ;  /* 0x0000005e190f7223 */ /* 0x040fe2000001000d */
        /* <DEDUP_REMOVED lines=14> */
.L_x_1649:
[----:B------:R-:W-:Y:S05]  /*b890*/  BSYNC B1 ;  /* 0x0000000000017941 */ /* 0x000fea0003800000 */
.L_x_1648:
[----:B------:R-:W-:Y:S04]  /*b8a0*/  BSSY B1, `(.L_x_1650) ;  /* 0x0000068000017945 */ /* 0x000fe80003800000 */
[----:B------:R-:W-:Y:S05]  /*b8b0*/  @P1 BRA `(.L_x_1651) ;  /* 0x0000000400981947 */ /* 0x000fea0003800000 */
[----:B0-----:R-:W-:Y:S02]  /*b8c0*/  LEA.HI R12, R32, R218, RZ, 0x1d ;  /* 0x000000da200c7211 */ /* 0x001fe400078fe8ff */
        /* <DEDUP_REMOVED lines=9> */
[----:B------:R-:W-:Y:S02]  /*b960*/  SHF.R.U64 R10, R52, 0x10, R53 ;  /* 0x00000010340a7819 */ /* 0x000fe40000001235 */
[----:B------:R-:W-:Y:S02]  /*b970*/  LOP3.LUT R15, R15, 0x7fffe000, RZ, 0xc0, !PT ;  /* 0x7fffe0000f0f7812 */ /* 0x000fe400078ec0ff */
[----:B------:R-:W-:Y:S02]  /*b980*/  SHF.R.U64 R8, R54, 0x10, R55 ;  /* 0x0000001036087819 */ /* 0x000fe40000001237 */
[----:B------:R-:W-:-:S02]  /*b990*/  IADD3 R24, R13, R15, R222 ;  /* 0x0000000f0d187210 */ /* 0x000fc40007ffe0de */
[----:B------:R-:W0:Y:S01]  /*b9a0*/  LDS.128 R12, [R229] ;  /* 0x00000000e50c7984 */ /* 0x000e220000000c00 */
[----:B------:R-:W-:Y:S02]  /*b9b0*/  SHF.R.U32.HI R11, RZ, 0x10, R11 ;  /* 0x00000010ff0b7819 */ /* 0x000fe4000001160b */
[----:B------:R-:W-:Y:S02]  /*b9c0*/  LEA R28, R24, UR41, 0x1 ;  /* 0x00000029181c7c11 */ /* 0x000fe4000f8e08ff */
[----:B------:R-:W-:Y:S02]  /*b9d0*/  PRMT R76, R76, 0x5410, R9 ;  /* 0x000054104c4c7816 */ /* 0x000fe40000000009 */
[----:B------:R-:W-:Y:S01]  /*b9e0*/  PRMT R79, R79, 0x5410, R10 ;  /* 0x000054104f4f7816 */ /* 0x000fe2000000000a */
[----:B------:R-:W1:Y:S01]  /*b9f0*/  LDS.128 R24, [R28+0x12400] ;  /* 0x012400001c187984 */ /* 0x000e620000000c00 */
[----:B------:R-:W-:Y:S02]  /*ba00*/  PRMT R77, R77, 0x5410, R8 ;  /* 0x000054104d4d7816 */ /* 0x000fe40000000008 */
[----:B------:R-:W-:Y:S01]  /*ba10*/  PRMT R74, R74, 0x5410, R11 ;  /* 0x000054104a4a7816 */ /* 0x000fe2000000000b */
[----:B------:R-:W-:Y:S01]  /*ba20*/  IMAD.U32 R35, R79, 0x10000, RZ ;  /* 0x000100004f237824 */ /* 0x000fe200078e00ff */
[----:B------:R-:W-:-:S02]  /*ba30*/  SHF.R.U32.HI R53, RZ, 0x10, R53 ;  /* 0x00000010ff357819 */ /* 0x000fc40000011635 */
[----:B------:R-:W-:Y:S02]  /*ba40*/  PRMT R75, R75, 0x5410, R34 ;  /* 0x000054104b4b7816 */ /* 0x000fe40000000022 */
[----:B------:R-:W-:Y:S02]  /*ba50*/  SHF.R.U32.HI R55, RZ, 0x10, R55 ;  /* 0x00000010ff377819 */ /* 0x000fe40000011637 */
[----:B------:R-:W-:Y:S01]  /*ba60*/  PRMT R80, R80, 0x5410, R53 ;  /* 0x0000541050507816 */ /* 0x000fe20000000035 */
[----:B------:R-:W-:Y:S01]  /*ba70*/  IMAD.U32 R34, R75, 0x10000, RZ ;  /* 0x000100004b227824 */ /* 0x000fe200078e00ff */
[----:B------:R-:W-:Y:S02]  /*ba80*/  PRMT R78, R78, 0x5410, R55 ;  /* 0x000054104e4e7816 */ /* 0x000fe40000000037 */
[----:B------:R-:W-:Y:S01]  /*ba90*/  PRMT R73, R73, 0x5410, R30 ;  /* 0x0000541049497816 */ /* 0x000fe2000000001e */
[----:B------:R-:W-:Y:S01]  /*baa0*/  IMAD.U32 R37, R80, 0x10000, RZ ;  /* 0x0001000050257824 */ /* 0x000fe200078e00ff */
[----:B------:R-:W-:-:S02]  /*bab0*/  LOP3.LUT R79, R79, 0xffff0000, RZ, 0xc0, !PT ;  /* 0xffff00004f4f7812 */ /* 0x000fc400078ec0ff */
        /* <DEDUP_REMOVED lines=19> */
[----:B------:R-:W-:Y:S02]  /*bbf0*/  IMAD.U32 R33, R27, 0x10000, RZ ;  /* 0x000100001b217824 */ /* 0x000fe400078e00ff */
[----:B------:R-:W-:Y:S01]  /*bc00*/  FFMA.FTZ R41, R8, R35, R41 ;  /* 0x0000002308297223 */ /* 0x000fe20000010029 */
[----:B------:R-:W-:Y:S02]  /*bc10*/  IMAD.U32 R34, R78, 0x10000, RZ ;  /* 0x000100004e227824 */ /* 0x000fe400078e00ff */
[-C--:B------:R-:W-:Y:S01]  /*bc20*/  FMUL.FTZ R35, R30, R15.reuse ;  /* 0x0000000f1e237220 */ /* 0x080fe20000410000 */
[----:B------:R-:W-:Y:S02]  /*bc30*/  IMAD.U32 R8, R74, 0x10000, RZ ;  /* 0x000100004a087824 */ /* 0x000fe400078e00ff */
[----:B------:R-:W-:Y:S01]  /*bc40*/  FFMA.FTZ R43, R10, R15, -R43 ;  /* 0x0000000f0a2b7223 */ /* 0x000fe2000001082b */
[C---:B------:R-:W-:Y:S01]  /*bc50*/  FMUL.FTZ R30, R33.reuse, R34 ;  /* 0x00000022211e7220 */ /* 0x040fe20000410000 */
[----:B------:R-:W-:Y:S01]  /*bc60*/  LOP3.LUT R76, R76, 0xffff0000, RZ, 0xc0, !PT ;  /* 0xffff00004c4c7812 */ /* 0x000fe200078ec0ff */
[-C--:B------:R-:W-:Y:S01]  /*bc70*/  FMUL.FTZ R15, R33, R8.reuse ;  /* 0x00000008210f7220 */ /* 0x080fe20000410000 */
[----:B------:R-:W-:Y:S01]  /*bc80*/  FFMA.FTZ R35, R10, R37, R35 ;  /* 0x000000250a237223 */ /* 0x000fe20000010023 */
[----:B------:R-:W-:Y:S01]  /*bc90*/  FFMA.FTZ R33, R29, R8, -R30 ;  /* 0x000000081d217223 */ /* 0x000fe2000001081e */
[----:B------:R-:W-:Y:S01]  /*bca0*/  FMUL.FTZ R8, R24, R79 ;  /* 0x0000004f18087220 */ /* 0x000fe20000410000 */
[----:B------:R-:W-:-:S02]  /*bcb0*/  IMAD.U32 R31, R26, 0x10000, RZ ;  /* 0x000100001a1f7824 */ /* 0x000fc400078e00ff */
[----:B------:R-:W-:Y:S01]  /*bcc0*/  FFMA.FTZ R29, R29, R34, R15 ;  /* 0x000000221d1d7223 */ /* 0x000fe2000001000f */
[----:B------:R-:W-:Y:S02]  /*bcd0*/  IMAD.U32 R10, R77, 0x10000, RZ ;  /* 0x000100004d0a7824 */ /* 0x000fe400078e00ff */
[-C--:B------:R-:W-:Y:S01]  /*bce0*/  FMUL.FTZ R30, R24, R75.reuse ;  /* 0x0000004b181e7220 */ /* 0x080fe20000410000 */
[----:B------:R-:W-:Y:S01]  /*bcf0*/  FMUL.FTZ R15, R25, R80 ;  /* 0x00000050190f7220 */ /* 0x000fe20000410000 */
[----:B------:R-:W-:Y:S01]  /*bd00*/  FFMA.FTZ R24, R9, R75, -R8 ;  /* 0x0000004b09187223 */ /* 0x000fe20000010808 */
[----:B------:R-:W-:Y:S01]  /*bd10*/  FMUL.FTZ R25, R25, R76 ;  /* 0x0000004c19197220 */ /* 0x000fe20000410000 */
[----:B------:R-:W-:Y:S01]  /*bd20*/  LOP3.LUT R26, R26, 0xffff0000, RZ, 0xc0, !PT ;  /* 0xffff00001a1a7812 */ /* 0x000fe200078ec0ff */
[----:B------:R-:W-:Y:S02]  /*bd30*/  IMAD.U32 R8, R73, 0x10000, RZ ;  /* 0x0001000049087824 */ /* 0x000fe400078e00ff */
        /* <DEDUP_REMOVED lines=11> */
[----:B------:R-:W-:Y:S01]  /*bdf0*/  FFMA.FTZ R30, R9, R79, R30 ;  /* 0x0000004f091e7223 */ /* 0x000fe2000001001e */
[----:B------:R-:W-:Y:S01]  /*be00*/  FMUL.FTZ R26, R26, R73 ;  /* 0x000000491a1a7220 */ /* 0x000fe20000410000 */
[C---:B------:R-:W-:Y:S01]  /*be10*/  FMUL.FTZ R9, R27.reuse, R78 ;  /* 0x0000004e1b097220 */ /* 0x040fe20000410000 */
[----:B------:R-:W-:Y:S01]  /*be20*/  FMUL.FTZ R27, R27, R74 ;  /* 0x0000004a1b1b7220 */ /* 0x000fe20000410000 */
[----:B------:R-:W-:Y:S01]  /*be30*/  FFMA.FTZ R11, R11, R10, R12 ;  /* 0x0000000a0b0b7223 */ /* 0x000fe2000001000c */
[C---:B------:R-:W-:Y:S01]  /*be40*/  FFMA.FTZ R26, R13.reuse, R77, R26 ;  /* 0x0000004d0d1a7223 */ /* 0x040fe2000001001a */
[----:B------:R-:W-:Y:S01]  /*be50*/  FFMA.FTZ R73, R13, R73, -R8 ;  /* 0x000000490d497223 */ /* 0x000fe20000010808 */
        /* <DEDUP_REMOVED lines=12> */
.L_x_1651:
[----:B------:R-:W-:Y:S05]  /*bf20*/  BSYNC B1 ;  /* 0x0000000000017941 */ /* 0x000fea0003800000 */
.L_x_1650:
[----:B------:R-:W-:Y:S05]  /*bf30*/  @P2 BRA `(.L_x_1624) ;  /* 0x0000000400982947 */ /* 0x000fea0003800000 */
[----:B------:R-:W-:Y:S02]  /*bf40*/  LEA.HI R32, R32, R219, RZ, 0x1d ;  /* 0x000000db20207211 */ /* 0x000fe400078fe8ff */
[--C-:B------:R-:W-:Y:S02]  /*bf50*/  SHF.R.U64 R29, R6, 0x10, R7.reuse ;  /* 0x00000010061d7819 */ /* 0x100fe40000001207 */
[----:B-1----:R-:W-:Y:S01]  /*bf60*/  SHF.R.S32.HI R11, RZ, 0x1f, R32 ;  /* 0x0000001fff0b7819 */ /* 0x002fe20000011420 */
[----:B------:R-:W-:Y:S01]  /*bf70*/  IMAD.SHL.U32 R9, R32, 0x8, RZ ;  /* 0x0000000820097824 */ /* 0x000fe200078e00ff */
[----:B------:R-:W-:Y:S02]  /*bf80*/  SHF.R.U32.HI R6, RZ, 0x10, R7 ;  /* 0x00000010ff067819 */ /* 0x000fe40000011607 */
[----:B------:R-:W-:Y:S02]  /*bf90*/  LEA.HI R11, R11, R32, RZ, 0x3 ;  /* 0x000000200b0b7211 */ /* 0x000fe400078f18ff */
[----:B------:R-:W-:-:S02]  /*bfa0*/  LOP3.LUT R8, R220, 0x38, R9, 0xf8, !PT ;  /* 0x00000038dc087812 */ /* 0x000fc400078ef809 */
[----:B------:R-:W-:Y:S01]  /*bfb0*/  SHF.R.U64 R7, R48, 0x10, R49 ;  /* 0x0000001030077819 */ /* 0x000fe20000001231 */
[----:B------:R-:W-:Y:S01]  /*bfc0*/  IMAD.SHL.U32 R11, R11, 0x400, RZ ;  /* 0x000004000b0b7824 */ /* 0x000fe200078e00ff */
[----:B------:R-:W-:Y:S02]  /*bfd0*/  LOP3.LUT R9, R8, R221, RZ, 0x3c, !PT ;  /* 0x000000dd08097212 */ /* 0x000fe400078e3cff */
[--C-:B0-----:R-:W-:Y:S02]  /*bfe0*/  SHF.R.U64 R25, R4, 0x10, R5.reuse ;  /* 0x0000001004197819 */ /* 0x101fe40000001205 */
[----:B------:R-:W-:Y:S02]  /*bff0*/  LOP3.LUT R11, R11, 0x7fffe000, RZ, 0xc0, !PT ;  /* 0x7fffe0000b0b7812 */ /* 0x000fe400078ec0ff */
[----:B------:R-:W-:Y:S02]  /*c000*/  SHF.R.U32.HI R4, RZ, 0x10, R5 ;  /* 0x00000010ff047819 */ /* 0x000fe40000011605 */
[----:B------:R-:W-:-:S02]  /*c010*/  IADD3 R12, R9, R11, R222 ;  /* 0x0000000b090c7210 */ /* 0x000fc40007ffe0de */
[----:B------:R-:W0:Y:S01]  /*c020*/  LDS.128 R8, [R228] ;  /* 0x00000000e4087984 */ /* 0x000e220000000c00 */
[----:B------:R-:W-:Y:S02]  /*c030*/  PRMT R70, R70, 0x5410, R7 ;  /* 0x0000541046467816 */ /* 0x000fe40000000007 */
[----:B------:R-:W-:Y:S02]  /*c040*/  LEA R24, R12, UR41, 0x1 ;  /* 0x000000290c187c11 */ /* 0x000fe4000f8e08ff */
[----:B------:R-:W-:Y:S01]  /*c050*/  PRMT R28, R0, 0x5410, R29 ;  /* 0x00005410001c7816 */ /* 0x000fe2000000001d */
[----:B------:R-:W-:Y:S01]  /*c060*/  IMAD.U32 R30, R70, 0x10000, RZ ;  /* 0x00010000461e7824 */ /* 0x000fe200078e00ff */
[----:B------:R-:W-:Y:S01]  /*c070*/  PRMT R29, R3, 0x5410, R6 ;  /* 0x00005410031d7816 */ /* 0x000fe20000000006 */
[----:B------:R-:W1:Y:S01]  /*c080*/  LDS.128 R12, [R24+0x12400] ;  /* 0x01240000180c7984 */ /* 0x000e620000000c00 */
[----:B------:R-:W-:Y:S02]  /*c090*/  PRMT R25, R20, 0x5410, R25 ;  /* 0x0000541014197816 */ /* 0x000fe40000000019 */
[----:B------:R-:W-:-:S02]  /*c0a0*/  PRMT R27, R21, 0x5410, R4 ;  /* 0x00005410151b7816 */ /* 0x000fc40000000004 */
[----:B------:R-:W-:Y:S01]  /*c0b0*/  SHF.R.U32.HI R48, RZ, 0x10, R49 ;  /* 0x00000010ff307819 */ /* 0x000fe20000011631 */
[----:B------:R-:W-:Y:S01]  /*c0c0*/  IMAD.U32 R26, R25, 0x10000, RZ ;  /* 0x00010000191a7824 */ /* 0x000fe200078e00ff */
[--C-:B------:R-:W-:Y:S02]  /*c0d0*/  SHF.R.U64 R5, R50, 0x10, R51.reuse ;  /* 0x0000001032057819 */ /* 0x100fe40000001233 */
[----:B------:R-:W-:Y:S02]  /*c0e0*/  SHF.R.U32.HI R50, RZ, 0x10, R51 ;  /* 0x00000010ff327819 */ /* 0x000fe40000011633 */
[----:B------:R-:W-:Y:S02]  /*c0f0*/  PRMT R71, R71, 0x5410, R48 ;  /* 0x0000541047477816 */ /* 0x000fe40000000030 */
[----:B------:R-:W-:Y:S02]  /*c100*/  PRMT R69, R69, 0x5410, R50 ;  /* 0x0000541045457816 */ /* 0x000fe40000000032 */
[----:B------:R-:W-:Y:S01]  /*c110*/  PRMT R68, R68, 0x5410, R5 ;  /* 0x0000541044447816 */ /* 0x000fe20000000005 */
[----:B------:R-:W-:Y:S01]  /*c120*/  IMAD.U32 R31, R71, 0x10000, RZ ;  /* 0x00010000471f7824 */ /* 0x000fe200078e00ff */
[----:B------:R-:W-:-:S02]  /*c130*/  LOP3.LUT R70, R70, 0xffff0000, RZ, 0xc0, !PT ;  /* 0xffff000046467812 */ /* 0x000fc400078ec0ff */
        /* <DEDUP_REMOVED lines=23> */
[C---:B------:R-:W-:Y:S01]  /*c2b0*/  FFMA.FTZ R37, R4.reuse, R9, -R37 ;  /* 0x0000000904257223 */ /* 0x040fe20000010825 */
[C---:B------:R-:W-:Y:S01]  /*c2c0*/  FMUL.FTZ R20, R21.reuse, R26 ;  /* 0x0000001a15147220 */ /* 0x040fe20000410000 */
[----:B------:R-:W-:Y:S01]  /*c2d0*/  FFMA.FTZ R9, R4, R31, R39 ;  /* 0x0000001f04097223 */ /* 0x000fe20000010027 */
[----:B------:R-:W-:Y:S01]  /*c2e0*/  FMUL.FTZ R41, R21, R0 ;  /* 0x0000000015297220 */ /* 0x000fe20000410000 */
[----:B------:R-:W-:Y:S01]  /*c2f0*/  FMUL.FTZ R4, R11, R70 ;  /* 0x000000460b047220 */ /* 0x000fe20000410000 */
[----:B------:R-:W-:Y:S01]  /*c300*/  FFMA.FTZ R21, R7, R0, -R20 ;  /* 0x0000000007157223 */ /* 0x000fe20000010814 */
[----:B------:R-:W-:Y:S01]  /*c310*/  LOP3.LUT R0, R25, 0xffff0000, RZ, 0xc0, !PT ;  /* 0xffff000019007812 */ /* 0x000fe200078ec0ff */
[----:B------:R-:W-:Y:S01]  /*c320*/  FFMA.FTZ R41, R7, R26, R41 ;  /* 0x0000001a07297223 */ /* 0x000fe20000010029 */
[----:B------:R-:W-:Y:S01]  /*c330*/  LOP3.LUT R27, R27, 0xffff0000, RZ, 0xc0, !PT ;  /* 0xffff00001b1b7812 */ /* 0x000fe200078ec0ff */
[----:B------:R-:W-:-:S02]  /*c340*/  IMAD.U32 R13, R14, 0x10000, RZ ;  /* 0x000100000e0d7824 */ /* 0x000fc400078e00ff */
[----:B------:R-:W-:Y:S01]  /*c350*/  FMUL.FTZ R7, R12, R71 ;  /* 0x000000470c077220 */ /* 0x000fe20000410000 */
[-C--:B------:R-:W-:Y:S01]  /*c360*/  FFMA.FTZ R20, R3, R0.reuse, -R4 ;  /* 0x0000000003147223 */ /* 0x080fe20000010804 */
[----:B------:R-:W-:Y:S01]  /*c370*/  FMUL.FTZ R26, R11, R0 ;  /* 0x000000000b1a7220 */ /* 0x000fe20000410000 */
[----:B------:R-:W-:Y:S02]  /*c380*/  IMAD.U32 R4, R68, 0x10000, RZ ;  /* 0x0001000044047824 */ /* 0x000fe400078e00ff */
[-C--:B------:R-:W-:Y:S01]  /*c390*/  FMUL.FTZ R30, R12, R27.reuse ;  /* 0x0000001b0c1e7220 */ /* 0x080fe20000410000 */
[----:B------:R-:W-:Y:S02]  /*c3a0*/  IMAD.U32 R0, R28, 0x10000, RZ ;  /* 0x000100001c007824 */ /* 0x000fe400078e00ff */
[C---:B------:R-:W-:Y:S01]  /*c3b0*/  FFMA.FTZ R12, R8.reuse, R27, -R7 ;  /* 0x0000001b080c7223 */ /* 0x040fe20000010807 */
[----:B------:R-:W-:Y:S01]  /*c3c0*/  FMUL.FTZ R32, R13, R4 ;  /* 0x000000040d207220 */ /* 0x000fe20000410000 */
[----:B------:R-:W-:Y:S01]  /*c3d0*/  FFMA.FTZ R30, R8, R71, R30 ;  /* 0x00000047081e7223 */ /* 0x000fe2000001001e */
[----:B------:R-:W-:Y:S01]  /*c3e0*/  LOP3.LUT R14, R14, 0xffff0000, RZ, 0xc0, !PT ;  /* 0xffff00000e0e7812 */ /* 0x000fe200078ec0ff */
[----:B------:R-:W-:Y:S01]  /*c3f0*/  FFMA.FTZ R26, R3, R70, R26 ;  /* 0x00000046031a7223 */ /* 0x000fe2000001001a */
[-C--:B------:R-:W-:Y:S01]  /*c400*/  FMUL.FTZ R8, R13, R0.reuse ;  /* 0x000000000d087220 */ /* 0x080fe20000410000 */
[----:B------:R-:W-:Y:S01]  /*c410*/  LOP3.LUT R7, R68, 0xffff0000, RZ, 0xc0, !PT ;  /* 0xffff000044077812 */ /* 0x000fe200078ec0ff */
[C---:B------:R-:W-:Y:S01]  /*c420*/  FFMA.FTZ R32, R5.reuse, R0, -R32 ;  /* 0x0000000005207223 */ /* 0x040fe20000010820 */
[----:B------:R-:W-:Y:S01]  /*c430*/  LOP3.LUT R3, R28, 0xffff0000, RZ, 0xc0, !PT ;  /* 0xffff00001c037812 */ /* 0x000fe200078ec0ff */
[----:B------:R-:W-:Y:S01]  /*c440*/  FFMA.FTZ R0, R5, R4, R8 ;  /* 0x0000000405007223 */ /* 0x000fe20000010008 */
[----:B------:R-:W-:Y:S01]  /*c450*/  LOP3.LUT R15, R15, 0xffff0000, RZ, 0xc0, !PT ;  /* 0xffff00000f0f7812 */ /* 0x000fe200078ec0ff */
[C---:B------:R-:W-:Y:S01]  /*c460*/  FMUL.FTZ R5, R14.reuse, R7 ;  /* 0x000000070e057220 */ /* 0x040fe20000410000 */
[----:B------:R-:W-:Y:S01]  /*c470*/  LOP3.LUT R69, R69, 0xffff0000, RZ, 0xc0, !PT ;  /* 0xffff000045457812 */ /* 0x000fe200078ec0ff */
[-C--:B------:R-:W-:Y:S01]  /*c480*/  FMUL.FTZ R14, R14, R3.reuse ;  /* 0x000000030e0e7220 */ /* 0x080fe20000410000 */
[----:B------:R-:W-:Y:S01]  /*c490*/  LOP3.LUT R29, R29, 0xffff0000, RZ, 0xc0, !PT ;  /* 0xffff00001d1d7812 */ /* 0x000fe200078ec0ff */
[----:B------:R-:W-:Y:S01]  /*c4a0*/  FFMA.FTZ R3, R6, R3, -R5 ;  /* 0x0000000306037223 */ /* 0x000fe20000010805 */
[----:B------:R-:W-:Y:S01]  /*c4b0*/  F2FP.BF16.F32.PACK_AB R5, R12, R37 ;  /* 0x000000250c05723e */ /* 0x000fe200000010ff */
[C---:B------:R-:W-:Y:S01]  /*c4c0*/  FMUL.FTZ R11, R15.reuse, R69 ;  /* 0x000000450f0b7220 */ /* 0x040fe20000410000 */
[----:B------:R-:W-:Y:S01]  /*c4d0*/  FFMA.FTZ R7, R6, R7, R14 ;  /* 0x0000000706077223 */ /* 0x000fe2000001000e */
[-C--:B------:R-:W-:Y:S01]  /*c4e0*/  FMUL.FTZ R4, R15, R29.reuse ;  /* 0x0000001d0f047220 */ /* 0x080fe20000410000 */
[----:B------:R-:W-:Y:S01]  /*c4f0*/  F2FP.BF16.F32.PACK_AB R6, R3, R32 ;  /* 0x000000200306723e */ /* 0x000fe200000010ff */
[----:B------:R-:W-:Y:S01]  /*c500*/  FFMA.FTZ R14, R10, R29, -R11 ;  /* 0x0000001d0a0e7223 */ /* 0x000fe2000001080b */
[----:B------:R-:W-:Y:S01]  /*c510*/  F2FP.BF16.F32.PACK_AB R8, R26, R35 ;  /* 0x000000231a08723e */ /* 0x000fe200000010ff */
[----:B------:R-:W-:Y:S01]  /*c520*/  FFMA.FTZ R28, R10, R69, R4 ;  /* 0x000000450a1c7223 */ /* 0x000fe20000010004 */
[----:B------:R-:W-:-:S02]  /*c530*/  F2FP.BF16.F32.PACK_AB R10, R7, R0 ;  /* 0x00000000070a723e */ /* 0x000fc400000010ff */
[----:B------:R-:W-:Y:S02]  /*c540*/  F2FP.BF16.F32.PACK_AB R4, R20, R33 ;  /* 0x000000211404723e */ /* 0x000fe400000010ff */
[----:B------:R-:W-:Y:S02]  /*c550*/  F2FP.BF16.F32.PACK_AB R7, R14, R21 ;  /* 0x000000150e07723e */ /* 0x000fe400000010ff */
[----:B------:R-:W-:Y:S02]  /*c560*/  F2FP.BF16.F32.PACK_AB R9, R30, R9 ;  /* 0x000000091e09723e */ /* 0x000fe400000010ff */
[----:B------:R-:W-:Y:S01]  /*c570*/  F2FP.BF16.F32.PACK_AB R11, R28, R41 ;  /* 0x000000291c0b723e */ /* 0x000fe200000010ff */
[----:B------:R3:W-:Y:S04]  /*c580*/  STS.128 [R228], R4 ;  /* 0x00000004e4007388 */ /* 0x0007e80000000c00 */
[----:B------:R3:W-:Y:S02]  /*c590*/  STS.128 [R24+0x12400], R8 ;  /* 0x0124000818007388 */ /* 0x0007e40000000c00 */
.L_x_1624:
[----:B------:R-:W-:Y:S05]  /*c5a0*/  BSYNC B0 ;  /* 0x0000000000007941 */ /* 0x000fea0003800000 */
.L_x_1603:
        /* <DEDUP_REMOVED lines=8> */
.L_x_1600:
[----:B01-3--:R-:W-:-:S05]  /*c630*/  IMAD.U32 R0, RZ, RZ, UR46 ;  /* 0x0000002eff007e24 */ /* 0x00bfca000f8e00ff */
[----:B------:R-:W-:-:S13]  /*c640*/  ISETP.NE.AND P0, PT, R0, 0x3, PT ;  /* 0x000000030000780c */ /* 0x000fda0003f05270 */
[----:B------:R-:W-:Y:S05]  /*c650*/  @!P0 BRA `(.L_x_1652) ;  /* 0x0000000000048947 */ /* 0x000fea0003800000 */
[----:B------:R-:W-:Y:S01]  /*c660*/  BPT.TRAP 0x1 ;  /* 0x000000040000795c */ /* 0x000fe20000300000 */
.L_x_1652:
[----:B------:R-:W-:Y:S02]  /*c670*/  IMAD.U32 R3, RZ, RZ, UR40 ;  /* 0x00000028ff037e24 */ /* 0x000fe4000f8e00ff */
[----:B------:R-:W-:-:S03]  /*c680*/  IMAD.U32 R0, RZ, RZ, UR42 ;  /* 0x0000002aff007e24 */ /* 0x000fc6000f8e00ff */
[----:B------:R-:W-:Y:S02]  /*c690*/  LEA R3, R3, UR41, 0x3 ;  /* 0x0000002903037c11 */ /* 0x000fe4000f8e18ff */
[----:B------:R-:W-:-:S04]  /*c6a0*/  SHF.L.U32 R0, R0, 0x1f, RZ ;  /* 0x0000001f00007819 */ /* 0x000fc800000006ff */
[----:B------:R0:W1:Y:S01]  /*c6b0*/  SYNCS.PHASECHK.TRANS64.TRYWAIT P1, [R3+URZ+0x30830], R0 ;  /* 0x03083000030075a7 */ /* 0x000062000802017f */
[----:B------:R-:W-:Y:S05]  /*c6c0*/  @!P0 BRA `(.L_x_1653) ;  /* 0x0000000000048947 */ /* 0x000fea0003800000 */
[----:B------:R-:W-:Y:S01]  /*c6d0*/  BPT.TRAP 0x1 ;  /* 0x000000040000795c */ /* 0x000fe20000300000 */
.L_x_1653:
[----:B-1----:R-:W-:Y:S05]  /*c6e0*/  @P1 BRA `(.L_x_1654) ;  /* 0x0000000000081947 */ /* 0x002fea0003800000 */
[----:B------:R-:W1:Y:S02]  /*c6f0*/  SYNCS.PHASECHK.TRANS64.TRYWAIT P1, [R3+URZ+0x30830], R0 ;  /* 0x03083000030075a7 */ /* 0x000e64000802017f */
[----:B-1----:R-:W-:Y:S05]  /*c700*/  @!P1 BRA `(.L_x_1655) ;  /* 0x0000018000789947 */ /* 0x002fea0003800000 */
.L_x_1654:
[----:B------:R-:W-:Y:S05]  /*c710*/  WARPSYNC.ALL ;  /* 0x0000000000007948 */ /* 0x000fea0003800000 */
[----:B------:R-:W-:Y:S01]  /*c720*/  UIADD3 UR4, UR41, 0x1e400, URZ ;  /* 0x0001e40029047890 */ /* 0x000fe2000fffe03f */
[----:B--2---:R-:W-:Y:S01]  /*c730*/  WARPGROUP.ARRIVE ;  /* 0x00000000000079c5 */ /* 0x004fe20000000000 */
        /* <DEDUP_REMOVED lines=23> */
[----:B----4-:R-:W-:Y:S01]  /*c8b0*/  IMAD.U32 R6, RZ, RZ, UR8 ;  /* 0x00000008ff067e24 */ /* 0x010fe2000f8e00ff */
        /* <DEDUP_REMOVED lines=72> */
.L_x_1656:
[----:B------:R-:W-:Y:S01]  /*cd40*/  ULDC UR4, c[0x0][0x448] ;  /* 0x0001120000047ab9 */ /* 0x000fe20000000800 */
[----:B------:R-:W-:Y:S01]  /*cd50*/  ULDC UR5, c[0x0][0x9d8] ;  /* 0x0002760000057ab9 */ /* 0x000fe20000000800 */
[----:B------:R-:W-:Y:S01]  /*cd60*/  UISETP.NE.AND UP0, UPT, UR4, 0x1, UPT ;  /* 0x000000010400788c */ /* 0x000fe2000bf05270 */
[----:B------:R-:W-:Y:S01]  /*cd70*/  FMUL.FTZ R28, R28, UR5 ;  /* 0x000000051c1c7c20 */ /* 0x000fe20008410000 */
[----:B------:R-:W-:Y:S01]  /*cd80*/  R2UR UR4, R3 ;  /* 0x00000000030472ca */ /* 0x000fe200000e0000 */
[----:B------:R-:W-:Y:S01]  /*cd90*/  FMUL.FTZ R37, R37, UR5 ;  /* 0x0000000525257c20 */ /* 0x000fe20008410000 */
[----:B------:R-:W-:Y:S01]  /*cda0*/  FMUL.FTZ R25, R25, UR5 ;  /* 0x0000000519197c20 */ /* 0x000fe20008410000 */
[----:B------:R2:W3:Y:S01]  /*cdb0*/  MUFU.TANH R74, R28 ;  /* 0x0000001c004a7308 */ /* 0x0004e20000002400 */
[----:B------:R-:W-:Y:S01]  /*cdc0*/  PLOP3.LUT P1, PT, PT, PT, UP0, 0x80, 0x0 ;  /* 0x000000000000781c */ /* 0x000fe20003f2f008 */
[----:B------:R-:W-:Y:S01]  /*cdd0*/  FMUL.FTZ R32, R32, UR5 ;  /* 0x0000000520207c20 */ /* 0x000fe20008410000 */
[----:B------:R-:W-:Y:S01]  /*cde0*/  PLOP3.LUT P2, PT, PT, PT, UP0, 0x80, 0x0 ;  /* 0x000000000000781c */ /* 0x000fe20003f4f008 */
[----:B------:R-:W-:Y:S01]  /*cdf0*/  FMUL.FTZ R36, R36, UR5 ;  /* 0x0000000524247c20 */ /* 0x000fe20008410000 */
[----:B------:R-:W-:Y:S01]  /*ce00*/  FMUL.FTZ R40, R40, UR5 ;  /* 0x0000000528287c20 */ /* 0x000fe20008410000 */
[----:B------:R-:W-:Y:S01]  /*ce10*/  @UP0 ULDC UR6, c[0x0][0x44c] ;  /* 0x0001130000060ab9 */ /* 0x000fe20000000800 */
[----:B------:R-:W-:Y:S01]  /*ce20*/  FMUL.FTZ R29, R29, UR5 ;  /* 0x000000051d1d7c20 */ /* 0x000fe20008410000 */
[----:B------:R-:W-:Y:S01]  /*ce30*/  FMUL.FTZ R5, R24, UR5 ;  /* 0x0000000518057c20 */ /* 0x000fe20008410000 */
[----:B--2---:R-:W-:Y:S01]  /*ce40*/  VIADD R28, R23, UR60 ;  /* 0x0000003c171c7c36 */ /* 0x004fe20008000000 */
[----:B------:R-:W-:Y:S01]  /*ce50*/  UIADD3 UR4, UR4, 0x30840, URZ ;  /* 0x0003084004047890 */ /* 0x000fe2000fffe03f */
[----:B------:R-:W-:Y:S01]  /*ce60*/  FMUL.FTZ R14, R35, UR5 ;  /* 0x00000005230e7c20 */ /* 0x000fe20008410000 */
[----:B------:R2:W4:Y:S01]  /*ce70*/  MUFU.TANH R73, R25 ;  /* 0x0000001900497308 */ /* 0x0005220000002400 */
[----:B------:R-:W-:Y:S01]  /*ce80*/  FMUL.FTZ R4, R26, UR5 ;  /* 0x000000051a047c20 */ /* 0x000fe20008410000 */
[----:B01----:R-:W-:Y:S01]  /*ce90*/  @P1 IMAD.HI.U32 R0, R28, UR6, RZ ;  /* 0x000000061c001c27 */ /* 0x003fe2000f8e00ff */
[----:B------:R-:W-:-:S03]  /*cea0*/  @UP0 ULDC UR6, c[0x0][0x450] ;  /* 0x0001140000060ab9 */ /* 0x000fc60000000800 */
[----:B------:R-:W-:Y:S01]  /*ceb0*/  FMUL.FTZ R10, R27, UR5 ;  /* 0x000000051b0a7c20 */ /* 0x000fe20008410000 */
[----:B------:R-:W-:Y:S01]  /*cec0*/  FMUL.FTZ R11, R30, UR5 ;  /* 0x000000051e0b7c20 */ /* 0x000fe20008410000 */
[----:B------:R-:W-:Y:S01]  /*ced0*/  FMUL.FTZ R13, R34, UR5 ;  /* 0x00000005220d7c20 */ /* 0x000fe20008410000 */
[----:B------:R-:W-:Y:S01]  /*cee0*/  @P2 SHF.R.U32.HI R28, RZ, UR6, R0 ;  /* 0x00000006ff1c2c19 */ /* 0x000fe20008011600 */
[----:B------:R0:W1:Y:S01]  /*cef0*/  MUFU.TANH R76, R32 ;  /* 0x00000020004c7308 */ /* 0x0000620000002400 */
[----:B------:R-:W-:Y:S01]  /*cf00*/  FMUL.FTZ R15, R38, UR5 ;  /* 0x00000005260f7c20 */ /* 0x000fe20008410000 */
[----:B------:R-:W-:Y:S01]  /*cf10*/  FMUL.FTZ R21, R42, UR5 ;  /* 0x000000052a157c20 */ /* 0x000fe20008410000 */
[----:B------:R-:W-:Y:S01]  /*cf20*/  FMUL.FTZ R24, R43, UR5 ;  /* 0x000000052b187c20 */ /* 0x000fe20008410000 */
[----:B------:R-:W-:Y:S01]  /*cf30*/  FMUL.FTZ R12, R31, UR5 ;  /* 0x000000051f0c7c20 */ /* 0x000fe20008410000 */
[----:B------:R-:W-:Y:S01]  /*cf40*/  FMUL.FTZ R33, R33, UR5 ;  /* 0x0000000521217c20 */ /* 0x000fe20008410000 */
[----:B------:R-:W-:Y:S01]  /*cf50*/  FMUL.FTZ R20, R39, UR5 ;  /* 0x0000000527147c20 */ /* 0x000fe20008410000 */
[----:B------:R-:W-:Y:S01]  /*cf60*/  FMUL.FTZ R41, R41, UR5 ;  /* 0x0000000529297c20 */ /* 0x000fe20008410000 */
[----:B------:R5:W0:Y:S01]  /*cf70*/  MUFU.TANH R35, R36 ;  /* 0x0000002400237308 */ /* 0x000a220000002400 */
[----:B------:R-:W-:Y:S01]  /*cf80*/  FMUL.FTZ R44, R44, UR5 ;  /* 0x000000052c2c7c20 */ /* 0x000fe20008410000 */
[----:B------:R-:W-:Y:S01]  /*cf90*/  FMUL.FTZ R45, R45, UR5 ;  /* 0x000000052d2d7c20 */ /* 0x000fe20008410000 */
[----:B--2---:R-:W-:Y:S01]  /*cfa0*/  FMUL.FTZ R25, R46, UR5 ;  /* 0x000000052e197c20 */ /* 0x004fe20008410000 */
        /* <DEDUP_REMOVED lines=12> */
[----:B------:R3:W1:Y:S01]  /*d070*/  MUFU.TANH R78, R40 ;  /* 0x00000028004e7308 */ /* 0x0006620000002400 */
[----:B------:R-:W-:Y:S01]  /*d080*/  FMUL.FTZ R58, R58, UR5 ;  /* 0x000000053a3a7c20 */ /* 0x000fe20008410000 */
[----:B0-----:R-:W-:Y:S01]  /*d090*/  FMUL.FTZ R32, R59, UR5 ;  /* 0x000000053b207c20 */ /* 0x001fe20008410000 */
[----:B------:R-:W-:Y:S01]  /*d0a0*/  FMUL.FTZ R60, R60, UR5 ;  /* 0x000000053c3c7c20 */ /* 0x000fe20008410000 */
[----:B------:R-:W-:Y:S01]  /*d0b0*/  FMUL.FTZ R61, R61, UR5 ;  /* 0x000000053d3d7c20 */ /* 0x000fe20008410000 */
[----:B-----5:R-:W-:Y:S01]  /*d0c0*/  FMUL.FTZ R36, R62, UR5 ;  /* 0x000000053e247c20 */ /* 0x020fe20008410000 */
[----:B------:R-:W-:Y:S01]  /*d0d0*/  FMUL.FTZ R34, R63, UR5 ;  /* 0x000000053f227c20 */ /* 0x000fe20008410000 */
[----:B------:R-:W-:Y:S01]  /*d0e0*/  FMUL.FTZ R64, R64, UR5 ;  /* 0x0000000540407c20 */ /* 0x000fe20008410000 */
[----:B------:R0:W1:Y:S01]  /*d0f0*/  MUFU.TANH R75, R29 ;  /* 0x0000001d004b7308 */ /* 0x0000620000002400 */
[----:B------:R-:W-:Y:S01]  /*d100*/  FMUL.FTZ R65, R65, UR5 ;  /* 0x0000000541417c20 */ /* 0x000fe20008410000 */
[----:B------:R-:W-:Y:S01]  /*d110*/  FMUL.FTZ R38, R66, UR5 ;  /* 0x0000000542267c20 */ /* 0x000fe20008410000 */
[----:B---3--:R-:W-:Y:S01]  /*d120*/  FMUL.FTZ R40, R67, UR5 ;  /* 0x0000000543287c20 */ /* 0x008fe20008410000 */
[----:B------:R-:W-:Y:S01]  /*d130*/  FMUL.FTZ R68, R68, UR5 ;  /* 0x0000000544447c20 */ /* 0x000fe20008410000 */
[----:B------:R-:W-:Y:S01]  /*d140*/  FMUL.FTZ R69, R69, UR5 ;  /* 0x0000000545457c20 */ /* 0x000fe20008410000 */
[----:B------:R-:W-:Y:S01]  /*d150*/  UPRMT UR6, UR43, 0x654, UR4 ;  /* 0x000006542b067896 */ /* 0x000fe20008000004 */
[----:B------:R-:W3:Y:S01]  /*d160*/  SHFL.IDX PT, R37, R28, RZ, 0x1c1f ;  /* 0x001c1fff1c257589 */ /* 0x000ee200000e0000 */
[----:B------:R-:W-:Y:S01]  /*d170*/  FMUL.FTZ R43, R70, UR5 ;  /* 0x00000005462b7c20 */ /* 0x000fe20008410000 */
[----:B------:R-:W-:Y:S01]  /*d180*/  FMUL.FTZ R42, R71, UR5 ;  /* 0x00000005472a7c20 */ /* 0x000fe20008410000 */
[----:B0-----:R-:W-:Y:S01]  /*d190*/  IMAD.MOV.U32 R29, RZ, RZ, -0x60 ;  /* 0xffffffa0ff1d7424 */ /* 0x001fe200078e00ff */
[----:B------:R-:W-:Y:S01]  /*d1a0*/  ULDC.64 UR4, c[0x0][0x9e0] ;  /* 0x0002780000047ab9 */ /* 0x000fe20000000a00 */
[C---:B------:R-:W-:Y:S01]  /*d1b0*/  IMAD R0, R2.reuse, -0x60, R17 ;  /* 0xffffffa002007824 */ /* 0x040fe200078e0211 */
[----:B------:R-:W-:Y:S01]  /*d1c0*/  UISETP.GE.AND UP1, UPT, UR5, 0x1, UPT ;  /* 0x000000010500788c */ /* 0x000fe2000bf26270 */
[----:B------:R-:W-:Y:S01]  /*d1d0*/  IMAD R29, R2, R29, 0x61 ;  /* 0x00000061021d7424 */ /* 0x000fe200078e021d */
[----:B------:R-:W0:Y:S01]  /*d1e0*/  MUFU.TANH R5, R5 ;  /* 0x0000000500057308 */ /* 0x000e220000002400 */
[----:B------:R-:W-:Y:S01]  /*d1f0*/  ULDC UR58, c[0x0][0x9dc] ;  /* 0x00027700003a7ab9 */ /* 0x000fe20000000800 */
[----:B------:R-:W-:Y:S01]  /*d200*/  VIADD R3, R0, 0x60 ;  /* 0x0000006000037836 */ /* 0x000fe20000000000 */
[----:B------:R-:W-:Y:S01]  /*d210*/  ULOP3.LUT UR58, URZ, UR58, URZ, 0x33, !UPT ;  /* 0x0000003a3f3a7292 */ /* 0x000fe2000f8e333f */
[----:B------:R-:W-:Y:S01]  /*d220*/  IMAD R31, R196, -0x2, R29 ;  /* 0xfffffffec41f7824 */ /* 0x000fe200078e021d */
[----:B------:R-:W-:Y:S01]  /*d230*/  PLOP3.LUT P1, PT, PT, PT, UP1, 0x40, 0x0 ;  /* 0x000000000000781c */ /* 0x000fe20003f2e818 */
[----:B------:R-:W-:Y:S01]  /*d240*/  SYNCS.ARRIVE.TRANS64.RED.A1T0 RZ, [UR6], RZ ;  /* 0x000000ffffff79a7 */ /* 0x000fe20008100406 */
[----:B------:R-:W-:Y:S01]  /*d250*/  VIADD R63, R29, 0xffffffff ;  /* 0xffffffff1d3f7836 */ /* 0x000fe20000000000 */
[----:B------:R-:W0:Y:S01]  /*d260*/  MUFU.TANH R4, R4 ;  /* 0x0000000400047308 */ /* 0x000e220000002400 */
[----:B------:R-:W-:Y:S01]  /*d270*/  IADD3 R0, -R16, R31, R17 ;  /* 0x0000001f10007210 */ /* 0x000fe20007ffe111 */
[----:B------:R-:W-:-:S04]  /*d280*/  VIADD R67, R31, 0xffffffff ;  /* 0xffffffff1f437836 */ /* 0x000fc80000000000 */
[C---:B------:R-:W-:Y:S02]  /*d290*/  VIADD R59, R0.reuse, UR4 ;  /* 0x00000004003b7c36 */ /* 0x040fe40008000000 */
[----:B------:R-:W0:Y:S01]  /*d2a0*/  MUFU.TANH R10, R10 ;  /* 0x0000000a000a7308 */ /* 0x000e220000002400 */
[----:B------:R-:W-:-:S04]  /*d2b0*/  VIADD R62, R0, UR58 ;  /* 0x0000003a003e7c36 */ /* 0x000fc80008000000 */
[----:B---3--:R-:W-:-:S03]  /*d2c0*/  IMAD.IADD R31, R62, 0x1, R37 ;  /* 0x000000013e1f7824 */ /* 0x008fc600078e0225 */
[----:B------:R-:W3:Y:S08]  /*d2d0*/  MUFU.TANH R11, R11 ;  /* 0x0000000b000b7308 */ /* 0x000ef00000002400 */
        /* <DEDUP_REMOVED lines=36> */
[----:B------:R5:W0:Y:S02]  /*d520*/  MUFU.TANH R82, R58 ;  /* 0x0000003a00527308 */ /* 0x000a240000002400 */
[----:B-----5:R-:W-:-:S05]  /*d530*/  IMAD R58, R196, -0x2, R3 ;  /* 0xfffffffec43a7824 */ /* 0x020fca00078e0203 */
[----:B------:R-:W-:Y:S01]  /*d540*/  VIADDMNMX R29, R37, R59, R58, PT ;  /* 0x0000003b251d7246 */ /* 0x000fe2000380013a */
[----:B-1234-:R-:W-:Y:S06]  /*d550*/  @P1 BRA `(.L_x_1657) ;  /* 0x0000000000541947 */ /* 0x01efec0003800000 */
[----:B------:R-:W-:Y:S01]  /*d560*/  IADD3 R0, -R16, R17, R37 ;  /* 0x0000001110007210 */ /* 0x000fe20007ffe125 */
[----:B------:R-:W-:Y:S03]  /*d570*/  BSSY B0, `(.L_x_1658) ;  /* 0x0000010000007945 */ /* 0x000fe60003800000 */
[----:B------:R-:W-:-:S13]  /*d580*/  ISETP.GT.AND P1, PT, R0, -0x1, PT ;  /* 0xffffffff0000780c */ /* 0x000fda0003f24270 */
[----:B------:R-:W-:Y:S05]  /*d590*/  @P1 BRA `(.L_x_1659) ;  /* 0x0000000000201947 */ /* 0x000fea0003800000 */
[----:B------:R-:W-:Y:S01]  /*d5a0*/  UISETP.NE.AND UP2, UPT, UR5, 0x1, UPT ;  /* 0x000000010500788c */ /* 0x000fe2000bf45270 */
[----:B------:R-:W-:-:S05]  /*d5b0*/  LOP3.LUT R0, RZ, R0, RZ, 0x33, !PT ;  /* 0x00000000ff007212 */ /* 0x000fca00078e33ff */
[----:B------:R-:W-:-:S05]  /*d5c0*/  PLOP3.LUT P1, PT, PT, PT, UP2, 0x80, 0x0 ;  /* 0x000000000000781c */ /* 0x000fca0003f2f028 */
[----:B------:R-:W-:-:S08]  /*d5d0*/  @UP2 ULDC.64 UR6, c[0x0][0x9e8] ;  /* 0x00027a0000062ab9 */ /* 0x000fd00000000a00 */
[----:B------:R-:W-:-:S05]  /*d5e0*/  @P1 IMAD.HI.U32 R3, R0, UR6, RZ ;  /* 0x0000000600031c27 */ /* 0x000fca000f8e00ff */
[----:B------:R-:W-:-:S04]  /*d5f0*/  @P1 SHF.R.U32.HI R0, RZ, UR7, R3 ;  /* 0x00000007ff001c19 */ /* 0x000fc80008011603 */
[----:B------:R-:W-:Y:S01]  /*d600*/  LOP3.LUT R0, RZ, R0, RZ, 0x33, !PT ;  /* 0x00000000ff007212 */ /* 0x000fe200078e33ff */
[----:B------:R-:W-:Y:S06]  /*d610*/  BRA `(.L_x_1660) ;  /* 0x0000000000147947 */ /* 0x000fec0003800000 */
.L_x_1659:
[----:B------:R-:W-:-:S06]  /*d620*/  UISETP.NE.AND UP2, UPT, UR5, 0x1, UPT ;  /* 0x000000010500788c */ /* 0x000fcc000bf45270 */
[----:B------:R-:W-:-:S05]  /*d630*/  PLOP3.LUT P1, PT, PT, PT, UP2, 0x80, 0x0 ;  /* 0x000000000000781c */ /* 0x000fca0003f2f028 */
[----:B------:R-:W-:-:S08]  /*d640*/  @UP2 ULDC.64 UR6, c[0x0][0x9e8] ;  /* 0x00027a0000062ab9 */ /* 0x000fd00000000a00 */
[----:B------:R-:W-:-:S05]  /*d650*/  @P1 IMAD.HI.U32 R3, R0, UR6, RZ ;  /* 0x0000000600031c27 */ /* 0x000fca000f8e00ff */
[----:B------:R-:W-:-:S07]  /*d660*/  @P1 SHF.R.U32.HI R0, RZ, UR7, R3 ;  /* 0x00000007ff001c19 */ /* 0x000fce0008011603 */
.L_x_1660:
[----:B------:R-:W-:Y:S05]  /*d670*/  BSYNC B0 ;  /* 0x0000000000007941 */ /* 0x000fea0003800000 */
.L_x_1658:
[----:B------:R-:W-:-:S05]  /*d680*/  IMAD R0, R0, UR5, R67 ;  /* 0x0000000500007c24 */ /* 0x000fca000f8e0243 */
[----:B------:R-:W-:Y:S02]  /*d690*/  VIMNMX R31, R31, R0, !PT ;  /* 0x000000001f1f7248 */ /* 0x000fe40007fe0100 */
[----:B------:R-:W-:-:S07]  /*d6a0*/  VIADDMNMX R29, R0, UR5, R29, PT ;  /* 0x00000005001d7c46 */ /* 0x000fce000b80011d */
.L_x_1657:
[C---:B------:R-:W-:Y:S02]  /*d6b0*/  ISETP.GE.AND P2, PT, R63.reuse, 0x9, PT ;  /* 0x000000093f00780c */ /* 0x040fe40003f46270 */
[----:B------:R-:W-:Y:S02]  /*d6c0*/  ISETP.GE.AND P1, PT, R63, 0x2, PT ;  /* 0x000000023f00780c */ /* 0x000fe40003f26270 */
[C---:B------:R-:W-:Y:S02]  /*d6d0*/  ISETP.GT.AND P3, PT, R31.reuse, 0x8, !P2 ;  /* 0x000000081f00780c */ /* 0x040fe40005764270 */
[----:B------:R-:W-:Y:S02]  /*d6e0*/  ISETP.GT.AND P4, PT, R31, 0x1, !P1 ;  /* 0x000000011f00780c */ /* 0x000fe40004f84270 */
[----:B------:R-:W-:Y:S02]  /*d6f0*/  ISETP.LT.OR P3, PT, R29, 0x9, P3 ;  /* 0x000000091d00780c */ /* 0x000fe40001f61670 */
[----:B------:R-:W-:-:S02]  /*d700*/  ISETP.GE.AND P5, PT, R63, 0x11, PT ;  /* 0x000000113f00780c */ /* 0x000fc40003fa6270 */
[----:B------:R-:W-:Y:S02]  /*d710*/  FSEL R71, R74, -INF , !P3 ;  /* 0xff8000004a477808 */ /* 0x000fe40005800000 */
[----:B------:R-:W-:Y:S02]  /*d720*/  ISETP.LT.OR P4, PT, R29, 0x2, P4 ;  /* 0x000000021d00780c */ /* 0x000fe40002781670 */
[----:B------:R-:W-:Y:S02]  /*d730*/  ISETP.GT.AND P3, PT, R31, 0x10, !P5 ;  /* 0x000000101f00780c */ /* 0x000fe40006f64270 */
[----:B------:R-:W-:Y:S02]  /*d740*/  ISETP.GE.AND P6, PT, R63, 0xa, PT ;  /* 0x0000000a3f00780c */ /* 0x000fe40003fc6270 */
[----:B------:R-:W-:Y:S02]  /*d750*/  FSEL R73, R73, -INF , !P4 ;  /* 0xff80000049497808 */ /* 0x000fe40006000000 */
[----:B------:R-:W-:-:S02]  /*d760*/  P2R R70, PR, RZ, 0x20 ;  /* 0x00000020ff467803 */ /* 0x000fc40000000000 */
[----:B------:R-:W-:Y:S02]  /*d770*/  ISETP.LT.OR P3, PT, R29, 0x11, P3 ;  /* 0x000000111d00780c */ /* 0x000fe40001f61670 */
[----:B------:R-:W-:Y:S02]  /*d780*/  ISETP.GT.AND P4, PT, R31, 0x9, !P6 ;  /* 0x000000091f00780c */ /* 0x000fe40007784270 */
[----:B------:R-:W-:Y:S02]  /*d790*/  ISETP.GE.AND P5, PT, R63, 0x12, PT ;  /* 0x000000123f00780c */ /* 0x000fe40003fa6270 */
[----:B------:R-:W-:Y:S02]  /*d7a0*/  FSEL R83, R76, -INF , !P3 ;  /* 0xff8000004c537808 */ /* 0x000fe40005800000 */
[----:B------:R-:W-:Y:S02]  /*d7b0*/  ISETP.LT.OR P4, PT, R29, 0xa, P4 ;  /* 0x0000000a1d00780c */ /* 0x000fe40002781670 */
[----:B------:R-:W-:-:S02]  /*d7c0*/  ISETP.GT.AND P3, PT, R31, 0x11, !P5 ;  /* 0x000000111f00780c */ /* 0x000fc40006f64270 */
[----:B------:R-:W-:Y:S02]  /*d7d0*/  FSEL R75, R75, -INF , !P4 ;  /* 0xff8000004b4b7808 */ /* 0x000fe40006000000 */
[----:B------:R-:W-:Y:S02]  /*d7e0*/  ISETP.LT.OR P3, PT, R29, 0x12, P3 ;  /* 0x000000121d00780c */ /* 0x000fe40001f61670 */
[----:B------:R-:W-:Y:S02]  /*d7f0*/  ISETP.GE.AND P4, PT, R63, 0x19, PT ;  /* 0x000000193f00780c */ /* 0x000fe40003f86270 */
[----:B0-----:R-:W-:Y:S02]  /*d800*/  FSEL R37, R33, -INF , !P3 ;  /* 0xff80000021257808 */ /* 0x001fe40005800000 */
        /* <DEDUP_REMOVED lines=70> */
[----:B------:R-:W-:Y:S02]  /*dc70*/  ISETP.GE.AND P3, PT, R63, 0x51, PT ;  /* 0x000000513f00780c */ /* 0x000fe40003f66270 */
[----:B------:R-:W-:Y:S02]  /*dc80*/  P2R R66, PR, RZ, 0x40 ;  /* 0x00000040ff427803 */ /* 0x000fe40000000000 */
        /* <DEDUP_REMOVED lines=12> */
[----:B------:R-:W-:Y:S02]  /*dd50*/  P2R R33, PR, RZ, 0x40 ;  /* 0x00000040ff217803 */ /* 0x000fe40000000000 */
[----:B------:R-:W-:-:S04]  /*dd60*/  ISETP.GT.AND P6, PT, R31, RZ, !P6 ;  /* 0x000000ff1f00720c */ /* 0x000fc800077c4270 */
[----:B------:R-:W-:-:S04]  /*dd70*/  ISETP.LT.OR P6, PT, R29, 0x1, P6 ;  /* 0x000000011d00780c */ /* 0x000fc800037c1670 */
[----:B------:R-:W-:Y:S02]  /*dd80*/  FSEL R61, R5, -INF , !P6 ;  /* 0xff800000053d7808 */ /* 0x000fe40007000000 */
[----:B------:R-:W-:-:S04]  /*dd90*/  ISETP.GE.AND P6, PT, R63, 0x5a, PT ;  /* 0x0000005a3f00780c */ /* 0x000fc80003fc6270 */
[----:B------:R-:W-:Y:S02]  /*dda0*/  P2R R63, PR, RZ, 0x40 ;  /* 0x00000040ff3f7803 */ /* 0x000fe40000000000 */
[----:B------:R-:W-:-:S04]  /*ddb0*/  ISETP.GT.AND P6, PT, R31, 0x59, !P6 ;  /* 0x000000591f00780c */ /* 0x000fc800077c4270 */
[----:B------:R-:W-:Y:S02]  /*ddc0*/  ISETP.LT.OR P6, PT, R29, 0x5a, P6 ;  /* 0x0000005a1d00780c */ /* 0x000fe400037c1670 */
[----:B------:R-:W0:Y:S02]  /*ddd0*/  SHFL.IDX PT, R29, R28, 0x1, 0x1c1f ;  /* 0x003c1f001c1d7f89 */ /* 0x000e2400000e0000 */
[----:B------:R-:W-:Y:S02]  /*dde0*/  FSEL R5, R69, -INF , !P6 ;  /* 0xff80000045057808 */ /* 0x000fe40007000000 */
[----:B------:R-:W-:Y:S02]  /*ddf0*/  PLOP3.LUT P6, PT, PT, PT, UP1, 0x40, 0x0 ;  /* 0x000000000000781c */ /* 0x000fe40003fce818 */
[----:B0-----:R-:W-:Y:S01]  /*de00*/  VIADDMNMX R57, R29, R59, R58, PT ;  /* 0x0000003b1d397246 */ /* 0x001fe2000380013a */
[----:B------:R-:W-:-:S10]  /*de10*/  IMAD.IADD R58, R62, 0x1, R29 ;  /* 0x000000013e3a7824 */ /* 0x000fd400078e021d */
[----:B------:R-:W-:Y:S05]  /*de20*/  @P6 BRA `(.L_x_1661) ;  /* 0x00000000005c6947 */ /* 0x000fea0003800000 */
        /* <DEDUP_REMOVED lines=8> */
[----:B------:R-:W-:Y:S01]  /*deb0*/  @P6 IMAD.HI.U32 R29, R28, UR6, RZ ;  /* 0x000000061c1d6c27 */ /* 0x000fe2000f8e00ff */
[----:B------:R-:W-:-:S13]  /*dec0*/  PLOP3.LUT P6, PT, PT, PT, UP2, 0x80, 0x0 ;  /* 0x000000000000781c */ /* 0x000fda0003fcf028 */
[----:B------:R-:W-:-:S04]  /*ded0*/  @P6 SHF.R.U32.HI R28, RZ, UR7, R29 ;  /* 0x00000007ff1c6c19 */ /* 0x000fc8000801161d */
[----:B------:R-:W-:Y:S01]  /*dee0*/  LOP3.LUT R28, RZ, R28, RZ, 0x33, !PT ;  /* 0x0000001cff1c7212 */ /* 0x000fe200078e33ff */
[----:B------:R-:W-:Y:S06]  /*def0*/  BRA `(.L_x_1664) ;  /* 0x0000000000187947 */ /* 0x000fec0003800000 */
.L_x_1663:
[----:B------:R-:W-:-:S06]  /*df00*/  UISETP.NE.AND UP2, UPT, UR5, 0x1, UPT ;  /* 0x000000010500788c */ /* 0x000fcc000bf45270 */
[----:B------:R-:W-:-:S05]  /*df10*/  PLOP3.LUT P6, PT, PT, PT, UP2, 0x80, 0x0 ;  /* 0x000000000000781c */ /* 0x000fca0003fcf028 */
[----:B------:R-:W-:-:S08]  /*df20*/  @UP2 ULDC.64 UR6, c[0x0][0x9e8] ;  /* 0x00027a0000062ab9 */ /* 0x000fd00000000a00 */
[----:B------:R-:W-:Y:S01]  /*df30*/  @P6 IMAD.HI.U32 R29, R28, UR6, RZ ;  /* 0x000000061c1d6c27 */ /* 0x000fe2000f8e00ff */
[----:B------:R-:W-:-:S13]  /*df40*/  PLOP3.LUT P6, PT, PT, PT, UP2, 0x80, 0x0 ;  /* 0x000000000000781c */ /* 0x000fda0003fcf028 */
[----:B------:R-:W-:-:S07]  /*df50*/  @P6 SHF.R.U32.HI R28, RZ, UR7, R29 ;  /* 0x00000007ff1c6c19 */ /* 0x000fce000801161d */
.L_x_1664:
[----:B------:R-:W-:Y:S05]  /*df60*/  BSYNC B0 ;  /* 0x0000000000007941 */ /* 0x000fea0003800000 */
.L_x_1662:
[----:B------:R-:W-:-:S05]  /*df70*/  IMAD R28, R28, UR5, R67 ;  /* 0x000000051c1c7c24 */ /* 0x000fca000f8e0243 */
[----:B------:R-:W-:Y:S02]  /*df80*/  VIMNMX R58, R58, R28, !PT ;  /* 0x0000001c3a3a7248 */ /* 0x000fe40007fe0100 */
[----:B------:R-:W-:-:S07]  /*df90*/  VIADDMNMX R57, R28, UR5, R57, PT ;  /* 0x000000051c397c46 */ /* 0x000fce000b800139 */
.L_x_1661:
[C---:B------:R-:W-:Y:S01]  /*dfa0*/  ISETP.GT.AND P1, PT, R58.reuse, 0x1, !P1 ;  /* 0x000000013a00780c */ /* 0x040fe20004f24270 */
[----:B------:R-:W-:Y:S01]  /*dfb0*/  ULDC UR10, c[0x0][0x988] ;  /* 0x00026200000a7ab9 */ /* 0x000fe20000000800 */
[----:B------:R-:W-:Y:S01]  /*dfc0*/  ISETP.GT.AND P2, PT, R58, 0x8, !P2 ;  /* 0x000000083a00780c */ /* 0x000fe20005744270 */
[----:B------:R-:W-:Y:S01]  /*dfd0*/  @UP0 ULDC UR6, c[0x0][0x44c] ;  /* 0x0001130000060ab9 */ /* 0x000fe20000000800 */
[C---:B------:R-:W-:Y:S01]  /*dfe0*/  ISETP.LT.OR P1, PT, R57.reuse, 0x2, P1 ;  /* 0x000000023900780c */ /* 0x040fe20000f21670 */
[----:B------:R-:W-:Y:S01]  /*dff0*/  UIMAD.WIDE.U32 UR6, UR60, UR6, URZ ;  /* 0x000000063c0672a5 */ /* 0x000fe2000f8e003f */
[----:B------:R-:W-:Y:S01]  /*e000*/  ISETP.LT.OR P2, PT, R57, 0x9, P2 ;  /* 0x000000093900780c */ /* 0x000fe20001741670 */
[----:B------:R-:W-:Y:S01]  /*e010*/  @UP0 ULDC UR15, c[0x0][0x450] ;  /* 0x00011400000f0ab9 */ /* 0x000fe20000000800 */
[----:B------:R-:W-:Y:S01]  /*e020*/  FSEL R10, R10, -INF , !P1 ;  /* 0xff8000000a0a7808 */ /* 0x000fe20004800000 */
[----:B------:R-:W-:Y:S01]  /*e030*/  UMOV UR11, UR60 ;  /* 0x0000003c000b7c82 */ /* 0x000fe20008000000 */
[----:B------:R-:W-:Y:S01]  /*e040*/  ISETP.NE.AND P1, PT, R66, RZ, PT ;  /* 0x000000ff4200720c */ /* 0x000fe20003f25270 */
[----:B------:R-:W-:Y:S01]  /*e050*/  @UP0 USHF.R.U32.HI UR11, URZ, UR15, UR7 ;  /* 0x0000000f3f0b0299 */ /* 0x000fe20008011607 */
[----:B------:R-:W-:-:S02]  /*e060*/  FSEL R11, R11, -INF , !P2 ;  /* 0xff8000000b0b7808 */ /* 0x000fc40005000000 */
[----:B------:R-:W-:Y:S02]  /*e070*/  ISETP.GT.AND P1, PT, R58, 0x9, !P1 ;  /* 0x000000093a00780c */ /* 0x000fe40004f24270 */
[----:B------:R-:W-:Y:S02]  /*e080*/  ISETP.NE.AND P2, PT, R74, RZ, PT ;  /* 0x000000ff4a00720c */ /* 0x000fe40003f45270 */
[----:B------:R-:W-:Y:S02]  /*e090*/  ISETP.LT.OR P1, PT, R57, 0xa, P1 ;  /* 0x0000000a3900780c */ /* 0x000fe40000f21670 */
[----:B------:R-:W-:Y:S02]  /*e0a0*/  ISETP.NE.AND P6, PT, R76, RZ, PT ;  /* 0x000000ff4c00720c */ /* 0x000fe40003fc5270 */
[----:B------:R-:W-:Y:S02]  /*e0b0*/  FSEL R12, R12, -INF , !P1 ;  /* 0xff8000000c0c7808 */ /* 0x000fe40004800000 */
[----:B------:R-:W-:-:S02]  /*e0c0*/  ISETP.NE.AND P1, PT, R70, RZ, PT ;  /* 0x000000ff4600720c */ /* 0x000fc40003f25270 */
[C---:B------:R-:W-:Y:S02]  /*e0d0*/  ISETP.GT.AND P3, PT, R58.reuse, 0x50, !P3 ;  /* 0x000000503a00780c */ /* 0x040fe40005f64270 */
[C---:B------:R-:W-:Y:S02]  /*e0e0*/  ISETP.GT.AND P1, PT, R58.reuse, 0x10, !P1 ;  /* 0x000000103a00780c */ /* 0x040fe40004f24270 */
[----:B------:R-:W-:Y:S02]  /*e0f0*/  ISETP.GT.AND P4, PT, R58, 0x51, !P4 ;  /* 0x000000513a00780c */ /* 0x000fe40006784270 */
[C---:B------:R-:W-:Y:S02]  /*e100*/  ISETP.LT.OR P1, PT, R57.reuse, 0x11, P1 ;  /* 0x000000113900780c */ /* 0x040fe40000f21670 */
[----:B------:R-:W-:Y:S02]  /*e110*/  ISETP.LT.OR P3, PT, R57, 0x51, P3 ;  /* 0x000000513900780c */ /* 0x000fe40001f61670 */
[----:B------:R-:W-:-:S02]  /*e120*/  FSEL R13, R13, -INF , !P1 ;  /* 0xff8000000d0d7808 */ /* 0x000fc40004800000 */
[----:B------:R-:W-:Y:S02]  /*e130*/  ISETP.GT.AND P1, PT, R58, 0x11, !P2 ;  /* 0x000000113a00780c */ /* 0x000fe40005724270 */
[----:B------:R-:W-:Y:S02]  /*e140*/  ISETP.NE.AND P2, PT, R90, RZ, PT ;  /* 0x000000ff5a00720c */ /* 0x000fe40003f45270 */
[----:B------:R-:W-:Y:S02]  /*e150*/  ISETP.LT.OR P1, PT, R57, 0x12, P1 ;  /* 0x000000123900780c */ /* 0x000fe40000f21670 */
[----:B------:R-:W-:Y:S02]  /*e160*/  ISETP.GT.AND P5, PT, R58, 0x58, !P5 ;  /* 0x000000583a00780c */ /* 0x000fe40006fa4270 */
[----:B------:R-:W-:Y:S02]  /*e170*/  FSEL R14, R14, -INF , !P1 ;  /* 0xff8000000e0e7808 */ /* 0x000fe40004800000 */
[----:B------:R-:W-:-:S02]  /*e180*/  ISETP.GT.AND P1, PT, R58, 0x18, !P6 ;  /* 0x000000183a00780c */ /* 0x000fc40007724270 */
[----:B------:R-:W-:Y:S02]  /*e190*/  ISETP.NE.AND P6, PT, R33, RZ, PT ;  /* 0x000000ff2100720c */ /* 0x000fe40003fc5270 */
[C---:B------:R-:W-:Y:S02]  /*e1a0*/  ISETP.LT.OR P1, PT, R57.reuse, 0x19, P1 ;  /* 0x000000193900780c */ /* 0x040fe40000f21670 */
[----:B------:R-:W-:Y:S02]  /*e1b0*/  ISETP.LT.OR P4, PT, R57, 0x52, P4 ;  /* 0x000000523900780c */ /* 0x000fe40002781670 */
[----:B------:R-:W-:Y:S02]  /*e1c0*/  FSEL R15, R15, -INF , !P1 ;  /* 0xff8000000f0f7808 */ /* 0x000fe40004800000 */
[----:B------:R-:W-:Y:S02]  /*e1d0*/  ISETP.NE.AND P1, PT, R35, RZ, PT ;  /* 0x000000ff2300720c */ /* 0x000fe40003f25270 */
[----:B------:R-:W-:-:S02]  /*e1e0*/  FSEL R38, R38, -INF , !P3 ;  /* 0xff80000026267808 */ /* 0x000fc40005800000 */
[----:B------:R-:W-:Y:S02]  /*e1f0*/  ISETP.GT.AND P1, PT, R58, 0x19, !P1 ;  /* 0x000000193a00780c */ /* 0x000fe40004f24270 */
[C---:B------:R-:W-:Y:S02]  /*e200*/  ISETP.LT.OR P5, PT, R57.reuse, 0x59, P5 ;  /* 0x000000593900780c */ /* 0x040fe40002fa1670 */
[----:B------:R-:W-:Y:S02]  /*e210*/  ISETP.LT.OR P1, PT, R57, 0x1a, P1 ;  /* 0x0000001a3900780c */ /* 0x000fe40000f21670 */
[----:B------:R-:W-:Y:S02]  /*e220*/  FSEL R40, R40, -INF , !P4 ;  /* 0xff80000028287808 */ /* 0x000fe40006000000 */
[----:B------:R-:W-:Y:S02]  /*e230*/  FSEL R20, R20, -INF , !P1 ;  /* 0xff80000014147808 */ /* 0x000fe40004800000 */
[----:B------:R-:W-:-:S02]  /*e240*/  ISETP.NE.AND P1, PT, R77, RZ, PT ;  /* 0x000000ff4d00720c */ /* 0x000fc40003f25270 */
[----:B------:R-:W-:Y:S02]  /*e250*/  FSEL R43, R43, -INF , !P5 ;  /* 0xff8000002b2b7808 */ /* 0x000fe40006800000 */
[----:B------:R-:W-:Y:S02]  /*e260*/  ISETP.GT.AND P1, PT, R58, 0x20, !P1 ;  /* 0x000000203a00780c */ /* 0x000fe40004f24270 */
[----:B------:R-:W-:Y:S02]  /*e270*/  R2UR UR14, R72 ;  /* 0x00000000480e72ca */ /* 0x000fe400000e0000 */
[----:B------:R-:W-:-:S04]  /*e280*/  ISETP.LT.OR P1, PT, R57, 0x21, P1 ;  /* 0x000000213900780c */ /* 0x000fc80000f21670 */
[----:B------:R-:W-:Y:S02]  /*e290*/  FSEL R21, R21, -INF , !P1 ;  /* 0xff80000015157808 */ /* 0x000fe40004800000 */
[----:B------:R-:W-:-:S04]  /*e2a0*/  ISETP.NE.AND P1, PT, R78, RZ, PT ;  /* 0x000000ff4e00720c */ /* 0x000fc80003f25270 */
[----:B------:R-:W-:Y:S01]  /*e2b0*/  ISETP.GT.AND P1, PT, R58, 0x21, !P1 ;  /* 0x000000213a00780c */ /* 0x000fe20004f24270 */
[----:B------:R-:W-:-:S03]  /*e2c0*/  UIADD3 UR6, UR14, UR11, URZ ;  /* 0x0000000b0e067290 */ /* 0x000fc6000fffe03f */
[----:B------:R-:W-:Y:S01]  /*e2d0*/  ISETP.LT.OR P1, PT, R57, 0x22, P1 ;  /* 0x000000223900780c */ /* 0x000fe20000f21670 */
[----:B------:R-:W-:-:S03]  /*e2e0*/  UIADD3 UR4, UR6, UR4, URZ ;  /* 0x0000000406047290 */ /* 0x000fc6000fffe03f */
[----:B------:R-:W-:Y:S02]  /*e2f0*/  FSEL R24, R24, -INF , !P1 ;  /* 0xff80000018187808 */ /* 0x000fe40004800000 */
[----:B------:R-:W-:-:S04]  /*e300*/  ISETP.NE.AND P1, PT, R84, RZ, PT ;  /* 0x000000ff5400720c */ /* 0x000fc80003f25270 */
[----:B------:R-:W-:-:S04]  /*e310*/  ISETP.GT.AND P1, PT, R58, 0x28, !P1 ;  /* 0x000000283a00780c */ /* 0x000fc80004f24270 */
[----:B------:R-:W-:-:S04]  /*e320*/  ISETP.LT.OR P1, PT, R57, 0x29, P1 ;  /* 0x000000293900780c */ /* 0x000fc80000f21670 */
        /* <DEDUP_REMOVED lines=21> */
[----:B------:R-:W-:Y:S02]  /*e480*/  ISETP.GT.AND P1, PT, R58, 0x40, !P2 ;  /* 0x000000403a00780c */ /* 0x000fe40005724270 */
[----:B------:R-:W-:Y:S02]  /*e490*/  ISETP.NE.AND P2, PT, R60, RZ, PT ;  /* 0x000000ff3c00720c */ /* 0x000fe40003f45270 */
[----:B------:R-:W-:Y:S02]  /*e4a0*/  ISETP.LT.OR P1, PT, R57, 0x41, P1 ;  /* 0x000000413900780c */ /* 0x000fe40000f21670 */
[----:B------:R-:W-:Y:S02]  /*e4b0*/  ISETP.GT.AND P2, PT, R58, 0x49, !P2 ;  /* 0x000000493a00780c */ /* 0x000fe40005744270 */
[----:B------:R-:W-:-:S02]  /*e4c0*/  FSEL R28, R82, -INF , !P1 ;  /* 0xff800000521c7808 */ /* 0x000fc40004800000 */
[----:B------:R-:W-:Y:S02]  /*e4d0*/  ISETP.GT.AND P1, PT, R58, RZ, !P6 ;  /* 0x000000ff3a00720c */ /* 0x000fe40007724270 */
[----:B------:R-:W-:Y:S02]  /*e4e0*/  ISETP.NE.AND P6, PT, R81, RZ, PT ;  /* 0x000000ff5100720c */ /* 0x000fe40003fc5270 */
[C---:B------:R-:W-:Y:S02]  /*e4f0*/  ISETP.LT.OR P1, PT, R57.reuse, 0x1, P1 ;  /* 0x000000013900780c */ /* 0x040fe40000f21670 */
[----:B------:R-:W-:Y:S02]  /*e500*/  ISETP.LT.OR P2, PT, R57, 0x4a, P2 ;  /* 0x0000004a3900780c */ /* 0x000fe40001741670 */
[----:B------:R-:W-:Y:S02]  /*e510*/  FSEL R59, R4, -INF , !P1 ;  /* 0xff800000043b7808 */ /* 0x000fe40004800000 */
[----:B------:R-:W-:-:S02]  /*e520*/  FMNMX.FTZ R4, R61, R73, !PT ;  /* 0x000000493d047209 */ /* 0x000fc40007810000 */
[----:B------:R-:W-:Y:S02]  /*e530*/  FSEL R34, R34, -INF , !P2 ;  /* 0xff80000022227808 */ /* 0x000fe40005000000 */
[----:B------:R-:W-:-:S04]  /*e540*/  FMNMX.FTZ R4, R71, R4, !PT ;  /* 0x0000000447047209 */ /* 0x000fc80007810000 */
        /* <DEDUP_REMOVED lines=20> */
[----:B------:R-:W-:-:S05]  /*e690*/  FMNMX.FTZ R33, R5, R4, !PT ;  /* 0x0000000405217209 */ /* 0x000fca0007810000 */
[----:B------:R-:W0:Y:S02]  /*e6a0*/  SHFL.BFLY PT, R4, R33, 0x2, 0x1f ;  /* 0x0c401f0021047f89 */ /* 0x000e2400000e0000 */
[----:B0-----:R-:W-:-:S05]  /*e6b0*/  FMNMX.FTZ R35, R33, R4, !PT ;  /* 0x0000000421237209 */ /* 0x001fca0007810000 */
[----:B------:R-:W0:Y:S02]  /*e6c0*/  SHFL.BFLY PT, R4, R35, 0x1, 0x1f ;  /* 0x0c201f0023047f89 */ /* 0x000e2400000e0000 */
[----:B0-----:R-:W-:-:S04]  /*e6d0*/  FMNMX.FTZ R4, R35, R4, !PT ;  /* 0x0000000423047209 */ /* 0x001fc80007810000 */
[C---:B------:R-:W-:Y:S01]  /*e6e0*/  FSETP.NEU.FTZ.AND P1, PT, R4.reuse, -INF , PT ;  /* 0xff8000000400780b */ /* 0x040fe20003f3d000 */
[----:B------:R-:W-:-:S05]  /*e6f0*/  FMUL.FTZ R60, R4, UR10 ;  /* 0x0000000a043c7c20 */ /* 0x000fca0008410000 */
[----:B------:R-:W-:Y:S02]  /*e700*/  FSEL R62, R60, RZ, P1 ;  /* 0x000000ff3c3e7208 */ /* 0x000fe40000800000 */
[----:B------:R-:W-:Y:S02]  /*e710*/  FMNMX.FTZ R60, R59, R10, !PT ;  /* 0x0000000a3b3c7209 */ /* 0x000fe40007810000 */
[----:B------:R-:W-:Y:S01]  /*e720*/  ISETP.GT.AND P1, PT, R58, 0x41, !P6 ;  /* 0x000000413a00780c */ /* 0x000fe20007724270 */
[--C-:B------:R-:W-:Y:S01]  /*e730*/  FFMA.FTZ R188, R61, UR10, -R62.reuse ;  /* 0x0000000a3dbc7c23 */ /* 0x100fe2000801083e */
[----:B------:R-:W-:Y:S01]  /*e740*/  FMNMX.FTZ R33, R11, R60, !PT ;  /* 0x0000003c0b217209 */ /* 0x000fe20007810000 */
[--C-:B------:R-:W-:Y:S01]  /*e750*/  FFMA.FTZ R180, R55, UR10, -R62.reuse ;  /* 0x0000000a37b47c23 */ /* 0x100fe2000801083e */
        /* <DEDUP_REMOVED lines=8> */
[----:B------:R-:W-:Y:S01]  /*e7e0*/  ISETP.NE.AND P1, PT, R91, RZ, PT ;  /* 0x000000ff5b00720c */ /* 0x000fe20003f25270 */
        /* <DEDUP_REMOVED lines=11> */
[----:B------:R-:W-:Y:S01]  /*e8a0*/  FSEL R36, R36, -INF , !P1 ;  /* 0xff80000024247808 */ /* 0x000fe20004800000 */
[----:B------:R-:W-:Y:S01]  /*e8b0*/  MUFU.EX2 R33, R33 ;  /* 0x0000002100217308 */ /* 0x000fe20000000800 */
[----:B------:R-:W-:Y:S01]  /*e8c0*/  FMNMX.FTZ R61, R21, R60, !PT ;  /* 0x0000003c153d7209 */ /* 0x000fe20007810000 */
[--C-:B------:R-:W-:Y:S01]  /*e8d0*/  FFMA.FTZ R39, R39, UR10, -R62.reuse ;  /* 0x0000000a27277c23 */ /* 0x100fe2000801083e */
[----:B------:R-:W-:Y:S01]  /*e8e0*/  ISETP.NE.AND P6, PT, R63, RZ, PT ;  /* 0x000000ff3f00720c */ /* 0x000fe20003fc5270 */
[--C-:B------:R-:W-:Y:S01]  /*e8f0*/  FFMA.FTZ R51, R51, UR10, -R62.reuse ;  /* 0x0000000a33337c23 */ /* 0x100fe2000801083e */
[----:B------:R-:W-:Y:S01]  /*e900*/  FMNMX.FTZ R60, R24, R61, !PT ;  /* 0x0000003d183c7209 */ /* 0x000fe20007810000 */
[--C-:B------:R-:W-:Y:S01]  /*e910*/  FFMA.FTZ R50, R50, UR10, -R62.reuse ;  /* 0x0000000a32327c23 */ /* 0x100fe2000801083e */
[----:B------:R-:W-:Y:S01]  /*e920*/  ISETP.GT.AND P6, PT, R58, 0x59, !P6 ;  /* 0x000000593a00780c */ /* 0x000fe200077c4270 */
[--C-:B------:R-:W-:Y:S01]  /*e930*/  FFMA.FTZ R58, R47, UR10, -R62.reuse ;  /* 0x0000000a2f3a7c23 */ /* 0x100fe2000801083e */
[----:B------:R-:W-:Y:S01]  /*e940*/  FMNMX.FTZ R61, R25, R60, !PT ;  /* 0x0000003c193d7209 */ /* 0x000fe20007810000 */
[----:B------:R-:W-:Y:S01]  /*e950*/  MUFU.EX2 R190, R190 ;  /* 0x000000be00be7308 */ /* 0x000fe20000000800 */
[----:B------:R-:W-:Y:S01]  /*e960*/  ISETP.LT.OR P6, PT, R57, 0x5a, P6 ;  /* 0x0000005a3900780c */ /* 0x000fe200037c1670 */
[--C-:B------:R-:W-:Y:S01]  /*e970*/  FFMA.FTZ R49, R49, UR10, -R62.reuse ;  /* 0x0000000a31317c23 */ /* 0x100fe2000801083e */
[----:B------:R-:W-:Y:S01]  /*e980*/  FMNMX.FTZ R60, R26, R61, !PT ;  /* 0x0000003d1a3c7209 */ /* 0x000fe20007810000 */
[--C-:B------:R-:W-:Y:S01]  /*e990*/  FFMA.FTZ R48, R48, UR10, -R62.reuse ;  /* 0x0000000a30307c23 */ /* 0x100fe2000801083e */
[----:B------:R-:W-:Y:S01]  /*e9a0*/  FSEL R42, R42, -INF , !P6 ;  /* 0xff8000002a2a7808 */ /* 0x000fe20007000000 */
[--C-:B------:R-:W-:Y:S01]  /*e9b0*/  FFMA.FTZ R45, R45, UR10, -R62.reuse ;  /* 0x0000000a2d2d7c23 */ /* 0x100fe2000801083e */
[----:B------:R-:W-:Y:S01]  /*e9c0*/  FMNMX.FTZ R61, R27, R60, !PT ;  /* 0x0000003c1b3d7209 */ /* 0x000fe20007810000 */
[----:B------:R-:W-:Y:S01]  /*e9d0*/  MUFU.EX2 R35, R35 ;  /* 0x0000002300237308 */ /* 0x000fe20000000800 */
[--C-:B------:R-:W-:Y:S01]  /*e9e0*/  FFMA.FTZ R44, R44, UR10, -R62.reuse ;  /* 0x0000000a2c2c7c23 */ /* 0x100fe2000801083e */
[--C-:B------:R-:W-:Y:S01]  /*e9f0*/  FFMA.FTZ R41, R41, UR10, -R62.reuse ;  /* 0x0000000a29297c23 */ /* 0x100fe2000801083e */
[----:B------:R-:W-:Y:S01]  /*ea00*/  FMNMX.FTZ R60, R30, R61, !PT ;  /* 0x0000003d1e3c7209 */ /* 0x000fe20007810000 */
[--C-:B------:R-:W-:Y:S01]  /*ea10*/  FFMA.FTZ R0, R0, UR10, -R62.reuse ;  /* 0x0000000a00007c23 */ /* 0x100fe2000801083e */
[----:B------:R-:W-:-:S02]  /*ea20*/  FFMA.FTZ R5, R5, UR10, -R62 ;  /* 0x0000000a05057c23 */ /* 0x000fc4000801083e */
        /* <DEDUP_REMOVED lines=13> */
[----:B------:R-:W-:Y:S01]  /*eb00*/  FFMA.FTZ R54, R52, UR10, -R62 ;  /* 0x0000000a34367c23 */ /* 0x000fe2000801083e */
[----:B------:R-:W-:Y:S02]  /*eb10*/  MUFU.EX2 R180, R180 ;  /* 0x000000b400b47308 */ /* 0x000fe40000000800 */
[----:B------:R-:W-:-:S05]  /*eb20*/  FMNMX.FTZ R53, R42, R53, !PT ;  /* 0x000000352a357209 */ /* 0x000fca0007810000 */
[----:B------:R-:W0:Y:S01]  /*eb30*/  SHFL.BFLY PT, R52, R53, 0x2, 0x1f ;  /* 0x0c401f0035347f89 */ /* 0x000e2200000e0000 */
[----:B------:R1:W-:Y:S08]  /*eb40*/  MUFU.EX2 R57, R54 ;  /* 0x0000003600397308 */ /* 0x0003f00000000800 */
[----:B------:R-:W-:Y:S01]  /*eb50*/  MUFU.EX2 R55, R55 ;  /* 0x0000003700377308 */ /* 0x000fe20000000800 */
[----:B-1----:R-:W-:-:S07]  /*eb60*/  FFMA.FTZ R54, R3, UR10, -R62 ;  /* 0x0000000a03367c23 */ /* 0x002fce000801083e */
[----:B------:R-:W1:Y:S01]  /*eb70*/  MUFU.EX2 R56, R56 ;  /* 0x0000003800387308 */ /* 0x000e620000000800 */
[----:B0-----:R-:W-:-:S07]  /*eb80*/  FMNMX.FTZ R52, R53, R52, !PT ;  /* 0x0000003435347209 */ /* 0x001fce0007810000 */
[----:B------:R-:W-:Y:S01]  /*eb90*/  MUFU.EX2 R51, R51 ;  /* 0x0000003300337308 */ /* 0x000fe20000000800 */
[----:B------:R-:W0:Y:S07]  /*eba0*/  SHFL.BFLY PT, R47, R52, 0x1, 0x1f ;  /* 0x0c201f00342f7f89 */ /* 0x000e2e00000e0000 */
[----:B------:R2:W-:Y:S01]  /*ebb0*/  MUFU.EX2 R53, R46 ;  /* 0x0000002e00357308 */ /* 0x0005e20000000800 */
[----:B-1----:R-:W-:-:S07]  /*ebc0*/  F2FP.BF16.F32.PACK_AB R182, R57, R56 ;  /* 0x0000003839b6723e */ /* 0x002fce00000010ff */
[----:B------:R-:W1:Y:S08]  /*ebd0*/  MUFU.EX2 R50, R50 ;  /* 0x0000003200327308 */ /* 0x000e700000000800 */
[----:B------:R-:W-:Y:S01]  /*ebe0*/  MUFU.EX2 R49, R49 ;  /* 0x0000003100317308 */ /* 0x000fe20000000800 */
[----:B0-----:R-:W-:-:S04]  /*ebf0*/  FMNMX.FTZ R3, R52, R47, !PT ;  /* 0x0000002f34037209 */ /* 0x001fc80007810000 */
[C---:B------:R-:W-:Y:S01]  /*ec00*/  FSETP.NEU.FTZ.AND P1, PT, R3.reuse, -INF , PT ;  /* 0xff8000000300780b */ /* 0x040fe20003f3d000 */
[----:B--2---:R-:W-:Y:S02]  /*ec10*/  FMUL.FTZ R46, R3, UR10 ;  /* 0x0000000a032e7c20 */ /* 0x004fe40008410000 */
[----:B------:R-:W-:Y:S01]  /*ec20*/  MUFU.EX2 R48, R48 ;  /* 0x0000003000307308 */ /* 0x000fe20000000800 */
[----:B-1----:R-:W-:Y:S02]  /*ec30*/  F2FP.BF16.F32.PACK_AB R176, R50, R51 ;  /* 0x0000003332b0723e */ /* 0x002fe400000010ff */
[----:B------:R-:W-:Y:S02]  /*ec40*/  FSEL R47, R46, RZ, P1 ;  /* 0x000000ff2e2f7208 */ /* 0x000fe40000800000 */
[----:B------:R-:W-:-:S03]  /*ec50*/  PLOP3.LUT P1, PT, PT, PT, UP1, 0x40, 0x0 ;  /* 0x000000000000781c */ /* 0x000fc60003f2e818 */
        /* <DEDUP_REMOVED lines=8> */
[----:B------:R0:W-:Y:S01]  /*ece0*/  MUFU.EX2 R191, R11 ;  /* 0x0000000b00bf7308 */ /* 0x0001e20000000800 */
[--C-:B------:R-:W-:Y:S01]  /*ecf0*/  FFMA.FTZ R20, R20, UR10, -R47.reuse ;  /* 0x0000000a14147c23 */ /* 0x100fe2000801082f */
[--C-:B------:R-:W-:Y:S01]  /*ed00*/  FFMA.FTZ R21, R21, UR10, -R47.reuse ;  /* 0x0000000a15157c23 */ /* 0x100fe2000801082f */
[--C-:B------:R-:W-:Y:S01]  /*ed10*/  FFMA.FTZ R24, R24, UR10, -R47.reuse ;  /* 0x0000000a18187c23 */ /* 0x100fe2000801082f */
[--C-:B------:R-:W-:Y:S01]  /*ed20*/  FFMA.FTZ R25, R25, UR10, -R47.reuse ;  /* 0x0000000a19197c23 */ /* 0x100fe2000801082f */
[--C-:B------:R-:W-:Y:S01]  /*ed30*/  FFMA.FTZ R31, R31, UR10, -R47.reuse ;  /* 0x0000000a1f1f7c23 */ /* 0x100fe2000801082f */
[--C-:B------:R-:W-:Y:S01]  /*ed40*/  FFMA.FTZ R26, R26, UR10, -R47.reuse ;  /* 0x0000000a1a1a7c23 */ /* 0x100fe2000801082f */
[----:B------:R-:W-:Y:S01]  /*ed50*/  FFMA.FTZ R27, R27, UR10, -R47 ;  /* 0x0000000a1b1b7c23 */ /* 0x000fe2000801082f */
[----:B------:R-:W-:Y:S01]  /*ed60*/  MUFU.EX2 R59, R59 ;  /* 0x0000003b003b7308 */ /* 0x000fe20000000800 */
[----:B0-----:R-:W-:Y:S01]  /*ed70*/  FADD.FTZ R11, R188, R33 ;  /* 0x00000021bc0b7221 */ /* 0x001fe20000010000 */
[--C-:B------:R-:W-:Y:S01]  /*ed80*/  FFMA.FTZ R30, R30, UR10, -R47.reuse ;  /* 0x0000000a1e1e7c23 */ /* 0x100fe2000801082f */
[--C-:B------:R-:W-:Y:S01]  /*ed90*/  FFMA.FTZ R29, R29, UR10, -R47.reuse ;  /* 0x0000000a1d1d7c23 */ /* 0x100fe2000801082f */
[----:B------:R-:W-:Y:S01]  /*eda0*/  FFMA.FTZ R32, R32, UR10, -R47 ;  /* 0x0000000a20207c23 */ /* 0x000fe2000801082f */
[----:B------:R-:W-:Y:S01]  /*edb0*/  FADD.FTZ R46, R190, R11 ;  /* 0x0000000bbe2e7221 */ /* 0x000fe20000010000 */
[--C-:B------:R-:W-:Y:S01]  /*edc0*/  FFMA.FTZ R36, R36, UR10, -R47.reuse ;  /* 0x0000000a24247c23 */ /* 0x100fe2000801082f */
[--C-:B------:R-:W-:Y:S01]  /*edd0*/  FFMA.FTZ R34, R34, UR10, -R47.reuse ;  /* 0x0000000a22227c23 */ /* 0x100fe2000801082f */
[----:B------:R-:W0:Y:S01]  /*ede0*/  MUFU.EX2 R10, R10 ;  /* 0x0000000a000a7308 */ /* 0x000e220000000800 */
[----:B------:R-:W-:Y:S01]  /*edf0*/  FADD.FTZ R11, R35, R46 ;  /* 0x0000002e230b7221 */ /* 0x000fe20000010000 */
[--C-:B------:R-:W-:Y:S01]  /*ee00*/  FFMA.FTZ R38, R38, UR10, -R47.reuse ;  /* 0x0000000a26267c23 */ /* 0x100fe2000801082f */
[--C-:B------:R-:W-:Y:S01]  /*ee10*/  FFMA.FTZ R40, R40, UR10, -R47.reuse ;  /* 0x0000000a28287c23 */ /* 0x100fe2000801082f */
[----:B------:R-:W-:Y:S01]  /*ee20*/  FFMA.FTZ R43, R43, UR10, -R47 ;  /* 0x0000000a2b2b7c23 */ /* 0x000fe2000801082f */
[----:B------:R-:W-:Y:S01]  /*ee30*/  FADD.FTZ R46, R184, R11 ;  /* 0x0000000bb82e7221 */ /* 0x000fe20000010000 */
[----:B------:R-:W-:Y:S01]  /*ee40*/  FFMA.FTZ R42, R42, UR10, -R47 ;  /* 0x0000000a2a2a7c23 */ /* 0x000fe2000801082f */
[----:B------:R-:W-:Y:S01]  /*ee50*/  F2FP.BF16.F32.PACK_AB R188, R33, R188 ;  /* 0x000000bc21bc723e */ /* 0x000fe200000010ff */
[----:B------:R-:W1:Y:S01]  /*ee60*/  MUFU.EX2 R12, R12 ;  /* 0x0000000c000c7308 */ /* 0x000e620000000800 */
[----:B------:R-:W-:Y:S01]  /*ee70*/  FADD.FTZ R11, R37, R46 ;  /* 0x0000002e250b7221 */ /* 0x000fe20000010000 */
[----:B------:R-:W-:-:S02]  /*ee80*/  F2FP.BF16.F32.PACK_AB R190, R35, R190 ;  /* 0x000000be23be723e */ /* 0x000fc400000010ff */
[----:B------:R-:W-:Y:S01]  /*ee90*/  F2FP.BF16.F32.PACK_AB R184, R37, R184 ;  /* 0x000000b825b8723e */ /* 0x000fe200000010ff */
[----:B------:R-:W-:Y:S01]  /*eea0*/  FADD.FTZ R46, R186, R11 ;  /* 0x0000000bba2e7221 */ /* 0x000fe20000010000 */
[C---:B------:R-:W-:Y:S02]  /*eeb0*/  F2FP.BF16.F32.PACK_AB R186, R39.reuse, R186 ;  /* 0x000000ba27ba723e */ /* 0x040fe400000010ff */
[----:B------:R-:W2:Y:S01]  /*eec0*/  MUFU.EX2 R13, R13 ;  /* 0x0000000d000d7308 */ /* 0x000ea20000000800 */
[----:B------:R-:W-:Y:S01]  /*eed0*/  FADD.FTZ R11, R39, R46 ;  /* 0x0000002e270b7221 */ /* 0x000fe20000010000 */
[----:B0-----:R-:W-:Y:S01]  /*eee0*/  FADD.FTZ R46, R59, R10 ;  /* 0x0000000a3b2e7221 */ /* 0x001fe20000010000 */
[----:B------:R-:W-:Y:S01]  /*eef0*/  F2FP.BF16.F32.PACK_AB R189, R10, R59 ;  /* 0x0000003b0abd723e */ /* 0x000fe200000010ff */
[----:B------:R-:W-:Y:S02]  /*ef00*/  VIADD R10, R2, 0xfffffffe ;  /* 0xfffffffe020a7836 */ /* 0x000fe40000000000 */
[----:B------:R-:W-:Y:S01]  /*ef10*/  FADD.FTZ R52, R180, R11 ;  /* 0x0000000bb4347221 */ /* 0x000fe20000010000 */
[----:B------:R-:W-:Y:S01]  /*ef20*/  FADD.FTZ R61, R191, R46 ;  /* 0x0000002ebf3d7221 */ /* 0x000fe20000010000 */
[C---:B------:R-:W-:Y:S01]  /*ef30*/  F2FP.BF16.F32.PACK_AB R180, R55.reuse, R180 ;  /* 0x000000b437b4723e */ /* 0x040fe200000010ff */
[----:B------:R-:W0:Y:S01]  /*ef40*/  MUFU.EX2 R14, R14 ;  /* 0x0000000e000e7308 */ /* 0x000e220000000800 */
[----:B------:R-:W-:Y:S01]  /*ef50*/  FADD.FTZ R11, R55, R52 ;  /* 0x00000034370b7221 */ /* 0x000fe20000010000 */
[----:B-1----:R-:W-:Y:S01]  /*ef60*/  FADD.FTZ R46, R12, R61 ;  /* 0x0000003d0c2e7221 */ /* 0x002fe20000010000 */
[----:B------:R-:W-:-:S02]  /*ef70*/  F2FP.BF16.F32.PACK_AB R178, R48, R49 ;  /* 0x0000003130b2723e */ /* 0x000fc400000010ff */
[----:B------:R-:W-:Y:S01]  /*ef80*/  FADD.FTZ R52, R56, R11 ;  /* 0x0000000b38347221 */ /* 0x000fe20000010000 */
[----:B------:R-:W-:Y:S01]  /*ef90*/  FFMA.FTZ R11, R28, UR10, -R47 ;  /* 0x0000000a1c0b7c23 */ /* 0x000fe2000801082f */
[----:B------:R-:W-:Y:S01]  /*efa0*/  F2FP.BF16.F32.PACK_AB R172, R53, R58 ;  /* 0x0000003a35ac723e */ /* 0x000fe200000010ff */
[----:B------:R-:W-:Y:S01]  /*efb0*/  MUFU.EX2 R15, R15 ;  /* 0x0000000f000f7308 */ /* 0x000fe20000000800 */
[----:B------:R-:W-:Y:S01]  /*efc0*/  FADD.FTZ R52, R57, R52 ;  /* 0x0000003439347221 */ /* 0x000fe20000010000 */
[----:B--2---:R-:W-:Y:S01]  /*efd0*/  FADD.FTZ R61, R13, R46 ;  /* 0x0000002e0d3d7221 */ /* 0x004fe20000010000 */
[----:B------:R-:W-:Y:S02]  /*efe0*/  F2FP.BF16.F32.PACK_AB R191, R12, R191 ;  /* 0x000000bf0cbf723e */ /* 0x000fe400000010ff */
[----:B------:R-:W-:-:S03]  /*eff0*/  FADD.FTZ R63, R51, R52 ;  /* 0x00000034333f7221 */ /* 0x000fc60000010000 */
[----:B------:R-:W1:Y:S01]  /*f000*/  MUFU.EX2 R20, R20 ;  /* 0x0000001400147308 */ /* 0x000e620000000800 */
[----:B0-----:R-:W-:Y:S01]  /*f010*/  FADD.FTZ R46, R14, R61 ;  /* 0x0000003d0e2e7221 */ /* 0x001fe20000010000 */
[----:B------:R-:W-:Y:S01]  /*f020*/  FADD.FTZ R52, R50, R63 ;  /* 0x0000003f32347221 */ /* 0x000fe20000010000 */
[----:B------:R-:W-:-:S03]  /*f030*/  F2FP.BF16.F32.PACK_AB R185, R14, R13 ;  /* 0x0000000d0eb9723e */ /* 0x000fc600000010ff */
[----:B------:R-:W-:Y:S02]  /*f040*/  FADD.FTZ R61, R49, R52 ;  /* 0x00000034313d7221 */ /* 0x000fe40000010000 */
[----:B------:R-:W-:Y:S02]  /*f050*/  MUFU.EX2 R21, R21 ;  /* 0x0000001500157308 */ /* 0x000fe40000000800 */
[----:B------:R-:W-:-:S04]  /*f060*/  FADD.FTZ R61, R48, R61 ;  /* 0x0000003d303d7221 */ /* 0x000fc80000010000 */
[----:B------:R-:W-:Y:S02]  /*f070*/  FADD.FTZ R52, R58, R61 ;  /* 0x0000003d3a347221 */ /* 0x000fe40000010000 */
[----:B------:R-:W0:Y:S01]  /*f080*/  MUFU.EX2 R24, R24 ;  /* 0x0000001800187308 */ /* 0x000e220000000800 */
[----:B-1----:R-:W-:Y:S01]  /*f090*/  F2FP.BF16.F32.PACK_AB R187, R20, R15 ;  /* 0x0000000f14bb723e */ /* 0x002fe200000010ff */
[----:B------:R-:W-:-:S06]  /*f0a0*/  FADD.FTZ R52, R53, R52 ;  /* 0x0000003435347221 */ /* 0x000fcc0000010000 */
[----:B------:R-:W-:Y:S08]  /*f0b0*/  MUFU.EX2 R25, R25 ;  /* 0x0000001900197308 */ /* 0x000ff00000000800 */
[----:B------:R1:W-:Y:S01]  /*f0c0*/  MUFU.EX2 R28, R31 ;  /* 0x0000001f001c7308 */ /* 0x0003e20000000800 */
[----:B0-----:R-:W-:-:S07]  /*f0d0*/  F2FP.BF16.F32.PACK_AB R181, R24, R21 ;  /* 0x0000001518b5723e */ /* 0x001fce00000010ff */
[----:B------:R-:W0:Y:S01]  /*f0e0*/  MUFU.EX2 R45, R45 ;  /* 0x0000002d002d7308 */ /* 0x000e220000000800 */
[----:B-1----:R-:W-:-:S04]  /*f0f0*/  FADD.FTZ R31, R15, R46 ;  /* 0x0000002e0f1f7221 */ /* 0x002fc80000010000 */
[----:B------:R-:W-:-:S03]  /*f100*/  FADD.FTZ R46, R20, R31 ;  /* 0x0000001f142e7221 */ /* 0x000fc60000010000 */
[----:B------:R-:W1:Y:S08]  /*f110*/  MUFU.EX2 R26, R26 ;  /* 0x0000001a001a7308 */ /* 0x000e700000000800 */
[----:B------:R-:W2:Y:S01]  /*f120*/  MUFU.EX2 R44, R44 ;  /* 0x0000002c002c7308 */ /* 0x000ea20000000800 */
[----:B0-----:R-:W-:-:S07]  /*f130*/  FADD.FTZ R31, R45, R52 ;  /* 0x000000342d1f7221 */ /* 0x001fce0000010000 */
[----:B------:R-:W0:Y:S01]  /*f140*/  MUFU.EX2 R27, R27 ;  /* 0x0000001b001b7308 */ /* 0x000e220000000800 */
[----:B-1----:R-:W-:-:S07]  /*f150*/  F2FP.BF16.F32.PACK_AB R183, R26, R25 ;  /* 0x000000191ab7723e */ /* 0x002fce00000010ff */
[----:B------:R1:W-:Y:S01]  /*f160*/  MUFU.EX2 R173, R11 ;  /* 0x0000000b00ad7308 */ /* 0x0003e20000000800 */
[C---:B--2---:R-:W-:Y:S01]  /*f170*/  FADD.FTZ R52, R44.reuse, R31 ;  /* 0x0000001f2c347221 */ /* 0x044fe20000010000 */
[----:B------:R-:W-:-:S06]  /*f180*/  F2FP.BF16.F32.PACK_AB R174, R44, R45 ;  /* 0x0000002d2cae723e */ /* 0x000fcc00000010ff */
[----:B------:R-:W2:Y:S01]  /*f190*/  MUFU.EX2 R41, R41 ;  /* 0x0000002900297308 */ /* 0x000ea20000000800 */
[----:B-1----:R-:W-:-:S04]  /*f1a0*/  FADD.FTZ R11, R21, R46 ;  /* 0x0000002e150b7221 */ /* 0x002fc80000010000 */
[----:B------:R-:W-:-:S03]  /*f1b0*/  FADD.FTZ R46, R24, R11 ;  /* 0x0000000b182e7221 */ /* 0x000fc60000010000 */
[----:B------:R-:W1:Y:S01]  /*f1c0*/  MUFU.EX2 R30, R30 ;  /* 0x0000001e001e7308 */ /* 0x000e620000000800 */
[----:B------:R-:W-:-:S04]  /*f1d0*/  FADD.FTZ R11, R25, R46 ;  /* 0x0000002e190b7221 */ /* 0x000fc80000010000 */
[----:B------:R-:W-:-:S03]  /*f1e0*/  FADD.FTZ R46, R26, R11 ;  /* 0x0000000b1a2e7221 */ /* 0x000fc60000010000 */
[----:B------:R-:W3:Y:S01]  /*f1f0*/  MUFU.EX2 R54, R54 ;  /* 0x0000003600367308 */ /* 0x000ee20000000800 */
[----:B0-----:R-:W-:Y:S01]  /*f200*/  FADD.FTZ R11, R27, R46 ;  /* 0x0000002e1b0b7221 */ /* 0x001fe20000010000 */
[----:B--2---:R-:W-:-:S06]  /*f210*/  FADD.FTZ R31, R41, R52 ;  /* 0x00000034291f7221 */ /* 0x004fcc0000010000 */
[----:B------:R-:W0:Y:S01]  /*f220*/  MUFU.EX2 R29, R29 ;  /* 0x0000001d001d7308 */ /* 0x000e220000000800 */
[C---:B-1----:R-:W-:Y:S01]  /*f230*/  FADD.FTZ R46, R30.reuse, R11 ;  /* 0x0000000b1e2e7221 */ /* 0x042fe20000010000 */
[----:B------:R-:W-:-:S06]  /*f240*/  F2FP.BF16.F32.PACK_AB R177, R30, R27 ;  /* 0x0000001b1eb1723e */ /* 0x000fcc00000010ff */
[----:B------:R-:W1:Y:S01]  /*f250*/  MUFU.EX2 R0, R0 ;  /* 0x0000000000007308 */ /* 0x000e620000000800 */
[C---:B---3--:R-:W-:Y:S01]  /*f260*/  FADD.FTZ R31, R54.reuse, R31 ;  /* 0x0000001f361f7221 */ /* 0x048fe20000010000 */
[----:B------:R-:W-:-:S06]  /*f270*/  F2FP.BF16.F32.PACK_AB R168, R54, R41 ;  /* 0x0000002936a8723e */ /* 0x000fcc00000010ff */
[----:B------:R-:W2:Y:S01]  /*f280*/  MUFU.EX2 R5, R5 ;  /* 0x0000000500057308 */ /* 0x000ea20000000800 */
[----:B0-----:R-:W-:Y:S01]  /*f290*/  FADD.FTZ R11, R29, R46 ;  /* 0x0000002e1d0b7221 */ /* 0x001fe20000010000 */
[----:B------:R-:W-:-:S06]  /*f2a0*/  F2FP.BF16.F32.PACK_AB R179, R28, R29 ;  /* 0x0000001d1cb3723e */ /* 0x000fcc00000010ff */
[----:B------:R-:W0:Y:S01]  /*f2b0*/  MUFU.EX2 R32, R32 ;  /* 0x0000002000207308 */ /* 0x000e220000000800 */
[----:B-1----:R-:W-:-:S07]  /*f2c0*/  FADD.FTZ R44, R0, R31 ;  /* 0x0000001f002c7221 */ /* 0x002fce0000010000 */
[----:B------:R-:W1:Y:S01]  /*f2d0*/  MUFU.EX2 R36, R36 ;  /* 0x0000002400247308 */ /* 0x000e620000000800 */
[----:B--2---:R-:W-:-:S07]  /*f2e0*/  F2FP.BF16.F32.PACK_AB R170, R5, R0 ;  /* 0x0000000005aa723e */ /* 0x004fce00000010ff */
[----:B------:R2:W3:Y:S08]  /*f2f0*/  MUFU.EX2 R175, R34 ;  /* 0x0000002200af7308 */ /* 0x0004f00000000800 */
[----:B------:R-:W4:Y:S01]  /*f300*/  MUFU.EX2 R38, R38 ;  /* 0x0000002600267308 */ /* 0x000f220000000800 */
[----:B--2---:R-:W-:Y:S01]  /*f310*/  FADD.FTZ R34, R28, R11 ;  /* 0x0000000b1c227221 */ /* 0x004fe20000010000 */
[----:B------:R-:W-:-:S03]  /*f320*/  FADD.FTZ R11, R5, R44 ;  /* 0x0000002c050b7221 */ /* 0x000fc60000010000 */
[----:B------:R-:W-:Y:S01]  /*f330*/  FADD.FTZ R5, R173, R34 ;  /* 0x00000022ad057221 */ /* 0x000fe20000010000 */
[C---:B0-----:R-:W-:Y:S02]  /*f340*/  F2FP.BF16.F32.PACK_AB R173, R32.reuse, R173 ;  /* 0x000000ad20ad723e */ /* 0x041fe400000010ff */
[----:B------:R-:W0:Y:S01]  /*f350*/  MUFU.EX2 R169, R40 ;  /* 0x0000002800a97308 */ /* 0x000e220000000800 */
[----:B------:R-:W-:-:S04]  /*f360*/  FADD.FTZ R5, R32, R5 ;  /* 0x0000000520057221 */ /* 0x000fc80000010000 */
[----:B-1----:R-:W-:-:S03]  /*f370*/  FADD.FTZ R0, R36, R5 ;  /* 0x0000000524007221 */ /* 0x002fc60000010000 */
[----:B------:R-:W1:Y:S01]  /*f380*/  MUFU.EX2 R43, R43 ;  /* 0x0000002b002b7308 */ /* 0x000e620000000800 */
[C---:B---3--:R-:W-:Y:S01]  /*f390*/  FADD.FTZ R5, R175.reuse, R0 ;  /* 0x00000000af057221 */ /* 0x048fe20000010000 */
[----:B------:R-:W-:-:S03]  /*f3a0*/  F2FP.BF16.F32.PACK_AB R175, R175, R36 ;  /* 0x00000024afaf723e */ /* 0x000fc600000010ff */
[----:B----4-:R-:W-:-:S03]  /*f3b0*/  FADD.FTZ R0, R38, R5 ;  /* 0x0000000526007221 */ /* 0x010fc60000010000 */
[----:B------:R-:W2:Y:S01]  /*f3c0*/  MUFU.EX2 R42, R42 ;  /* 0x0000002a002a7308 */ /* 0x000ea20000000800 */
[C---:B0-----:R-:W-:Y:S01]  /*f3d0*/  FADD.FTZ R0, R169.reuse, R0 ;  /* 0x00000000a9007221 */ /* 0x041fe20000010000 */
[----:B------:R-:W-:-:S03]  /*f3e0*/  F2FP.BF16.F32.PACK_AB R169, R169, R38 ;  /* 0x00000026a9a9723e */ /* 0x000fc600000010ff */
[----:B-1----:R-:W-:-:S04]  /*f3f0*/  FADD.FTZ R5, R43, R0 ;  /* 0x000000002b057221 */ /* 0x002fc80000010000 */
[C---:B--2---:R-:W-:Y:S01]  /*f400*/  FADD.FTZ R5, R42.reuse, R5 ;  /* 0x000000052a057221 */ /* 0x044fe20000010000 */
[----:B------:R-:W-:Y:S01]  /*f410*/  F2FP.BF16.F32.PACK_AB R171, R42, R43 ;  /* 0x0000002b2aab723e */ /* 0x000fe200000010ff */
[----:B------:R-:W-:Y:S06]  /*f420*/  @P1 BRA `(.L_x_1665) ;  /* 0x0000000000441947 */ /* 0x000fec0003800000 */
        /* <DEDUP_REMOVED lines=10> */
.L_x_1666:
[----:B------:R-:W-:-:S11]  /*f4d0*/  UISETP.NE.AND UP2, UPT, UR5, 0x1, UPT ;  /* 0x000000010500788c */ /* 0x000fd6000bf45270 */
[----:B------:R-:W-:Y:S02]  /*f4e0*/  @UP2 ULDC.64 UR6, c[0x0][0x9e8] ;  /* 0x00027a0000062ab9 */ /* 0x000fe40000000a00 */
[----:B------:R-:W-:-:S04]  /*f4f0*/  UIMAD.WIDE.U32 UR14, UR11, UR6, URZ ;  /* 0x000000060b0e72a5 */ /* 0x000fc8000f8e003f */
[----:B------:R-:W-:-:S12]  /*f500*/  @UP2 USHF.R.U32.HI UR11, URZ, UR7, UR15 ;  /* 0x000000073f0b2299 */ /* 0x000fd8000801160f */
.L_x_1667:
[----:B------:R-:W-:-:S04]  /*f510*/  UIMAD UR5, UR11, UR5, UR5 ;  /* 0x000000050b0572a4 */ /* 0x000fc8000f8e0205 */
[----:B------:R-:W-:-:S04]  /*f520*/  UISETP.LT.AND UP2, UPT, UR4, UR5, UPT ;  /* 0x000000050400728c */ /* 0x000fc8000bf41270 */
[----:B------:R-:W-:-:S12]  /*f530*/  USEL UR4, UR4, UR5, UP2 ;  /* 0x0000000504047287 */ /* 0x000fd80009000000 */
.L_x_1665:
        /* <DEDUP_REMOVED lines=57> */
[----:B------:R-:W-:Y:S01]  /*f8d0*/  IMAD.MOV.U32 R2, RZ, RZ, 0x3f800000 ;  /* 0x3f800000ff027424 */ /* 0x000fe200078e00ff */
[----:B------:R-:W-:Y:S01]  /*f8e0*/  ULDC UR55, c[0x0][0x9e4] ;  /* 0x0002790000377ab9 */ /* 0x000fe20000000800 */
[----:B------:R-:W-:Y:S01]  /*f8f0*/  IMAD.MOV.U32 R119, RZ, RZ, RZ ;  /* 0x000000ffff777224 */ /* 0x000fe200078e00ff */
[----:B------:R-:W-:Y:S01]  /*f900*/  ULDC UR4, c[0x0][0x9d8] ;  /* 0x0002760000047ab9 */ /* 0x000fe20000000800 */
[----:B------:R-:W-:-:S05]  /*f910*/  ULDC UR59, c[0x0][0x988] ;  /* 0x00026200003b7ab9 */ /* 0x000fca0000000800 */
.L_x_1687:
[----:B------:R-:W-:-:S04]  /*f920*/  UIADD3 UR5, UR40, 0x1, URZ ;  /* 0x0000000128057890 */ /* 0x000fc8000fffe03f */
[----:B------:R-:W-:-:S04]  /*f930*/  UISETP.NE.AND UP2, UPT, UR5, 0x2, UPT ;  /* 0x000000020500788c */ /* 0x000fc8000bf45270 */
[----:B------:R-:W-:Y:S02]  /*f940*/  USEL UR37, URZ, 0x1, UP2 ;  /* 0x000000013f257887 */ /* 0x000fe40009000000 */
[----:B------:R-:W-:Y:S02]  /*f950*/  USEL UR5, UR5, URZ, UP2 ;  /* 0x0000003f05057287 */ /* 0x000fe40009000000 */
[----:B------:R-:W-:Y:S01]  /*f960*/  ULOP3.LUT UR37, UR42, UR37, URZ, 0x3c, !UPT ;  /* 0x000000252a257292 */ /* 0x000fe2000f8e3c3f */
[----:B------:R-:W-:Y:S11]  /*f970*/  @!P0 BRA `(.L_x_1669) ;  /* 0x0000000000048947 */ /* 0x000ff60003800000 */
[----:B------:R-:W-:Y:S01]  /*f980*/  BPT.TRAP 0x1 ;  /* 0x000000040000795c */ /* 0x000fe20000300000 */
.L_x_1669:
[----:B------:R-:W-:Y:S01]  /*f990*/  ULEA UR7, UR5, UR41, 0x3 ;  /* 0x0000002905077291 */ /* 0x000fe2000f8e183f */
[----:B------:R-:W-:-:S05]  /*f9a0*/  IMAD.U32 R12, RZ, RZ, UR37 ;  /* 0x00000025ff0c7e24 */ /* 0x000fca000f8e00ff */
[----:B------:R-:W-:-:S04]  /*f9b0*/  SHF.L.U32 R12, R12, 0x1f, RZ ;  /* 0x0000001f0c0c7819 */ /* 0x000fc800000006ff */
[----:B------:R0:W1:Y:S01]  /*f9c0*/  SYNCS.PHASECHK.TRANS64.TRYWAIT P1, [UR7+0x30830], R12 ;  /* 0x0308300cff0075a7 */ /* 0x0000620008020147 */
[----:B------:R-:W-:Y:S05]  /*f9d0*/  @!P0 BRA `(.L_x_1670) ;  /* 0x0000000000048947 */ /* 0x000fea0003800000 */
[----:B------:R-:W-:Y:S01]  /*f9e0*/  BPT.TRAP 0x1 ;  /* 0x000000040000795c */ /* 0x000fe20000300000 */
.L_x_1670:
[----:B-1----:R-:W-:Y:S05]  /*f9f0*/  @P1 BRA `(.L_x_1671) ;  /* 0x0000000000081947 */ /* 0x002fea0003800000 */
[----:B------:R-:W1:Y:S02]  /*fa00*/  SYNCS.PHASECHK.TRANS64.TRYWAIT P1, [UR7+0x30830], R12 ;  /* 0x0308300cff0075a7 */ /* 0x000e640008020147 */
[----:B-1----:R-:W-:Y:S05]  /*fa10*/  @!P1 BRA `(.L_x_1672) ;  /* 0x0000014c00c89947 */ /* 0x002fea0003800000 */
.L_x_1671:
        /* <DEDUP_REMOVED lines=122> */
[-C--:B------:R-:W-:Y:S01]  /*101c0*/  FMUL.FTZ R115, R115, R2.reuse ;  /* 0x0000000273737220 */ /* 0x080fe20000410000 */
[-C--:B------:R-:W-:Y:S01]  /*101d0*/  FMUL.FTZ R118, R118, R2.reuse ;  /* 0x0000000276767220 */ /* 0x080fe20000410000 */
[----:B------:R-:W-:Y:S01]  /*101e0*/  HGMMA.64x96x16.F32.BF16 R120, gdesc[UR48], R120, gsb0 ;  /* 0x01600000307879f0 */ /* 0x000fe20008001878 */
[----:B------:R-:W-:Y:S01]  /*101f0*/  UIADD3 UR50, UR6, 0x4, URZ ;  /* 0x0000000406327890 */ /* 0x000fe2000fffe03f */
[----:B------:R-:W-:Y:S01]  /*10200*/  FMUL.FTZ R119, R119, R2 ;  /* 0x0000000277777220 */ /* 0x000fe20000410000 */
        /* <DEDUP_REMOVED lines=40> */
.L_x_1673:
[----:B------:R-:W-:Y:S01]  /*10490*/  ULEA UR6, UR40, UR41, 0x3 ;  /* 0x0000002928067291 */ /* 0x000fe2000f8e183f */
[----:B------:R-:W-:-:S05]  /*104a0*/  IMAD.U32 R0, RZ, RZ, UR42 ;  /* 0x0000002aff007e24 */ /* 0x000fca000f8e00ff */
[----:B------:R-:W-:-:S04]  /*104b0*/  SHF.L.U32 R0, R0, 0x1f, RZ ;  /* 0x0000001f00007819 */ /* 0x000fc800000006ff */
[----:B------:R2:W3:Y:S01]  /*104c0*/  SYNCS.PHASECHK.TRANS64.TRYWAIT P1, [UR6+0x30850], R0 ;  /* 0x03085000ff0075a7 */ /* 0x0004e20008020146 */
[----:B------:R-:W-:Y:S05]  /*104d0*/  @!P0 BRA `(.L_x_1674) ;  /* 0x0000000000048947 */ /* 0x000fea0003800000 */
[----:B------:R-:W-:Y:S01]  /*104e0*/  BPT.TRAP 0x1 ;  /* 0x000000040000795c */ /* 0x000fe20000300000 */
.L_x_1674:
[----:B---3--:R-:W-:Y:S05]  /*104f0*/  @P1 BRA `(.L_x_1675) ;  /* 0x0000000000081947 */ /* 0x008fea0003800000 */
[----:B------:R-:W3:Y:S02]  /*10500*/  SYNCS.PHASECHK.TRANS64.TRYWAIT P1, [UR6+0x30850], R0 ;  /* 0x03085000ff0075a7 */ /* 0x000ee40008020146 */
[----:B---3--:R-:W-:Y:S05]  /*10510*/  @!P1 BRA `(.L_x_1676) ;  /* 0x0000014400209947 */ /* 0x008fea0003800000 */
.L_x_1675:
        /* <DEDUP_REMOVED lines=37> */
.L_x_1677:
[----:B------:R-:W-:Y:S01]  /*10770*/  PLOP3.LUT P1, PT, PT, PT, UP0, 0x80, 0x0 ;  /* 0x000000000000781c */ /* 0x000fe20003f2f008 */
[----:B------:R-:W-:Y:S01]  /*10780*/  FMUL.FTZ R14, R124, UR4 ;  /* 0x000000047c0e7c20 */ /* 0x000fe20008410000 */
[----:B------:R-:W-:Y:S01]  /*10790*/  FMUL.FTZ R124, R130, UR4 ;  /* 0x00000004827c7c20 */ /* 0x000fe20008410000 */
[----:B------:R-:W-:Y:S01]  /*107a0*/  FMUL.FTZ R130, R138, UR4 ;  /* 0x000000048a827c20 */ /* 0x000fe20008410000 */
[----:B------:R-:W-:Y:S01]  /*107b0*/  PLOP3.LUT P2, PT, PT, PT, UP0, 0x80, 0x0 ;  /* 0x000000000000781c */ /* 0x000fe20003f4f008 */
[----:B------:R-:W-:Y:S01]  /*107c0*/  FMUL.FTZ R138, R146, UR4 ;  /* 0x00000004928a7c20 */ /* 0x000fe20008410000 */
[----:B------:R-:W-:Y:S01]  /*107d0*/  FMUL.FTZ R146, R154, UR4 ;  /* 0x000000049a927c20 */ /* 0x000fe20008410000 */
[----:B------:R-:W-:Y:S01]  /*107e0*/  FMUL.FTZ R154, R162, UR4 ;  /* 0x00000004a29a7c20 */ /* 0x000fe20008410000 */
[----:B------:R-:W-:Y:S01]  /*107f0*/  VIADD R162, R23, UR60 ;  /* 0x0000003c17a27c36 */ /* 0x000fe20008000000 */
[----:B------:R-:W-:Y:S01]  /*10800*/  @UP0 ULDC UR10, c[0x0][0x44c] ;  /* 0x00011300000a0ab9 */ /* 0x000fe20000000800 */
[----:B01----:R-:W-:Y:S01]  /*10810*/  FMUL.FTZ R12, R122, UR4 ;  /* 0x000000047a0c7c20 */ /* 0x003fe20008410000 */
[----:B------:R-:W-:Y:S01]  /*10820*/  FMUL.FTZ R15, R125, UR4 ;  /* 0x000000047d0f7c20 */ /* 0x000fe20008410000 */
[----:B------:R-:W-:Y:S01]  /*10830*/  FMUL.FTZ R21, R127, UR4 ;  /* 0x000000047f157c20 */ /* 0x000fe20008410000 */
[----:B------:R-:W-:Y:S01]  /*10840*/  @P1 IMAD.HI.U32 R122, R162, UR10, RZ ;  /* 0x0000000aa27a1c27 */ /* 0x000fe2000f8e00ff */
[----:B------:R-:W-:-:S03]  /*10850*/  @UP0 ULDC UR10, c[0x0][0x450] ;  /* 0x00011400000a0ab9 */ /* 0x000fc60000000800 */
[----:B------:R-:W-:Y:S01]  /*10860*/  FMUL.FTZ R125, R131, UR4 ;  /* 0x00000004837d7c20 */ /* 0x000fe20008410000 */
[----:B------:R-:W-:Y:S01]  /*10870*/  FMUL.FTZ R20, R126, UR4 ;  /* 0x000000047e147c20 */ /* 0x000fe20008410000 */
[----:B------:R-:W-:Y:S01]  /*10880*/  FMUL.FTZ R127, R133, UR4 ;  /* 0x00000004857f7c20 */ /* 0x000fe20008410000 */
[----:B------:R-:W-:Y:S01]  /*10890*/  @P2 SHF.R.U32.HI R162, RZ, UR10, R122 ;  /* 0x0000000affa22c19 */ /* 0x000fe2000801167a */
[----:B------:R-:W-:Y:S01]  /*108a0*/  FMUL.FTZ R131, R139, UR4 ;  /* 0x000000048b837c20 */ /* 0x000fe20008410000 */
[----:B------:R-:W-:Y:S01]  /*108b0*/  FMUL.FTZ R126, R132, UR4 ;  /* 0x00000004847e7c20 */ /* 0x000fe20008410000 */
[----:B------:R-:W-:Y:S01]  /*108c0*/  FMUL.FTZ R133, R137, UR4 ;  /* 0x0000000489857c20 */ /* 0x000fe20008410000 */
[----:B------:R-:W-:Y:S01]  /*108d0*/  FMUL.FTZ R139, R147, UR4 ;  /* 0x00000004938b7c20 */ /* 0x000fe20008410000 */
[----:B------:R-:W-:Y:S01]  /*108e0*/  FMUL.FTZ R132, R136, UR4 ;  /* 0x0000000488847c20 */ /* 0x000fe20008410000 */
[----:B------:R-:W-:Y:S01]  /*108f0*/  FMUL.FTZ R137, R141, UR4 ;  /* 0x000000048d897c20 */ /* 0x000fe20008410000 */
[----:B------:R-:W-:Y:S01]  /*10900*/  FMUL.FTZ R147, R155, UR4 ;  /* 0x000000049b937c20 */ /* 0x000fe20008410000 */
[----:B--23--:R-:W-:Y:S01]  /*10910*/  FMUL.FTZ R0, R120, UR4 ;  /* 0x0000000478007c20 */ /* 0x00cfe20008410000 */
        /* <DEDUP_REMOVED lines=8> */
[----:B------:R-:W-:-:S02]  /*109a0*/  IMAD R163, R10, -0x60, RZ ;  /* 0xffffffa00aa37824 */ /* 0x000fc400078e02ff */
        /* <DEDUP_REMOVED lines=20> */
[----:B------:R-:W-:Y:S01]  /*10af0*/  FMUL.FTZ R158, R166, UR4 ;  /* 0x00000004a69e7c20 */ /* 0x000fe20008410000 */
[----:B------:R-:W-:Y:S01]  /*10b00*/  FMUL.FTZ R160, R167, UR4 ;  /* 0x00000004a7a07c20 */ /* 0x000fe20008410000 */
[----:B------:R-:W-:Y:S01]  /*10b10*/  UIADD3 UR7, UR7, 0x30840, URZ ;  /* 0x0003084007077890 */ /* 0x000fe2000fffe03f */
[----:B------:R-:W-:Y:S01]  /*10b20*/  IMAD R123, R196, -0x2, R123 ;  /* 0xfffffffec47b7824 */ /* 0x000fe200078e027b */
[----:B------:R-:W-:Y:S01]  /*10b30*/  PLOP3.LUT P1, PT, PT, PT, UP1, 0x40, 0x0 ;  /* 0x000000000000781c */ /* 0x000fe20003f2e818 */
[----:B------:R-:W1:Y:S01]  /*10b40*/  MUFU.TANH R0, R0 ;  /* 0x0000000000007308 */ /* 0x000e620000002400 */
[----:B------:R-:W-:Y:S01]  /*10b50*/  UPRMT UR7, UR43, 0x654, UR7 ;  /* 0x000006542b077896 */ /* 0x000fe20008000007 */
[----:B------:R-:W-:Y:S01]  /*10b60*/  VIADD R159, R123, 0xffffffff ;  /* 0xffffffff7b9f7836 */ /* 0x000fe20000000000 */
[----:B------:R-:W-:Y:S01]  /*10b70*/  IADD3 R167, -R16, R123, R17 ;  /* 0x0000007b10a77210 */ /* 0x000fe20007ffe111 */
[----:B------:R-:W-:-:S04]  /*10b80*/  ULDC UR11, c[0x0][0x9e0] ;  /* 0x00027800000b7ab9 */ /* 0x000fc80000000800 */
[----:B------:R-:W2:Y:S01]  /*10b90*/  MUFU.TANH R2, R2 ;  /* 0x0000000200027308 */ /* 0x000ea20000002400 */
[C---:B------:R-:W-:Y:S01]  /*10ba0*/  VIADD R168, R167.reuse, UR11 ;  /* 0x0000000ba7a87c36 */ /* 0x040fe20008000000 */
[----:B------:R-:W-:Y:S01]  /*10bb0*/  SYNCS.ARRIVE.TRANS64.RED.A1T0 RZ, [UR7], RZ ;  /* 0x000000ffffff79a7 */ /* 0x000fe20008100407 */
        /* <DEDUP_REMOVED lines=49> */
[----:B-1234-:R-:W-:Y:S05]  /*10ed0*/  @P1 BRA `(.L_x_1678) ;  /* 0x0000000000541947 */ /* 0x01efea0003800000 */
        /* <DEDUP_REMOVED lines=12> */
.L_x_1680:
[----:B------:R-:W-:-:S05]  /*10fa0*/  IMAD.U32 R170, RZ, RZ, UR55 ;  /* 0x00000037ffaa7e24 */ /* 0x000fca000f8e00ff */
[----:B------:R-:W-:-:S13]  /*10fb0*/  ISETP.NE.AND P1, PT, R170, 0x1, PT ;  /* 0x00000001aa00780c */ /* 0x000fda0003f25270 */
[----:B------:R-:W1:Y:S02]  /*10fc0*/  @P1 LDC.64 R122, c[0x0][0x9e8] ;  /* 0x00027a00ff7a1b82 */ /* 0x000e640000000a00 */
[----:B-1----:R-:W-:-:S05]  /*10fd0*/  @P1 IMAD.HI.U32 R122, R169, R122, RZ ;  /* 0x0000007aa97a1227 */ /* 0x002fca00078e00ff */
[----:B------:R-:W-:-:S07]  /*10fe0*/  @P1 SHF.R.U32.HI R169, RZ, R123, R122 ;  /* 0x0000007bffa91219 */ /* 0x000fce000001167a */
.L_x_1681:
[----:B------:R-:W-:Y:S05]  /*10ff0*/  BSYNC B0 ;  /* 0x0000000000007941 */ /* 0x000fea0003800000 */
.L_x_1679:
[----:B------:R-:W-:-:S05]  /*11000*/  IMAD R169, R169, R170, R159 ;  /* 0x000000aaa9a97224 */ /* 0x000fca00078e029f */
[----:B------:R-:W-:Y:S02]  /*11010*/  VIADDMNMX R166, R169, R170, R166, PT ;  /* 0x000000aaa9a67246 */ /* 0x000fe400038001a6 */
[----:B------:R-:W-:-:S07]  /*11020*/  VIMNMX R165, R165, R169, !PT ;  /* 0x000000a9a5a57248 */ /* 0x000fce0007fe0100 */
.L_x_1678:
[C---:B------:R-:W-:Y:S01]  /*11030*/  ISETP.GE.AND P6, PT, R163.reuse, 0xa, PT ;  /* 0x0000000aa300780c */ /* 0x040fe20003fc6270 */
[----:B------:R-:W1:Y:S01]  /*11040*/  SHFL.IDX PT, R162, R162, 0x1, 0x1c1f ;  /* 0x003c1f00a2a27f89 */ /* 0x000e6200000e0000 */
[C---:B------:R-:W-:Y:S02]  /*11050*/  ISETP.GE.AND P1, PT, R163.reuse, 0x2, PT ;  /* 0x00000002a300780c */ /* 0x040fe40003f26270 */
[C---:B------:R-:W-:Y:S02]  /*11060*/  ISETP.GE.AND P2, PT, R163.reuse, 0x9, PT ;  /* 0x00000009a300780c */ /* 0x040fe40003f46270 */
[----:B------:R-:W-:Y:S02]  /*11070*/  ISETP.GE.AND P5, PT, R163, 0x11, PT ;  /* 0x00000011a300780c */ /* 0x000fe40003fa6270 */
[----:B------:R-:W-:Y:S02]  /*11080*/  LOP3.LUT R22, R22, 0xfffffffb, RZ, 0xc0, !PT ;  /* 0xfffffffb16167812 */ /* 0x000fe400078ec0ff */
[----:B------:R-:W-:-:S02]  /*11090*/  ISETP.GT.AND P4, PT, R165, 0x1, !P1 ;  /* 0x00000001a500780c */ /* 0x000fc40004f84270 */
[----:B------:R-:W-:Y:S02]  /*110a0*/  ISETP.GT.AND P3, PT, R165, 0x8, !P2 ;  /* 0x00000008a500780c */ /* 0x000fe40005764270 */
[----:B------:R-:W-:Y:S02]  /*110b0*/  @P6 LOP3.LUT R22, R22, 0x4, RZ, 0xfc, !PT ;  /* 0x0000000416166812 */ /* 0x000fe400078efcff */
[C---:B------:R-:W-:Y:S02]  /*110c0*/  ISETP.LT.OR P4, PT, R166.reuse, 0x2, P4 ;  /* 0x00000002a600780c */ /* 0x040fe40002781670 */
[----:B------:R-:W-:Y:S02]  /*110d0*/  ISETP.LT.OR P3, PT, R166, 0x9, P3 ;  /* 0x00000009a600780c */ /* 0x000fe40001f61670 */
[----:B------:R-:W-:Y:S02]  /*110e0*/  LOP3.LUT R22, R22, 0xfffffff7, RZ, 0xc0, !PT ;  /* 0xfffffff716167812 */ /* 0x000fe400078ec0ff */
[----:B------:R-:W-:-:S02]  /*110f0*/  FSEL R2, R2, -INF , !P4 ;  /* 0xff80000002027808 */ /* 0x000fc40006000000 */
[----:B------:R-:W-:Y:S01]  /*11100*/  FSEL R122, R14, -INF , !P3 ;  /* 0xff8000000e7a7808 */ /* 0x000fe20005800000 */
[--C-:B-1----:R-:W-:Y:S01]  /*11110*/  IMAD.IADD R168, R168, 0x1, R162.reuse ;  /* 0x00000001a8a87824 */ /* 0x102fe200078e02a2 */
[----:B------:R-:W-:Y:S01]  /*11120*/  ISETP.GT.AND P4, PT, R165, 0x9, !P6 ;  /* 0x00000009a500780c */ /* 0x000fe20007784270 */
[----:B------:R-:W-:Y:S01]  /*11130*/  IMAD.IADD R167, R167, 0x1, R162 ;  /* 0x00000001a7a77824 */ /* 0x000fe200078e02a2 */
[----:B------:R-:W-:Y:S02]  /*11140*/  @P5 LOP3.LUT R22, R22, 0x8, RZ, 0xfc, !PT ;  /* 0x0000000816165812 */ /* 0x000fe400078efcff */
[----:B------:R-:W-:Y:S02]  /*11150*/  ISETP.GT.AND P3, PT, R165, 0x10, !P5 ;  /* 0x00000010a500780c */ /* 0x000fe40006f64270 */
[----:B------:R-:W-:Y:S02]  /*11160*/  ISETP.GE.AND P5, PT, R163, 0x12, PT ;  /* 0x00000012a300780c */ /* 0x000fe40003fa6270 */
        /* <DEDUP_REMOVED lines=117> */
[----:B------:R-:W-:-:S13]  /*118c0*/  PLOP3.LUT P6, PT, PT, PT, UP1, 0x40, 0x0 ;  /* 0x000000000000781c */ /* 0x000fda0003fce818 */
[----:B------:R-:W-:Y:S05]  /*118d0*/  @P6 BRA `(.L_x_1682) ;  /* 0x0000000000546947 */ /* 0x000fea0003800000 */
        /* <DEDUP_REMOVED lines=12> */
.L_x_1684:
[----:B------:R-:W-:-:S05]  /*119a0*/  IMAD.U32 R165, RZ, RZ, UR55 ;  /* 0x00000037ffa57e24 */ /* 0x000fca000f8e00ff */
[----:B------:R-:W-:-:S13]  /*119b0*/  ISETP.NE.AND P6, PT, R165, 0x1, PT ;  /* 0x00000001a500780c */ /* 0x000fda0003fc5270 */
[----:B------:R-:W0:Y:S02]  /*119c0*/  @P6 LDC.64 R14, c[0x0][0x9e8] ;  /* 0x00027a00ff0e6b82 */ /* 0x000e240000000a00 */
[----:B0-----:R-:W-:-:S05]  /*119d0*/  @P6 IMAD.HI.U32 R14, R162, R14, RZ ;  /* 0x0000000ea20e6227 */ /* 0x001fca00078e00ff */
[----:B------:R-:W-:-:S07]  /*119e0*/  @P6 SHF.R.U32.HI R162, RZ, R15, R14 ;  /* 0x0000000fffa26219 */ /* 0x000fce000001160e */
.L_x_1685:
[----:B------:R-:W-:Y:S05]  /*119f0*/  BSYNC B0 ;  /* 0x0000000000007941 */ /* 0x000fea0003800000 */
.L_x_1683:
[----:B------:R-:W-:-:S05]  /*11a00*/  IMAD R159, R162, R165, R159 ;  /* 0x000000a5a29f7224 */ /* 0x000fca00078e029f */
[----:B------:R-:W-:Y:S02]  /*11a10*/  VIADDMNMX R168, R159, R165, R168, PT ;  /* 0x000000a59fa87246 */ /* 0x000fe400038001a8 */
[----:B------:R-:W-:-:S07]  /*11a20*/  VIMNMX R167, R167, R159, !PT ;  /* 0x0000009fa7a77248 */ /* 0x000fce0007fe0100 */
.L_x_1682:
[C---:B------:R-:W-:Y:S01]  /*11a30*/  ISETP.GT.AND P1, PT, R167.reuse, 0x1, !P1 ;  /* 0x00000001a700780c */ /* 0x040fe20004f24270 */
[----:B------:R-:W-:Y:S01]  /*11a40*/  UMOV UR10, UR59 ;  /* 0x0000003b000a7c82 */ /* 0x000fe20008000000 */
[----:B------:R-:W-:Y:S02]  /*11a50*/  LOP3.LUT P6, RZ, R22, 0x20000, RZ, 0xc0, !PT ;  /* 0x0002000016ff7812 */ /* 0x000fe400078cc0ff */
[----:B------:R-:W-:Y:S02]  /*11a60*/  ISETP.LT.OR P1, PT, R168, 0x2, P1 ;  /* 0x00000002a800780c */ /* 0x000fe40000f21670 */
[----:B------:R-:W-:Y:S02]  /*11a70*/  ISETP.GT.AND P2, PT, R167, 0x8, !P2 ;  /* 0x00000008a700780c */ /* 0x000fe40005744270 */
[----:B------:R-:W-:Y:S02]  /*11a80*/  FSEL R14, R13, -INF , !P1 ;  /* 0xff8000000d0e7808 */ /* 0x000fe40004800000 */
[----:B------:R-:W-:-:S02]  /*11a90*/  LOP3.LUT P1, RZ, R22, 0x4, RZ, 0xc0, !PT ;  /* 0x0000000416ff7812 */ /* 0x000fc4000782c0ff */
[----:B------:R-:W-:Y:S02]  /*11aa0*/  FMNMX.FTZ R13, R0, R4, !PT ;  /* 0x00000004000d7209 */ /* 0x000fe40007810000 */
[----:B------:R-:W-:Y:S02]  /*11ab0*/  ISETP.GT.AND P1, PT, R167, 0x9, !P1 ;  /* 0x00000009a700780c */ /* 0x000fe40004f24270 */
[----:B------:R-:W-:Y:S02]  /*11ac0*/  FMNMX.FTZ R13, R2, R13, !PT ;  /* 0x0000000d020d7209 */ /* 0x000fe40007810000 */
[C---:B------:R-:W-:Y:S02]  /*11ad0*/  ISETP.LT.OR P1, PT, R168.reuse, 0xa, P1 ;  /* 0x0000000aa800780c */ /* 0x040fe40000f21670 */
[----:B------:R-:W-:Y:S02]  /*11ae0*/  ISETP.LT.OR P2, PT, R168, 0x9, P2 ;  /* 0x00000009a800780c */ /* 0x000fe40001741670 */
[----:B------:R-:W-:-:S02]  /*11af0*/  FSEL R21, R21, -INF , !P1 ;  /* 0xff80000015157808 */ /* 0x000fc40004800000 */
[----:B------:R-:W-:Y:S02]  /*11b00*/  LOP3.LUT P1, RZ, R22, 0x8, RZ, 0xc0, !PT ;  /* 0x0000000816ff7812 */ /* 0x000fe4000782c0ff */
[----:B------:R-:W-:Y:S02]  /*11b10*/  FMNMX.FTZ R162, R122, R13, !PT ;  /* 0x0000000d7aa27209 */ /* 0x000fe40007810000 */
[----:B------:R-:W-:Y:S02]  /*11b20*/  ISETP.GT.AND P1, PT, R167, 0x10, !P1 ;  /* 0x00000010a700780c */ /* 0x000fe40004f24270 */
[----:B------:R-:W-:Y:S02]  /*11b30*/  FSEL R20, R20, -INF , !P2 ;  /* 0xff80000014147808 */ /* 0x000fe40005000000 */
[----:B------:R-:W-:Y:S02]  /*11b40*/  ISETP.LT.OR P1, PT, R168, 0x11, P1 ;  /* 0x00000011a800780c */ /* 0x000fe40000f21670 */
[----:B------:R-:W-:-:S02]  /*11b50*/  LOP3.LUT P2, RZ, R22, 0x10000, RZ, 0xc0, !PT ;  /* 0x0001000016ff7812 */ /* 0x000fc4000784c0ff */
        /* <DEDUP_REMOVED lines=57> */
[C---:B------:R-:W-:Y:S02]  /*11ef0*/  ISETP.GT.AND P3, PT, R167.reuse, 0x50, !P3 ;  /* 0x00000050a700780c */ /* 0x040fe40005f64270 */
[----:B------:R-:W-:Y:S02]  /*11f00*/  ISETP.LT.OR P1, PT, R168, 0x32, P1 ;  /* 0x00000032a800780c */ /* 0x000fe40000f21670 */
[----:B------:R-:W-:Y:S02]  /*11f10*/  ISETP.GT.AND P4, PT, R167, 0x51, !P4 ;  /* 0x00000051a700780c */ /* 0x000fe40006784270 */
[----:B------:R-:W-:-:S02]  /*11f20*/  FSEL R139, R139, -INF , !P1 ;  /* 0xff8000008b8b7808 */ /* 0x000fc40004800000 */
[----:B------:R-:W-:Y:S02]  /*11f30*/  LOP3.LUT P1, RZ, R22, 0x400, RZ, 0xc0, !PT ;  /* 0x0000040016ff7812 */ /* 0x000fe4000782c0ff */
[C---:B------:R-:W-:Y:S02]  /*11f40*/  ISETP.LT.OR P3, PT, R168.reuse, 0x51, P3 ;  /* 0x00000051a800780c */ /* 0x040fe40001f61670 */
[C---:B------:R-:W-:Y:S02]  /*11f50*/  ISETP.GT.AND P1, PT, R167.reuse, 0x38, !P1 ;  /* 0x00000038a700780c */ /* 0x040fe40004f24270 */
[----:B------:R-:W-:Y:S02]  /*11f60*/  ISETP.GT.AND P5, PT, R167, 0x58, !P5 ;  /* 0x00000058a700780c */ /* 0x000fe40006fa4270 */
[----:B------:R-:W-:Y:S02]  /*11f70*/  ISETP.LT.OR P1, PT, R168, 0x39, P1 ;  /* 0x00000039a800780c */ /* 0x000fe40000f21670 */
[----:B0-----:R-:W-:-:S02]  /*11f80*/  FMNMX.FTZ R159, R15, R162, !PT ;  /* 0x000000a20f9f7209 */ /* 0x001fc40007810000 */
[----:B------:R-:W-:Y:S02]  /*11f90*/  FSEL R142, R142, -INF , !P1 ;  /* 0xff8000008e8e7808 */ /* 0x000fe40004800000 */
[----:B------:R-:W-:Y:S01]  /*11fa0*/  LOP3.LUT P1, RZ, R22, 0x200, RZ, 0xc0, !PT ;  /* 0x0000020016ff7812 */ /* 0x000fe2000782c0ff */
[----:B------:R-:W0:Y:S01]  /*11fb0*/  SHFL.BFLY PT, R162, R159, 0x1, 0x1f ;  /* 0x0c201f009fa27f89 */ /* 0x000e2200000e0000 */
[----:B------:R-:W-:Y:S02]  /*11fc0*/  ISETP.LT.OR P4, PT, R168, 0x52, P4 ;  /* 0x00000052a800780c */ /* 0x000fe40002781670 */
[----:B------:R-:W-:Y:S02]  /*11fd0*/  ISETP.GT.AND P1, PT, R167, 0x39, !P1 ;  /* 0x00000039a700780c */ /* 0x000fe40004f24270 */
[----:B------:R-:W-:Y:S02]  /*11fe0*/  FSEL R154, R154, -INF , !P3 ;  /* 0xff8000009a9a7808 */ /* 0x000fe40005800000 */
[----:B------:R-:W-:-:S02]  /*11ff0*/  ISETP.LT.OR P1, PT, R168, 0x3a, P1 ;  /* 0x0000003aa800780c */ /* 0x000fc40000f21670 */
[----:B------:R-:W-:Y:S02]  /*12000*/  ISETP.LT.OR P5, PT, R168, 0x59, P5 ;  /* 0x00000059a800780c */ /* 0x000fe40002fa1670 */
[----:B------:R-:W-:Y:S02]  /*12010*/  FSEL R143, R143, -INF , !P1 ;  /* 0xff8000008f8f7808 */ /* 0x000fe40004800000 */
[----:B------:R-:W-:Y:S02]  /*12020*/  LOP3.LUT P1, RZ, R22, 0x100, RZ, 0xc0, !PT ;  /* 0x0000010016ff7812 */ /* 0x000fe4000782c0ff */
[----:B------:R-:W-:Y:S02]  /*12030*/  FSEL R155, R155, -INF , !P4 ;  /* 0xff8000009b9b7808 */ /* 0x000fe40006000000 */
[----:B------:R-:W-:Y:S02]  /*12040*/  ISETP.GT.AND P1, PT, R167, 0x40, !P1 ;  /* 0x00000040a700780c */ /* 0x000fe40004f24270 */
[----:B------:R-:W-:-:S02]  /*12050*/  FSEL R158, R158, -INF , !P5 ;  /* 0xff8000009e9e7808 */ /* 0x000fc40006800000 */
[----:B------:R-:W-:Y:S02]  /*12060*/  ISETP.LT.OR P1, PT, R168, 0x41, P1 ;  /* 0x00000041a800780c */ /* 0x000fe40000f21670 */
[----:B0-----:R-:W-:Y:S02]  /*12070*/  FMNMX.FTZ R13, R159, R162, !PT ;  /* 0x000000a29f0d7209 */ /* 0x001fe40007810000 */
[----:B------:R-:W-:Y:S02]  /*12080*/  FSEL R146, R146, -INF , !P1 ;  /* 0xff80000092927808 */ /* 0x000fe40004800000 */
[----:B------:R-:W-:Y:S01]  /*12090*/  ISETP.GT.AND P1, PT, R167, 0x41, !P6 ;  /* 0x00000041a700780c */ /* 0x000fe20007724270 */
[----:B------:R-:W-:Y:S01]  /*120a0*/  FMUL.FTZ R162, R13, UR10 ;  /* 0x0000000a0da27c20 */ /* 0x000fe20008410000 */
[----:B------:R-:W-:Y:S02]  /*120b0*/  LOP3.LUT P6, RZ, R22, 0x2, RZ, 0xc0, !PT ;  /* 0x0000000216ff7812 */ /* 0x000fe400078cc0ff */
[----:B------:R-:W-:-:S04]  /*120c0*/  ISETP.LT.OR P1, PT, R168, 0x42, P1 ;  /* 0x00000042a800780c */ /* 0x000fc80000f21670 */
[----:B------:R-:W-:Y:S02]  /*120d0*/  FSEL R147, R147, -INF , !P1 ;  /* 0xff80000093937808 */ /* 0x000fe40004800000 */
[C---:B------:R-:W-:Y:S02]  /*120e0*/  ISETP.GT.AND P1, PT, R167.reuse, 0x48, !P2 ;  /* 0x00000048a700780c */ /* 0x040fe40005724270 */
[----:B------:R-:W-:Y:S02]  /*120f0*/  LOP3.LUT P2, RZ, R22, 0x20, RZ, 0xc0, !PT ;  /* 0x0000002016ff7812 */ /* 0x000fe4000784c0ff */
[----:B------:R-:W-:Y:S02]  /*12100*/  ISETP.LT.OR P1, PT, R168, 0x49, P1 ;  /* 0x00000049a800780c */ /* 0x000fe40000f21670 */
[----:B------:R-:W-:Y:S02]  /*12110*/  ISETP.GT.AND P2, PT, R167, 0x49, !P2 ;  /* 0x00000049a700780c */ /* 0x000fe40005744270 */
[----:B------:R-:W-:-:S02]  /*12120*/  FSEL R150, R150, -INF , !P1 ;  /* 0xff80000096967808 */ /* 0x000fc40004800000 */
[----:B------:R-:W-:Y:S02]  /*12130*/  ISETP.GT.AND P1, PT, R167, RZ, !P6 ;  /* 0x000000ffa700720c */ /* 0x000fe40007724270 */
[C---:B------:R-:W-:Y:S02]  /*12140*/  ISETP.LT.OR P2, PT, R168.reuse, 0x4a, P2 ;  /* 0x0000004aa800780c */ /* 0x040fe40001741670 */
[----:B------:R-:W-:Y:S02]  /*12150*/  ISETP.LT.OR P1, PT, R168, 0x1, P1 ;  /* 0x00000001a800780c */ /* 0x000fe40000f21670 */
[----:B------:R-:W-:Y:S02]  /*12160*/  FSEL R151, R151, -INF , !P2 ;  /* 0xff80000097977808 */ /* 0x000fe40005000000 */
[----:B------:R-:W-:Y:S02]  /*12170*/  FSEL R12, R12, -INF , !P1 ;  /* 0xff8000000c0c7808 */ /* 0x000fe40004800000 */
[----:B------:R-:W-:-:S02]  /*12180*/  FSETP.NEU.FTZ.AND P1, PT, R13, -INF , PT ;  /* 0xff8000000d00780b */ /* 0x000fc40003f3d000 */
[----:B------:R-:W-:Y:S02]  /*12190*/  FMNMX.FTZ R15, R12, R3, !PT ;  /* 0x000000030c0f7209 */ /* 0x000fe40007810000 */
[----:B------:R-:W-:Y:S02]  /*121a0*/  FSEL R162, R162, RZ, P1 ;  /* 0x000000ffa2a27208 */ /* 0x000fe40000800000 */
[----:B------:R-:W-:Y:S02]  /*121b0*/  FMNMX.FTZ R15, R14, R15, !PT ;  /* 0x0000000f0e0f7209 */ /* 0x000fe40007810000 */
[----:B------:R-:W-:Y:S01]  /*121c0*/  LOP3.LUT P6, RZ, R22, 0x1, RZ, 0xc0, !PT ;  /* 0x0000000116ff7812 */ /* 0x000fe200078cc0ff */
[--C-:B------:R-:W-:Y:S01]  /*121d0*/  FFMA.FTZ R188, R0, UR10, -R162.reuse ;  /* 0x0000000a00bc7c23 */ /* 0x100fe200080108a2 */
[----:B------:R-:W-:Y:S01]  /*121e0*/  FMNMX.FTZ R0, R20, R15, !PT ;  /* 0x0000000f14007209 */ /* 0x000fe20007810000 */
[--C-:B------:R-:W-:Y:S01]  /*121f0*/  FFMA.FTZ R184, R120, UR10, -R162.reuse ;  /* 0x0000000a78b87c23 */ /* 0x100fe200080108a2 */
[--C-:B------:R-:W-:Y:S01]  /*12200*/  FFMA.FTZ R120, R121, UR10, -R162.reuse ;  /* 0x0000000a79787c23 */ /* 0x100fe200080108a2 */
[--C-:B------:R-:W-:Y:S01]  /*12210*/  FFMA.FTZ R190, R122, UR10, -R162.reuse ;  /* 0x0000000a7abe7c23 */ /* 0x100fe200080108a2 */
[----:B------:R-:W-:Y:S01]  /*12220*/  FMNMX.FTZ R15, R21, R0, !PT ;  /* 0x00000000150f7209 */ /* 0x000fe20007810000 */
[--C-:B------:R-:W-:Y:S01]  /*12230*/  FFMA.FTZ R122, R123, UR10, -R162.reuse ;  /* 0x0000000a7b7a7c23 */ /* 0x100fe200080108a2 */
        /* <DEDUP_REMOVED lines=12> */
[----:B------:R-:W-:Y:S01]  /*12300*/  FSEL R141, R13, RZ, P1 ;  /* 0x000000ff0d8d7208 */ /* 0x000fe20000800000 */
[--C-:B------:R-:W-:Y:S01]  /*12310*/  FFMA.FTZ R180, R132, UR10, -R162.reuse ;  /* 0x0000000a84b47c23 */ /* 0x100fe200080108a2 */
[----:B------:R-:W-:Y:S01]  /*12320*/  FMNMX.FTZ R15, R129, R0, !PT ;  /* 0x00000000810f7209 */ /* 0x000fe20007810000 */
[--C-:B------:R-:W-:Y:S01]  /*12330*/  FFMA.FTZ R137, R137, UR10, -R162.reuse ;  /* 0x0000000a89897c23 */ /* 0x100fe200080108a2 */
[----:B------:R-:W-:Y:S01]  /*12340*/  FFMA.FTZ R178, R144, UR10, -R162 ;  /* 0x0000000a90b27c23 */ /* 0x000fe200080108a2 */
[----:B------:R-:W-:Y:S01]  /*12350*/  FADD.FTZ R141, -R141, R4 ;  /* 0x000000048d8d7221 */ /* 0x000fe20000010100 */
[----:B------:R-:W-:Y:S01]  /*12360*/  FMNMX.FTZ R0, R130, R15, !PT ;  /* 0x0000000f82007209 */ /* 0x000fe20007810000 */
[----:B------:R-:W-:Y:S01]  /*12370*/  MUFU.EX2 R159, R159 ;  /* 0x0000009f009f7308 */ /* 0x000fe20000000800 */
[--C-:B------:R-:W-:Y:S01]  /*12380*/  FFMA.FTZ R172, R148, UR10, -R162.reuse ;  /* 0x0000000a94ac7c23 */ /* 0x100fe200080108a2 */
[--C-:B------:R-:W-:Y:S01]  /*12390*/  FFMA.FTZ R132, R149, UR10, -R162.reuse ;  /* 0x0000000a95847c23 */ /* 0x100fe200080108a2 */
[----:B------:R-:W-:Y:S01]  /*123a0*/  FMNMX.FTZ R15, R131, R0, !PT ;  /* 0x00000000830f7209 */ /* 0x000fe20007810000 */
[--C-:B------:R-:W-:Y:S01]  /*123b0*/  FFMA.FTZ R174, R152, UR10, -R162.reuse ;  /* 0x0000000a98ae7c23 */ /* 0x100fe200080108a2 */
[--C-:B------:R-:W-:Y:S01]  /*123c0*/  FFMA.FTZ R168, R156, UR10, -R162.reuse ;  /* 0x0000000a9ca87c23 */ /* 0x100fe200080108a2 */
[--C-:B------:R-:W-:Y:S01]  /*123d0*/  FFMA.FTZ R126, R157, UR10, -R162.reuse ;  /* 0x0000000a9d7e7c23 */ /* 0x100fe200080108a2 */
[----:B------:R-:W-:Y:S01]  /*123e0*/  FMNMX.FTZ R0, R134, R15, !PT ;  /* 0x0000000f86007209 */ /* 0x000fe20007810000 */
[----:B------:R-:W-:Y:S01]  /*123f0*/  MUFU.EX2 R190, R190 ;  /* 0x000000be00be7308 */ /* 0x000fe20000000800 */
[----:B------:R-:W-:-:S02]  /*12400*/  FFMA.FTZ R170, R161, UR10, -R162 ;  /* 0x0000000aa1aa7c23 */ /* 0x000fc400080108a2 */
[----:B------:R-:W-:-:S04]  /*12410*/  FMNMX.FTZ R15, R135, R0, !PT ;  /* 0x00000000870f7209 */ /* 0x000fc80007810000 */
[----:B------:R-:W-:Y:S01]  /*12420*/  FMNMX.FTZ R0, R138, R15, !PT ;  /* 0x0000000f8a007209 */ /* 0x000fe20007810000 */
[----:B------:R-:W-:Y:S01]  /*12430*/  MUFU.EX2 R122, R122 ;  /* 0x0000007a007a7308 */ /* 0x000fe20000000800 */
[--C-:B------:R-:W-:Y:S01]  /*12440*/  FFMA.FTZ R15, R127, UR10, -R162.reuse ;  /* 0x0000000a7f0f7c23 */ /* 0x100fe200080108a2 */
[----:B------:R-:W-:Y:S01]  /*12450*/  FFMA.FTZ R127, R153, UR10, -R162 ;  /* 0x0000000a997f7c23 */ /* 0x000fe200080108a2 */
[----:B------:R-:W-:-:S04]  /*12460*/  FMNMX.FTZ R121, R139, R0, !PT ;  /* 0x000000008b797209 */ /* 0x000fc80007810000 */
[----:B------:R-:W-:Y:S01]  /*12470*/  FMNMX.FTZ R0, R142, R121, !PT ;  /* 0x000000798e007209 */ /* 0x000fe20007810000 */
[----:B------:R-:W-:Y:S03]  /*12480*/  MUFU.EX2 R184, R184 ;  /* 0x000000b800b87308 */ /* 0x000fe60000000800 */
[----:B------:R-:W-:-:S04]  /*12490*/  FMNMX.FTZ R121, R143, R0, !PT ;  /* 0x000000008f797209 */ /* 0x000fc80007810000 */
[----:B------:R-:W-:Y:S01]  /*124a0*/  FMNMX.FTZ R0, R146, R121, !PT ;  /* 0x0000007992007209 */ /* 0x000fe20007810000 */
[----:B------:R-:W-:Y:S01]  /*124b0*/  MUFU.EX2 R120, R120 ;  /* 0x0000007800787308 */ /* 0x000fe20000000800 */
[--C-:B------:R-:W-:Y:S01]  /*124c0*/  FFMA.FTZ R121, R133, UR10, -R162.reuse ;  /* 0x0000000a85797c23 */ /* 0x100fe200080108a2 */
[--C-:B------:R-:W-:Y:S01]  /*124d0*/  FFMA.FTZ R133, R145, UR10, -R162.reuse ;  /* 0x0000000a91857c23 */ /* 0x100fe200080108a2 */
[----:B------:R-:W-:Y:S01]  /*124e0*/  FMNMX.FTZ R123, R147, R0, !PT ;  /* 0x00000000937b7209 */ /* 0x000fe20007810000 */
[----:B------:R-:W-:-:S03]  /*124f0*/  FFMA.FTZ R162, R164, UR10, -R162 ;  /* 0x0000000aa4a27c23 */ /* 0x000fc600080108a2 */
        /* <DEDUP_REMOVED lines=22> */
[C---:B------:R-:W-:Y:S02]  /*12660*/  FMUL.FTZ R140, R123.reuse, UR10 ;  /* 0x0000000a7b8c7c20 */ /* 0x040fe40008410000 */
[----:B------:R-:W-:Y:S01]  /*12670*/  MUFU.EX2 R172, R172 ;  /* 0x000000ac00ac7308 */ /* 0x000fe20000000800 */
[----:B------:R-:W-:Y:S02]  /*12680*/  FSEL R2, R123, RZ, P1 ;  /* 0x000000ff7b027208 */ /* 0x000fe40000800000 */
[----:B------:R-:W-:-:S03]  /*12690*/  FSEL R140, R140, RZ, P1 ;  /* 0x000000ff8c8c7208 */ /* 0x000fc60000800000 */
[----:B------:R-:W-:Y:S02]  /*126a0*/  FADD.FTZ R2, -R2, R3 ;  /* 0x0000000302027221 */ /* 0x000fe40000010100 */
[----:B------:R-:W0:Y:S01]  /*126b0*/  MUFU.EX2 R0, R0 ;  /* 0x0000000000007308 */ /* 0x000e220000000800 */
[--C-:B------:R-:W-:Y:S01]  /*126c0*/  FFMA.FTZ R189, R12, UR10, -R140.reuse ;  /* 0x0000000a0cbd7c23 */ /* 0x100fe2000801088c */
[--C-:B------:R-:W-:Y:S01]  /*126d0*/  FFMA.FTZ R141, R14, UR10, -R140.reuse ;  /* 0x0000000a0e8d7c23 */ /* 0x100fe2000801088c */
[----:B------:R-:W-:Y:S01]  /*126e0*/  FMUL.FTZ R2, R2, UR10 ;  /* 0x0000000a02027c20 */ /* 0x000fe20008410000 */
        /* <DEDUP_REMOVED lines=11> */
[----:B------:R-:W-:Y:S01]  /*127a0*/  FFMA.FTZ R177, R138, UR10, -R140 ;  /* 0x0000000a8ab17c23 */ /* 0x000fe2000801088c */
[----:B------:R-:W1:Y:S01]  /*127b0*/  MUFU.EX2 R2, R2 ;  /* 0x0000000200027308 */ /* 0x000e620000000800 */
[----:B0-----:R-:W-:Y:S01]  /*127c0*/  FFMA.FTZ R124, R0, R11, R188 ;  /* 0x0000000b007c7223 */ /* 0x001fe200000100bc */
        /* <DEDUP_REMOVED lines=11> */
[----:B------:R-:W-:-:S03]  /*12880*/  FADD.FTZ R3, R122, R3 ;  /* 0x000000037a037221 */ /* 0x000fc60000010000 */
[----:B------:R-:W2:Y:S01]  /*12890*/  MUFU.EX2 R191, R191 ;  /* 0x000000bf00bf7308 */ /* 0x000ea20000000800 */
[----:B-1----:R-:W-:Y:S01]  /*128a0*/  FFMA.FTZ R128, R2, R5, R189 ;  /* 0x0000000502807223 */ /* 0x002fe200000100bd */
[----:B------:R-:W-:-:S04]  /*128b0*/  FADD.FTZ R3, R184, R3 ;  /* 0x00000003b8037221 */ /* 0x000fc80000010000 */
[----:B------:R-:W-:Y:S02]  /*128c0*/  FADD.FTZ R3, R120, R3 ;  /* 0x0000000378037221 */ /* 0x000fe40000010000 */
[----:B------:R-:W1:Y:S01]  /*128d0*/  MUFU.EX2 R21, R21 ;  /* 0x0000001500157308 */ /* 0x000e620000000800 */
[----:B0-----:R-:W-:Y:S01]  /*128e0*/  FADD.FTZ R124, R141, R128 ;  /* 0x000000808d7c7221 */ /* 0x001fe20000010000 */
[----:B------:R-:W-:Y:S01]  /*128f0*/  FADD.FTZ R134, R186, R3 ;  /* 0x00000003ba867221 */ /* 0x000fe20000010000 */
[----:B------:R-:W-:-:S05]  /*12900*/  FFMA.FTZ R128, R143, UR10, -R140 ;  /* 0x0000000a8f807c23 */ /* 0x000fca000801088c */
        /* <DEDUP_REMOVED lines=20> */
[----:B------:R-:W-:Y:S01]  /*12a50*/  FADD.FTZ R5, R136, R5 ;  /* 0x0000000588057221 */ /* 0x000fe20000010000 */
[----:B------:R-:W-:-:S03]  /*12a60*/  FFMA.FTZ R124, R151, UR10, -R140 ;  /* 0x0000000a977c7c23 */ /* 0x000fc6000801088c */
[----:B------:R-:W-:Y:S02]  /*12a70*/  FADD.FTZ R138, R178, R5 ;  /* 0x00000005b28a7221 */ /* 0x000fe40000010000 */
[----:B------:R-:W2:Y:S01]  /*12a80*/  MUFU.EX2 R130, R130 ;  /* 0x0000008200827308 */ /* 0x000ea20000000800 */
[----:B-1----:R-:W-:Y:S01]  /*12a90*/  FADD.FTZ R134, R12, R3 ;  /* 0x000000030c867221 */ /* 0x002fe20000010000 */
[----:B------:R-:W-:-:S04]  /*12aa0*/  FADD.FTZ R11, R133, R138 ;  /* 0x0000008a850b7221 */ /* 0x000fc80000010000 */
[----:B------:R-:W-:Y:S02]  /*12ab0*/  FADD.FTZ R11, R172, R11 ;  /* 0x0000000bac0b7221 */ /* 0x000fe40000010000 */
[----:B------:R-:W1:Y:S01]  /*12ac0*/  MUFU.EX2 R177, R177 ;  /* 0x000000b100b17308 */ /* 0x000e620000000800 */
[----:B0-----:R-:W-:-:S07]  /*12ad0*/  FADD.FTZ R3, R183, R134 ;  /* 0x00000086b7037221 */ /* 0x001fce0000010000 */
[----:B------:R-:W0:Y:S01]  /*12ae0*/  MUFU.EX2 R129, R129 ;  /* 0x0000008100817308 */ /* 0x000e220000000800 */
[----:B--2---:R-:W-:Y:S01]  /*12af0*/  FADD.FTZ R134, R130, R3 ;  /* 0x0000000382867221 */ /* 0x004fe20000010000 */
[----:B------:R-:W-:-:S06]  /*12b00*/  FFMA.FTZ R3, R155, UR10, -R140 ;  /* 0x0000000a9b037c23 */ /* 0x000fcc000801088c */
        /* <DEDUP_REMOVED lines=38> */
.L_x_1686:
        /* <DEDUP_REMOVED lines=34> */
[----:B------:R-:W-:Y:S01]  /*12f90*/  IMAD.MOV.U32 R3, RZ, RZ, R123 ;  /* 0x000000ffff037224 */ /* 0x000fe200078e007b */
[----:B------:R-:W-:Y:S01]  /*12fa0*/  UMOV UR40, UR5 ;  /* 0x0000000500287c82 */ /* 0x000fe20008000000 */
[----:B------:R-:W-:Y:S01]  /*12fb0*/  IMAD.MOV.U32 R4, RZ, RZ, R13 ;  /* 0x000000ffff047224 */ /* 0x000fe200078e000d */
[----:B------:R-:W-:-:S06]  /*12fc0*/  UMOV UR42, UR37 ;  /* 0x00000025002a7c82 */ /* 0x000fcc0008000000 */
.L_x_1668:
[----:B------:R-:W-:Y:S01]  /*12fd0*/  ULDC UR4, c[0x0][0x448] ;  /* 0x0001120000047ab9 */ /* 0x000fe20000000800 */
[----:B------:R-:W-:Y:S01]  /*12fe0*/  IADD3 R12, R17, 0x1, -R16 ;  /* 0x00000001110c7810 */ /* 0x000fe20007ffe810 */
[----:B------:R-:W-:Y:S01]  /*12ff0*/  UISETP.NE.AND UP0, UPT, UR4, 0x1, UPT ;  /* 0x000000010400788c */ /* 0x000fe2000bf05270 */
[----:B------:R-:W-:Y:S02]  /*13000*/  ULDC UR11, c[0x0][0x9e4] ;  /* 0x00027900000b7ab9 */ /* 0x000fe40000000800 */
[----:B------:R-:W-:Y:S01]  /*13010*/  R2UR UR7, R12 ;  /* 0x000000000c0772ca */ /* 0x000fe200000e0000 */
[----:B------:R-:W-:Y:S02]  /*13020*/  UISETP.GE.AND UP1, UPT, UR11, 0x1, UPT ;  /* 0x000000010b00788c */ /* 0x000fe4000bf26270 */
[----:B------:R-:W-:Y:S01]  /*13030*/  UIADD3 UR6, UR60, 0x7f, URZ ;  /* 0x0000007f3c067890 */ /* 0x000fe2000fffe03f */
[----:B------:R-:W-:-:S03]  /*13040*/  ULDC UR15, c[0x0][0x9dc] ;  /* 0x00027700000f7ab9 */ /* 0x000fc60000000800 */
[----:B------:R-:W-:Y:S01]  /*13050*/  PLOP3.LUT P1, PT, PT, PT, UP1, 0x40, 0x0 ;  /* 0x000000000000781c */ /* 0x000fe20003f2e818 */
[----:B------:R-:W-:Y:S01]  /*13060*/  @UP0 ULDC UR4, c[0x0][0x44c] ;  /* 0x0001130000040ab9 */ /* 0x000fe20000000800 */
[----:B------:R-:W-:Y:S01]  /*13070*/  @UP0 ULDC UR14, c[0x0][0x450] ;  /* 0x00011400000e0ab9 */ /* 0x000fe20000000800 */
[----:B------:R-:W-:-:S04]  /*13080*/  UIMAD.WIDE.U32 UR4, UR6, UR4, URZ ;  /* 0x00000004060472a5 */ /* 0x000fc8000f8e003f */
[----:B------:R-:W-:-:S04]  /*13090*/  @UP0 USHF.R.U32.HI UR6, URZ, UR14, UR5 ;  /* 0x0000000e3f060299 */ /* 0x000fc80008011605 */
[----:B------:R-:W-:-:S04]  /*130a0*/  UIADD3 UR6, UR6, UR7, URZ ;  /* 0x0000000706067290 */ /* 0x000fc8000fffe03f */
        /* <DEDUP_REMOVED lines=13> */
.L_x_1689:
[----:B------:R-:W-:-:S11]  /*13180*/  UISETP.NE.AND UP2, UPT, UR11, 0x1, UPT ;  /* 0x000000010b00788c */ /* 0x000fd6000bf45270 */
[----:B------:R-:W-:Y:S02]  /*13190*/  @UP2 ULDC.64 UR4, c[0x0][0x9e8] ;  /* 0x00027a0000042ab9 */ /* 0x000fe40000000a00 */
[----:B------:R-:W-:-:S04]  /*131a0*/  UIMAD.WIDE.U32 UR6, UR14, UR4, URZ ;  /* 0x000000040e0672a5 */ /* 0x000fc8000f8e003f */
[----:B------:R-:W-:-:S12]  /*131b0*/  @UP2 USHF.R.U32.HI UR14, URZ, UR5, UR7 ;  /* 0x000000053f0e2299 */ /* 0x000fd80008011607 */
.L_x_1690:
[----:B------:R-:W-:-:S04]  /*131c0*/  UIMAD UR11, UR14, UR11, URZ ;  /* 0x0000000b0e0b72a4 */ /* 0x000fc8000f8e023f */
[----:B------:R-:W-:-:S04]  /*131d0*/  UISETP.LT.AND UP2, UPT, UR15, UR11, UPT ;  /* 0x0000000b0f00728c */ /* 0x000fc8000bf41270 */
[----:B------:R-:W-:-:S12]  /*131e0*/  USEL UR15, UR15, UR11, !UP2 ;  /* 0x0000000b0f0f7287 */ /* 0x000fd8000d000000 */
.L_x_1688:
        /* <DEDUP_REMOVED lines=14> */
.L_x_1702:
[----:B------:R-:W-:-:S04]  /*132d0*/  UISETP.NE.AND UP2, UPT, UR4, 0x1, UPT ;  /* 0x000000010400788c */ /* 0x000fc8000bf45270 */
[----:B------:R-:W-:-:S04]  /*132e0*/  USEL UR42, URZ, 0x1, UP2 ;  /* 0x000000013f2a7887 */ /* 0x000fc80009000000 */
[----:B------:R-:W-:Y:S01]  /*132f0*/  ULOP3.LUT UR42, UR37, UR42, URZ, 0x3c, !UPT ;  /* 0x0000002a252a7292 */ /* 0x000fe2000f8e3c3f */
[----:B------:R-:W-:Y:S11]  /*13300*/  @!P0 BRA `(.L_x_1692) ;  /* 0x0000000000048947 */ /* 0x000ff60003800000 */
[----:B------:R-:W-:Y:S01]  /*13310*/  BPT.TRAP 0x1 ;  /* 0x000000040000795c */ /* 0x000fe20000300000 */
.L_x_1692:
        /* <DEDUP_REMOVED lines=9> */
.L_x_1693:
[----:B-1----:R-:W-:Y:S05]  /*133b0*/  @P1 BRA `(.L_x_1694) ;  /* 0x0000000000081947 */ /* 0x002fea0003800000 */
[----:B------:R-:W1:Y:S02]  /*133c0*/  SYNCS.PHASECHK.TRANS64.TRYWAIT P1, [UR7+0x30830], R3 ;  /* 0x03083003ff0075a7 */ /* 0x000e640008020147 */
[----:B-1----:R-:W-:Y:S05]  /*133d0*/  @!P1 BRA `(.L_x_1695) ;  /* 0x0000011400889947 */ /* 0x002fea0003800000 */
.L_x_1694:
        /* <DEDUP_REMOVED lines=167> */
.L_x_1696:
[----:B------:R-:W-:Y:S01]  /*13e50*/  ULEA UR6, UR4, UR41, 0x3 ;  /* 0x0000002904067291 */ /* 0x000fe2000f8e183f */
[----:B------:R-:W-:-:S05]  /*13e60*/  IMAD.U32 R0, RZ, RZ, UR37 ;  /* 0x00000025ff007e24 */ /* 0x000fca000f8e00ff */
[----:B------:R-:W-:-:S04]  /*13e70*/  SHF.L.U32 R0, R0, 0x1f, RZ ;  /* 0x0000001f00007819 */ /* 0x000fc800000006ff */
[----:B------:R2:W3:Y:S01]  /*13e80*/  SYNCS.PHASECHK.TRANS64.TRYWAIT P1, [UR6+0x30850], R0 ;  /* 0x03085000ff0075a7 */ /* 0x0004e20008020146 */
[----:B------:R-:W-:Y:S05]  /*13e90*/  @!P0 BRA `(.L_x_1697) ;  /* 0x0000000000048947 */ /* 0x000fea0003800000 */
[----:B------:R-:W-:Y:S01]  /*13ea0*/  BPT.TRAP 0x1 ;  /* 0x000000040000795c */ /* 0x000fe20000300000 */
.L_x_1697:
[----:B---3--:R-:W-:Y:S05]  /*13eb0*/  @P1 BRA `(.L_x_1698) ;  /* 0x0000000000081947 */ /* 0x008fea0003800000 */
[----:B------:R-:W3:Y:S02]  /*13ec0*/  SYNCS.PHASECHK.TRANS64.TRYWAIT P1, [UR6+0x30850], R0 ;  /* 0x03085000ff0075a7 */ /* 0x000ee40008020146 */
[----:B---3--:R-:W-:Y:S05]  /*13ed0*/  @!P1 BRA `(.L_x_1699) ;  /* 0x0000010800e09947 */ /* 0x008fea0003800000 */
.L_x_1698:
        /* <DEDUP_REMOVED lines=37> */
.L_x_1700:
        /* <DEDUP_REMOVED lines=23> */
[----:B--23--:R-:W-:Y:S01]  /*142a0*/  FMNMX.FTZ R0, R14, R12, !PT ;  /* 0x0000000c0e007209 */ /* 0x00cfe20007810000 */
[----:B------:R-:W-:Y:S01]  /*142b0*/  FMUL.FTZ R153, R157, UR5 ;  /* 0x000000059d997c20 */ /* 0x000fe20008410000 */
[----:B------:R-:W-:Y:S01]  /*142c0*/  FMUL.FTZ R132, R136, UR5 ;  /* 0x0000000588847c20 */ /* 0x000fe20008410000 */
[----:B------:R-:W-:Y:S01]  /*142d0*/  FMUL.FTZ R131, R135, UR5 ;  /* 0x0000000587837c20 */ /* 0x000fe20008410000 */
[----:B------:R-:W-:Y:S01]  /*142e0*/  FMUL.FTZ R134, R138, UR5 ;  /* 0x000000058a867c20 */ /* 0x000fe20008410000 */
[----:B------:R-:W-:Y:S01]  /*142f0*/  FMUL.FTZ R136, R140, UR5 ;  /* 0x000000058c887c20 */ /* 0x000fe20008410000 */
[----:B------:R-:W-:Y:S01]  /*14300*/  FMUL.FTZ R135, R139, UR5 ;  /* 0x000000058b877c20 */ /* 0x000fe20008410000 */
[----:B------:R-:W2:Y:S01]  /*14310*/  MUFU.TANH R120, R120 ;  /* 0x0000007800787308 */ /* 0x000ea20000002400 */
        /* <DEDUP_REMOVED lines=8> */
[----:B----4-:R-:W-:Y:S01]  /*143a0*/  FMNMX.FTZ R2, R20, R13, !PT ;  /* 0x0000000d14027209 */ /* 0x010fe20007810000 */
        /* <DEDUP_REMOVED lines=16> */
[----:B------:R-:W-:Y:S01]  /*144b0*/  UMOV UR10, UR55 ;  /* 0x00000037000a7c82 */ /* 0x000fe20008000000 */
[----:B------:R-:W-:-:S04]  /*144c0*/  UIADD3 UR7, UR7, 0x30840, URZ ;  /* 0x0003084007077890 */ /* 0x000fc8000fffe03f */
[----:B------:R-:W-:Y:S01]  /*144d0*/  UPRMT UR7, UR43, 0x654, UR7 ;  /* 0x000006542b077896 */ /* 0x000fe20008000007 */
[----:B------:R-:W0:Y:S01]  /*144e0*/  MUFU.TANH R124, R124 ;  /* 0x0000007c007c7308 */ /* 0x000e220000002400 */
[----:B-1----:R-:W-:-:S07]  /*144f0*/  FMNMX.FTZ R3, R121, R0, !PT ;  /* 0x0000000079037209 */ /* 0x002fce0007810000 */
[----:B------:R-:W1:Y:S01]  /*14500*/  MUFU.TANH R123, R123 ;  /* 0x0000007b007b7308 */ /* 0x000e620000002400 */
[----:B--2---:R-:W-:Y:S01]  /*14510*/  FMNMX.FTZ R2, R122, R157, !PT ;  /* 0x0000009d7a027209 */ /* 0x004fe20007810000 */
[----:B------:R-:W-:Y:S06]  /*14520*/  SYNCS.ARRIVE.TRANS64.RED.A1T0 RZ, [UR7], RZ ;  /* 0x000000ffffff79a7 */ /* 0x000fec0008100407 */
        /* <DEDUP_REMOVED lines=24> */
[----:B--2---:R-:W-:Y:S01]  /*146b0*/  FMNMX.FTZ R2, R134, R159, !PT ;  /* 0x0000009f86027209 */ /* 0x004fe20007810000 */
[----:B------:R-:W-:-:S06]  /*146c0*/  FMUL.FTZ R159, R163, UR5 ;  /* 0x00000005a39f7c20 */ /* 0x000fcc0008410000 */
        /* <DEDUP_REMOVED lines=15> */
[----:B-1----:R-:W-:Y:S01]  /*147c0*/  FMNMX.FTZ R2, R142, R161, !PT ;  /* 0x000000a18e027209 */ /* 0x002fe20007810000 */
[----:B------:R-:W-:-:S06]  /*147d0*/  FMUL.FTZ R161, R165, UR5 ;  /* 0x00000005a5a17c20 */ /* 0x000fcc0008410000 */
        /* <DEDUP_REMOVED lines=38> */
[----:B--2---:R-:W-:-:S05]  /*14a40*/  FMNMX.FTZ R0, R161, R0, !PT ;  /* 0x00000000a1007209 */ /* 0x004fca0007810000 */
[----:B------:R-:W2:Y:S01]  /*14a50*/  SHFL.BFLY PT, R3, R0, 0x2, 0x1f ;  /* 0x0c401f0000037f89 */ /* 0x000ea200000e0000 */
[----:B0-----:R-:W-:-:S04]  /*14a60*/  FMNMX.FTZ R2, R162, R165, !PT ;  /* 0x000000a5a2027209 */ /* 0x001fc80007810000 */
[----:B-1----:R-:W-:-:S05]  /*14a70*/  FMNMX.FTZ R2, R163, R2, !PT ;  /* 0x00000002a3027209 */ /* 0x002fca0007810000 */
[----:B------:R-:W0:Y:S01]  /*14a80*/  SHFL.BFLY PT, R165, R2, 0x2, 0x1f ;  /* 0x0c401f0002a57f89 */ /* 0x000e2200000e0000 */
[----:B--2---:R-:W-:-:S05]  /*14a90*/  FMNMX.FTZ R164, R0, R3, !PT ;  /* 0x0000000300a47209 */ /* 0x004fca0007810000 */
[----:B------:R-:W1:Y:S01]  /*14aa0*/  SHFL.BFLY PT, R3, R164, 0x1, 0x1f ;  /* 0x0c201f00a4037f89 */ /* 0x000e6200000e0000 */
[----:B0-----:R-:W-:-:S05]  /*14ab0*/  FMNMX.FTZ R165, R2, R165, !PT ;  /* 0x000000a502a57209 */ /* 0x001fca0007810000 */
[----:B------:R-:W0:Y:S01]  /*14ac0*/  SHFL.BFLY PT, R166, R165, 0x1, 0x1f ;  /* 0x0c201f00a5a67f89 */ /* 0x000e2200000e0000 */
[----:B-1----:R-:W-:-:S05]  /*14ad0*/  FMNMX.FTZ R4, R164, R3, !PT ;  /* 0x00000003a4047209 */ /* 0x002fca0007810000 */
[----:B------:R-:W-:-:S04]  /*14ae0*/  FADD.FTZ R12, -R4, R12 ;  /* 0x0000000c040c7221 */ /* 0x000fc80000010100 */
[----:B------:R-:W-:-:S04]  /*14af0*/  FMUL.FTZ R167, R12, UR10 ;  /* 0x0000000a0ca77c20 */ /* 0x000fc80008410000 */
[----:B------:R-:W-:Y:S01]  /*14b00*/  MUFU.EX2 R0, R167 ;  /* 0x000000a700007308 */ /* 0x000fe20000000800 */
[----:B0-----:R-:W-:-:S05]  /*14b10*/  FMNMX.FTZ R3, R165, R166, !PT ;  /* 0x000000a6a5037209 */ /* 0x001fca0007810000 */
[----:B------:R-:W-:-:S04]  /*14b20*/  FADD.FTZ R12, -R3, R13 ;  /* 0x0000000d030c7221 */ /* 0x000fc80000010100 */
[----:B------:R-:W-:Y:S01]  /*14b30*/  FMUL.FTZ R2, R12, UR10 ;  /* 0x0000000a0c027c20 */ /* 0x000fe20008410000 */
[----:B------:R-:W-:-:S04]  /*14b40*/  FMUL.FTZ R12, R4, UR10 ;  /* 0x0000000a040c7c20 */ /* 0x000fc80008410000 */
[--C-:B------:R-:W-:Y:S01]  /*14b50*/  FFMA.FTZ R186, R128, UR10, -R12.reuse ;  /* 0x0000000a80ba7c23 */ /* 0x100fe2000801080c */
[--C-:B------:R-:W-:Y:S01]  /*14b60*/  FFMA.FTZ R128, R129, UR10, -R12.reuse ;  /* 0x0000000a81807c23 */ /* 0x100fe2000801080c */
[----:B------:R-:W-:Y:S01]  /*14b70*/  FMUL.FTZ R129, R3, UR10 ;  /* 0x0000000a03817c20 */ /* 0x000fe20008410000 */
        /* <DEDUP_REMOVED lines=27> */
[----:B------:R-:W-:Y:S01]  /*14d30*/  FFMA.FTZ R121, R141, UR10, -R12 ;  /* 0x0000000a8d797c23 */ /* 0x000fe2000801080c */
[--C-:B------:R-:W-:Y:S01]  /*14d40*/  FFMA.FTZ R126, R143, UR10, -R129.reuse ;  /* 0x0000000a8f7e7c23 */ /* 0x100fe20008010881 */
[----:B------:R-:W2:Y:S01]  /*14d50*/  MUFU.EX2 R166, R166 ;  /* 0x000000a600a67308 */ /* 0x000ea20000000800 */
[----:B0-----:R-:W-:Y:S01]  /*14d60*/  FFMA.FTZ R11, R0, R11, R188 ;  /* 0x0000000b000b7223 */ /* 0x001fe200000100bc */
[--C-:B------:R-:W-:Y:S01]  /*14d70*/  FFMA.FTZ R178, R144, UR10, -R12.reuse ;  /* 0x0000000a90b27c23 */ /* 0x100fe2000801080c */
[--C-:B------:R-:W-:Y:S01]  /*14d80*/  FFMA.FTZ R179, R146, UR10, -R129.reuse ;  /* 0x0000000a92b37c23 */ /* 0x100fe20008010881 */
[--C-:B------:R-:W-:Y:S01]  /*14d90*/  FFMA.FTZ R120, R145, UR10, -R12.reuse ;  /* 0x0000000a91787c23 */ /* 0x100fe2000801080c */
[--C-:B------:R-:W-:Y:S01]  /*14da0*/  FFMA.FTZ R123, R147, UR10, -R129.reuse ;  /* 0x0000000a937b7c23 */ /* 0x100fe20008010881 */
[--C-:B------:R-:W-:Y:S01]  /*14db0*/  FFMA.FTZ R172, R148, UR10, -R12.reuse ;  /* 0x0000000a94ac7c23 */ /* 0x100fe2000801080c */
[----:B------:R-:W-:Y:S01]  /*14dc0*/  FFMA.FTZ R173, R150, UR10, -R129 ;  /* 0x0000000a96ad7c23 */ /* 0x000fe20008010881 */
[----:B------:R-:W0:Y:S01]  /*14dd0*/  MUFU.EX2 R136, R136 ;  /* 0x0000008800887308 */ /* 0x000e220000000800 */
[----:B-1----:R-:W-:Y:S01]  /*14de0*/  FFMA.FTZ R5, R2, R5, R189 ;  /* 0x0000000502057223 */ /* 0x002fe200000100bd */
[--C-:B------:R-:W-:Y:S01]  /*14df0*/  FFMA.FTZ R15, R149, UR10, -R12.reuse ;  /* 0x0000000a950f7c23 */ /* 0x100fe2000801080c */
[--C-:B------:R-:W-:Y:S01]  /*14e00*/  FFMA.FTZ R174, R152, UR10, -R12.reuse ;  /* 0x0000000a98ae7c23 */ /* 0x100fe2000801080c */
[--C-:B------:R-:W-:Y:S01]  /*14e10*/  FFMA.FTZ R175, R154, UR10, -R129.reuse ;  /* 0x0000000a9aaf7c23 */ /* 0x100fe20008010881 */
[--C-:B------:R-:W-:Y:S01]  /*14e20*/  FFMA.FTZ R14, R153, UR10, -R12.reuse ;  /* 0x0000000a990e7c23 */ /* 0x100fe2000801080c */
[----:B------:R-:W-:Y:S01]  /*14e30*/  FFMA.FTZ R21, R155, UR10, -R129 ;  /* 0x0000000a9b157c23 */ /* 0x000fe20008010881 */
[--C-:B------:R-:W-:Y:S01]  /*14e40*/  FFMA.FTZ R168, R156, UR10, -R12.reuse ;  /* 0x0000000a9ca87c23 */ /* 0x100fe2000801080c */
[----:B------:R-:W1:Y:S01]  /*14e50*/  MUFU.EX2 R190, R190 ;  /* 0x000000be00be7308 */ /* 0x000e620000000800 */
[----:B--2---:R-:W-:Y:S01]  /*14e60*/  FADD.FTZ R11, R166, R11 ;  /* 0x0000000ba60b7221 */ /* 0x004fe20000010000 */
[--C-:B------:R-:W-:Y:S01]  /*14e70*/  FFMA.FTZ R169, R158, UR10, -R129.reuse ;  /* 0x0000000a9ea97c23 */ /* 0x100fe20008010881 */
[--C-:B------:R-:W-:Y:S01]  /*14e80*/  FFMA.FTZ R13, R157, UR10, -R12.reuse ;  /* 0x0000000a9d0d7c23 */ /* 0x100fe2000801080c */
[--C-:B------:R-:W-:Y:S01]  /*14e90*/  FFMA.FTZ R170, R160, UR10, -R12.reuse ;  /* 0x0000000aa0aa7c23 */ /* 0x100fe2000801080c */
[----:B------:R-:W-:Y:S01]  /*14ea0*/  FFMA.FTZ R171, R162, UR10, -R129 ;  /* 0x0000000aa2ab7c23 */ /* 0x000fe20008010881 */
[----:B------:R-:W-:-:S02]  /*14eb0*/  FFMA.FTZ R12, R161, UR10, -R12 ;  /* 0x0000000aa10c7c23 */ /* 0x000fc4000801080c */
        /* <DEDUP_REMOVED lines=47> */
[--C-:B------:R-:W-:Y:S01]  /*151b0*/  FFMA.FTZ R20, R159, UR10, -R129.reuse ;  /* 0x0000000a9f147c23 */ /* 0x100fe20008010881 */
[----:B------:R-:W-:-:S05]  /*151c0*/  FFMA.FTZ R129, R163, UR10, -R129 ;  /* 0x0000000aa3817c23 */ /* 0x000fca0008010881 */
        /* <DEDUP_REMOVED lines=44> */
.L_x_1701:
        /* <DEDUP_REMOVED lines=34> */
.L_x_1691:
        /* <DEDUP_REMOVED lines=10> */
.L_x_1722:
[----:B------:R-:W-:-:S04]  /*15750*/  UISETP.NE.AND UP2, UPT, UR4, 0x1, UPT ;  /* 0x000000010400788c */ /* 0x000fc8000bf45270 */
[----:B------:R-:W-:-:S04]  /*15760*/  USEL UR42, URZ, 0x1, UP2 ;  /* 0x000000013f2a7887 */ /* 0x000fc80009000000 */
[----:B------:R-:W-:Y:S01]  /*15770*/  ULOP3.LUT UR42, UR37, UR42, URZ, 0x3c, !UPT ;  /* 0x0000002a252a7292 */ /* 0x000fe2000f8e3c3f */
[----:B------:R-:W-:Y:S11]  /*15780*/  @!P0 BRA `(.L_x_1704) ;  /* 0x0000000000048947 */ /* 0x000ff60003800000 */
[----:B------:R-:W-:Y:S01]  /*15790*/  BPT.TRAP 0x1 ;  /* 0x000000040000795c */ /* 0x000fe20000300000 */
.L_x_1704:
        /* <DEDUP_REMOVED lines=9> */
.L_x_1705:
[----:B-1----:R-:W-:Y:S05]  /*15830*/  @P1 BRA `(.L_x_1706) ;  /* 0x0000000000081947 */ /* 0x002fea0003800000 */
[----:B------:R-:W1:Y:S02]  /*15840*/  SYNCS.PHASECHK.TRANS64.TRYWAIT P1, [UR7+0x30830], R3 ;  /* 0x03083003ff0075a7 */ /* 0x000e640008020147 */
[----:B-1----:R-:W-:Y:S05]  /*15850*/  @!P1 BRA `(.L_x_1707) ;  /* 0x000000f000989947 */ /* 0x002fea0003800000 */
.L_x_1706:
        /* <DEDUP_REMOVED lines=167> */
.L_x_1708:
[----:B------:R-:W-:Y:S01]  /*162d0*/  ULEA UR6, UR4, UR41, 0x3 ;  /* 0x0000002904067291 */ /* 0x000fe2000f8e183f */
[----:B------:R-:W-:-:S05]  /*162e0*/  IMAD.U32 R0, RZ, RZ, UR37 ;  /* 0x00000025ff007e24 */ /* 0x000fca000f8e00ff */
[----:B------:R-:W-:-:S04]  /*162f0*/  SHF.L.U32 R0, R0, 0x1f, RZ ;  /* 0x0000001f00007819 */ /* 0x000fc800000006ff */
[----:B------:R2:W3:Y:S01]  /*16300*/  SYNCS.PHASECHK.TRANS64.TRYWAIT P1, [UR6+0x30850], R0 ;  /* 0x03085000ff0075a7 */ /* 0x0004e20008020146 */
[----:B------:R-:W-:Y:S05]  /*16310*/  @!P0 BRA `(.L_x_1709) ;  /* 0x0000000000048947 */ /* 0x000fea0003800000 */
[----:B------:R-:W-:Y:S01]  /*16320*/  BPT.TRAP 0x1 ;  /* 0x000000040000795c */ /* 0x000fe20000300000 */
.L_x_1709:
[----:B---3--:R-:W-:Y:S05]  /*16330*/  @P1 BRA `(.L_x_1710) ;  /* 0x0000000000081947 */ /* 0x008fea0003800000 */
[----:B------:R-:W3:Y:S02]  /*16340*/  SYNCS.PHASECHK.TRANS64.TRYWAIT P1, [UR6+0x30850], R0 ;  /* 0x03085000ff0075a7 */ /* 0x000ee40008020146 */
[----:B---3--:R-:W-:Y:S05]  /*16350*/  @!P1 BRA `(.L_x_1711) ;  /* 0x000000e400f09947 */ /* 0x008fea0003800000 */
.L_x_1710:
        /* <DEDUP_REMOVED lines=37> */
.L_x_1712:
[----:B------:R-:W-:Y:S01]  /*165b0*/  PLOP3.LUT P1, PT, PT, PT, UP0, 0x80, 0x0 ;  /* 0x000000000000781c */ /* 0x000fe20003f2f008 */
[----:B------:R-:W-:Y:S01]  /*165c0*/  FMUL.FTZ R21, R127, UR5 ;  /* 0x000000057f157c20 */ /* 0x000fe20008410000 */
[----:B------:R-:W-:Y:S01]  /*165d0*/  FMUL.FTZ R127, R133, UR5 ;  /* 0x00000005857f7c20 */ /* 0x000fe20008410000 */
        /* <DEDUP_REMOVED lines=9> */
[----:B---3--:R-:W-:Y:S01]  /*16670*/  FMUL.FTZ R2, R122, UR5 ;  /* 0x000000057a027c20 */ /* 0x008fe20008410000 */
[----:B------:R-:W-:Y:S01]  /*16680*/  FMUL.FTZ R15, R125, UR5 ;  /* 0x000000057d0f7c20 */ /* 0x000fe20008410000 */
[----:B------:R-:W-:Y:S01]  /*16690*/  @P1 IMAD.HI.U32 R122, R162, UR4, RZ ;  /* 0x00000004a27a1c27 */ /* 0x000fe2000f8e00ff */
[----:B------:R-:W-:-:S03]  /*166a0*/  @UP0 ULDC UR4, c[0x0][0x450] ;  /* 0x0001140000040ab9 */ /* 0x000fc60000000800 */
[----:B------:R-:W-:Y:S01]  /*166b0*/  FMUL.FTZ R125, R131, UR5 ;  /* 0x00000005837d7c20 */ /* 0x000fe20008410000 */
[----:B------:R-:W-:Y:S01]  /*166c0*/  FMUL.FTZ R131, R139, UR5 ;  /* 0x000000058b837c20 */ /* 0x000fe20008410000 */
[----:B01----:R-:W-:Y:S01]  /*166d0*/  FMUL.FTZ R3, R121, UR5 ;  /* 0x0000000579037c20 */ /* 0x003fe20008410000 */
[----:B------:R-:W-:Y:S01]  /*166e0*/  @P2 SHF.R.U32.HI R162, RZ, UR4, R122 ;  /* 0x00000004ffa22c19 */ /* 0x000fe2000801167a */
[----:B------:R-:W-:Y:S01]  /*166f0*/  FMUL.FTZ R20, R126, UR5 ;  /* 0x000000057e147c20 */ /* 0x000fe20008410000 */
[----:B------:R-:W-:Y:S01]  /*16700*/  FMUL.FTZ R139, R147, UR5 ;  /* 0x00000005938b7c20 */ /* 0x000fe20008410000 */
[----:B------:R-:W-:Y:S01]  /*16710*/  FMUL.FTZ R121, R129, UR5 ;  /* 0x0000000581797c20 */ /* 0x000fe20008410000 */
[----:B------:R-:W-:Y:S01]  /*16720*/  FMUL.FTZ R126, R132, UR5 ;  /* 0x00000005847e7c20 */ /* 0x000fe20008410000 */
[----:B------:R-:W-:Y:S01]  /*16730*/  FMUL.FTZ R147, R155, UR5 ;  /* 0x000000059b937c20 */ /* 0x000fe20008410000 */
[----:B--2---:R-:W-:Y:S01]  /*16740*/  FMUL.FTZ R0, R120, UR5 ;  /* 0x0000000578007c20 */ /* 0x004fe20008410000 */
        /* <DEDUP_REMOVED lines=38> */
[----:B------:R-:W-:-:S05]  /*169b0*/  IADD3 R167, -R16, R123, R17 ;  /* 0x0000007b10a77210 */ /* 0x000fca0007ffe111 */
        /* <DEDUP_REMOVED lines=65> */
.L_x_1715:
[----:B------:R-:W-:-:S05]  /*16dd0*/  IMAD.U32 R170, RZ, RZ, UR54 ;  /* 0x00000036ffaa7e24 */ /* 0x000fca000f8e00ff */
[----:B------:R-:W-:-:S13]  /*16de0*/  ISETP.NE.AND P1, PT, R170, 0x1, PT ;  /* 0x00000001aa00780c */ /* 0x000fda0003f25270 */
[----:B------:R-:W1:Y:S02]  /*16df0*/  @P1 LDC.64 R122, c[0x0][0x9e8] ;  /* 0x00027a00ff7a1b82 */ /* 0x000e640000000a00 */
[----:B-1----:R-:W-:-:S05]  /*16e00*/  @P1 IMAD.HI.U32 R122, R169, R122, RZ ;  /* 0x0000007aa97a1227 */ /* 0x002fca00078e00ff */
[----:B------:R-:W-:-:S07]  /*16e10*/  @P1 SHF.R.U32.HI R169, RZ, R123, R122 ;  /* 0x0000007bffa91219 */ /* 0x000fce000001167a */
.L_x_1716:
[----:B------:R-:W-:Y:S05]  /*16e20*/  BSYNC B0 ;  /* 0x0000000000007941 */ /* 0x000fea0003800000 */
.L_x_1714:
[----:B------:R-:W-:-:S05]  /*16e30*/  IMAD R169, R169, R170, R160 ;  /* 0x000000aaa9a97224 */ /* 0x000fca00078e02a0 */
[----:B------:R-:W-:Y:S02]  /*16e40*/  VIADDMNMX R166, R169, R170, R166, PT ;  /* 0x000000aaa9a67246 */ /* 0x000fe400038001a6 */
[----:B------:R-:W-:-:S07]  /*16e50*/  VIMNMX R165, R165, R169, !PT ;  /* 0x000000a9a5a57248 */ /* 0x000fce0007fe0100 */
.L_x_1713:
        /* <DEDUP_REMOVED lines=151> */
.L_x_1719:
[----:B------:R-:W-:-:S05]  /*177d0*/  IMAD.U32 R165, RZ, RZ, UR54 ;  /* 0x00000036ffa57e24 */ /* 0x000fca000f8e00ff */
[----:B------:R-:W-:-:S13]  /*177e0*/  ISETP.NE.AND P6, PT, R165, 0x1, PT ;  /* 0x00000001a500780c */ /* 0x000fda0003fc5270 */
[----:B------:R-:W0:Y:S02]  /*177f0*/  @P6 LDC.64 R14, c[0x0][0x9e8] ;  /* 0x00027a00ff0e6b82 */ /* 0x000e240000000a00 */
[----:B0-----:R-:W-:-:S05]  /*17800*/  @P6 IMAD.HI.U32 R14, R163, R14, RZ ;  /* 0x0000000ea30e6227 */ /* 0x001fca00078e00ff */
[----:B------:R-:W-:-:S07]  /*17810*/  @P6 SHF.R.U32.HI R163, RZ, R15, R14 ;  /* 0x0000000fffa36219 */ /* 0x000fce000001160e */
.L_x_1720:
[----:B------:R-:W-:Y:S05]  /*17820*/  BSYNC B0 ;  /* 0x0000000000007941 */ /* 0x000fea0003800000 */
.L_x_1718:
[----:B------:R-:W-:-:S05]  /*17830*/  IMAD R160, R163, R165, R160 ;  /* 0x000000a5a3a07224 */ /* 0x000fca00078e02a0 */
[----:B------:R-:W-:Y:S02]  /*17840*/  VIADDMNMX R168, R160, R165, R168, PT ;  /* 0x000000a5a0a87246 */ /* 0x000fe400038001a8 */
[----:B------:R-:W-:-:S07]  /*17850*/  VIMNMX R167, R167, R160, !PT ;  /* 0x000000a0a7a77248 */ /* 0x000fce0007fe0100 */
.L_x_1717:
        /* <DEDUP_REMOVED lines=89> */
[C---:B------:R-:W-:Y:S02]  /*17df0*/  ISETP.LT.OR P4, PT, R168.reuse, 0x52, P4 ;  /* 0x00000052a800780c */ /* 0x040fe40002781670 */
        /* <DEDUP_REMOVED lines=47> */
[----:B------:R-:W-:Y:S01]  /*180f0*/  FSEL R140, R4, RZ, P1 ;  /* 0x000000ff048c7208 */ /* 0x000fe20000800000 */
[--C-:B------:R-:W-:Y:S01]  /*18100*/  FFMA.FTZ R133, R141, UR10, -R162.reuse ;  /* 0x0000000a8d857c23 */ /* 0x100fe200080108a2 */
[----:B------:R-:W-:Y:S01]  /*18110*/  FMNMX.FTZ R0, R128, R3, !PT ;  /* 0x0000000380007209 */ /* 0x000fe20007810000 */
[----:B------:R-:W-:Y:S01]  /*18120*/  MUFU.EX2 R188, R188 ;  /* 0x000000bc00bc7308 */ /* 0x000fe20000000800 */
[--C-:B------:R-:W-:Y:S01]  /*18130*/  FFMA.FTZ R190, R122, UR10, -R162.reuse ;  /* 0x0000000a7abe7c23 */ /* 0x100fe200080108a2 */
[----:B------:R-:W-:Y:S01]  /*18140*/  FADD.FTZ R140, -R140, R13 ;  /* 0x0000000d8c8c7221 */ /* 0x000fe20000010100 */
[----:B------:R-:W-:Y:S01]  /*18150*/  FMNMX.FTZ R3, R129, R0, !PT ;  /* 0x0000000081037209 */ /* 0x000fe20007810000 */
[--C-:B------:R-:W-:Y:S01]  /*18160*/  FFMA.FTZ R122, R123, UR10, -R162.reuse ;  /* 0x0000000a7b7a7c23 */ /* 0x100fe200080108a2 */
[--C-:B------:R-:W-:Y:S01]  /*18170*/  FFMA.FTZ R186, R126, UR10, -R162.reuse ;  /* 0x0000000a7eba7c23 */ /* 0x100fe200080108a2 */
[--C-:B------:R-:W-:Y:S01]  /*18180*/  FFMA.FTZ R15, R127, UR10, -R162.reuse ;  /* 0x0000000a7f0f7c23 */ /* 0x100fe200080108a2 */
        /* <DEDUP_REMOVED lines=80> */
[----:B------:R-:W-:Y:S01]  /*18690*/  FFMA.FTZ R171, R157, UR10, -R137 ;  /* 0x0000000a9dab7c23 */ /* 0x000fe20008010889 */
[----:B------:R-:W-:Y:S01]  /*186a0*/  FADD.FTZ R11, R122, R11 ;  /* 0x0000000b7a0b7221 */ /* 0x000fe20000010000 */
[----:B------:R-:W-:-:S02]  /*186b0*/  FFMA.FTZ R131, R159, UR10, -R137 ;  /* 0x0000000a9f837c23 */ /* 0x000fc40008010889 */
[----:B------:R-:W2:Y:S01]  /*186c0*/  MUFU.EX2 R141, R141 ;  /* 0x0000008d008d7308 */ /* 0x000ea20000000800 */
[----:B------:R-:W-:Y:S01]  /*186d0*/  FADD.FTZ R11, R184, R11 ;  /* 0x0000000bb80b7221 */ /* 0x000fe20000010000 */
[----:B0-----:R-:W-:-:S03]  /*186e0*/  FFMA.FTZ R125, R147, UR10, -R137 ;  /* 0x0000000a937d7c23 */ /* 0x001fc60008010889 */
[----:B------:R-:W-:-:S03]  /*186f0*/  FADD.FTZ R11, R120, R11 ;  /* 0x0000000b780b7221 */ /* 0x000fc60000010000 */
[----:B------:R-:W0:Y:S01]  /*18700*/  MUFU.EX2 R191, R191 ;  /* 0x000000bf00bf7308 */ /* 0x000e220000000800 */
[----:B-1----:R-:W-:Y:S01]  /*18710*/  FFMA.FTZ R12, R2, R5, R189 ;  /* 0x00000005020c7223 */ /* 0x002fe200000100bd */
[----:B------:R-:W-:-:S04]  /*18720*/  FADD.FTZ R124, R186, R11 ;  /* 0x0000000bba7c7221 */ /* 0x000fc80000010000 */
[----:B------:R-:W-:Y:S02]  /*18730*/  FADD.FTZ R11, R15, R124 ;  /* 0x0000007c0f0b7221 */ /* 0x000fe40000010000 */
[----:B------:R-:W1:Y:S01]  /*18740*/  MUFU.EX2 R185, R185 ;  /* 0x000000b900b97308 */ /* 0x000e620000000800 */
[----:B--2---:R-:W-:Y:S01]  /*18750*/  FADD.FTZ R12, R141, R12 ;  /* 0x0000000c8d0c7221 */ /* 0x004fe20000010000 */
[----:B------:R-:W-:-:S04]  /*18760*/  FADD.FTZ R124, R180, R11 ;  /* 0x0000000bb47c7221 */ /* 0x000fc80000010000 */
[----:B------:R-:W-:Y:S01]  /*18770*/  FADD.FTZ R11, R121, R124 ;  /* 0x0000007c790b7221 */ /* 0x000fe20000010000 */
[----:B------:R-:W-:Y:S01]  /*18780*/  FFMA.FTZ R124, R150, UR10, -R137 ;  /* 0x0000000a967c7c23 */ /* 0x000fe20008010889 */
[----:B------:R-:W2:Y:S01]  /*18790*/  MUFU.EX2 R21, R21 ;  /* 0x0000001500157308 */ /* 0x000ea20000000800 */
[----:B0-----:R-:W-:Y:S01]  /*187a0*/  FADD.FTZ R5, R191, R12 ;  /* 0x0000000cbf057221 */ /* 0x001fe20000010000 */
[----:B------:R-:W-:-:S03]  /*187b0*/  FADD.FTZ R11, R182, R11 ;  /* 0x0000000bb60b7221 */ /* 0x000fc60000010000 */
[----:B------:R-:W-:Y:S01]  /*187c0*/  FADD.FTZ R12, R140, R5 ;  /* 0x000000058c0c7221 */ /* 0x000fe20000010000 */
        /* <DEDUP_REMOVED lines=57> */
[----:B--2---:R-:W-:-:S03]  /*18b60*/  FADD.FTZ R11, R13, R138 ;  /* 0x0000008a0d0b7221 */ /* 0x004fc60000010000 */
[----:B0-----:R-:W-:Y:S01]  /*18b70*/  FADD.FTZ R5, R131, R134 ;  /* 0x0000008683057221 */ /* 0x001fe20000010000 */
[----:B------:R-:W-:Y:S06]  /*18b80*/  @!P0 BRA `(.L_x_1721) ;  /* 0x0000000000048947 */ /* 0x000fec0003800000 */
[----:B------:R-:W-:Y:S01]  /*18b90*/  BPT.TRAP 0x1 ;  /* 0x000000040000795c */ /* 0x000fe20000300000 */
.L_x_1721:
[----:B------:R-:W-:Y:S01]  /*18ba0*/  UIADD3 UR6, UR6, 0x30860, URZ ;  /* 0x0003086006067890 */ /* 0x000fe2000fffe03f */
[----:B------:R-:W-:Y:S01]  /*18bb0*/  ISETP.GT.AND P1, PT, R10, UR61, PT ;  /* 0x0000003d0a007c0c */ /* 0x000fe2000bf24270 */
        /* <DEDUP_REMOVED lines=32> */
.L_x_1703:
        /* <DEDUP_REMOVED lines=99> */
.L_x_1723:
[----:B------:R-:W-:Y:S01]  /*193f0*/  ULEA UR5, UR40, UR41, 0x3 ;  /* 0x0000002928057291 */ /* 0x000fe2000f8e183f */
[----:B------:R-:W-:-:S05]  /*19400*/  IMAD.U32 R0, RZ, RZ, UR42 ;  /* 0x0000002aff007e24 */ /* 0x000fca000f8e00ff */
[----:B------:R-:W-:-:S04]  /*19410*/  SHF.L.U32 R0, R0, 0x1f, RZ ;  /* 0x0000001f00007819 */ /* 0x000fc800000006ff */
[----:B------:R0:W1:Y:S01]  /*19420*/  SYNCS.PHASECHK.TRANS64.TRYWAIT P1, [UR5+0x30850], R0 ;  /* 0x03085000ff0075a7 */ /* 0x0000620008020145 */
[----:B------:R-:W-:Y:S05]  /*19430*/  @!P0 BRA `(.L_x_1724) ;  /* 0x0000000000048947 */ /* 0x000fea0003800000 */
[----:B------:R-:W-:Y:S01]  /*19440*/  BPT.TRAP 0x1 ;  /* 0x000000040000795c */ /* 0x000fe20000300000 */
.L_x_1724:
[----:B-1----:R-:W-:Y:S05]  /*19450*/  @P1 BRA `(.L_x_1725) ;  /* 0x0000000000081947 */ /* 0x002fea0003800000 */
[----:B------:R-:W1:Y:S02]  /*19460*/  SYNCS.PHASECHK.TRANS64.TRYWAIT P1, [UR5+0x30850], R0 ;  /* 0x03085000ff0075a7 */ /* 0x000e640008020145 */
[----:B-1----:R-:W-:Y:S05]  /*19470*/  @!P1 BRA `(.L_x_1726) ;  /* 0x000000b400c09947 */ /* 0x002fea0003800000 */
.L_x_1725:
        /* <DEDUP_REMOVED lines=15> */
[----:B------:R-:W-:Y:S02]  /*19570*/  IMAD.U32 R11, RZ, RZ, UR10 ;  /* 0x0000000aff0b7e24 */ /* 0x000fe4000f8e00ff */
[----:B-1----:R-:W-:Y:S01]  /*19580*/  FADD.FTZ R6, R2, R5 ;  /* 0x0000000502067221 */ /* 0x002fe20000010000 */
[----:B------:R-:W0:Y:S01]  /*19590*/  SHFL.BFLY PT, R7, R0, 0x1, 0x1f ;  /* 0x0c201f0000077f89 */ /* 0x000e2200000e0000 */
[----:B------:R-:W-:-:S02]  /*195a0*/  IMAD.MOV.U32 R2, RZ, RZ, RZ ;  /* 0x000000ffff027224 */ /* 0x000fc400078e00ff */
[----:B------:R-:W-:Y:S01]  /*195b0*/  IMAD.MOV.U32 R5, RZ, RZ, -0x800000 ;  /* 0xff800000ff057424 */ /* 0x000fe200078e00ff */
[----:B------:R-:W1:Y:S01]  /*195c0*/  SHFL.BFLY PT, R9, R6, 0x1, 0x1f ;  /* 0x0c201f0006097f89 */ /* 0x000e6200000e0000 */
[----:B0-----:R-:W-:Y:S01]  /*195d0*/  FADD.FTZ R12, R0, R7 ;  /* 0x00000007000c7221 */ /* 0x001fe20000010000 */
[----:B------:R-:W-:Y:S02]  /*195e0*/  IMAD.U32 R7, RZ, RZ, UR10 ;  /* 0x0000000aff077e24 */ /* 0x000fe4000f8e00ff */
[----:B------:R-:W-:Y:S02]  /*195f0*/  IMAD.MOV.U32 R0, RZ, RZ, -0x800000 ;  /* 0xff800000ff007424 */ /* 0x000fe400078e00ff */
[----:B-1----:R-:W-:Y:S01]  /*19600*/  FADD.FTZ R13, R6, R9 ;  /* 0x00000009060d7221 */ /* 0x002fe20000010000 */
[----:B------:R-:W-:-:S04]  /*19610*/  FSETP.NE.FTZ.AND P1, PT, R12, RZ, PT ;  /* 0x000000ff0c00720b */ /* 0x000fc80003f35000 */
        /* <DEDUP_REMOVED lines=38> */
.L_x_1727:
        /* <DEDUP_REMOVED lines=9> */
[----:B------:R-:W-:Y:S01]  /*19910*/  FMUL.FTZ R78, R91, R2 ;  /* 0x000000025b4e7220 */ /* 0x000fe20000410000 */
[-C--:B------:R-:W-:Y:S01]  /*19920*/  FMUL.FTZ R24, R24, R8.reuse ;  /* 0x0000000818187220 */ /* 0x080fe20000410000 */
[-C--:B------:R-:W-:Y:S01]  /*19930*/  FMUL.FTZ R25, R25, R8.reuse ;  /* 0x0000000819197220 */ /* 0x080fe20000410000 */
[-C--:B------:R-:W-:Y:S01]  /*19940*/  FMUL.FTZ R3, R28, R8.reuse ;  /* 0x000000081c037220 */ /* 0x080fe20000410000 */
[----:B------:R-:W-:Y:S01]  /*19950*/  UIADD3 UR6, UR6, 0x1, URZ ;  /* 0x0000000106067890 */ /* 0x000fe2000fffe03f */
        /* <DEDUP_REMOVED lines=47> */
[----:B------:R-:W-:Y:S01]  /*19c50*/  SYNCS.ARRIVE.TRANS64.RED.A1T0 RZ, [UR4], RZ ;  /* 0x000000ffffff79a7 */ /* 0x000fe20008100404 */
[-C--:B------:R-:W-:Y:S01]  /*19c60*/  FMUL.FTZ R8, R59, R2.reuse ;  /* 0x000000023b087220 */ /* 0x080fe20000410000 */
        /* <DEDUP_REMOVED lines=45> */
.L_x_1597:
[----:B------:R-:W1:Y:S08]  /*19f40*/  S2UR UR43, SR_CgaCtaId ;  /* 0x00000000002b79c3 */ /* 0x000e700000008800 */
[----:B------:R-:W-:Y:S06]  /*19f50*/  BAR.SYNC.DEFER_BLOCKING 0x5, 0x180 ;  /* 0x0146000000007b1d */ /* 0x000fec0000010000 */
[----:B------:R-:W-:Y:S01]  /*19f60*/  UMOV UR41, 0x400 ;  /* 0x0000040000297882 */ /* 0x000fe20000000000 */
[----:B------:R-:W-:Y:S01]  /*19f70*/  BSSY B0, `(.L_x_1728) ;  /* 0x0000271000007945 */ /* 0x000fe20003800000 */
[----:B-1----:R-:W-:-:S09]  /*19f80*/  ULEA UR41, UR43, UR41, 0x18 ;  /* 0x000000292b297291 */ /* 0x002fd2000f8ec03f */
[----:B------:R-:W1:Y:S02]  /*19f90*/  LDS.128 R28, [UR41+0x308d0] ;  /* 0x0308d029ff1c7984 */ /* 0x000e640008000c00 */
[----:B-1----:R-:W-:Y:S02]  /*19fa0*/  R2UR UR5, R29 ;  /* 0x000000001d0572ca */ /* 0x002fe400000e0000 */
[----:B------:R-:W-:Y:S01]  /*19fb0*/  R2UR UR44, R30 ;  /* 0x000000001e2c72ca */ /* 0x000fe200000e0000 */
[----:B------:R-:W-:Y:S06]  /*19fc0*/  BAR.ARV 0x4, 0x180 ;  /* 0x0106000000007b1d */ /* 0x000fec0000002000 */
[----:B------:R-:W-:Y:S08]  /*19fd0*/  @P0 BRA `(.L_x_1729) ;  /* 0x00000018008c0947 */ /* 0x000ff00003800000 */
[----:B------:R-:W2:Y:S01]  /*19fe0*/  LDL R2, [R1+0x2a4] ;  /* 0x0002a40001027983 */ /* 0x000ea20000100800 */
[----:B------:R-:W1:Y:S01]  /*19ff0*/  S2UR UR4, SR_SWINHI ;  /* 0x00000000000479c3 */ /* 0x000e620000002f00 */
        /* <DEDUP_REMOVED lines=12> */
[----:B------:R-:W-:Y:S01]  /*1a0c0*/  UMOV UR6, UR41 ;  /* 0x0000002900067c82 */ /* 0x000fe20008000000 */
[----:B-1----:R-:W-:Y:S01]  /*1a0d0*/  UMOV UR7, UR4 ;  /* 0x0000000400077c82 */ /* 0x002fe20008000000 */
[----:B------:R-:W-:Y:S01]  /*1a0e0*/  F2FP.BF16.F32.PACK_AB R59, R10, R59 ;  /* 0x0000003b0a3b723e */ /* 0x000fe200000010ff */
[----:B------:R-:W-:Y:S01]  /*1a0f0*/  IMAD.U32 R12, RZ, RZ, UR6 ;  /* 0x00000006ff0c7e24 */ /* 0x000fe2000f8e00ff */
[----:B------:R-:W-:Y:S01]  /*1a100*/  F2FP.BF16.F32.PACK_AB R65, R120, R66 ;  /* 0x000000427841723e */ /* 0x000fe200000010ff */
[----:B------:R-:W-:Y:S01]  /*1a110*/  IMAD.U32 R13, RZ, RZ, UR7 ;  /* 0x00000007ff0d7e24 */ /* 0x000fe2000f8e00ff */
[----:B------:R-:W-:Y:S02]  /*1a120*/  F2FP.BF16.F32.PACK_AB R66, R69, R68 ;  /* 0x000000444542723e */ /* 0x000fe400000010ff */
[----:B------:R-:W-:Y:S02]  /*1a130*/  F2FP.BF16.F32.PACK_AB R67, R71, R67 ;  /* 0x000000434743723e */ /* 0x000fe400000010ff */
[----:B------:R-:W-:-:S02]  /*1a140*/  F2FP.BF16.F32.PACK_AB R80, R81, R80 ;  /* 0x000000505150723e */ /* 0x000fc400000010ff */
[----:B------:R-:W-:Y:S02]  /*1a150*/  F2FP.BF16.F32.PACK_AB R8, R7, R6 ;  /* 0x000000060708723e */ /* 0x000fe400000010ff */
[----:B------:R-:W-:Y:S01]  /*1a160*/  F2FP.BF16.F32.PACK_AB R9, R75, R9 ;  /* 0x000000094b09723e */ /* 0x000fe200000010ff */
[----:B------:R-:W1:Y:S01]  /*1a170*/  LDC.64 R6, c[0x0][0xc00] ;  /* 0x00030000ff067b82 */ /* 0x000e620000000a00 */
        /* <DEDUP_REMOVED lines=20> */
[----:B------:R-:W-:Y:S01]  /*1a2c0*/  F2FP.BF16.F32.PACK_AB R115, R119, R118 ;  /* 0x000000767773723e */ /* 0x000fe200000010ff */
[----:B------:R-:W-:Y:S01]  /*1a2d0*/  BAR.SYNC.DEFER_BLOCKING 0x1, 0x100 ;  /* 0x0044000000007b1d */ /* 0x000fe20000010000 */
[----:B--2---:R-:W-:-:S03]  /*1a2e0*/  IMAD.WIDE R26, R2, 0x2, R12 ;  /* 0x00000002021a7825 */ /* 0x004fc600078e020c */
[C---:B------:R-:W-:Y:S02]  /*1a2f0*/  IADD3 R73, P2, R26.reuse, 0x20, RZ ;  /* 0x000000201a497810 */ /* 0x040fe40007f5e0ff */
[----:B------:R-:W-:Y:S02]  /*1a300*/  IADD3 R141, P5, R26, 0x4000, RZ ;  /* 0x000040001a8d7810 */ /* 0x000fe40007fbe0ff */
[----:B------:R-:W-:Y:S01]  /*1a310*/  LOP3.LUT R2, R73, 0x380, RZ, 0xc0, !PT ;  /* 0x0000038049027812 */ /* 0x000fe200078ec0ff */
[--C-:B------:R-:W-:Y:S01]  /*1a320*/  IMAD.X R17, RZ, RZ, R27.reuse, P2 ;  /* 0x000000ffff117224 */ /* 0x100fe200010e061b */
[----:B------:R-:W-:Y:S01]  /*1a330*/  LOP3.LUT R30, R141, 0x380, RZ, 0xc0, !PT ;  /* 0x000003808d1e7812 */ /* 0x000fe200078ec0ff */
[----:B------:R-:W-:Y:S01]  /*1a340*/  IMAD.X R35, RZ, RZ, R27, P5 ;  /* 0x000000ffff237224 */ /* 0x000fe200028e061b */
[----:B------:R-:W-:Y:S02]  /*1a350*/  SHF.R.U64 R2, R2, 0x3, RZ ;  /* 0x0000000302027819 */ /* 0x000fe400000012ff */
[----:B------:R-:W-:-:S02]  /*1a360*/  IADD3 R143, P0, R26, 0x4020, RZ ;  /* 0x000040201a8f7810 */ /* 0x000fc40007f1e0ff */
[----:B------:R-:W-:Y:S02]  /*1a370*/  SHF.R.U64 R30, R30, 0x3, RZ ;  /* 0x000000031e1e7819 */ /* 0x000fe400000012ff */
[C---:B------:R-:W-:Y:S01]  /*1a380*/  LOP3.LUT R15, R26.reuse, 0x380, RZ, 0xc0, !PT ;  /* 0x000003801a0f7812 */ /* 0x040fe200078ec0ff */
[--C-:B------:R-:W-:Y:S01]  /*1a390*/  IMAD.X R39, RZ, RZ, R27.reuse, P0 ;  /* 0x000000ffff277224 */ /* 0x100fe200000e061b */
[C---:B------:R-:W-:Y:S02]  /*1a3a0*/  IADD3 R145, P4, R26.reuse, 0x4040, RZ ;  /* 0x000040401a917810 */ /* 0x040fe40007f9e0ff */
[C---:B------:R-:W-:Y:S02]  /*1a3b0*/  IADD3 R137, P1, R26.reuse, 0x40, RZ ;  /* 0x000000401a897810 */ /* 0x040fe40007f3e0ff */
[----:B------:R-:W-:Y:S01]  /*1a3c0*/  IADD3 R139, P6, R26, 0x60, RZ ;  /* 0x000000601a8b7810 */ /* 0x000fe20007fde0ff */
[--C-:B------:R-:W-:Y:S01]  /*1a3d0*/  IMAD.X R43, RZ, RZ, R27.reuse, P4 ;  /* 0x000000ffff2b7224 */ /* 0x100fe200020e061b */
[----:B------:R-:W-:Y:S01]  /*1a3e0*/  LOP3.LUT R16, R2, R73, RZ, 0x3c, !PT ;  /* 0x0000004902107212 */ /* 0x000fe200078e3cff */
[--C-:B------:R-:W-:Y:S01]  /*1a3f0*/  IMAD.X R21, RZ, RZ, R27.reuse, P1 ;  /* 0x000000ffff157224 */ /* 0x100fe200008e061b */
[----:B------:R-:W-:Y:S01]  /*1a400*/  LOP3.LUT R34, R30, R141, RZ, 0x3c, !PT ;  /* 0x0000008d1e227212 */ /* 0x000fe200078e3cff */
[----:B------:R-:W-:Y:S01]  /*1a410*/  IMAD.X R29, RZ, RZ, R27, P6 ;  /* 0x000000ffff1d7224 */ /* 0x000fe200030e061b */
[----:B------:R-:W-:-:S02]  /*1a420*/  LOP3.LUT R2, R143, 0x380, RZ, 0xc0, !PT ;  /* 0x000003808f027812 */ /* 0x000fc400078ec0ff */
[----:B------:R-:W-:Y:S02]  /*1a430*/  SHF.R.U64 R15, R15, 0x3, RZ ;  /* 0x000000030f0f7819 */ /* 0x000fe400000012ff */
[----:B------:R-:W-:Y:S02]  /*1a440*/  LOP3.LUT R30, R145, 0x380, RZ, 0xc0, !PT ;  /* 0x00000380911e7812 */ /* 0x000fe400078ec0ff */
[C---:B------:R-:W-:Y:S02]  /*1a450*/  IADD3 R147, P3, R26.reuse, 0x4060, RZ ;  /* 0x000040601a937810 */ /* 0x040fe40007f7e0ff */
[C---:B------:R-:W-:Y:S02]  /*1a460*/  IADD3 R149, P2, R26.reuse, 0x8000, RZ ;  /* 0x000080001a957810 */ /* 0x040fe40007f5e0ff */
[C---:B------:R-:W-:Y:S01]  /*1a470*/  IADD3 R54, P1, R26.reuse, 0x8020, RZ ;  /* 0x000080201a367810 */ /* 0x040fe20007f3e0ff */
[--C-:B------:R-:W-:Y:S01]  /*1a480*/  IMAD.X R47, RZ, RZ, R27.reuse, P3 ;  /* 0x000000ffff2f7224 */ /* 0x100fe200018e061b */
[C---:B------:R-:W-:Y:S01]  /*1a490*/  IADD3 R151, P6, R26.reuse, 0x8040, RZ ;  /* 0x000080401a977810 */ /* 0x040fe20007fde0ff */
[--C-:B------:R-:W-:Y:S01]  /*1a4a0*/  IMAD.X R51, RZ, RZ, R27.reuse, P2 ;  /* 0x000000ffff337224 */ /* 0x100fe200010e061b */
[----:B------:R-:W-:Y:S01]  /*1a4b0*/  IADD3 R153, P5, R26, 0x8060, RZ ;  /* 0x000080601a997810 */ /* 0x000fe20007fbe0ff */
[--C-:B------:R-:W-:Y:S01]  /*1a4c0*/  IMAD.X R55, RZ, RZ, R27.reuse, P1 ;  /* 0x000000ffff377224 */ /* 0x100fe200008e061b */
[----:B------:R-:W-:Y:S01]  /*1a4d0*/  SHF.R.U64 R2, R2, 0x3, RZ ;  /* 0x0000000302027819 */ /* 0x000fe200000012ff */
[--C-:B------:R-:W-:Y:S01]  /*1a4e0*/  IMAD.X R63, RZ, RZ, R27.reuse, P6 ;  /* 0x000000ffff3f7224 */ /* 0x100fe200030e061b */
[----:B------:R-:W-:Y:S01]  /*1a4f0*/  LOP3.LUT R26, R15, R26, RZ, 0x3c, !PT ;  /* 0x0000001a0f1a7212 */ /* 0x000fe200078e3cff */
[----:B------:R-:W-:Y:S01]  /*1a500*/  IMAD.X R15, RZ, RZ, R27, P5 ;  /* 0x000000ffff0f7224 */ /* 0x000fe200028e061b */
[----:B------:R-:W-:-:S02]  /*1a510*/  SHF.R.U64 R30, R30, 0x3, RZ ;  /* 0x000000031e1e7819 */ /* 0x000fc400000012ff */
[----:B------:R-:W-:Y:S02]  /*1a520*/  LOP3.LUT R38, R2, R143, RZ, 0x3c, !PT ;  /* 0x0000008f02267212 */ /* 0x000fe400078e3cff */
[----:B------:R-:W-:Y:S02]  /*1a530*/  LOP3.LUT R42, R30, R145, RZ, 0x3c, !PT ;  /* 0x000000911e2a7212 */ /* 0x000fe400078e3cff */
[----:B------:R-:W-:Y:S02]  /*1a540*/  MOV R2, R26 ;  /* 0x0000001a00027202 */ /* 0x000fe40000000f00 */
[----:B------:R-:W-:Y:S02]  /*1a550*/  LOP3.LUT R27, R54, 0x380, RZ, 0xc0, !PT ;  /* 0x00000380361b7812 */ /* 0x000fe400078ec0ff */
[----:B------:R-:W-:Y:S02]  /*1a560*/  LOP3.LUT R30, R151, 0x380, RZ, 0xc0, !PT ;  /* 0x00000380971e7812 */ /* 0x000fe400078ec0ff */
[----:B------:R-:W-:-:S02]  /*1a570*/  LOP3.LUT R20, R137, 0x380, RZ, 0xc0, !PT ;  /* 0x0000038089147812 */ /* 0x000fc400078ec0ff */
[----:B------:R-:W-:Y:S02]  /*1a580*/  LOP3.LUT R50, R149, 0x380, RZ, 0xc0, !PT ;  /* 0x0000038095327812 */ /* 0x000fe400078ec0ff */
[----:B------:R-:W-:Y:S02]  /*1a590*/  LOP3.LUT R62, R153, 0x380, RZ, 0xc0, !PT ;  /* 0x00000380993e7812 */ /* 0x000fe400078ec0ff */
[----:B------:R-:W-:Y:S02]  /*1a5a0*/  LOP3.LUT R28, R139, 0x380, RZ, 0xc0, !PT ;  /* 0x000003808b1c7812 */ /* 0x000fe400078ec0ff */
[----:B------:R-:W-:Y:S02]  /*1a5b0*/  F2FP.BF16.F32.PACK_AB R26, R4, R3 ;  /* 0x00000003041a723e */ /* 0x000fe400000010ff */
[----:B------:R-:W-:Y:S02]  /*1a5c0*/  SHF.R.U64 R3, R27, 0x3, RZ ;  /* 0x000000031b037819 */ /* 0x000fe400000012ff */
[----:B------:R-:W-:-:S02]  /*1a5d0*/  SHF.R.U64 R4, R30, 0x3, RZ ;  /* 0x000000031e047819 */ /* 0x000fc400000012ff */
[----:B------:R-:W-:Y:S02]  /*1a5e0*/  SHF.R.U64 R20, R20, 0x3, RZ ;  /* 0x0000000314147819 */ /* 0x000fe400000012ff */
[----:B------:R-:W-:Y:S02]  /*1a5f0*/  SHF.R.U64 R50, R50, 0x3, RZ ;  /* 0x0000000332327819 */ /* 0x000fe400000012ff */
[----:B------:R-:W-:Y:S02]  /*1a600*/  SHF.R.U64 R30, R62, 0x3, RZ ;  /* 0x000000033e1e7819 */ /* 0x000fe400000012ff */
[----:B------:R-:W-:Y:S02]  /*1a610*/  F2FP.BF16.F32.PACK_AB R27, R134, R14 ;  /* 0x0000000e861b723e */ /* 0x000fe400000010ff */
[----:B------:R-:W-:Y:S02]  /*1a620*/  SHF.R.U64 R28, R28, 0x3, RZ ;  /* 0x000000031c1c7819 */ /* 0x000fe400000012ff */
[----:B------:R-:W-:Y:S01]  /*1a630*/  LOP3.LUT R46, R147, 0x380, RZ, 0xc0, !PT ;  /* 0x00000380932e7812 */ /* 0x000fe200078ec0ff */
[----:B------:R2:W-:Y:S01]  /*1a640*/  STSM.16.M88.4 [R2], R24 ;  /* 0x0000001802007844 */ /* 0x0005e20000000200 */
[----:B------:R-:W-:-:S02]  /*1a650*/  LOP3.LUT R20, R20, R137, RZ, 0x3c, !PT ;  /* 0x0000008914147212 */ /* 0x000fc400078e3cff */
[----:B------:R-:W-:Y:S02]  /*1a660*/  LOP3.LUT R50, R50, R149, RZ, 0x3c, !PT ;  /* 0x0000009532327212 */ /* 0x000fe400078e3cff */
[----:B------:R-:W-:Y:S02]  /*1a670*/  LOP3.LUT R14, R30, R153, RZ, 0x3c, !PT ;  /* 0x000000991e0e7212 */ /* 0x000fe400078e3cff */
[----:B------:R-:W-:Y:S02]  /*1a680*/  LOP3.LUT R28, R28, R139, RZ, 0x3c, !PT ;  /* 0x0000008b1c1c7212 */ /* 0x000fe400078e3cff */
[----:B------:R-:W-:Y:S02]  /*1a690*/  SHF.R.U64 R46, R46, 0x3, RZ ;  /* 0x000000032e2e7819 */ /* 0x000fe400000012ff */
[----:B------:R-:W-:Y:S02]  /*1a6a0*/  LOP3.LUT R54, R3, R54, RZ, 0x3c, !PT ;  /* 0x0000003603367212 */ /* 0x000fe400078e3cff */
[----:B------:R-:W-:-:S02]  /*1a6b0*/  MOV R30, R16 ;  /* 0x00000010001e7202 */ /* 0x000fc40000000f00 */
[----:B------:R-:W-:Y:S01]  /*1a6c0*/  MOV R17, R34 ;  /* 0x0000002200117202 */ /* 0x000fe20000000f00 */
[----:B--2---:R-:W2:Y:S01]  /*1a6d0*/  LDC.64 R2, c[0x0][0xc00] ;  /* 0x00030000ff027b82 */ /* 0x004ea20000000a00 */
[----:B------:R-:W-:Y:S02]  /*1a6e0*/  LOP3.LUT R62, R4, R151, RZ, 0x3c, !PT ;  /* 0x00000097043e7212 */ /* 0x000fe400078e3cff */
[----:B------:R-:W-:Y:S02]  /*1a6f0*/  MOV R16, R42 ;  /* 0x0000002a00107202 */ /* 0x000fe40000000f00 */
[----:B------:R-:W-:Y:S02]  /*1a700*/  F2FP.BF16.F32.PACK_AB R34, R37, R36 ;  /* 0x000000242522723e */ /* 0x000fe400000010ff */
[----:B------:R-:W-:Y:S02]  /*1a710*/  F2FP.BF16.F32.PACK_AB R35, R132, R122 ;  /* 0x0000007a8423723e */ /* 0x000fe400000010ff */
[----:B------:R-:W-:-:S02]  /*1a720*/  MOV R20, R20 ;  /* 0x0000001400147202 */ /* 0x000fc40000000f00 */
[----:B------:R-:W-:Y:S01]  /*1a730*/  MOV R4, R50 ;  /* 0x0000003200047202 */ /* 0x000fe20000000f00 */
[----:B------:R-:W-:Y:S01]  /*1a740*/  STSM.16.M88.4 [R30], R32 ;  /* 0x000000201e007844 */ /* 0x000fe20000000200 */
[----:B------:R-:W-:Y:S02]  /*1a750*/  F2FP.BF16.F32.PACK_AB R42, R45, R44 ;  /* 0x0000002c2d2a723e */ /* 0x000fe400000010ff */
[----:B------:R-:W-:Y:S02]  /*1a760*/  F2FP.BF16.F32.PACK_AB R43, R130, R124 ;  /* 0x0000007c822b723e */ /* 0x000fe400000010ff */
[----:B------:R-:W-:Y:S02]  /*1a770*/  LOP3.LUT R46, R46, R147, RZ, 0x3c, !PT ;  /* 0x000000932e2e7212 */ /* 0x000fe400078e3cff */
[----:B------:R-:W-:Y:S01]  /*1a780*/  MOV R28, R28 ;  /* 0x0000001c001c7202 */ /* 0x000fe20000000f00 */
[----:B------:R-:W-:Y:S01]  /*1a790*/  STSM.16.M88.4 [R20], R40 ;  /* 0x0000002814007844 */ /* 0x000fe20000000200 */
[----:B------:R-:W-:-:S02]  /*1a7a0*/  F2FP.BF16.F32.PACK_AB R50, R53, R52 ;  /* 0x000000343532723e */ /* 0x000fc400000010ff */
[----:B------:R-:W-:Y:S02]  /*1a7b0*/  F2FP.BF16.F32.PACK_AB R51, R128, R126 ;  /* 0x0000007e8033723e */ /* 0x000fe400000010ff */
[----:B------:R-:W-:Y:S02]  /*1a7c0*/  MOV R38, R38 ;  /* 0x0000002600267202 */ /* 0x000fe40000000f00 */
[----:B------:R-:W-:Y:S01]  /*1a7d0*/  MOV R46, R46 ;  /* 0x0000002e002e7202 */ /* 0x000fe20000000f00 */
[----:B------:R-:W-:Y:S01]  /*1a7e0*/  STSM.16.M88.4 [R28], R48 ;  /* 0x000000301c007844 */ /* 0x000fe20000000200 */
[----:B------:R-:W-:Y:S02]  /*1a7f0*/  MOV R54, R54 ;  /* 0x0000003600367202 */ /* 0x000fe40000000f00 */
[----:B------:R-:W-:Y:S01]  /*1a800*/  MOV R62, R62 ;  /* 0x0000003e003e7202 */ /* 0x000fe20000000f00 */
[----:B------:R-:W-:Y:S01]  /*1a810*/  STSM.16.M88.4 [R17], R56 ;  /* 0x0000003811007844 */ /* 0x000fe20000000200 */
[----:B------:R-:W-:-:S02]  /*1a820*/  MOV R14, R14 ;  /* 0x0000000e000e7202 */ /* 0x000fc40000000f00 */
[----:B--2---:R-:W-:Y:S01]  /*1a830*/  ISETP.NE.U32.AND P0, PT, R2, RZ, PT ;  /* 0x000000ff0200720c */ /* 0x004fe20003f05070 */
[----:B------:R-:W-:Y:S01]  /*1a840*/  STSM.16.M88.4 [R38], R64 ;  /* 0x0000004026007844 */ /* 0x000fe20000000200 */
[----:B------:R-:W-:Y:S01]  /*1a850*/  ULDC UR6, c[0x0][0xa88] ;  /* 0x0002a20000067ab9 */ /* 0x000fe20000000800 */
[----:B------:R-:W-:Y:S01]  /*1a860*/  UMOV UR4, URZ ;  /* 0x0000003f00047c82 */ /* 0x000fe20008000000 */
[----:B------:R-:W-:Y:S01]  /*1a870*/  ISETP.NE.AND.EX P0, PT, R3, RZ, PT, P0 ;  /* 0x000000ff0300720c */ /* 0x000fe20003f05300 */
[----:B------:R1:W-:Y:S01]  /*1a880*/  STSM.16.M88.4 [R16], R8 ;  /* 0x0000000810007844 */ /* 0x0003e20000000200 */
[----:B------:R-:W2:Y:S03]  /*1a890*/  LDC R2, c[0x0][0xbe8] ;  /* 0x0002fa00ff027b82 */ /* 0x000ea60000000800 */
[----:B------:R-:W-:Y:S04]  /*1a8a0*/  STSM.16.M88.4 [R46], R80 ;  /* 0x000000502e007844 */ /* 0x000fe80000000200 */
[----:B------:R3:W-:Y:S04]  /*1a8b0*/  STSM.16.M88.4 [R4], R88 ;  /* 0x0000005804007844 */ /* 0x0007e80000000200 */
[----:B------:R4:W-:Y:S04]  /*1a8c0*/  STSM.16.M88.4 [R54], R96 ;  /* 0x0000006036007844 */ /* 0x0009e80000000200 */
[----:B------:R4:W-:Y:S01]  /*1a8d0*/  STSM.16.M88.4 [R62], R104 ;  /* 0x000000683e007844 */ /* 0x0009e20000000200 */
[----:B-1----:R-:W-:-:S02]  /*1a8e0*/  IMAD.WIDE R8, R207, 0x4, R6 ;  /* 0x00000004cf087825 */ /* 0x002fc400078e0206 */
[----:B------:R-:W1:Y:S01]  /*1a8f0*/  LDC.64 R6, c[0x0][0xc08] ;  /* 0x00030200ff067b82 */ /* 0x000e620000000a00 */
[----:B------:R4:W-:Y:S07]  /*1a900*/  STSM.16.M88.4 [R14], R112 ;  /* 0x000000700e007844 */ /* 0x0009ee0000000200 */
[----:B------:R-:W-:Y:S06]  /*1a910*/  BAR.SYNC.DEFER_BLOCKING 0x1, 0x100 ;  /* 0x0044000000007b1d */ /* 0x000fec0000010000 */
[----:B------:R-:W4:Y:S01]  /*1a920*/  @P0 LDG.E R3, desc[UR38][R8.64] ;  /* 0x0000002608030981 */ /* 0x000f22000c1e1900 */
[----:B-1----:R-:W-:-:S02]  /*1a930*/  ISETP.NE.U32.AND P2, PT, R6, RZ, PT ;  /* 0x000000ff0600720c */ /* 0x002fc40003f45070 */
[----:B--2---:R-:W-:Y:S02]  /*1a940*/  ISETP.NE.AND P1, PT, R2, 0x1, PT ;  /* 0x000000010200780c */ /* 0x004fe40003f25270 */
[----:B------:R-:W-:-:S11]  /*1a950*/  ISETP.NE.AND.EX P2, PT, R7, RZ, PT, P2 ;  /* 0x000000ff0700720c */ /* 0x000fd60003f45320 */
[----:B---3--:R-:W1:Y:S08]  /*1a960*/  @P1 LDC R4, c[0x0][0xbec] ;  /* 0x0002fb00ff041b82 */ /* 0x008e700000000800 */
[----:B------:R-:W2:Y:S08]  /*1a970*/  @P2 LDC.64 R6, c[0x0][0xc08] ;  /* 0x00030200ff062b82 */ /* 0x000eb00000000a00 */
[----:B------:R-:W3:Y:S01]  /*1a980*/  @P1 LDC R11, c[0x0][0xbf0] ;  /* 0x0002fc00ff0b1b82 */ /* 0x000ee20000000800 */
[----:B--2---:R-:W-:Y:S01]  /*1a990*/  @P2 IMAD.WIDE R6, R207, 0x4, R6 ;  /* 0x00000004cf062825 */ /* 0x004fe200078e0206 */
[----:B----4-:R-:W-:-:S03]  /*1a9a0*/  @P0 R2UR UR4, R3 ;  /* 0x00000000030402ca */ /* 0x010fc600000e0000 */
[----:B------:R-:W-:-:S06]  /*1a9b0*/  IMAD.U32 R3, RZ, RZ, UR6 ;  /* 0x00000006ff037e24 */ /* 0x000fcc000f8e00ff */
[----:B------:R2:W5:Y:S01]  /*1a9c0*/  @P2 LDG.E R3, desc[UR38][R6.64] ;  /* 0x0000002606032981 */ /* 0x000562000c1e1900 */
[----:B-1-3--:R-:W-:Y:S05]  /*1a9d0*/  @P2 BRA `(.L_x_1730) ;  /* 0x0000000000102947 */ /* 0x00afea0003800000 */
[----:B------:R-:W-:Y:S05]  /*1a9e0*/  @!P0 BRA `(.L_x_1730) ;  /* 0x00000000000c8947 */ /* 0x000fea0003800000 */
[----:B--2---:R-:W2:Y:S04]  /*1a9f0*/  LDG.E R6, desc[UR38][R8.64] ;  /* 0x0000002608067981 */ /* 0x004ea8000c1e1900 */
[----:B-----5:R-:W2:Y:S02]  /*1aa00*/  LDG.E R3, desc[UR38][R8.64+0x4] ;  /* 0x0000042608037981 */ /* 0x020ea4000c1e1900 */
[----:B--2---:R-:W-:-:S07]  /*1aa10*/  IMAD.IADD R3, R3, 0x1, -R6 ;  /* 0x0000000103037824 */ /* 0x004fce00078e0a06 */
.L_x_1730:
[----:B------:R-:W3:Y:S04]  /*1aa20*/  LDL R16, [R1+0x29c] ;  /* 0x00029c0001107983 */ /* 0x000ee80000100800 */
[----:B------:R-:W4:Y:S01]  /*1aa30*/  LDL R10, [R1+0x298] ;  /* 0x00029800010a7983 */ /* 0x000f220000100800 */
[----:B------:R-:W-:Y:S01]  /*1aa40*/  R2UR UR15, R211 ;  /* 0x00000000d30f72ca */ /* 0x000fe200000e0000 */
[----:B------:R-:W-:Y:S01]  /*1aa50*/  ULDC.64 UR12, c[0x0][0xb90] ;  /* 0x0002e400000c7ab9 */ /* 0x000fe20000000a00 */
[----:B------:R-:W-:Y:S01]  /*1aa60*/  USHF.R.S32.HI UR9, URZ, 0x1f, UR4 ;  /* 0x0000001f3f097899 */ /* 0x000fe20008011404 */
[----:B------:R-:W-:Y:S01]  /*1aa70*/  VIADD R17, R23, UR60 ;  /* 0x0000003c17117c36 */ /* 0x000fe20008000000 */
[----:B------:R-:W-:Y:S01]  /*1aa80*/  UMOV UR8, UR4 ;  /* 0x0000000400087c82 */ /* 0x000fe20008000000 */
[----:B------:R-:W-:Y:S01]  /*1aa90*/  SHF.R.S32.HI R8, RZ, 0x1f, R207 ;  /* 0x0000001fff087819 */ /* 0x000fe200000114cf */
[----:B-----5:R-:W-:Y:S01]  /*1aaa0*/  IMAD R65, R3, R2, RZ ;  /* 0x0000000203417224 */ /* 0x020fe200078e02ff */
[----:B------:R-:W-:Y:S01]  /*1aab0*/  SEL R29, R207, RZ, !P0 ;  /* 0x000000ffcf1d7207 */ /* 0x000fe20004000000 */
[----:B------:R-:W-:Y:S01]  /*1aac0*/  @P1 IMAD.HI.U32 R4, R17, R4, RZ ;  /* 0x0000000411041227 */ /* 0x000fe200078e00ff */
[----:B------:R-:W-:-:S03]  /*1aad0*/  SEL R28, R8, RZ, !P0 ;  /* 0x000000ff081c7207 */ /* 0x000fc60004000000 */
[----:B------:R-:W-:Y:S01]  /*1aae0*/  IMAD.MOV.U32 R9, RZ, RZ, R17 ;  /* 0x000000ffff097224 */ /* 0x000fe200078e0011 */
[----:B------:R-:W-:Y:S01]  /*1aaf0*/  USHF.R.S32.HI UR14, URZ, 0x1f, UR15 ;  /* 0x0000001f3f0e7899 */ /* 0x000fe2000801140f */
[----:B------:R-:W-:Y:S01]  /*1ab00*/  @P1 SHF.R.U32.HI R9, RZ, R11, R4 ;  /* 0x0000000bff091219 */ /* 0x000fe20000011604 */
[----:B------:R-:W-:Y:S01]  /*1ab10*/  UIMAD.WIDE.U32 UR6, UR15, UR12, UR8 ;  /* 0x0000000c0f0672a5 */ /* 0x000fe2000f8e0008 */
[----:B------:R-:W-:Y:S01]  /*1ab20*/  IMAD R11, R215, 0x40, R197 ;  /* 0x00000040d70b7824 */ /* 0x000fe200078e02c5 */
[----:B------:R-:W-:Y:S02]  /*1ab30*/  UIMAD UR10, UR14, UR12, URZ ;  /* 0x0000000c0e0a72a4 */ /* 0x000fe4000f8e023f */
[----:B------:R-:W-:Y:S02]  /*1ab40*/  IMAD.MOV R15, RZ, RZ, -R9 ;  /* 0x000000ffff0f7224 */ /* 0x000fe400078e0a09 */
[----:B------:R-:W-:Y:S01]  /*1ab50*/  UIMAD UR8, UR15, UR13, UR10 ;  /* 0x0000000d0f0872a4 */ /* 0x000fe2000f8e020a */
[----:B--2---:R-:W-:-:S02]  /*1ab60*/  IMAD.U32 R7, RZ, RZ, UR7 ;  /* 0x00000007ff077e24 */ /* 0x004fc4000f8e00ff */
[----:B------:R-:W-:Y:S01]  /*1ab70*/  IMAD.U32 R6, RZ, RZ, UR6 ;  /* 0x00000006ff067e24 */ /* 0x000fe2000f8e00ff */
[----:B------:R-:W-:Y:S01]  /*1ab80*/  UIADD3 UR8, UR7, UR8, URZ ;  /* 0x0000000807087290 */ /* 0x000fe2000fffe03f */
[----:B------:R-:W-:Y:S01]  /*1ab90*/  IMAD.WIDE R12, R11, 0x2, R12 ;  /* 0x000000020b0c7825 */ /* 0x000fe200078e020c */
[----:B------:R-:W-:Y:S01]  /*1aba0*/  ULDC.64 UR10, c[0x0][0xaa0] ;  /* 0x0002a800000a7ab9 */ /* 0x000fe20000000a00 */
[----:B------:R-:W-:Y:S02]  /*1abb0*/  ULDC.64 UR6, c[0x0][0xb98] ;  /* 0x0002e60000067ab9 */ /* 0x000fe40000000a00 */
[----:B------:R-:W-:Y:S01]  /*1abc0*/  IMAD R4, R28, UR6, RZ ;  /* 0x000000061c047c24 */ /* 0x000fe2000f8e02ff */
[C---:B------:R-:W-:Y:S01]  /*1abd0*/  IADD3 R41, P3, R12.reuse, 0x6000, RZ ;  /* 0x000060000c297810 */ /* 0x040fe20007f7e0ff */
[----:B------:R-:W-:Y:S01]  /*1abe0*/  IMAD.U32 R7, RZ, RZ, UR8 ;  /* 0x00000008ff077e24 */ /* 0x000fe2000f8e00ff */
[----:B------:R-:W-:Y:S01]  /*1abf0*/  IADD3 R25, P5, R12, 0x3000, RZ ;  /* 0x000030000c197810 */ /* 0x000fe20007fbe0ff */
[----:B------:R-:W-:Y:S01]  /*1ac00*/  IMAD R11, R2, R15, R17 ;  /* 0x0000000f020b7224 */ /* 0x000fe200078e0211 */
[----:B------:R-:W-:Y:S01]  /*1ac10*/  SHF.R.S32.HI R15, RZ, 0x1f, R9 ;  /* 0x0000001fff0f7819 */ /* 0x000fe20000011409 */
[----:B------:R-:W-:Y:S01]  /*1ac20*/  IMAD.WIDE.U32 R6, R29, UR6, R6 ;  /* 0x000000061d067c25 */ /* 0x000fe2000f8e0006 */
[----:B------:R-:W-:-:S02]  /*1ac30*/  LOP3.LUT R40, R41, 0x380, RZ, 0xc0, !PT ;  /* 0x0000038029287812 */ /* 0x000fc400078ec0ff */
[C---:B------:R-:W-:Y:S01]  /*1ac40*/  IADD3 R33, P4, R12.reuse, 0x4000, RZ ;  /* 0x000040000c217810 */ /* 0x040fe20007f9e0ff */
[----:B------:R-:W-:Y:S01]  /*1ac50*/  IMAD R8, R29, UR7, R4 ;  /* 0x000000071d087c24 */ /* 0x000fe2000f8e0204 */
[----:B------:R-:W-:Y:S01]  /*1ac60*/  IADD3 R6, P0, R9, R6, RZ ;  /* 0x0000000609067210 */ /* 0x000fe20007f1e0ff */
[----:B------:R-:W-:Y:S01]  /*1ac70*/  ULDC.64 UR6, c[0x0][0xb88] ;  /* 0x0002e20000067ab9 */ /* 0x000fe20000000a00 */
[----:B------:R-:W-:Y:S02]  /*1ac80*/  SHF.R.S32.HI R4, RZ, 0x1f, R11 ;  /* 0x0000001fff047819 */ /* 0x000fe4000001140b */
[----:B------:R-:W-:Y:S02]  /*1ac90*/  IADD3.X R7, R15, R7, R8, P0, !PT ;  /* 0x000000070f077210 */ /* 0x000fe400007fe408 */
[----:B------:R-:W-:Y:S01]  /*1aca0*/  IADD3 R9, P2, R12, 0x1000, RZ ;  /* 0x000010000c097810 */ /* 0x000fe20007f5e0ff */
[----:B------:R-:W-:Y:S01]  /*1acb0*/  IMAD R4, R4, UR6, RZ ;  /* 0x0000000604047c24 */ /* 0x000fe2000f8e02ff */
[----:B------:R-:W-:Y:S01]  /*1acc0*/  SHF.R.U64 R40, R40, 0x3, RZ ;  /* 0x0000000328287819 */ /* 0x000fe200000012ff */
[----:B------:R-:W-:Y:S01]  /*1acd0*/  IMAD.WIDE.U32 R6, R11, UR6, R6 ;  /* 0x000000060b067c25 */ /* 0x000fe2000f8e0006 */
[----:B------:R-:W-:-:S02]  /*1ace0*/  LOP3.LUT R8, R9, 0x380, RZ, 0xc0, !PT ;  /* 0x0000038009087812 */ /* 0x000fc400078ec0ff */
[----:B------:R-:W-:Y:S01]  /*1acf0*/  LOP3.LUT R40, R40, R41, RZ, 0x3c, !PT ;  /* 0x0000002928287212 */ /* 0x000fe200078e3cff */
[----:B------:R-:W-:Y:S01]  /*1ad00*/  IMAD R17, R11, UR7, R4 ;  /* 0x000000070b117c24 */ /* 0x000fe2000f8e0204 */
[----:B------:R-:W-:Y:S01]  /*1ad10*/  ULDC.64 UR6, c[0x0][0xb50] ;  /* 0x0002d40000067ab9 */ /* 0x000fe20000000a00 */
[----:B------:R-:W-:Y:S01]  /*1ad20*/  SHF.R.U64 R8, R8, 0x3, RZ ;  /* 0x0000000308087819 */ /* 0x000fe200000012ff */
[----:B------:R-:W-:Y:S01]  /*1ad30*/  IMAD.X R41, RZ, RZ, R13, P3 ;  /* 0x000000ffff297224 */ /* 0x000fe200018e060d */
[----:B------:R-:W-:Y:S01]  /*1ad40*/  LEA R11, P0, R6, UR6, 0x2 ;  /* 0x00000006060b7c11 */ /* 0x000fe2000f8010ff */
[----:B------:R-:W-:Y:S01]  /*1ad50*/  IMAD.IADD R7, R7, 0x1, R17 ;  /* 0x0000000107077824 */ /* 0x000fe200078e0211 */
[----:B------:R-:W-:Y:S01]  /*1ad60*/  LOP3.LUT R8, R8, R9, RZ, 0x3c, !PT ;  /* 0x0000000908087212 */ /* 0x000fe200078e3cff */
[----:B------:R-:W-:Y:S01]  /*1ad70*/  IMAD.X R9, RZ, RZ, R13, P2 ;  /* 0x000000ffff097224 */ /* 0x000fe200010e060d */
[----:B------:R-:W-:Y:S01]  /*1ad80*/  IADD3 R45, P2, R12, 0x7000, RZ ;  /* 0x000070000c2d7810 */ /* 0x000fe20007f5e0ff */
[----:B------:R-:W-:Y:S01]  /*1ad90*/  SHFL.IDX PT, R20, R11, 0x1, 0x1c1f ;  /* 0x003c1f000b147f89 */ /* 0x000fe200000e0000 */
[----:B------:R-:W-:-:S02]  /*1ada0*/  LEA.HI.X R6, R6, UR7, R7, 0x2, P0 ;  /* 0x0000000706067c11 */ /* 0x000fc400080f1407 */
[----:B------:R-:W-:Y:S02]  /*1adb0*/  IADD3 R37, P0, R12, 0x5000, RZ ;  /* 0x000050000c257810 */ /* 0x000fe40007f1e0ff */
[----:B------:R-:W-:Y:S01]  /*1adc0*/  LOP3.LUT R44, R45, 0x380, RZ, 0xc0, !PT ;  /* 0x000003802d2c7812 */ /* 0x000fe200078ec0ff */
[----:B------:R-:W-:Y:S01]  /*1add0*/  SHFL.IDX PT, R17, R6, RZ, 0x1c1f ;  /* 0x001c1fff06117589 */ /* 0x000fe200000e0000 */
[----:B------:R-:W-:Y:S02]  /*1ade0*/  LOP3.LUT R36, R37, 0x380, RZ, 0xc0, !PT ;  /* 0x0000038025247812 */ /* 0x000fe400078ec0ff */
[----:B------:R-:W-:Y:S01]  /*1adf0*/  SHF.R.U64 R44, R44, 0x3, RZ ;  /* 0x000000032c2c7819 */ /* 0x000fe200000012ff */
[----:B------:R1:W-:Y:S01]  /*1ae00*/  SHFL.IDX PT, R21, R6, 0x1, 0x1c1f ;  /* 0x003c1f0006157f89 */ /* 0x0003e200000e0000 */
[----:B------:R-:W-:Y:S02]  /*1ae10*/  SHF.R.U64 R36, R36, 0x3, RZ ;  /* 0x0000000324247819 */ /* 0x000fe400000012ff */
[----:B------:R-:W-:Y:S01]  /*1ae20*/  LOP3.LUT R44, R44, R45, RZ, 0x3c, !PT ;  /* 0x0000002d2c2c7212 */ /* 0x000fe200078e3cff */
[--C-:B------:R-:W-:Y:S01]  /*1ae30*/  IMAD.X R45, RZ, RZ, R13.reuse, P2 ;  /* 0x000000ffff2d7224 */ /* 0x100fe200010e060d */
[----:B------:R-:W-:Y:S01]  /*1ae40*/  LOP3.LUT R36, R36, R37, RZ, 0x3c, !PT ;  /* 0x0000002524247212 */ /* 0x000fe200078e3cff */
[----:B------:R-:W-:Y:S01]  /*1ae50*/  IMAD.X R37, RZ, RZ, R13, P0 ;  /* 0x000000ffff257224 */ /* 0x000fe200000e060d */
[----:B------:R-:W-:Y:S01]  /*1ae60*/  UIMAD UR8, UR9, UR10, URZ ;  /* 0x0000000a090872a4 */ /* 0x000fe2000f8e023f */
[----:B------:R-:W-:Y:S01]  /*1ae70*/  IADD3 R15, P6, R12, 0x2000, RZ ;  /* 0x000020000c0f7810 */ /* 0x000fe20007fde0ff */
[----:B------:R-:W-:Y:S01]  /*1ae80*/  UIMAD.WIDE.U32 UR6, UR4, UR10, URZ ;  /* 0x0000000a040672a5 */ /* 0x000fe2000f8e003f */
[----:B------:R-:W-:Y:S01]  /*1ae90*/  LOP3.LUT R24, R25, 0x380, RZ, 0xc0, !PT ;  /* 0x0000038019187812 */ /* 0x000fe200078ec0ff */
[----:B------:R-:W-:Y:S01]  /*1aea0*/  UIMAD UR8, UR4, UR11, UR8 ;  /* 0x0000000b040872a4 */ /* 0x000fe2000f8e0208 */
[----:B------:R-:W-:-:S02]  /*1aeb0*/  LOP3.LUT R14, R15, 0x380, RZ, 0xc0, !PT ;  /* 0x000003800f0e7812 */ /* 0x000fc400078ec0ff */
[----:B------:R-:W-:Y:S01]  /*1aec0*/  LOP3.LUT R32, R33, 0x380, RZ, 0xc0, !PT ;  /* 0x0000038021207812 */ /* 0x000fe200078ec0ff */
[----:B------:R-:W-:Y:S01]  /*1aed0*/  ULDC.64 UR10, c[0x0][0xae8] ;  /* 0x0002ba00000a7ab9 */ /* 0x000fe20000000a00 */
[----:B------:R-:W-:Y:S01]  /*1aee0*/  UIADD3 UR7, UR7, UR8, URZ ;  /* 0x0000000807077290 */ /* 0x000fe2000fffe03f */
[----:B------:R-:W-:Y:S01]  /*1aef0*/  SHF.R.U64 R14, R14, 0x3, RZ ;  /* 0x000000030e0e7819 */ /* 0x000fe200000012ff */
[----:B------:R-:W-:Y:S01]  /*1af00*/  UIMAD UR4, UR14, UR10, URZ ;  /* 0x0000000a0e0472a4 */ /* 0x000fe2000f8e023f */
[----:B------:R-:W-:Y:S02]  /*1af10*/  SHF.R.U64 R24, R24, 0x3, RZ ;  /* 0x0000000318187819 */ /* 0x000fe400000012ff */
[----:B------:R-:W-:Y:S01]  /*1af20*/  SHF.R.U64 R32, R32, 0x3, RZ ;  /* 0x0000000320207819 */ /* 0x000fe200000012ff */
[----:B------:R-:W-:Y:S01]  /*1af30*/  UIMAD UR4, UR15, UR11, UR4 ;  /* 0x0000000b0f0472a4 */ /* 0x000fe2000f8e0204 */
[----:B------:R-:W-:Y:S01]  /*1af40*/  LOP3.LUT R14, R14, R15, RZ, 0x3c, !PT ;  /* 0x0000000f0e0e7212 */ /* 0x000fe200078e3cff */
[----:B------:R-:W-:Y:S01]  /*1af50*/  UIMAD.WIDE.U32 UR6, UR15, UR10, UR6 ;  /* 0x0000000a0f0672a5 */ /* 0x000fe2000f8e0006 */
[----:B------:R-:W-:Y:S01]  /*1af60*/  LOP3.LUT R24, R24, R25, RZ, 0x3c, !PT ;  /* 0x0000001918187212 */ /* 0x000fe200078e3cff */
[--C-:B------:R-:W-:Y:S01]  /*1af70*/  IMAD.X R15, RZ, RZ, R13.reuse, P6 ;  /* 0x000000ffff0f7224 */ /* 0x100fe200030e060d */
[----:B------:R-:W-:Y:S01]  /*1af80*/  LOP3.LUT R32, R32, R33, RZ, 0x3c, !PT ;  /* 0x0000002120207212 */ /* 0x000fe200078e3cff */
[--C-:B------:R-:W-:Y:S01]  /*1af90*/  IMAD.X R25, RZ, RZ, R13.reuse, P5 ;  /* 0x000000ffff197224 */ /* 0x100fe200028e060d */
[C---:B------:R-:W-:Y:S01]  /*1afa0*/  IADD3 R49, P6, R12.reuse, 0x8000, RZ ;  /* 0x000080000c317810 */ /* 0x040fe20007fde0ff */
[----:B------:R-:W-:Y:S01]  /*1afb0*/  IMAD.X R33, RZ, RZ, R13, P4 ;  /* 0x000000ffff217224 */ /* 0x000fe200020e060d */
[C---:B------:R-:W-:Y:S01]  /*1afc0*/  IADD3 R53, P5, R12.reuse, 0x9000, RZ ;  /* 0x000090000c357810 */ /* 0x040fe20007fbe0ff */
[----:B------:R-:W-:Y:S01]  /*1afd0*/  UIADD3 UR4, UR7, UR4, URZ ;  /* 0x0000000407047290 */ /* 0x000fe2000fffe03f */
[----:B------:R-:W-:-:S02]  /*1afe0*/  IADD3 R57, P4, R12, 0xa000, RZ ;  /* 0x0000a0000c397810 */ /* 0x000fc40007f9e0ff */
[----:B------:R-:W-:Y:S02]  /*1aff0*/  LOP3.LUT R48, R49, 0x380, RZ, 0xc0, !PT ;  /* 0x0000038031307812 */ /* 0x000fe400078ec0ff */
[----:B------:R-:W-:Y:S02]  /*1b000*/  LOP3.LUT R52, R53, 0x380, RZ, 0xc0, !PT ;  /* 0x0000038035347812 */ /* 0x000fe400078ec0ff */
[----:B------:R-:W-:Y:S02]  /*1b010*/  LOP3.LUT R56, R57, 0x380, RZ, 0xc0, !PT ;  /* 0x0000038039387812 */ /* 0x000fe400078ec0ff */
[----:B------:R-:W-:Y:S02]  /*1b020*/  LOP3.LUT R7, R12, 0x380, RZ, 0xc0, !PT ;  /* 0x000003800c077812 */ /* 0x000fe400078ec0ff */
[----:B------:R-:W-:Y:S02]  /*1b030*/  SHF.R.U64 R48, R48, 0x3, RZ ;  /* 0x0000000330307819 */ /* 0x000fe400000012ff */
[----:B------:R-:W-:-:S02]  /*1b040*/  SHF.R.U64 R52, R52, 0x3, RZ ;  /* 0x0000000334347819 */ /* 0x000fc400000012ff */
[----:B------:R-:W-:Y:S02]  /*1b050*/  SHF.R.U64 R56, R56, 0x3, RZ ;  /* 0x0000000338387819 */ /* 0x000fe400000012ff */
[----:B------:R-:W-:Y:S02]  /*1b060*/  SHF.R.U64 R7, R7, 0x3, RZ ;  /* 0x0000000307077819 */ /* 0x000fe400000012ff */
[----:B------:R-:W-:Y:S01]  /*1b070*/  LOP3.LUT R48, R48, R49, RZ, 0x3c, !PT ;  /* 0x0000003130307212 */ /* 0x000fe200078e3cff */
[--C-:B------:R-:W-:Y:S01]  /*1b080*/  IMAD.X R49, RZ, RZ, R13.reuse, P6 ;  /* 0x000000ffff317224 */ /* 0x100fe200030e060d */
[----:B------:R-:W-:Y:S01]  /*1b090*/  LOP3.LUT R52, R52, R53, RZ, 0x3c, !PT ;  /* 0x0000003534347212 */ /* 0x000fe200078e3cff */
[--C-:B------:R-:W-:Y:S01]  /*1b0a0*/  IMAD.X R53, RZ, RZ, R13.reuse, P5 ;  /* 0x000000ffff357224 */ /* 0x100fe200028e060d */
[----:B------:R-:W-:Y:S01]  /*1b0b0*/  LOP3.LUT R56, R56, R57, RZ, 0x3c, !PT ;  /* 0x0000003938387212 */ /* 0x000fe200078e3cff */
[--C-:B------:R-:W-:Y:S01]  /*1b0c0*/  IMAD.X R57, RZ, RZ, R13.reuse, P4 ;  /* 0x000000ffff397224 */ /* 0x100fe200020e060d */
[----:B-1----:R-:W-:Y:S01]  /*1b0d0*/  LOP3.LUT R6, R7, R12, RZ, 0x3c, !PT ;  /* 0x0000000c07067212 */ /* 0x002fe200078e3cff */
[----:B------:R-:W-:Y:S01]  /*1b0e0*/  IMAD.MOV.U32 R7, RZ, RZ, R13 ;  /* 0x000000ffff077224 */ /* 0x000fe200078e000d */
[----:B------:R-:W-:Y:S01]  /*1b0f0*/  BSSY B1, `(.L_x_1731) ;  /* 0x0000059000017945 */ /* 0x000fe20003800000 */
[----:B---3--:R-:W-:-:S02]  /*1b100*/  VIADD R26, R16, UR60 ;  /* 0x0000003c101a7c36 */ /* 0x008fc40008000000 */
[----:B------:R-:W1:Y:S01]  /*1b110*/  SHFL.IDX PT, R16, R11, RZ, 0x1c1f ;  /* 0x001c1fff0b107589 */ /* 0x000e6200000e0000 */
[----:B----4-:R-:W-:Y:S01]  /*1b120*/  LOP3.LUT P0, RZ, R10, 0x3, RZ, 0xc0, !PT ;  /* 0x000000030aff7812 */ /* 0x010fe2000780c0ff */
[----:B------:R-:W-:Y:S01]  /*1b130*/  VIADD R4, R26, 0x8 ;  /* 0x000000081a047836 */ /* 0x000fe20000000000 */
[----:B------:R-:W-:Y:S02]  /*1b140*/  IADD3 R10, P3, R12, 0xb000, RZ ;  /* 0x0000b0000c0a7810 */ /* 0x000fe40007f7e0ff */
[-C--:B------:R-:W-:Y:S02]  /*1b150*/  ISETP.GE.OR P2, PT, R26, R65.reuse, P0 ;  /* 0x000000411a00720c */ /* 0x080fe40000746670 */
[----:B------:R-:W-:Y:S01]  /*1b160*/  LOP3.LUT R3, R10, 0x380, RZ, 0xc0, !PT ;  /* 0x000003800a037812 */ /* 0x000fe200078ec0ff */
[----:B------:R-:W-:Y:S01]  /*1b170*/  IMAD.X R61, RZ, RZ, R13, P3 ;  /* 0x000000ffff3d7224 */ /* 0x000fe200018e060d */
[----:B------:R-:W-:Y:S02]  /*1b180*/  ISETP.GE.OR P0, PT, R4, R65, P0 ;  /* 0x000000410400720c */ /* 0x000fe40000706670 */
[----:B------:R-:W-:-:S04]  /*1b190*/  SHF.R.U64 R3, R3, 0x3, RZ ;  /* 0x0000000303037819 */ /* 0x000fc800000012ff */
[----:B------:R-:W-:Y:S02]  /*1b1a0*/  LOP3.LUT R60, R3, R10, RZ, 0x3c, !PT ;  /* 0x0000000a033c7212 */ /* 0x000fe400078e3cff */
[----:B------:R-:W2:Y:S01]  /*1b1b0*/  @P1 LDC R3, c[0x0][0xbec] ;  /* 0x0002fb00ff031b82 */ /* 0x000ea20000000800 */
[----:B-1----:R1:W-:Y:S04]  /*1b1c0*/  @!P2 ST.E desc[UR38][R16.64], R0 ;  /* 0x000000001000a985 */ /* 0x0023e8000c101926 */
[----:B------:R3:W-:Y:S04]  /*1b1d0*/  @!P0 ST.E desc[UR38][R20.64], R5 ;  /* 0x0000000514008985 */ /* 0x0007e8000c101926 */
[----:B------:R-:W5:Y:S01]  /*1b1e0*/  LD.E.128 R8, desc[UR38][R8.64] ;  /* 0x0000002608087980 */ /* 0x000f62000c101d00 */
[----:B-1----:R-:W-:-:S03]  /*1b1f0*/  IMAD R0, R226, 0x20, R215 ;  /* 0x00000020e2007824 */ /* 0x002fc600078e02d7 */
[----:B------:R-:W5:Y:S01]  /*1b200*/  LD.E.128 R12, desc[UR38][R14.64] ;  /* 0x000000260e0c7980 */ /* 0x000f62000c101d00 */
[----:B---3--:R-:W1:Y:S01]  /*1b210*/  @P1 LDC R21, c[0x0][0xbf0] ;  /* 0x0002fc00ff151b82 */ /* 0x008e620000000800 */
[----:B------:R-:W-:Y:S02]  /*1b220*/  VIADD R30, R0, UR60 ;  /* 0x0000003c001e7c36 */ /* 0x000fe40008000000 */
[----:B------:R-:W5:Y:S01]  /*1b230*/  LD.E.128 R4, desc[UR38][R6.64] ;  /* 0x0000002606047980 */ /* 0x000f62000c101d00 */
[----:B------:R-:W-:Y:S02]  /*1b240*/  IMAD.U32 R16, RZ, RZ, UR6 ;  /* 0x00000006ff107e24 */ /* 0x000fe4000f8e00ff */
[----:B--2---:R-:W-:Y:S01]  /*1b250*/  @P1 IMAD.HI.U32 R0, R30, R3, RZ ;  /* 0x000000031e001227 */ /* 0x004fe200078e00ff */
[----:B------:R-:W5:Y:S03]  /*1b260*/  LD.E.128 R24, desc[UR38][R24.64] ;  /* 0x0000002618187980 */ /* 0x000f66000c101d00 */
[----:B------:R-:W-:Y:S01]  /*1b270*/  IMAD.U32 R17, RZ, RZ, UR7 ;  /* 0x00000007ff117e24 */ /* 0x000fe2000f8e00ff */
[----:B------:R-:W-:Y:S01]  /*1b280*/  ULDC.64 UR6, c[0x0][0xaf0] ;  /* 0x0002bc0000067ab9 */ /* 0x000fe20000000a00 */
[----:B------:R-:W-:Y:S01]  /*1b290*/  IMAD.MOV.U32 R3, RZ, RZ, R30 ;  /* 0x000000ffff037224 */ /* 0x000fe200078e001e */
[----:B------:R-:W5:Y:S01]  /*1b2a0*/  LD.E.128 R32, desc[UR38][R32.64] ;  /* 0x0000002620207980 */ /* 0x000f62000c101d00 */
[----:B------:R-:W-:-:S02]  /*1b2b0*/  IMAD.U32 R17, RZ, RZ, UR4 ;  /* 0x00000004ff117e24 */ /* 0x000fc4000f8e00ff */
[----:B------:R-:W-:Y:S01]  /*1b2c0*/  IMAD R20, R28, UR6, RZ ;  /* 0x000000061c147c24 */ /* 0x000fe2000f8e02ff */
[----:B------:R-:W5:Y:S01]  /*1b2d0*/  LD.E.128 R36, desc[UR38][R36.64] ;  /* 0x0000002624247980 */ /* 0x000f62000c101d00 */
[----:B------:R-:W-:-:S03]  /*1b2e0*/  IMAD.WIDE.U32 R16, R29, UR6, R16 ;  /* 0x000000061d107c25 */ /* 0x000fc6000f8e0010 */
[----:B------:R-:W5:Y:S01]  /*1b2f0*/  LD.E.128 R40, desc[UR38][R40.64] ;  /* 0x0000002628287980 */ /* 0x000f62000c101d00 */
[----:B-1----:R-:W-:Y:S01]  /*1b300*/  @P1 SHF.R.U32.HI R3, RZ, R21, R0 ;  /* 0x00000015ff031219 */ /* 0x002fe20000011600 */
[----:B------:R-:W-:Y:S01]  /*1b310*/  IMAD R21, R29, UR7, R20 ;  /* 0x000000071d157c24 */ /* 0x000fe2000f8e0214 */
[----:B------:R-:W-:Y:S01]  /*1b320*/  ULDC.64 UR6, c[0x0][0xae0] ;  /* 0x0002b80000067ab9 */ /* 0x000fe20000000a00 */
[----:B------:R-:W5:Y:S01]  /*1b330*/  LD.E.128 R44, desc[UR38][R44.64] ;  /* 0x000000262c2c7980 */ /* 0x000f62000c101d00 */
[--C-:B------:R-:W-:Y:S01]  /*1b340*/  SHF.R.S32.HI R0, RZ, 0x1f, R3.reuse ;  /* 0x0000001fff007819 */ /* 0x100fe20000011403 */
[----:B------:R-:W-:Y:S02]  /*1b350*/  IMAD.MOV R29, RZ, RZ, -R3 ;  /* 0x000000ffff1d7224 */ /* 0x000fe400078e0a03 */
[----:B------:R-:W-:Y:S01]  /*1b360*/  IMAD.IADD R17, R17, 0x1, R21 ;  /* 0x0000000111117824 */ /* 0x000fe200078e0215 */
[----:B------:R-:W5:Y:S01]  /*1b370*/  LD.E.128 R48, desc[UR38][R48.64] ;  /* 0x0000002630307980 */ /* 0x000f62000c101d00 */
[----:B------:R-:W-:-:S02]  /*1b380*/  IMAD R0, R0, UR6, RZ ;  /* 0x0000000600007c24 */ /* 0x000fc4000f8e02ff */
[----:B------:R-:W-:Y:S01]  /*1b390*/  IMAD R21, R2, R29, R30 ;  /* 0x0000001d02157224 */ /* 0x000fe200078e021e */
[----:B------:R-:W5:Y:S01]  /*1b3a0*/  LD.E.128 R52, desc[UR38][R52.64] ;  /* 0x0000002634347980 */ /* 0x000f62000c101d00 */
[----:B------:R-:W-:-:S03]  /*1b3b0*/  IMAD R29, R3, UR7, R0 ;  /* 0x00000007031d7c24 */ /* 0x000fc6000f8e0200 */
[----:B------:R-:W5:Y:S01]  /*1b3c0*/  LD.E.128 R56, desc[UR38][R56.64] ;  /* 0x0000002638387980 */ /* 0x000f62000c101d00 */
[----:B------:R-:W-:-:S03]  /*1b3d0*/  SHF.R.S32.HI R0, RZ, 0x1f, R21 ;  /* 0x0000001fff007819 */ /* 0x000fc60000011415 */
        /* <DEDUP_REMOVED lines=8> */
[----:B-1----:R-:W1:Y:S01]  /*1b460*/  FENCE.VIEW.ASYNC.S ;  /* 0x00000000000073c6 */ /* 0x002e620000000000 */
[----:B------:R-:W-:-:S02]  /*1b470*/  IMAD.IADD R3, R3, 0x1, R29 ;  /* 0x0000000103037824 */ /* 0x000fc400078e021d */
[----:B------:R-:W-:Y:S02]  /*1b480*/  IMAD R16, R0, UR6, RZ ;  /* 0x0000000600107c24 */ /* 0x000fe4000f8e02ff */
[----:B------:R-:W-:Y:S01]  /*1b490*/  VIADD R30, R215, UR60 ;  /* 0x0000003cd71e7c36 */ /* 0x000fe20008000000 */
[----:B------:R-:W-:Y:S01]  /*1b4a0*/  UIADD3 UR4, UR41, 0x30820, URZ ;  /* 0x0003082029047890 */ /* 0x000fe2000fffe03f */
[C---:B------:R-:W-:Y:S02]  /*1b4b0*/  IMAD R17, R21.reuse, UR7, R16 ;  /* 0x0000000715117c24 */ /* 0x040fe4000f8e0210 */
[----:B------:R-:W-:Y:S01]  /*1b4c0*/  IMAD.WIDE.U32 R2, R21, UR6, R2 ;  /* 0x0000000615027c25 */ /* 0x000fe2000f8e0002 */
[C---:B------:R-:W-:Y:S01]  /*1b4d0*/  ISETP.GE.AND P2, PT, R30.reuse, R65, PT ;  /* 0x000000411e00720c */ /* 0x040fe20003f46270 */
[----:B------:R-:W-:Y:S02]  /*1b4e0*/  ULDC.64 UR6, c[0x0][0xa80] ;  /* 0x0002a00000067ab9 */ /* 0x000fe40000000a00 */
[----:B------:R-:W-:Y:S01]  /*1b4f0*/  VIADD R0, R30, 0x20 ;  /* 0x000000201e007836 */ /* 0x000fe20000000000 */
[----:B------:R-:W-:Y:S01]  /*1b500*/  LEA R28, P3, R2, UR6, 0x1 ;  /* 0x00000006021c7c11 */ /* 0x000fe2000f8608ff */
[----:B------:R-:W-:Y:S01]  /*1b510*/  IMAD.IADD R3, R3, 0x1, R17 ;  /* 0x0000000103037824 */ /* 0x000fe200078e0211 */
[----:B------:R-:W-:-:S02]  /*1b520*/  UPRMT UR4, URZ, 0x654, UR4 ;  /* 0x000006543f047896 */ /* 0x000fc40008000004 */
[-C--:B------:R-:W-:Y:S01]  /*1b530*/  ISETP.GE.AND P1, PT, R0, R65.reuse, PT ;  /* 0x000000410000720c */ /* 0x080fe20003f26270 */
[----:B------:R-:W-:Y:S01]  /*1b540*/  VIADD R0, R30, 0x40 ;  /* 0x000000401e007836 */ /* 0x000fe20000000000 */
[----:B------:R-:W-:Y:S01]  /*1b550*/  LEA.HI.X R29, R2, UR7, R3, 0x1, P3 ;  /* 0x00000007021d7c11 */ /* 0x000fe200098f0c03 */
[----:B-1----:R1:W2:Y:S03]  /*1b560*/  SHFL.IDX PT, R20, R28, RZ, 0x181f ;  /* 0x00181fff1c147589 */ /* 0x0022a600000e0000 */
[----:B------:R-:W-:Y:S01]  /*1b570*/  ISETP.GE.AND P0, PT, R0, R65, PT ;  /* 0x000000410000720c */ /* 0x000fe20003f06270 */
[----:B------:R-:W-:Y:S01]  /*1b580*/  SYNCS.ARRIVE.TRANS64.RED.A1T0 RZ, [UR4], RZ ;  /* 0x000000ffffff79a7 */ /* 0x000fe20008100404 */
[----:B------:R1:W3:Y:S01]  /*1b590*/  SHFL.IDX PT, R0, R29, RZ, 0x181f ;  /* 0x00181fff1d007589 */ /* 0x0002e200000e0000 */
[----:B------:R-:W-:Y:S10]  /*1b5a0*/  @P2 BRA `(.L_x_1732) ;  /* 0x0000000000342947 */ /* 0x000ff40003800000 */
[----:B------:R-:W-:Y:S02]  /*1b5b0*/  ULDC UR4, c[0x0][0xac8] ;  /* 0x0002b20000047ab9 */ /* 0x000fe40000000800 */
[----:B------:R-:W-:Y:S02]  /*1b5c0*/  ISETP.GE.AND P4, PT, R197, UR4, PT ;  /* 0x00000004c5007c0c */ /* 0x000fe4000bf86270 */
[----:B------:R-:W-:Y:S02]  /*1b5d0*/  ISETP.GE.AND P3, PT, R200, UR4, PT ;  /* 0x00000004c8007c0c */ /* 0x000fe4000bf66270 */
[----:B------:R-:W-:-:S09]  /*1b5e0*/  ISETP.GE.AND P2, PT, R201, UR4, PT ;  /* 0x00000004c9007c0c */ /* 0x000fd2000bf46270 */
[CC--:B--2---:R-:W-:Y:S02]  /*1b5f0*/  @!P4 LEA R2, P6, R197.reuse, R20.reuse, 0x1 ;  /* 0x00000014c502c211 */ /* 0x0c4fe400078c08ff */
[C---:B------:R-:W-:Y:S02]  /*1b600*/  @!P3 LEA R16, P5, R200.reuse, R20, 0x1 ;  /* 0x00000014c810b211 */ /* 0x040fe400078a08ff */
[----:B---3--:R-:W-:Y:S02]  /*1b610*/  @!P4 LEA.HI.X R3, R197, R0, R210, 0x1, P6 ;  /* 0x00000000c503c211 */ /* 0x008fe400030f0cd2 */
[C---:B------:R-:W-:Y:S02]  /*1b620*/  @!P2 LEA R20, P6, R201.reuse, R20, 0x1 ;  /* 0x00000014c914a211 */ /* 0x040fe400078c08ff */
[-C--:B------:R-:W-:Y:S01]  /*1b630*/  @!P3 LEA.HI.X R17, R200, R0.reuse, R209, 0x1, P5 ;  /* 0x00000000c811b211 */ /* 0x080fe200028f0cd1 */
[----:B-----5:R4:W-:Y:S01]  /*1b640*/  @!P4 ST.E.128 desc[UR38][R2.64], R4 ;  /* 0x000000040200c985 */ /* 0x0209e2000c101d26 */
[----:B------:R-:W-:-:S03]  /*1b650*/  @!P2 LEA.HI.X R21, R201, R0, R208, 0x1, P6 ;  /* 0x00000000c915a211 */ /* 0x000fc600030f0cd0 */
[----:B------:R4:W-:Y:S04]  /*1b660*/  @!P3 ST.E.128 desc[UR38][R16.64], R32 ;  /* 0x000000201000b985 */ /* 0x0009e8000c101d26 */
[----:B------:R4:W-:Y:S02]  /*1b670*/  @!P2 ST.E.128 desc[UR38][R20.64], R48 ;  /* 0x000000301400a985 */ /* 0x0009e4000c101d26 */
.L_x_1732:
[----:B------:R-:W-:Y:S05]  /*1b680*/  BSYNC B1 ;  /* 0x0000000000017941 */ /* 0x000fea0003800000 */
.L_x_1731:
[----:B---3--:R3:W0:Y:S01]  /*1b690*/  SHFL.IDX PT, R0, R29, 0x1, 0x181f ;  /* 0x00381f001d007f89 */ /* 0x00862200000e0000 */
[----:B------:R-:W-:Y:S03]  /*1b6a0*/  BSSY B1, `(.L_x_1733) ;  /* 0x0000010000017945 */ /* 0x000fe60003800000 */
[----:B----45:R3:W4:Y:S01]  /*1b6b0*/  SHFL.IDX PT, R6, R28, 0x1, 0x181f ;  /* 0x00381f001c067f89 */ /* 0x03072200000e0000 */
[----:B------:R-:W-:Y:S05]  /*1b6c0*/  @P1 BRA `(.L_x_1734) ;  /* 0x0000000000341947 */ /* 0x000fea0003800000 */
[----:B------:R-:W-:Y:S02]  /*1b6d0*/  ULDC UR4, c[0x0][0xac8] ;  /* 0x0002b20000047ab9 */ /* 0x000fe40000000800 */
[----:B------:R-:W-:Y:S02]  /*1b6e0*/  ISETP.GE.AND P4, PT, R197, UR4, PT ;  /* 0x00000004c5007c0c */ /* 0x000fe4000bf86270 */
[----:B------:R-:W-:Y:S02]  /*1b6f0*/  ISETP.GE.AND P5, PT, R200, UR4, PT ;  /* 0x00000004c8007c0c */ /* 0x000fe4000bfa6270 */
[----:B------:R-:W-:-:S09]  /*1b700*/  ISETP.GE.AND P6, PT, R201, UR4, PT ;  /* 0x00000004c9007c0c */ /* 0x000fd2000bfc6270 */
[-C--:B----4-:R-:W-:Y:S02]  /*1b710*/  @!P4 LEA R2, P1, R197, R6.reuse, 0x1 ;  /* 0x00000006c502c211 */ /* 0x090fe400078208ff */
        /* <DEDUP_REMOVED lines=8> */
.L_x_1734:
[----:B------:R-:W-:Y:S05]  /*1b7a0*/  BSYNC B1 ;  /* 0x0000000000017941 */ /* 0x000fea0003800000 */
.L_x_1733:
[----:B0-----:R0:W0:Y:S01]  /*1b7b0*/  SHFL.IDX PT, R0, R29, 0x2, 0x181f ;  /* 0x00581f001d007f89 */ /* 0x00102200000e0000 */
[----:B------:R-:W-:Y:S03]  /*1b7c0*/  BSSY B1, `(.L_x_1735) ;  /* 0x0000010000017945 */ /* 0x000fe60003800000 */
[----:B----4-:R4:W0:Y:S01]  /*1b7d0*/  SHFL.IDX PT, R6, R28, 0x2, 0x181f ;  /* 0x00581f001c067f89 */ /* 0x01082200000e0000 */
[----:B------:R-:W-:Y:S05]  /*1b7e0*/  @P0 BRA `(.L_x_1736) ;  /* 0x0000000000340947 */ /* 0x000fea0003800000 */
[----:B------:R-:W-:Y:S02]  /*1b7f0*/  ULDC UR4, c[0x0][0xac8] ;  /* 0x0002b20000047ab9 */ /* 0x000fe40000000800 */
[----:B------:R-:W-:Y:S02]  /*1b800*/  ISETP.GE.AND P3, PT, R197, UR4, PT ;  /* 0x00000004c5007c0c */ /* 0x000fe4000bf66270 */
[----:B------:R-:W-:Y:S02]  /*1b810*/  ISETP.GE.AND P4, PT, R200, UR4, PT ;  /* 0x00000004c8007c0c */ /* 0x000fe4000bf86270 */
[----:B------:R-:W-:-:S09]  /*1b820*/  ISETP.GE.AND P5, PT, R201, UR4, PT ;  /* 0x00000004c9007c0c */ /* 0x000fd2000bfa6270 */
[-C--:B0-----:R-:W-:Y:S02]  /*1b830*/  @!P3 LEA R2, P0, R197, R6.reuse, 0x1 ;  /* 0x00000006c502b211 */ /* 0x081fe400078008ff */
[CC--:B------:R-:W-:Y:S02]  /*1b840*/  @!P4 LEA R4, P1, R200.reuse, R6.reuse, 0x1 ;  /* 0x00000006c804c211 */ /* 0x0c0fe400078208ff */
[----:B------:R-:W-:Y:S02]  /*1b850*/  @!P5 LEA R6, P2, R201, R6, 0x1 ;  /* 0x00000006c906d211 */ /* 0x000fe400078408ff */
[-C--:B------:R-:W-:Y:S02]  /*1b860*/  @!P3 LEA.HI.X R3, R197, R0.reuse, R210, 0x1, P0 ;  /* 0x00000000c503b211 */ /* 0x080fe400000f0cd2 */
[-C--:B------:R-:W-:Y:S02]  /*1b870*/  @!P4 LEA.HI.X R5, R200, R0.reuse, R209, 0x1, P1 ;  /* 0x00000000c805c211 */ /* 0x080fe400008f0cd1 */
[----:B------:R-:W-:Y:S01]  /*1b880*/  @!P5 LEA.HI.X R7, R201, R0, R208, 0x1, P2 ;  /* 0x00000000c907d211 */ /* 0x000fe200010f0cd0 */
[----:B------:R0:W-:Y:S04]  /*1b890*/  @!P3 ST.E.128 desc[UR38][R2.64], R12 ;  /* 0x0000000c0200b985 */ /* 0x0001e8000c101d26 */
[----:B------:R0:W-:Y:S04]  /*1b8a0*/  @!P4 ST.E.128 desc[UR38][R4.64], R40 ;  /* 0x000000280400c985 */ /* 0x0001e8000c101d26 */
[----:B------:R0:W-:Y:S02]  /*1b8b0*/  @!P5 ST.E.128 desc[UR38][R6.64], R56 ;  /* 0x000000380600d985 */ /* 0x0001e4000c101d26 */
.L_x_1736:
[----:B------:R-:W-:Y:S05]  /*1b8c0*/  BSYNC B1 ;  /* 0x0000000000017941 */ /* 0x000fea0003800000 */
.L_x_1735:
[----:B0-----:R-:W-:Y:S01]  /*1b8d0*/  VIADD R0, R30, 0x60 ;  /* 0x000000601e007836 */ /* 0x001fe20000000000 */
[----:B-1-3--:R-:W0:Y:S04]  /*1b8e0*/  SHFL.IDX PT, R29, R29, 0x3, 0x181f ;  /* 0x00781f001d1d7f89 */ /* 0x00ae2800000e0000 */
[----:B------:R-:W-:Y:S01]  /*1b8f0*/  ISETP.GE.AND P0, PT, R0, R65, PT ;  /* 0x000000410000720c */ /* 0x000fe20003f06270 */
[----:B----4-:R-:W1:-:S12]  /*1b900*/  SHFL.IDX PT, R28, R28, 0x3, 0x181f ;  /* 0x00781f001c1c7f89 */ /* 0x010e5800000e0000 */
[----:B------:R-:W-:Y:S05]  /*1b910*/  @P0 BRA `(.L_x_1737) ;  /* 0x0000000c00580947 */ /* 0x000fea0003800000 */
[----:B------:R-:W-:Y:S02]  /*1b920*/  ULDC UR4, c[0x0][0xac8] ;  /* 0x0002b20000047ab9 */ /* 0x000fe40000000800 */
[----:B------:R-:W-:Y:S02]  /*1b930*/  ISETP.GE.AND P2, PT, R197, UR4, PT ;  /* 0x00000004c5007c0c */ /* 0x000fe4000bf46270 */
[----:B------:R-:W-:-:S11]  /*1b940*/  ISETP.GE.AND P3, PT, R200, UR4, PT ;  /* 0x00000004c8007c0c */ /* 0x000fd6000bf66270 */
[CC--:B-1----:R-:W-:Y:S02]  /*1b950*/  @!P2 LEA R2, P0, R197.reuse, R28.reuse, 0x1 ;  /* 0x0000001cc502a211 */ /* 0x0c2fe400078008ff */
[C---:B------:R-:W-:Y:S02]  /*1b960*/  @!P3 LEA R4, P1, R200.reuse, R28, 0x1 ;  /* 0x0000001cc804b211 */ /* 0x040fe400078208ff */
[-C--:B0-----:R-:W-:Y:S02]  /*1b970*/  @!P2 LEA.HI.X R3, R197, R29.reuse, R210, 0x1, P0 ;  /* 0x0000001dc503a211 */ /* 0x081fe400000f0cd2 */
[----:B------:R-:W-:Y:S02]  /*1b980*/  @!P3 LEA.HI.X R5, R200, R29, R209, 0x1, P1 ;  /* 0x0000001dc805b211 */ /* 0x000fe400008f0cd1 */
[----:B------:R-:W-:Y:S01]  /*1b990*/  ISETP.GE.AND P0, PT, R201, UR4, PT ;  /* 0x00000004c9007c0c */ /* 0x000fe2000bf06270 */
[----:B------:R3:W-:Y:S04]  /*1b9a0*/  @!P2 ST.E.128 desc[UR38][R2.64], R24 ;  /* 0x000000180200a985 */ /* 0x0007e8000c101d26 */
[----:B------:R3:W-:Y:S08]  /*1b9b0*/  @!P3 ST.E.128 desc[UR38][R4.64], R44 ;  /* 0x0000002c0400b985 */ /* 0x0007f0000c101d26 */
[----:B------:R-:W-:Y:S05]  /*1b9c0*/  @P0 BRA `(.L_x_1737) ;  /* 0x0000000c002c0947 */ /* 0x000fea0003800000 */
[----:B---3--:R-:W-:-:S04]  /*1b9d0*/  LEA R2, P0, R201, R28, 0x1 ;  /* 0x0000001cc9027211 */ /* 0x008fc800078008ff */
[----:B------:R-:W-:-:S05]  /*1b9e0*/  LEA.HI.X R3, R201, R29, R208, 0x1, P0 ;  /* 0x0000001dc9037211 */ /* 0x000fca00000f0cd0 */
[----:B------:R4:W-:Y:S01]  /*1b9f0*/  ST.E.128 desc[UR38][R2.64], R60 ;  /* 0x0000003c02007985 */ /* 0x0009e2000c101d26 */
[----:B------:R-:W-:Y:S05]  /*1ba00*/  BRA `(.L_x_1737) ;  /* 0x0000000c001c7947 */ /* 0x000fea0003800000 */
.L_x_1729:
[----:B------:R-:W1:Y:S08]  /*1ba10*/  LDC.64 R4, c[0x0][0xc00] ;  /* 0x00030000ff047b82 */ /* 0x000e700000000a00 */
[----:B------:R-:W2:Y:S01]  /*1ba20*/  LDC.64 R2, c[0x0][0xc00] ;  /* 0x00030000ff027b82 */ /* 0x000ea20000000a00 */
[----:B------:R-:W-:-:S07]  /*1ba30*/  ULDC UR4, c[0x0][0xa88] ;  /* 0x0002a20000047ab9 */ /* 0x000fce0000000800 */
[----:B------:R-:W3:Y:S01]  /*1ba40*/  LDC R13, c[0x0][0xbe8] ;  /* 0x0002fa00ff0d7b82 */ /* 0x000ee20000000800 */
[----:B-1----:R-:W-:-:S04]  /*1ba50*/  ISETP.NE.U32.AND P0, PT, R4, RZ, PT ;  /* 0x000000ff0400720c */ /* 0x002fc80003f05070 */
[----:B------:R-:W-:-:S03]  /*1ba60*/  ISETP.NE.AND.EX P0, PT, R5, RZ, PT, P0 ;  /* 0x000000ff0500720c */ /* 0x000fc60003f05300 */
[----:B------:R-:W1:Y:S01]  /*1ba70*/  LDC.64 R4, c[0x0][0xc08] ;  /* 0x00030200ff047b82 */ /* 0x000e620000000a00 */
[----:B--2---:R-:W-:-:S04]  /*1ba80*/  IMAD.WIDE R2, R207, 0x4, R2 ;  /* 0x00000004cf027825 */ /* 0x004fc800078e0202 */
[----:B------:R-:W-:-:S05]  /*1ba90*/  IMAD.U32 R0, RZ, RZ, UR4 ;  /* 0x00000004ff007e24 */ /* 0x000fca000f8e00ff */
[----:B------:R-:W2:Y:S01]  /*1baa0*/  @P0 LDG.E R6, desc[UR38][R2.64] ;  /* 0x0000002602060981 */ /* 0x000ea2000c1e1900 */
[----:B-1----:R-:W-:-:S04]  /*1bab0*/  ISETP.NE.U32.AND P1, PT, R4, RZ, PT ;  /* 0x000000ff0400720c */ /* 0x002fc80003f25070 */
[----:B------:R-:W-:-:S13]  /*1bac0*/  ISETP.NE.AND.EX P1, PT, R5, RZ, PT, P1 ;  /* 0x000000ff0500720c */ /* 0x000fda0003f25310 */
[----:B------:R-:W1:Y:S02]  /*1bad0*/  @P1 LDC.64 R4, c[0x0][0xc08] ;  /* 0x00030200ff041b82 */ /* 0x000e640000000a00 */
[----:B-1----:R-:W-:-:S05]  /*1bae0*/  @P1 IMAD.WIDE R4, R207, 0x4, R4 ;  /* 0x00000004cf041825 */ /* 0x002fca00078e0204 */
[----:B------:R1:W5:Y:S01]  /*1baf0*/  @P1 LDG.E R0, desc[UR38][R4.64] ;  /* 0x0000002604001981 */ /* 0x000362000c1e1900 */
[----:B---3--:R-:W-:Y:S01]  /*1bb00*/  ISETP.NE.AND P2, PT, R13, 0x1, PT ;  /* 0x000000010d00780c */ /* 0x008fe20003f45270 */
[----:B------:R-:W-:Y:S01]  /*1bb10*/  UMOV UR4, URZ ;  /* 0x0000003f00047c82 */ /* 0x000fe20008000000 */
[----:B------:R-:W-:-:S11]  /*1bb20*/  ISETP.GE.AND P3, PT, R192, 0x80, PT ;  /* 0x00000080c000780c */ /* 0x000fd60003f66270 */
[----:B------:R-:W3:Y:S01]  /*1bb30*/  @P2 LDC R10, c[0x0][0xbec] ;  /* 0x0002fb00ff0a2b82 */ /* 0x000ee20000000800 */
[----:B--2---:R-:W-:Y:S02]  /*1bb40*/  @P0 R2UR UR4, R6 ;  /* 0x00000000060402ca */ /* 0x004fe400000e0000 */
[----:B------:R-:W-:Y:S01]  /*1bb50*/  SHF.R.S32.HI R6, RZ, 0x1f, R207 ;  /* 0x0000001fff067819 */ /* 0x000fe200000114cf */
[----:B-1-3--:R-:W-:-:S12]  /*1bb60*/  @P1 BRA `(.L_x_1738) ;  /* 0x0000000000101947 */ /* 0x00afd80003800000 */
[----:B------:R-:W-:Y:S05]  /*1bb70*/  @!P0 BRA `(.L_x_1738) ;  /* 0x00000000000c8947 */ /* 0x000fea0003800000 */
[----:B------:R-:W2:Y:S04]  /*1bb80*/  LDG.E R5, desc[UR38][R2.64] ;  /* 0x0000002602057981 */ /* 0x000ea8000c1e1900 */
[----:B-----5:R-:W2:Y:S02]  /*1bb90*/  LDG.E R0, desc[UR38][R2.64+0x4] ;  /* 0x0000042602007981 */ /* 0x020ea4000c1e1900 */
[----:B--2---:R-:W-:-:S07]  /*1bba0*/  IMAD.IADD R0, R0, 0x1, -R5 ;  /* 0x0000000100007824 */ /* 0x004fce00078e0a05 */
.L_x_1738:
[----:B------:R-:W-:Y:S01]  /*1bbb0*/  R2UR UR6, R211 ;  /* 0x00000000d30672ca */ /* 0x000fe200000e0000 */
[----:B------:R-:W-:Y:S01]  /*1bbc0*/  USHF.R.S32.HI UR9, URZ, 0x1f, UR4 ;  /* 0x0000001f3f097899 */ /* 0x000fe20008011404 */
[----:B------:R-:W-:Y:S01]  /*1bbd0*/  BSSY B1, `(.L_x_1739) ;  /* 0x0000031000017945 */ /* 0x000fe20003800000 */
[----:B------:R-:W-:Y:S02]  /*1bbe0*/  SEL R11, R207, RZ, !P0 ;  /* 0x000000ffcf0b7207 */ /* 0x000fe40004000000 */
[----:B------:R-:W-:-:S08]  /*1bbf0*/  SEL R8, R6, RZ, !P0 ;  /* 0x000000ff06087207 */ /* 0x000fd00004000000 */
[----:B------:R-:W-:Y:S01]  /*1bc00*/  USHF.R.S32.HI UR10, URZ, 0x1f, UR6 ;  /* 0x0000001f3f0a7899 */ /* 0x000fe20008011406 */
[----:B------:R-:W-:Y:S11]  /*1bc10*/  @P3 BRA `(.L_x_1740) ;  /* 0x0000000000b03947 */ /* 0x000ff60003800000 */
[----:B------:R-:W1:Y:S01]  /*1bc20*/  S2R R3, SR_TID.X ;  /* 0x0000000000037919 */ /* 0x000e620000002100 */
[----:B------:R-:W2:Y:S01]  /*1bc30*/  LDC R9, c[0x0][0xbe8] ;  /* 0x0002fa00ff097b82 */ /* 0x000ea20000000800 */
[----:B------:R-:W-:Y:S02]  /*1bc40*/  IMAD.U32 R4, RZ, RZ, UR60 ;  /* 0x0000003cff047e24 */ /* 0x000fe4000f8e00ff */
[----:B--2--5:R-:W-:-:S03]  /*1bc50*/  IMAD R2, R0, R9, RZ ;  /* 0x0000000900027224 */ /* 0x024fc600078e02ff */
[----:B-1----:R-:W-:-:S04]  /*1bc60*/  IADD3 R4, R4, -0x80, R3 ;  /* 0xffffff8004047810 */ /* 0x002fc80007ffe003 */
[----:B------:R-:W-:-:S13]  /*1bc70*/  ISETP.GE.AND P0, PT, R4, R2, PT ;  /* 0x000000020400720c */ /* 0x000fda0003f06270 */
[----:B------:R-:W-:Y:S05]  /*1bc80*/  @P0 BRA `(.L_x_1740) ;  /* 0x0000000000940947 */ /* 0x000fea0003800000 */
[----:B------:R-:W-:Y:S01]  /*1bc90*/  ISETP.NE.AND P0, PT, R9, 0x1, PT ;  /* 0x000000010900780c */ /* 0x000fe20003f05270 */
[----:B------:R-:W-:Y:S01]  /*1bca0*/  ULDC.64 UR12, c[0x0][0xb90] ;  /* 0x0002e400000c7ab9 */ /* 0x000fe20000000a00 */
[----:B------:R-:W-:Y:S01]  /*1bcb0*/  R2UR UR11, R211 ;  /* 0x00000000d30b72ca */ /* 0x000fe200000e0000 */
[----:B------:R-:W-:Y:S01]  /*1bcc0*/  UIMAD UR8, UR10, UR12, URZ ;  /* 0x0000000c0a0872a4 */ /* 0x000fe2000f8e023f */
[----:B------:R-:W-:Y:S01]  /*1bcd0*/  IMAD.MOV.U32 R5, RZ, RZ, R4 ;  /* 0x000000ffff057224 */ /* 0x000fe200078e0004 */
[----:B------:R-:W-:Y:S01]  /*1bce0*/  UMOV UR6, UR4 ;  /* 0x0000000400067c82 */ /* 0x000fe20008000000 */
[----:B------:R-:W-:-:S07]  /*1bcf0*/  UMOV UR7, UR9 ;  /* 0x0000000900077c82 */ /* 0x000fce0008000000 */
[----:B------:R-:W1:Y:S02]  /*1bd00*/  @P0 LDC R3, c[0x0][0xbec] ;  /* 0x0002fb00ff030b82 */ /* 0x000e640000000800 */
[----:B------:R-:W-:Y:S02]  /*1bd10*/  UIMAD.WIDE.U32 UR6, UR11, UR12, UR6 ;  /* 0x0000000c0b0672a5 */ /* 0x000fe4000f8e0006 */
[----:B------:R-:W-:-:S04]  /*1bd20*/  UIMAD UR8, UR11, UR13, UR8 ;  /* 0x0000000d0b0872a4 */ /* 0x000fc8000f8e0208 */
[----:B------:R-:W2:Y:S01]  /*1bd30*/  @P0 LDC R7, c[0x0][0xbf0] ;  /* 0x0002fc00ff070b82 */ /* 0x000ea20000000800 */
[----:B------:R-:W-:Y:S01]  /*1bd40*/  UIADD3 UR8, UR7, UR8, URZ ;  /* 0x0000000807087290 */ /* 0x000fe2000fffe03f */
[----:B-1----:R-:W-:-:S04]  /*1bd50*/  @P0 IMAD.HI.U32 R2, R4, R3, RZ ;  /* 0x0000000304020227 */ /* 0x002fc800078e00ff */
[----:B------:R-:W-:Y:S02]  /*1bd60*/  IMAD.U32 R3, RZ, RZ, UR7 ;  /* 0x00000007ff037e24 */ /* 0x000fe4000f8e00ff */
[----:B------:R-:W-:Y:S01]  /*1bd70*/  IMAD.U32 R3, RZ, RZ, UR8 ;  /* 0x00000008ff037e24 */ /* 0x000fe2000f8e00ff */
[----:B--2---:R-:W-:Y:S01]  /*1bd80*/  @P0 SHF.R.U32.HI R5, RZ, R7, R2 ;  /* 0x00000007ff050219 */ /* 0x004fe20000011602 */
[----:B------:R-:W-:Y:S01]  /*1bd90*/  IMAD.U32 R2, RZ, RZ, UR6 ;  /* 0x00000006ff027e24 */ /* 0x000fe2000f8e00ff */
[----:B------:R-:W-:-:S03]  /*1bda0*/  ULDC.64 UR6, c[0x0][0xb98] ;  /* 0x0002e60000067ab9 */ /* 0x000fc60000000a00 */
[----:B------:R-:W-:Y:S02]  /*1bdb0*/  IMAD.MOV R7, RZ, RZ, -R5 ;  /* 0x000000ffff077224 */ /* 0x000fe400078e0a05 */
[----:B------:R-:W-:-:S04]  /*1bdc0*/  IMAD.WIDE.U32 R2, R11, UR6, R2 ;  /* 0x000000060b027c25 */ /* 0x000fc8000f8e0002 */
[----:B------:R-:W-:Y:S01]  /*1bdd0*/  IMAD R7, R9, R7, R4 ;  /* 0x0000000709077224 */ /* 0x000fe200078e0204 */
[----:B------:R-:W-:Y:S01]  /*1bde0*/  SHF.R.S32.HI R9, RZ, 0x1f, R5 ;  /* 0x0000001fff097819 */ /* 0x000fe20000011405 */
[----:B------:R-:W-:Y:S01]  /*1bdf0*/  IMAD R4, R8, UR6, RZ ;  /* 0x0000000608047c24 */ /* 0x000fe2000f8e02ff */
[----:B------:R-:W-:-:S03]  /*1be00*/  IADD3 R2, P0, R5, R2, RZ ;  /* 0x0000000205027210 */ /* 0x000fc60007f1e0ff */
[----:B------:R-:W-:Y:S01]  /*1be10*/  IMAD R6, R11, UR7, R4 ;  /* 0x000000070b067c24 */ /* 0x000fe2000f8e0204 */
[----:B------:R-:W-:Y:S01]  /*1be20*/  SHF.R.S32.HI R4, RZ, 0x1f, R7 ;  /* 0x0000001fff047819 */ /* 0x000fe20000011407 */
[----:B------:R-:W-:-:S03]  /*1be30*/  ULDC.64 UR6, c[0x0][0xb88] ;  /* 0x0002e20000067ab9 */ /* 0x000fc60000000a00 */
[----:B------:R-:W-:Y:S01]  /*1be40*/  IADD3.X R3, R9, R3, R6, P0, !PT ;  /* 0x0000000309037210 */ /* 0x000fe200007fe406 */
[----:B------:R-:W-:-:S04]  /*1be50*/  IMAD R4, R4, UR6, RZ ;  /* 0x0000000604047c24 */ /* 0x000fc8000f8e02ff */
[C---:B------:R-:W-:Y:S02]  /*1be60*/  IMAD R5, R7.reuse, UR7, R4 ;  /* 0x0000000707057c24 */ /* 0x040fe4000f8e0204 */
[----:B------:R-:W-:Y:S01]  /*1be70*/  IMAD.WIDE.U32 R2, R7, UR6, R2 ;  /* 0x0000000607027c25 */ /* 0x000fe2000f8e0002 */
[----:B------:R-:W-:-:S03]  /*1be80*/  ULDC.64 UR6, c[0x0][0xb50] ;  /* 0x0002d40000067ab9 */ /* 0x000fc60000000a00 */
[----:B------:R-:W-:Y:S01]  /*1be90*/  IMAD.IADD R3, R3, 0x1, R5 ;  /* 0x0000000103037824 */ /* 0x000fe200078e0205 */
[----:B------:R-:W-:-:S04]  /*1bea0*/  LEA R4, P0, R2, UR6, 0x2 ;  /* 0x0000000602047c11 */ /* 0x000fc8000f8010ff */
[----:B------:R-:W-:Y:S01]  /*1beb0*/  LEA.HI.X R5, R2, UR7, R3, 0x2, P0 ;  /* 0x0000000702057c11 */ /* 0x000fe200080f1403 */
[----:B------:R-:W-:-:S05]  /*1bec0*/  IMAD.MOV.U32 R3, RZ, RZ, -0x800000 ;  /* 0xff800000ff037424 */ /* 0x000fca00078e00ff */
[----:B------:R1:W-:Y:S03]  /*1bed0*/  STG.E desc[UR38][R4.64], R3 ;  /* 0x0000000304007986 */ /* 0x0003e6000c101926 */
.L_x_1740:
[----:B------:R-:W-:Y:S05]  /*1bee0*/  BSYNC B1 ;  /* 0x0000000000017941 */ /* 0x000fea0003800000 */
.L_x_1739:
[----:B-1----:R-:W1:Y:S01]  /*1bef0*/  @P2 LDC R3, c[0x0][0xbf0] ;  /* 0x0002fc00ff032b82 */ /* 0x002e620000000800 */
[----:B------:R-:W-:Y:S01]  /*1bf00*/  ULDC.64 UR12, c[0x0][0xaa0] ;  /* 0x0002a800000c7ab9 */ /* 0x000fe20000000a00 */
[----:B------:R-:W-:Y:S01]  /*1bf10*/  R2UR UR11, R211 ;  /* 0x00000000d30b72ca */ /* 0x000fe200000e0000 */
[----:B------:R-:W-:Y:S01]  /*1bf20*/  UIMAD UR8, UR9, UR12, URZ ;  /* 0x0000000c090872a4 */ /* 0x000fe2000f8e023f */
[----:B------:R-:W-:Y:S01]  /*1bf30*/  IMAD R2, R226, 0x20, R215 ;  /* 0x00000020e2027824 */ /* 0x000fe200078e02d7 */
[----:B------:R-:W-:Y:S01]  /*1bf40*/  UIMAD.WIDE.U32 UR6, UR4, UR12, URZ ;  /* 0x0000000c040672a5 */ /* 0x000fe2000f8e003f */
[----:B------:R-:W-:Y:S01]  /*1bf50*/  BSSY B1, `(.L_x_1741) ;  /* 0x000003c000017945 */ /* 0x000fe20003800000 */
[----:B------:R-:W-:Y:S01]  /*1bf60*/  UIMAD UR8, UR4, UR13, UR8 ;  /* 0x0000000d040872a4 */ /* 0x000fe2000f8e0208 */
[----:B------:R-:W-:Y:S02]  /*1bf70*/  VIADD R9, R2, UR60 ;  /* 0x0000003c02097c36 */ /* 0x000fe40008000000 */
[----:B------:R-:W-:Y:S01]  /*1bf80*/  ULDC.64 UR12, c[0x0][0xae8] ;  /* 0x0002ba00000c7ab9 */ /* 0x000fe20000000a00 */
[----:B------:R-:W-:Y:S01]  /*1bf90*/  UIADD3 UR7, UR7, UR8, URZ ;  /* 0x0000000807077290 */ /* 0x000fe2000fffe03f */
[----:B------:R-:W-:Y:S01]  /*1bfa0*/  @P2 IMAD.HI.U32 R2, R9, R10, RZ ;  /* 0x0000000a09022227 */ /* 0x000fe200078e00ff */
[----:B------:R-:W-:-:S02]  /*1bfb0*/  UIMAD UR4, UR10, UR12, URZ ;  /* 0x0000000c0a0472a4 */ /* 0x000fc4000f8e023f */
[----:B------:R-:W-:Y:S01]  /*1bfc0*/  UIMAD.WIDE.U32 UR6, UR11, UR12, UR6 ;  /* 0x0000000c0b0672a5 */ /* 0x000fe2000f8e0006 */
[----:B------:R-:W-:Y:S01]  /*1bfd0*/  IMAD.MOV.U32 R5, RZ, RZ, R9 ;  /* 0x000000ffff057224 */ /* 0x000fe200078e0009 */
[----:B------:R-:W-:Y:S01]  /*1bfe0*/  UIMAD UR4, UR11, UR13, UR4 ;  /* 0x0000000d0b0472a4 */ /* 0x000fe2000f8e0204 */
[----:B------:R-:W-:-:S03]  /*1bff0*/  ULDC.64 UR8, c[0x0][0xaf0] ;  /* 0x0002bc0000087ab9 */ /* 0x000fc60000000a00 */
[----:B------:R-:W-:Y:S01]  /*1c000*/  UIADD3 UR4, UR7, UR4, URZ ;  /* 0x0000000407047290 */ /* 0x000fe2000fffe03f */
[----:B------:R-:W-:Y:S01]  /*1c010*/  IMAD R6, R8, UR8, RZ ;  /* 0x0000000808067c24 */ /* 0x000fe2000f8e02ff */
[----:B-1----:R-:W-:Y:S01]  /*1c020*/  @P2 SHF.R.U32.HI R5, RZ, R3, R2 ;  /* 0x00000003ff052219 */ /* 0x002fe20000011602 */
[----:B------:R-:W-:Y:S02]  /*1c030*/  IMAD.U32 R3, RZ, RZ, UR7 ;  /* 0x00000007ff037e24 */ /* 0x000fe4000f8e00ff */
[----:B------:R-:W-:Y:S01]  /*1c040*/  IMAD.U32 R2, RZ, RZ, UR6 ;  /* 0x00000006ff027e24 */ /* 0x000fe2000f8e00ff */
[----:B------:R-:W-:Y:S01]  /*1c050*/  SHF.R.S32.HI R4, RZ, 0x1f, R5 ;  /* 0x0000001fff047819 */ /* 0x000fe20000011405 */
[----:B------:R-:W-:Y:S01]  /*1c060*/  IMAD.U32 R3, RZ, RZ, UR4 ;  /* 0x00000004ff037e24 */ /* 0x000fe2000f8e00ff */
[----:B------:R-:W-:Y:S01]  /*1c070*/  ULDC.64 UR6, c[0x0][0xae0] ;  /* 0x0002b80000067ab9 */ /* 0x000fe20000000a00 */
[C---:B------:R-:W-:Y:S02]  /*1c080*/  IMAD R7, R11.reuse, UR9, R6 ;  /* 0x000000090b077c24 */ /* 0x040fe4000f8e0206 */
[----:B------:R-:W-:-:S04]  /*1c090*/  IMAD.WIDE.U32 R2, R11, UR8, R2 ;  /* 0x000000080b027c25 */ /* 0x000fc8000f8e0002 */
        /* <DEDUP_REMOVED lines=10> */
[----:B------:R-:W-:Y:S02]  /*1c140*/  VIADD R6, R215, UR60 ;  /* 0x0000003cd7067c36 */ /* 0x000fe40008000000 */
[----:B-----5:R-:W-:Y:S02]  /*1c150*/  IMAD R13, R0, R13, RZ ;  /* 0x0000000d000d7224 */ /* 0x020fe400078e02ff */
        /* <DEDUP_REMOVED lines=10> */
[----:B------:R1:W2:Y:S02]  /*1c200*/  SHFL.IDX PT, R2, R4, RZ, 0x181f ;  /* 0x00181fff04027589 */ /* 0x0002a400000e0000 */
[----:B------:R-:W-:Y:S02]  /*1c210*/  ISETP.GE.AND P0, PT, R0, R13, PT ;  /* 0x0000000d0000720c */ /* 0x000fe40003f06270 */
        /* <DEDUP_REMOVED lines=11> */
[----:B------:R4:W-:Y:S01]  /*1c2d0*/  @!P4 ST.E.128 desc[UR38][R8.64], RZ ;  /* 0x000000ff0800c985 */ /* 0x0009e2000c101d26 */
[----:B------:R-:W-:-:S03]  /*1c2e0*/  @!P2 LEA.HI.X R3, R201, R0, R208, 0x1, P6 ;  /* 0x00000000c903a211 */ /* 0x000fc600030f0cd0 */
[----:B------:R4:W-:Y:S04]  /*1c2f0*/  @!P3 ST.E.128 desc[UR38][R10.64], RZ ;  /* 0x000000ff0a00b985 */ /* 0x0009e8000c101d26 */
[----:B------:R4:W-:Y:S02]  /*1c300*/  @!P2 ST.E.128 desc[UR38][R2.64], RZ ;  /* 0x000000ff0200a985 */ /* 0x0009e4000c101d26 */
.L_x_1742:
[----:B------:R-:W-:Y:S05]  /*1c310*/  BSYNC B1 ;  /* 0x0000000000017941 */ /* 0x000fea0003800000 */
.L_x_1741:
[----:B---3--:R3:W0:Y:S01]  /*1c320*/  SHFL.IDX PT, R0, R5, 0x1, 0x181f ;  /* 0x00381f0005007f89 */ /* 0x00862200000e0000 */
[----:B------:R-:W-:Y:S03]  /*1c330*/  BSSY B1, `(.L_x_1743) ;  /* 0x0000010000017945 */ /* 0x000fe60003800000 */
[----:B--2-4-:R3:W2:Y:S01]  /*1c340*/  SHFL.IDX PT, R2, R4, 0x1, 0x181f ;  /* 0x00381f0004027f89 */ /* 0x0146a200000e0000 */
[----:B------:R-:W-:Y:S05]  /*1c350*/  @P1 BRA `(.L_x_1744) ;  /* 0x0000000000341947 */ /* 0x000fea0003800000 */
        /* <DEDUP_REMOVED lines=13> */
.L_x_1744:
[----:B------:R-:W-:Y:S05]  /*1c430*/  BSYNC B1 ;  /* 0x0000000000017941 */ /* 0x000fea0003800000 */
.L_x_1743:
[----:B0-----:R0:W0:Y:S01]  /*1c440*/  SHFL.IDX PT, R0, R5, 0x2, 0x181f ;  /* 0x00581f0005007f89 */ /* 0x00102200000e0000 */
[----:B------:R-:W-:Y:S03]  /*1c450*/  BSSY B1, `(.L_x_1745) ;  /* 0x0000010000017945 */ /* 0x000fe60003800000 */
[----:B--2-4-:R2:W4:Y:S01]  /*1c460*/  SHFL.IDX PT, R2, R4, 0x2, 0x181f ;  /* 0x00581f0004027f89 */ /* 0x01452200000e0000 */
        /* <DEDUP_REMOVED lines=14> */
.L_x_1746:
[----:B------:R-:W-:Y:S05]  /*1c550*/  BSYNC B1 ;  /* 0x0000000000017941 */ /* 0x000fea0003800000 */
.L_x_1745:
[----:B0-----:R-:W-:Y:S01]  /*1c560*/  VIADD R0, R6, 0x60 ;  /* 0x0000006006007836 */ /* 0x001fe20000000000 */
[----:B-1-3--:R-:W0:Y:S04]  /*1c570*/  SHFL.IDX PT, R5, R5, 0x3, 0x181f ;  /* 0x00781f0005057f89 */ /* 0x00ae2800000e0000 */
[----:B------:R-:W-:Y:S01]  /*1c580*/  ISETP.GE.AND P0, PT, R0, R13, PT ;  /* 0x0000000d0000720c */ /* 0x000fe20003f06270 */
[----:B----4-:R1:W3:-:S12]  /*1c590*/  SHFL.IDX PT, R2, R4, 0x3, 0x181f ;  /* 0x00781f0004027f89 */ /* 0x0102d800000e0000 */
[----:B-1----:R-:W-:Y:S05]  /*1c5a0*/  @P0 BRA `(.L_x_1737) ;  /* 0x0000000000340947 */ /* 0x002fea0003800000 */
        /* <DEDUP_REMOVED lines=13> */
.L_x_1737:
[----:B------:R-:W-:Y:S05]  /*1c680*/  BSYNC B0 ;  /* 0x0000000000007941 */ /* 0x000fea0003800000 */
.L_x_1728:
[----:B------:R-:W-:Y:S02]  /*1c690*/  ULDC UR4, c[0x0][0xc3c] ;  /* 0x00030f0000047ab9 */ /* 0x000fe40000000800 */
[----:B------:R-:W-:-:S13]  /*1c6a0*/  ISETP.GE.AND P0, PT, R31, UR4, PT ;  /* 0x000000041f007c0c */ /* 0x000fda000bf06270 */
[----:B------:R-:W-:Y:S05]  /*1c6b0*/  @!P0 BRA `(.L_x_1747) ;  /* 0xfffffe4c00188947 */ /* 0x000fea000383ffff */
[----:B------:R-:W-:Y:S05]  /*1c6c0*/  EXIT ;  /* 0x000000000000794d */ /* 0x000fea0003800000 */
.L_x_1565:
        /* <DEDUP_REMOVED lines=16> */
.L_x_1748:
        /* <DEDUP_REMOVED lines=42> */
.L_x_1754:
        /* <DEDUP_REMOVED lines=12> */
.L_x_1753:
[----:B------:R-:W-:Y:S05]  /*1cb30*/  BSYNC B0 ;  /* 0x0000000000007941 */ /* 0x000fea0003800000 */
.L_x_1752:
        /* <DEDUP_REMOVED lines=20> */
.L_x_1750:
        /* <DEDUP_REMOVED lines=20> */
.L_x_1755:
[----:B-1----:R-:W-:Y:S02]  /*1cdc0*/  IMAD.MOV R2, RZ, RZ, -R3 ;  /* 0x000000ffff027224 */ /* 0x002fe400078e0a03 */
[----:B---3--:R-:W-:Y:S02]  /*1cdd0*/  IMAD R16, R16, UR5, R11 ;  /* 0x0000000510107c24 */ /* 0x008fe4000f8e020b */
[----:B------:R-:W-:Y:S01]  /*1cde0*/  IMAD.MOV.U32 R11, RZ, RZ, R2 ;  /* 0x000000ffff0b7224 */ /* 0x000fe200078e0002 */
[----:B------:R-:W-:Y:S02]  /*1cdf0*/  IABS R2, R4 ;  /* 0x0000000400027213 */ /* 0x000fe40000000000 */
[----:B--2---:R-:W-:Y:S01]  /*1ce00*/  IADD3 R9, -R16, UR6, RZ ;  /* 0x0000000610097c10 */ /* 0x004fe2000fffe1ff */
[----:B------:R-:W-:Y:S02]  /*1ce10*/  IMAD R11, R11, R12, RZ ;  /* 0x0000000c0b0b7224 */ /* 0x000fe400078e02ff */
[----:B------:R-:W-:Y:S01]  /*1ce20*/  IMAD.MOV R8, RZ, RZ, -R2 ;  /* 0x000000ffff087224 */ /* 0x000fe200078e0a02 */
        /* <DEDUP_REMOVED lines=24> */
[-C--:B------:R-:W-:Y:S02]  /*1cfb0*/  IABS R8, R18.reuse ;  /* 0x0000001200087213 */ /* 0x080fe40000000000 */
[----:B------:R-:W-:Y:S02]  /*1cfc0*/  IABS R4, R18 ;  /* 0x0000001200047213 */ /* 0x000fe40000000000 */
[----:B------:R-:W1:Y:S08]  /*1cfd0*/  I2F.RP R7, R8 ;  /* 0x0000000800077306 */ /* 0x000e700000209400 */
[----:B-1----:R-:W1:Y:S02]  /*1cfe0*/  MUFU.RCP R7, R7 ;  /* 0x0000000700077308 */ /* 0x002e640000001000 */
[----:B-1----:R-:W-:-:S06]  /*1cff0*/  VIADD R3, R7, 0xffffffe ;  /* 0x0ffffffe07037836 */ /* 0x002fcc0000000000 */
[----:B------:R-:W0:Y:S02]  /*1d000*/  F2I.FTZ.U32.TRUNC.NTZ R3, R3 ;  /* 0x0000000300037305 */ /* 0x000e24000021f000 */
[----:B0-----:R-:W-:-:S04]  /*1d010*/  IMAD.MOV R10, RZ, RZ, -R3 ;  /* 0x000000ffff0a7224 */ /* 0x001fc800078e0a03 */
[----:B------:R-:W-:-:S04]  /*1d020*/  IMAD.MOV.U32 R9, RZ, RZ, R10 ;  /* 0x000000ffff097224 */ /* 0x000fc800078e000a */
        /* <DEDUP_REMOVED lines=15> */
[----:B------:R-:W-:Y:S01]  /*1d120*/  @!P1 LOP3.LUT R2, RZ, R18, RZ, 0x33, !PT ;  /* 0x00000012ff029212 */ /* 0x000fe200078e33ff */
[----:B------:R-:W-:-:S03]  /*1d130*/  IMAD.MOV R18, RZ, RZ, -R18 ;  /* 0x000000ffff127224 */ /* 0x000fc600078e0a12 */
[----:B------:R-:W-:Y:S01]  /*1d140*/  LOP3.LUT R17, RZ, R2, RZ, 0x33, !PT ;  /* 0x00000002ff117212 */ /* 0x000fe200078e33ff */
[----:B------:R-:W-:-:S04]  /*1d150*/  IMAD R18, R2, R18, R3 ;  /* 0x0000001202127224 */ /* 0x000fc800078e0203 */
[----:B------:R-:W-:Y:S01]  /*1d160*/  IMAD.IADD R17, R0, 0x1, R17 ;  /* 0x0000000100117824 */ /* 0x000fe200078e0211 */
[----:B------:R-:W-:Y:S06]  /*1d170*/  BRA `(.L_x_1756) ;  /* 0x00000000000c7947 */ /* 0x000fec0003800000 */
.L_x_1751:
[----:B------:R-:W-:Y:S02]  /*1d180*/  IMAD.MOV.U32 R17, RZ, RZ, RZ ;  /* 0x000000ffff117224 */ /* 0x000fe400078e00ff */
[----:B------:R-:W-:Y:S02]  /*1d190*/  IMAD.U32 R16, RZ, RZ, UR6 ;  /* 0x00000006ff107e24 */ /* 0x000fe4000f8e00ff */
[----:B------:R-:W-:-:S07]  /*1d1a0*/  IMAD.MOV.U32 R18, RZ, RZ, RZ ;  /* 0x000000ffff127224 */ /* 0x000fce00078e00ff */
.L_x_1756:
[----:B------:R-:W-:-:S13]  /*1d1b0*/  ISETP.NE.AND P0, PT, R5, RZ, PT ;  /* 0x000000ff0500720c */ /* 0x000fda0003f05270 */
[----:B------:R-:W0:Y:S01]  /*1d1c0*/  @!P0 S2R R3, SR_CgaCtaId ;  /* 0x0000000000038919 */ /* 0x000e220000008800 */
[----:B------:R-:W-:-:S04]  /*1d1d0*/  @!P0 MOV R0, 0x400 ;  /* 0x0000040000008802 */ /* 0x000fc80000000f00 */
[----:B0-----:R-:W-:-:S05]  /*1d1e0*/  @!P0 LEA R0, R3, R0, 0x18 ;  /* 0x0000000003008211 */ /* 0x001fca00078ec0ff */
[----:B------:R1:W-:Y:S01]  /*1d1f0*/  @!P0 STS.128 [R0+0x308d0], R16 ;  /* 0x0308d01000008388 */ /* 0x0003e20000000c00 */
[----:B------:R-:W-:Y:S06]  /*1d200*/  BAR.ARV 0x5, 0x180 ;  /* 0x0146000000007b1d */ /* 0x000fec0000002000 */
.L_x_1749:
[----:B------:R2:W-:Y:S01]  /*1d210*/  STL [R1+0x2ac], RZ ;  /* 0x0002acff01007387 */ /* 0x0005e20000100800 */
[----:B------:R-:W-:Y:S01]  /*1d220*/  ULDC UR4, c[0x0][0xc3c] ;  /* 0x00030f0000047ab9 */ /* 0x000fe20000000800 */
[----:B------:R-:W-:Y:S01]  /*1d230*/  IMAD.MOV.U32 R29, RZ, RZ, 0x1 ;  /* 0x00000001ff1d7424 */ /* 0x000fe200078e00ff */
[----:B0-----:R-:W-:Y:S01]  /*1d240*/  ISETP.GE.AND P0, PT, R19, UR4, PT ;  /* 0x0000000413007c0c */ /* 0x001fe2000bf06270 */
[----:B------:R-:W-:-:S12]  /*1d250*/  IMAD.MOV.U32 R26, RZ, RZ, RZ ;  /* 0x000000ffff1a7224 */ /* 0x000fd800078e00ff */
[----:B--2---:R-:W-:Y:S05]  /*1d260*/  @P0 BRA `(.L_x_1757) ;  /* 0x0000006800340947 */ /* 0x004fea0003800000 */
[----:B-1----:R-:W2:Y:S01]  /*1d270*/  LDL R0, [R1+0x2b4] ;  /* 0x0002b40001007983 */ /* 0x002ea20000100800 */
[----:B------:R-:W0:Y:S01]  /*1d280*/  S2UR UR5, SR_CgaCtaId ;  /* 0x00000000000579c3 */ /* 0x000e220000008800 */
[----:B------:R-:W-:Y:S01]  /*1d290*/  BSSY B8, `(.L_x_1757) ;  /* 0x000068a000087945 */ /* 0x000fe20003800000 */
[----:B------:R-:W-:Y:S01]  /*1d2a0*/  IMAD.MOV.U32 R30, RZ, RZ, 0x1 ;  /* 0x00000001ff1e7424 */ /* 0x000fe200078e00ff */
[----:B------:R-:W1:Y:S01]  /*1d2b0*/  S2R R6, SR_TID.X ;  /* 0x0000000000067919 */ /* 0x000e620000002100 */
[----:B------:R-:W-:Y:S01]  /*1d2c0*/  CS2R R26, SRZ ;  /* 0x00000000001a7805 */ /* 0x000fe2000001ff00 */
[----:B------:R-:W-:Y:S01]  /*1d2d0*/  IMAD.MOV.U32 R29, RZ, RZ, 0x1 ;  /* 0x00000001ff1d7424 */ /* 0x000fe200078e00ff */
[----:B------:R-:W-:Y:S01]  /*1d2e0*/  ULDC.64 UR36, c[0x0][0x198] ;  /* 0x0000660000247ab9 */ /* 0x000fe20000000a00 */
[----:B------:R3:W-:Y:S01]  /*1d2f0*/  STL [R1+0x2ac], RZ ;  /* 0x0002acff01007387 */ /* 0x0007e20000100800 */
[----:B------:R-:W-:Y:S01]  /*1d300*/  ULDC UR40, c[0x0][0xc] ;  /* 0x0000030000287ab9 */ /* 0x000fe20000000800 */
[C---:B-1----:R-:W-:Y:S01]  /*1d310*/  IMAD.SHL.U32 R34, R6.reuse, 0x8, RZ ;  /* 0x0000000806227824 */ /* 0x042fe200078e00ff */
[----:B------:R-:W-:-:S05]  /*1d320*/  LOP3.LUT R5, R6, 0x7f, RZ, 0xc0, !PT ;  /* 0x0000007f06057812 */ /* 0x000fca00078ec0ff */
[----:B------:R-:W-:Y:S01]  /*1d330*/  IMAD.SHL.U32 R2, R5, 0x8, RZ ;  /* 0x0000000805027824 */ /* 0x000fe200078e00ff */
[----:B--2---:R-:W-:Y:S02]  /*1d340*/  R2UR UR4, R0 ;  /* 0x00000000000472ca */ /* 0x004fe400000e0000 */
[C---:B------:R-:W-:Y:S02]  /*1d350*/  LOP3.LUT R0, R34.reuse, 0x1f8, RZ, 0xc0, !PT ;  /* 0x000001f822007812 */ /* 0x040fe400078ec0ff */
[----:B------:R-:W-:Y:S02]  /*1d360*/  LOP3.LUT R34, R34, 0x38, RZ, 0xc0, !PT ;  /* 0x0000003822227812 */ /* 0x000fe400078ec0ff */
[----:B------:R-:W-:Y:S01]  /*1d370*/  LOP3.LUT R3, R0, 0x38, R6, 0x78, !PT ;  /* 0x0000003800037812 */ /* 0x000fe200078e7806 */
[----:B------:R-:W-:Y:S01]  /*1d380*/  IMAD.SHL.U32 R0, R6, 0x10, RZ ;  /* 0x0000001006007824 */ /* 0x000fe200078e00ff */
[----:B------:R-:W-:Y:S02]  /*1d390*/  LOP3.LUT R37, R34, 0x40, RZ, 0xfc, !PT ;  /* 0x0000004022257812 */ /* 0x000fe400078efcff */
[----:B------:R-:W-:-:S02]  /*1d3a0*/  LOP3.LUT R4, R3, 0x200, R2, 0xf8, !PT ;  /* 0x0000020003047812 */ /* 0x000fc400078ef802 */
[----:B------:R-:W-:Y:S01]  /*1d3b0*/  SHF.R.U32.HI R2, RZ, 0x3, R5 ;  /* 0x00000003ff027819 */ /* 0x000fe20000011605 */
[----:B------:R-:W-:Y:S01]  /*1d3c0*/  ULOP3.LUT UR41, UR4, 0x2, URZ, 0xfc, !UPT ;  /* 0x0000000204297892 */ /* 0x000fe2000f8efc3f */
[----:B------:R-:W-:Y:S02]  /*1d3d0*/  LOP3.LUT R36, R34, 0x80, RZ, 0xfc, !PT ;  /* 0x0000008022247812 */ /* 0x000fe400078efcff */
[----:B------:R-:W-:Y:S01]  /*1d3e0*/  UMOV UR4, 0x400 ;  /* 0x0000040000047882 */ /* 0x000fe20000000000 */
[----:B------:R-:W-:Y:S01]  /*1d3f0*/  LOP3.LUT R0, R2, 0x70, R0, 0xf8, !PT ;  /* 0x0000007002007812 */ /* 0x000fe200078ef800 */
[----:B0-----:R-:W-:-:S06]  /*1d400*/  ULEA UR4, UR5, UR4, 0x18 ;  /* 0x0000000405047291 */ /* 0x001fcc000f8ec03f */
[----:B------:R-:W-:-:S04]  /*1d410*/  IMAD.U32 R23, RZ, RZ, UR4 ;  /* 0x00000004ff177e24 */ /* 0x000fc8000f8e00ff */
[----:B------:R-:W-:-:S05]  /*1d420*/  IMAD R0, R4, 0x2, R23 ;  /* 0x0000000204007824 */ /* 0x000fca00078e0217 */
[----:B------:R3:W-:Y:S02]  /*1d430*/  STL [R1+0x284], R0 ;  /* 0x0002840001007387 */ /* 0x0007e40000100800 */
.L_x_1876:
[----:B------:R-:W-:Y:S05]  /*1d440*/  YIELD ;  /* 0x0000000000007946 */ /* 0x000fea0003800000 */
[----:B------:R-:W-:Y:S01]  /*1d450*/  ULDC.64 UR4, c[0x0][0xa28] ;  /* 0x00028a0000047ab9 */ /* 0x000fe20000000a00 */
[----:B------:R-:W-:Y:S01]  /*1d460*/  IMAD.MOV.U32 R11, RZ, RZ, RZ ;  /* 0x000000ffff0b7224 */ /* 0x000fe200078e00ff */
[----:B------:R-:W-:Y:S01]  /*1d470*/  ISETP.NE.U32.AND P0, PT, RZ, UR4, PT ;  /* 0x00000004ff007c0c */ /* 0x000fe2000bf05070 */
[----:B0-----:R-:W0:Y:S01]  /*1d480*/  LDC.64 R4, c[0x0][0xa00] ;  /* 0x00028000ff047b82 */ /* 0x001e220000000a00 */
[----:B------:R-:W-:Y:S02]  /*1d490*/  ULDC.64 UR6, c[0x0][0xa10] ;  /* 0x0002840000067ab9 */ /* 0x000fe40000000a00 */
[----:B------:R-:W-:Y:S01]  /*1d4a0*/  ISETP.NE.AND.EX P0, PT, RZ, UR5, PT, P0 ;  /* 0x00000005ff007c0c */ /* 0x000fe2000bf05300 */
[----:B------:R-:W-:-:S12]  /*1d4b0*/  ULDC.64 UR4, c[0x0][0xa18] ;  /* 0x0002860000047ab9 */ /* 0x000fd80000000a00 */
[----:B-1----:R-:W1:Y:S01]  /*1d4c0*/  @P0 LDC.64 R2, c[0x0][0xa28] ;  /* 0x00028a00ff020b82 */ /* 0x002e620000000a00 */
[----:B------:R-:W-:Y:S01]  /*1d4d0*/  ISETP.NE.U32.AND P1, PT, RZ, UR6, PT ;  /* 0x00000006ff007c0c */ /* 0x000fe2000bf25070 */
[----:B-1----:R-:W-:-:S05]  /*1d4e0*/  @P0 IMAD.WIDE R2, R19, 0x4, R2 ;  /* 0x0000000413020825 */ /* 0x002fca00078e0202 */
[----:B------:R1:W2:Y:S01]  /*1d4f0*/  @P0 LDG.E R11, desc[UR38][R2.64] ;  /* 0x00000026020b0981 */ /* 0x0002a2000c1e1900 */
[----:B------:R-:W-:Y:S01]  /*1d500*/  ISETP.NE.U32.AND P0, PT, RZ, UR4, PT ;  /* 0x00000004ff007c0c */ /* 0x000fe2000bf05070 */
[----:B------:R-:W-:Y:S01]  /*1d510*/  IMAD.MOV.U32 R35, RZ, RZ, RZ ;  /* 0x000000ffff237224 */ /* 0x000fe200078e00ff */
[----:B------:R-:W-:Y:S01]  /*1d520*/  ISETP.NE.AND.EX P1, PT, RZ, UR7, PT, P1 ;  /* 0x00000007ff007c0c */ /* 0x000fe2000bf25310 */
[----:B---3--:R-:W-:Y:S01]  /*1d530*/  IMAD.MOV.U32 R0, RZ, RZ, RZ ;  /* 0x000000ffff007224 */ /* 0x008fe200078e00ff */
[----:B------:R-:W-:Y:S01]  /*1d540*/  ISETP.NE.AND.EX P2, PT, RZ, UR5, PT, P0 ;  /* 0x00000005ff007c0c */ /* 0x000fe2000bf45300 */
[----:B------:R-:W-:Y:S01]  /*1d550*/  ULDC.64 UR4, c[0x0][0xa00] ;  /* 0x0002800000047ab9 */ /* 0x000fe20000000a00 */
[----:B0-----:R-:W-:Y:S01]  /*1d560*/  IMAD.WIDE R4, R19, 0x4, R4 ;  /* 0x0000000413047825 */ /* 0x001fe200078e0204 */
[----:B------:R-:W-:Y:S01]  /*1d570*/  ISETP.NE.U32.AND P0, PT, RZ, UR4, PT ;  /* 0x00000004ff007c0c */ /* 0x000fe2000bf05070 */
[----:B-1----:R-:W0:Y:S03]  /*1d580*/  LDC.64 R2, c[0x0][0xa10] ;  /* 0x00028400ff027b82 */ /* 0x002e260000000a00 */
[----:B------:R-:W-:-:S06]  /*1d590*/  ISETP.NE.AND.EX P0, PT, RZ, UR5, PT, P0 ;  /* 0x00000005ff007c0c */ /* 0x000fcc000bf05300 */
[----:B------:R-:W1:Y:S07]  /*1d5a0*/  @P2 LDC.64 R6, c[0x0][0xa18] ;  /* 0x00028600ff062b82 */ /* 0x000e6e0000000a00 */
[----:B------:R-:W5:Y:S01]  /*1d5b0*/  @P0 LDG.E R35, desc[UR38][R4.64] ;  /* 0x0000002604230981 */ /* 0x000f62000c1e1900 */
[----:B0-----:R-:W-:-:S05]  /*1d5c0*/  IMAD.WIDE R2, R19, 0x4, R2 ;  /* 0x0000000413027825 */ /* 0x001fca00078e0202 */
[----:B------:R-:W5:Y:S01]  /*1d5d0*/  @P1 LDG.E R0, desc[UR38][R2.64] ;  /* 0x0000002602001981 */ /* 0x000f62000c1e1900 */
[----:B------:R-:W-:Y:S02]  /*1d5e0*/  ULDC UR4, c[0x0][0x288] ;  /* 0x0000a20000047ab9 */ /* 0x000fe40000000800 */
[----:B------:R-:W-:Y:S01]  /*1d5f0*/  IMAD.U32 R31, RZ, RZ, UR4 ;  /* 0x00000004ff1f7e24 */ /* 0x000fe2000f8e00ff */
[----:B------:R-:W-:Y:S02]  /*1d600*/  ULDC.64 UR4, c[0x0][0x418] ;  /* 0x0001060000047ab9 */ /* 0x000fe40000000a00 */
[----:B------:R-:W-:-:S03]  /*1d610*/  UISETP.NE.U32.AND UP0, UPT, UR4, URZ, UPT ;  /* 0x0000003f0400728c */ /* 0x000fc6000bf05070 */
[----:B------:R-:W-:Y:S01]  /*1d620*/  ULDC UR4, c[0x0][0x424] ;  /* 0x0001090000047ab9 */ /* 0x000fe20000000800 */
[----:B------:R-:W-:Y:S01]  /*1d630*/  UISETP.NE.AND.EX UP0, UPT, UR5, URZ, UPT, UP0 ;  /* 0x0000003f0500728c */ /* 0x000fe2000bf05300 */
[----:B-1----:R-:W-:Y:S02]  /*1d640*/  @P2 IMAD.WIDE R6, R19, 0x4, R6 ;  /* 0x0000000413062825 */ /* 0x002fe400078e0206 */
[----:B------:R-:W-:Y:S01]  /*1d650*/  ULDC UR5, c[0x0][0x2f0] ;  /* 0x0000bc0000057ab9 */ /* 0x000fe20000000800 */
[----:B------:R-:W-:Y:S02]  /*1d660*/  USEL UR4, UR4, 0x1, UP0 ;  /* 0x0000000104047887 */ /* 0x000fe40008000000 */
[----:B------:R0:W5:Y:S02]  /*1d670*/  @P2 LDG.E R31, desc[UR38][R6.64] ;  /* 0x00000026061f2981 */ /* 0x000164000c1e1900 */
[----:B------:R-:W-:-:S03]  /*1d680*/  UIMAD UR4, UR4, UR5, URZ ;  /* 0x00000005040472a4 */ /* 0x000fc6000f8e023f */
[----:B------:R-:W-:-:S03]  /*1d690*/  ULDC UR5, c[0x0][0x348] ;  /* 0x0000d20000057ab9 */ /* 0x000fc60000000800 */
[----:B------:R-:W-:Y:S02]  /*1d6a0*/  IMAD.U32 R10, RZ, RZ, UR4 ;  /* 0x00000004ff0a7e24 */ /* 0x000fe4000f8e00ff */
[----:B0-----:R-:W-:Y:S01]  /*1d6b0*/  IMAD.U32 R6, RZ, RZ, UR5 ;  /* 0x00000005ff067e24 */ /* 0x001fe2000f8e00ff */
[----:B--2---:R0:W-:Y:S01]  /*1d6c0*/  STL [R1+0x28c], R11 ;  /* 0x00028c0b01007387 */ /* 0x0041e20000100800 */
[----:B------:R-:W-:Y:S05]  /*1d6d0*/  @P2 BRA `(.L_x_1758) ;  /* 0x0000000000102947 */ /* 0x000fea0003800000 */
[----:B------:R-:W-:Y:S05]  /*1d6e0*/  @!P0 BRA `(.L_x_1758) ;  /* 0x00000000000c8947 */ /* 0x000fea0003800000 */
[----:B------:R-:W2:Y:S04]  /*1d6f0*/  LDG.E R8, desc[UR38][R4.64] ;  /* 0x0000002604087981 */ /* 0x000ea8000c1e1900 */
[----:B-----5:R-:W2:Y:S02]  /*1d700*/  LDG.E R31, desc[UR38][R4.64+0x4] ;  /* 0x00000426041f7981 */ /* 0x020ea4000c1e1900 */
[----:B--2---:R-:W-:-:S07]  /*1d710*/  IMAD.IADD R31, R31, 0x1, -R8 ;  /* 0x000000011f1f7824 */ /* 0x004fce00078e0a08 */
.L_x_1758:
[----:B------:R-:W-:Y:S02]  /*1d720*/  ULDC.64 UR4, c[0x0][0xa20] ;  /* 0x0002880000047ab9 */ /* 0x000fe40000000a00 */
[----:B------:R-:W-:-:S04]  /*1d730*/  ISETP.NE.U32.AND P0, PT, RZ, UR4, PT ;  /* 0x00000004ff007c0c */ /* 0x000fc8000bf05070 */
[----:B------:R-:W-:-:S13]  /*1d740*/  ISETP.NE.AND.EX P0, PT, RZ, UR5, PT, P0 ;  /* 0x00000005ff007c0c */ /* 0x000fda000bf05300 */
[----:B------:R-:W-:Y:S05]  /*1d750*/  @!P0 BRA `(.L_x_1759) ;  /* 0x0000000000108947 */ /* 0x000fea0003800000 */
[----:B------:R-:W1:Y:S02]  /*1d760*/  LDC.64 R4, c[0x0][0xa20] ;  /* 0x00028800ff047b82 */ /* 0x000e640000000a00 */
[----:B-1----:R-:W-:-:S05]  /*1d770*/  IMAD.WIDE R4, R19, 0x4, R4 ;  /* 0x0000000413047825 */ /* 0x002fca00078e0204 */
[----:B------:R1:W5:Y:S01]  /*1d780*/  LDG.E R10, desc[UR38][R4.64] ;  /* 0x00000026040a7981 */ /* 0x000362000c1e1900 */
[----:B------:R-:W-:Y:S05]  /*1d790*/  BRA `(.L_x_1760) ;  /* 0x0000000000247947 */ /* 0x000fea0003800000 */
.L_x_1759:
        /* <DEDUP_REMOVED lines=9> */
.L_x_1760:
[----:B-1----:R-:W2:Y:S01]  /*1d830*/  @P1 LDG.E R5, desc[UR38][R2.64] ;  /* 0x0000002602051981 */ /* 0x002ea2000c1e1900 */
[----:B------:R-:W1:Y:S03]  /*1d840*/  LDC R7, c[0x0][0x448] ;  /* 0x00011200ff077b82 */ /* 0x000e660000000800 */
[----:B------:R3:W2:Y:S01]  /*1d850*/  @P1 LDG.E R4, desc[UR38][R2.64+0x4] ;  /* 0x0000042602041981 */ /* 0x0006a2000c1e1900 */
[----:B-----5:R-:W-:Y:S02]  /*1d860*/  IMAD.IADD R10, R10, 0x1, -R11 ;  /* 0x000000010a0a7824 */ /* 0x020fe400078e0a0b */
[----:B------:R-:W-:Y:S02]  /*1d870*/  IMAD.SHL.U32 R28, R17, 0x80, RZ ;  /* 0x00000080111c7824 */ /* 0x000fe400078e00ff */
[----:B---3--:R-:W3:Y:S01]  /*1d880*/  LDC.64 R2, c[0x0][0x9e0] ;  /* 0x00027800ff027b82 */ /* 0x008ee20000000a00 */
[----:B-1----:R-:W-:Y:S01]  /*1d890*/  ISETP.NE.AND P2, PT, R7, 0x1, PT ;  /* 0x000000010700780c */ /* 0x002fe20003f45270 */
[----:B------:R-:W-:-:S12]  /*1d8a0*/  VIADD R7, R28, 0x7f ;  /* 0x0000007f1c077836 */ /* 0x000fd80000000000 */
[----:B------:R-:W1:Y:S01]  /*1d8b0*/  @P2 LDC R8, c[0x0][0x44c] ;  /* 0x00011300ff082b82 */ /* 0x000e620000000800 */
[----:B---3--:R-:W-:-:S07]  /*1d8c0*/  ISETP.GE.AND P3, PT, R3, 0x1, PT ;  /* 0x000000010300780c */ /* 0x008fce0003f66270 */
[----:B------:R-:W3:Y:S01]  /*1d8d0*/  @P2 LDC R9, c[0x0][0x450] ;  /* 0x00011400ff092b82 */ /* 0x000ee20000000800 */
[----:B--2---:R-:W-:Y:S02]  /*1d8e0*/  @P1 IMAD.IADD R6, R4, 0x1, -R5 ;  /* 0x0000000104061824 */ /* 0x004fe400078e0a05 */
[----:B-1----:R-:W-:-:S04]  /*1d8f0*/  @P2 IMAD.HI.U32 R4, R7, R8, RZ ;  /* 0x0000000807042227 */ /* 0x002fc800078e00ff */
[----:B------:R-:W-:Y:S01]  /*1d900*/  IMAD.IADD R13, R10, 0x1, R6 ;  /* 0x000000010a0d7824 */ /* 0x000fe200078e0206 */
[----:B---3--:R-:W-:-:S03]  /*1d910*/  @P2 SHF.R.U32.HI R7, RZ, R9, R4 ;  /* 0x00000009ff072219 */ /* 0x008fc60000011604 */
[C---:B------:R-:W-:Y:S01]  /*1d920*/  VIADD R4, R13.reuse, 0x5f ;  /* 0x0000005f0d047836 */ /* 0x040fe20000000000 */
[----:B------:R1:W-:Y:S01]  /*1d930*/  STL [R1+0x288], R13 ;  /* 0x0002880d01007387 */ /* 0x0003e20000100800 */
[----:B------:R-:W-:Y:S02]  /*1d940*/  IADD3 R8, R13, 0x1, -R31 ;  /* 0x000000010d087810 */ /* 0x000fe40007ffe81f */
[----:B------:R-:W-:-:S04]  /*1d950*/  IMAD.HI R4, R4, 0x2aaaaaab, RZ ;  /* 0x2aaaaaab04047827 */ /* 0x000fc800078e02ff */
[----:B------:R-:W-:Y:S01]  /*1d960*/  IMAD.IADD R7, R8, 0x1, R7 ;  /* 0x0000000108077824 */ /* 0x000fe200078e0207 */
[----:B------:R-:W-:-:S03]  /*1d970*/  SHF.R.U32.HI R9, RZ, 0x1f, R4 ;  /* 0x0000001fff097819 */ /* 0x000fc60000011604 */
[----:B------:R-:W-:Y:S01]  /*1d980*/  IMAD.IADD R2, R7, 0x1, R2 ;  /* 0x0000000107027824 */ /* 0x000fe200078e0202 */
[----:B------:R-:W-:Y:S01]  /*1d990*/  LEA.HI.SX32 R9, R4, R9, 0x1c ;  /* 0x0000000904097211 */ /* 0x000fe200078fe2ff */
[----:B-1----:R-:W-:Y:S06]  /*1d9a0*/  @!P3 BRA `(.L_x_1761) ;  /* 0x000000000048b947 */ /* 0x002fec0003800000 */
[C---:B------:R-:W-:Y:S01]  /*1d9b0*/  ISETP.GT.AND P0, PT, R7.reuse, RZ, PT ;  /* 0x000000ff0700720c */ /* 0x040fe20003f04270 */
[----:B------:R-:W-:Y:S01]  /*1d9c0*/  BSSY B0, `(.L_x_1762) ;  /* 0x000000e000007945 */ /* 0x000fe20003800000 */
[----:B0-----:R-:W-:-:S11]  /*1d9d0*/  VIADD R11, R7, 0xffffffff ;  /* 0xffffffff070b7836 */ /* 0x001fd60000000000 */
        /* <DEDUP_REMOVED lines=8> */
.L_x_1763:
[----:B------:R-:W-:-:S13]  /*1da60*/  ISETP.NE.AND P0, PT, R3, 0x1, PT ;  /* 0x000000010300780c */ /* 0x000fda0003f05270 */
[----:B------:R-:W0:Y:S02]  /*1da70*/  @P0 LDC.64 R4, c[0x0][0x9e8] ;  /* 0x00027a00ff040b82 */ /* 0x000e240000000a00 */
[----:B0-----:R-:W-:-:S05]  /*1da80*/  @P0 IMAD.HI.U32 R4, R11, R4, RZ ;  /* 0x000000040b040227 */ /* 0x001fca00078e00ff */
[----:B------:R-:W-:-:S07]  /*1da90*/  @P0 SHF.R.U32.HI R11, RZ, R5, R4 ;  /* 0x00000005ff0b0219 */ /* 0x000fce0000011604 */
.L_x_1764:
[----:B------:R-:W-:Y:S05]  /*1daa0*/  BSYNC B0 ;  /* 0x0000000000007941 */ /* 0x000fea0003800000 */
.L_x_1762:
[----:B------:R-:W-:-:S05]  /*1dab0*/  IMAD R11, R11, R3, R3 ;  /* 0x000000030b0b7224 */ /* 0x000fca00078e0203 */
[----:B------:R-:W-:-:S07]  /*1dac0*/  VIMNMX R2, R2, R11, PT ;  /* 0x0000000b02027248 */ /* 0x000fce0003fe0100 */
.L_x_1761:
[----:B------:R-:W1:Y:S01]  /*1dad0*/  @P2 LDC R5, c[0x0][0x44c] ;  /* 0x00011300ff052b82 */ /* 0x000e620000000800 */
[----:B------:R-:W-:Y:S01]  /*1dae0*/  IMAD.MOV.U32 R4, RZ, RZ, R28 ;  /* 0x000000ffff047224 */ /* 0x000fe200078e001c */
[----:B------:R-:W-:Y:S01]  /*1daf0*/  ULDC UR4, c[0x0][0x9dc] ;  /* 0x0002770000047ab9 */ /* 0x000fe20000000800 */
[----:B------:R-:W-:-:S05]  /*1db00*/  IMAD.IADD R7, R13, 0x1, -R31 ;  /* 0x000000010d077824 */ /* 0x000fca00078e0a1f */
[----:B------:R-:W2:Y:S01]  /*1db10*/  @P2 LDC R12, c[0x0][0x450] ;  /* 0x00011400ff0c2b82 */ /* 0x000ea20000000800 */
[----:B-1----:R-:W-:-:S05]  /*1db20*/  @P2 IMAD.HI.U32 R5, R28, R5, RZ ;  /* 0x000000051c052227 */ /* 0x002fca00078e00ff */
[----:B--2---:R-:W-:-:S05]  /*1db30*/  @P2 SHF.R.U32.HI R4, RZ, R12, R5 ;  /* 0x0000000cff042219 */ /* 0x004fca0000011605 */
[----:B------:R-:W-:-:S04]  /*1db40*/  IMAD.IADD R12, R7, 0x1, R4 ;  /* 0x00000001070c7824 */ /* 0x000fc800078e0204 */
[----:B0-----:R-:W-:Y:S01]  /*1db50*/  VIADD R11, R12, -UR4 ;  /* 0x800000040c0b7c36 */ /* 0x001fe20008000000 */
[----:B------:R-:W-:Y:S06]  /*1db60*/  @!P3 BRA `(.L_x_1765) ;  /* 0x000000000044b947 */ /* 0x000fec0003800000 */
[----:B------:R-:W-:Y:S01]  /*1db70*/  ISETP.GT.AND P0, PT, R12, -0x1, PT ;  /* 0xffffffff0c00780c */ /* 0x000fe20003f04270 */
[----:B------:R-:W-:-:S12]  /*1db80*/  BSSY B0, `(.L_x_1766) ;  /* 0x000000d000007945 */ /* 0x000fd80003800000 */
        /* <DEDUP_REMOVED lines=8> */
.L_x_1767:
[----:B------:R-:W-:-:S13]  /*1dc10*/  ISETP.NE.AND P0, PT, R3, 0x1, PT ;  /* 0x000000010300780c */ /* 0x000fda0003f05270 */
[----:B------:R-:W0:Y:S02]  /*1dc20*/  @P0 LDC.64 R4, c[0x0][0x9e8] ;  /* 0x00027a00ff040b82 */ /* 0x000e240000000a00 */
[----:B0-----:R-:W-:-:S05]  /*1dc30*/  @P0 IMAD.HI.U32 R4, R12, R4, RZ ;  /* 0x000000040c040227 */ /* 0x001fca00078e00ff */
[----:B------:R-:W-:-:S07]  /*1dc40*/  @P0 SHF.R.U32.HI R12, RZ, R5, R4 ;  /* 0x00000005ff0c0219 */ /* 0x000fce0000011604 */
.L_x_1768:
[----:B------:R-:W-:Y:S05]  /*1dc50*/  BSYNC B0 ;  /* 0x0000000000007941 */ /* 0x000fea0003800000 */
.L_x_1766:
[----:B------:R-:W-:-:S05]  /*1dc60*/  IMAD R12, R12, R3, RZ ;  /* 0x000000030c0c7224 */ /* 0x000fca00078e02ff */
[----:B------:R-:W-:-:S07]  /*1dc70*/  VIMNMX R11, R11, R12, !PT ;  /* 0x0000000c0b0b7248 */ /* 0x000fce0007fe0100 */
.L_x_1765:
[----:B------:R-:W-:Y:S01]  /*1dc80*/  VIADD R2, R2, 0x5f ;  /* 0x0000005f02027836 */ /* 0x000fe20000000000 */
[----:B------:R-:W-:Y:S01]  /*1dc90*/  BSSY B0, `(.L_x_1769) ;  /* 0x0000158000007945 */ /* 0x000fe20003800000 */
[----:B------:R-:W-:-:S04]  /*1dca0*/  IMAD.HI R11, R11, 0x2aaaaaab, RZ ;  /* 0x2aaaaaab0b0b7827 */ /* 0x000fc800078e02ff */
[----:B------:R-:W-:Y:S01]  /*1dcb0*/  IMAD.HI R2, R2, 0x2aaaaaab, RZ ;  /* 0x2aaaaaab02027827 */ /* 0x000fe200078e02ff */
[----:B------:R-:W-:-:S04]  /*1dcc0*/  SHF.R.U32.HI R4, RZ, 0x1f, R11 ;  /* 0x0000001fff047819 */ /* 0x000fc8000001160b */
[----:B------:R-:W-:Y:S02]  /*1dcd0*/  SHF.R.U32.HI R3, RZ, 0x1f, R2 ;  /* 0x0000001fff037819 */ /* 0x000fe40000011602 */
[----:B------:R-:W-:Y:S02]  /*1dce0*/  LEA.HI.SX32 R4, R11, R4, 0x1c ;  /* 0x000000040b047211 */ /* 0x000fe400078fe2ff */
        /* <DEDUP_REMOVED lines=25> */
.L_x_1925:
[----:B-1----:R-:W-:Y:S02]  /*1de80*/  ISETP.NE.AND P0, PT, R14, RZ, PT ;  /* 0x000000ff0e00720c */ /* 0x002fe40003f05270 */
[----:B------:R-:W-:-:S11]  /*1de90*/  PLOP3.LUT P6, PT, PT, PT, PT, 0x8, 0x0 ;  /* 0x000000000000781c */ /* 0x000fd60003fce170 */
[----:B------:R-:W-:Y:S05]  /*1dea0*/  @P0 BRA `(.L_x_1772) ;  /* 0x00000000000c0947 */ /* 0x000fea0003800000 */
[----:B------:R-:W-:-:S03]  /*1deb0*/  UMOV UR4, 0xffffffff ;  /* 0xffffffff00047882 */ /* 0x000fc60000000000 */
[----:B------:R-:W-:Y:S05]  /*1dec0*/  BRA.DIV UR4, `(.L_x_1773) ;  /* 0x0000006e04787947 */ /* 0x000fea000b800000 */
[----:B------:R-:W-:-:S13]  /*1ded0*/  ELECT P6, URZ, PT ;  /* 0x00000000003f782f */ /* 0x000fda00038c0000 */
.L_x_1772:
        /* <DEDUP_REMOVED lines=9> */
.L_x_1928:
[----:B------:R-:W-:Y:S05]  /*1df70*/  BSYNC B1 ;  /* 0x0000000000017941 */ /* 0x000fea0003800000 */
.L_x_1774:
        /* <DEDUP_REMOVED lines=10> */
.L_x_1929:
[----:B------:R-:W-:Y:S05]  /*1e020*/  BSYNC B2 ;  /* 0x0000000000027941 */ /* 0x000fea0003800000 */
.L_x_1778:
[----:B------:R-:W-:Y:S04]  /*1e030*/  BSSY B2, `(.L_x_1780) ;  /* 0x0000009000027945 */ /* 0x000fe80003800000 */
[----:B------:R-:W-:Y:S05]  /*1e040*/  @P1 BRA `(.L_x_1781) ;  /* 0x00000000001c1947 */ /* 0x000fea0003800000 */
[----:B------:R-:W0:Y:S02]  /*1e050*/  S2R R3, SR_TID.X ;  /* 0x0000000000037919 */ /* 0x000e240000002100 */
[----:B0-----:R-:W-:Y:S01]  /*1e060*/  LOP3.LUT R6, R3, 0x1f, RZ, 0xc0, !PT ;  /* 0x0000001f03067812 */ /* 0x001fe200078ec0ff */
[----:B------:R-:W-:-:S03]  /*1e070*/  IMAD.MOV.U32 R3, RZ, RZ, 0x9000 ;  /* 0x00009000ff037424 */ /* 0x000fc600078e00ff */
[----:B------:R-:W-:Y:S01]  /*1e080*/  ISETP.NE.AND P0, PT, R6, RZ, PT ;  /* 0x000000ff0600720c */ /* 0x000fe20003f05270 */
[----:B------:R2:W-:-:S12]  /*1e090*/  SYNCS.ARRIVE.TRANS64 RZ, [R12+URZ+0x30890], R3 ;  /* 0x030890030cff79a7 */ /* 0x0005d8000800003f */
[----:B--2---:R-:W-:Y:S05]  /*1e0a0*/  @!P0 BRA `(.L_x_1781) ;  /* 0x0000000000048947 */ /* 0x004fea0003800000 */
[----:B------:R-:W-:Y:S01]  /*1e0b0*/  BPT.TRAP 0x1 ;  /* 0x000000040000795c */ /* 0x000fe20000300000 */
.L_x_1781:
[----:B------:R-:W-:Y:S05]  /*1e0c0*/  BSYNC B2 ;  /* 0x0000000000027941 */ /* 0x000fea0003800000 */
.L_x_1780:
[----:B------:R-:W-:Y:S01]  /*1e0d0*/  IMAD.MOV.U32 R17, RZ, RZ, RZ ;  /* 0x000000ffff117224 */ /* 0x000fe200078e00ff */
[----:B------:R-:W-:Y:S01]  /*1e0e0*/  UIADD3 UR4, UP0, UR36, 0x570, URZ ;  /* 0x0000057024047890 */ /* 0x000fe2000ff1e03f */
[----:B0-----:R-:W-:Y:S01]  /*1e0f0*/  IMAD R6, R2, 0x60, R0 ;  /* 0x0000006002067824 */ /* 0x001fe200078e0200 */
[----:B------:R-:W-:Y:S01]  /*1e100*/  PLOP3.LUT P0, PT, PT, PT, PT, 0x80, 0x0 ;  /* 0x000000000000781c */ /* 0x000fe20003f0f070 */
[----:B------:R-:W-:Y:S01]  /*1e110*/  IMAD R10, R27, 0x9000, R23 ;  /* 0x000090001b0a7824 */ /* 0x000fe200078e0217 */
[----:B------:R-:W-:Y:S01]  /*1e120*/  R2UR UR10, R17 ;  /* 0x00000000110a72ca */ /* 0x000fe200000e0000 */
[----:B------:R-:W-:Y:S01]  /*1e130*/  VIADD R6, R6, 0xffffffa0 ;  /* 0xffffffa006067836 */ /* 0x000fe20000000000 */
[----:B------:R-:W-:Y:S01]  /*1e140*/  UIADD3.X UR5, URZ, UR37, URZ, UP0, !UPT ;  /* 0x000000253f057290 */ /* 0x000fe200087fe43f */
[----:B------:R-:W-:Y:S01]  /*1e150*/  VIADD R3, R12, 0x30890 ;  /* 0x000308900c037836 */ /* 0x000fe20000000000 */
[----:B------:R-:W-:Y:S01]  /*1e160*/  UMOV UR6, 0x0 ;  /* 0x0000000000067882 */ /* 0x000fe20000000000 */
[----:B------:R-:W-:Y:S01]  /*1e170*/  VIADD R13, R10, 0x1e400 ;  /* 0x0001e4000a0d7836 */ /* 0x000fe20000000000 */
[----:B------:R-:W-:-:S09]  /*1e180*/  UMOV UR7, 0x12f00000 ;  /* 0x12f0000000077882 */ /* 0x000fd20000000000 */
.L_x_1782:
        /* <DEDUP_REMOVED lines=16> */
.L_x_1783:
        /* <DEDUP_REMOVED lines=16> */
.L_x_1784:
        /* <DEDUP_REMOVED lines=13> */
.L_x_1930:
[----:B------:R-:W-:Y:S05]  /*1e460*/  BSYNC B2 ;  /* 0x0000000000027941 */ /* 0x000fea0003800000 */
.L_x_1785:
[----:B------:R-:W-:Y:S01]  /*1e470*/  BSSY B2, `(.L_x_1787) ;  /* 0x000000b000027945 */ /* 0x000fe20003800000 */
[----:B------:R-:W-:Y:S02]  /*1e480*/  IMAD.MOV.U32 R14, RZ, RZ, 0x0 ;  /* 0x00000000ff0e7424 */ /* 0x000fe400078e00ff */
[----:B------:R-:W-:Y:S01]  /*1e490*/  IMAD.MOV.U32 R15, RZ, RZ, 0x12f00000 ;  /* 0x12f00000ff0f7424 */ /* 0x000fe200078e00ff */
[----:B------:R-:W-:Y:S06]  /*1e4a0*/  @P1 BRA `(.L_x_1788) ;  /* 0x00000000001c1947 */ /* 0x000fec0003800000 */
[----:B------:R-:W2:Y:S02]  /*1e4b0*/  S2R R3, SR_TID.X ;  /* 0x0000000000037919 */ /* 0x000ea40000002100 */
[----:B--2---:R-:W-:Y:S01]  /*1e4c0*/  LOP3.LUT R13, R3, 0x1f, RZ, 0xc0, !PT ;  /* 0x0000001f030d7812 */ /* 0x004fe200078ec0ff */
[----:B------:R-:W-:-:S03]  /*1e4d0*/  IMAD.MOV.U32 R3, RZ, RZ, 0x9000 ;  /* 0x00009000ff037424 */ /* 0x000fc600078e00ff */
[----:B------:R-:W-:Y:S01]  /*1e4e0*/  ISETP.NE.AND P0, PT, R13, RZ, PT ;  /* 0x000000ff0d00720c */ /* 0x000fe20003f05270 */
[----:B------:R2:W-:-:S12]  /*1e4f0*/  SYNCS.ARRIVE.TRANS64 RZ, [R12+URZ+0x308b0], R3 ;  /* 0x0308b0030cff79a7 */ /* 0x0005d8000800003f */
[----:B--2---:R-:W-:Y:S05]  /*1e500*/  @!P0 BRA `(.L_x_1788) ;  /* 0x0000000000048947 */ /* 0x004fea0003800000 */
[----:B------:R-:W-:Y:S01]  /*1e510*/  BPT.TRAP 0x1 ;  /* 0x000000040000795c */ /* 0x000fe20000300000 */
.L_x_1788:
[----:B------:R-:W-:Y:S05]  /*1e520*/  BSYNC B2 ;  /* 0x0000000000027941 */ /* 0x000fea0003800000 */
.L_x_1787:
        /* <DEDUP_REMOVED lines=8> */
.L_x_1789:
        /* <DEDUP_REMOVED lines=15> */
.L_x_1790:
        /* <DEDUP_REMOVED lines=15> */
.L_x_1791:
        /* <DEDUP_REMOVED lines=10> */
.L_x_1777:
[----:B------:R-:W-:Y:S05]  /*1e830*/  BSYNC B1 ;  /* 0x0000000000017941 */ /* 0x000fea0003800000 */
.L_x_1776:
        /* <DEDUP_REMOVED lines=9> */
.L_x_1808:
[----:B------:R-:W-:Y:S05]  /*1e8d0*/  YIELD ;  /* 0x0000000000007946 */ /* 0x000fea0003800000 */
[----:B------:R-:W-:Y:S04]  /*1e8e0*/  BSSY B1, `(.L_x_1792) ;  /* 0x000008a000017945 */ /* 0x000fe80003800000 */
[----:B------:R-:W-:Y:S05]  /*1e8f0*/  @!P6 BRA `(.L_x_1793) ;  /* 0x000000080020e947 */ /* 0x000fea0003800000 */
[----:B------:R-:W1:Y:S01]  /*1e900*/  S2R R2, SR_TID.X ;  /* 0x0000000000027919 */ /* 0x000e620000002100 */
[----:B------:R-:W-:Y:S01]  /*1e910*/  IMAD R11, R27, 0x8, R23 ;  /* 0x000000081b0b7824 */ /* 0x000fe200078e0217 */
[----:B------:R-:W-:Y:S01]  /*1e920*/  BSSY B2, `(.L_x_1794) ;  /* 0x0000006000027945 */ /* 0x000fe20003800000 */
[----:B-1----:R-:W-:Y:S02]  /*1e930*/  LOP3.LUT R3, R2, 0x7f, RZ, 0xc0, !PT ;  /* 0x0000007f02037812 */ /* 0x002fe400078ec0ff */
[----:B------:R-:W-:Y:S02]  /*1e940*/  SHF.L.U32 R2, R30, 0x1f, RZ ;  /* 0x0000001f1e027819 */ /* 0x000fe400000006ff */
[----:B------:R-:W-:Y:S02]  /*1e950*/  ISETP.NE.AND P2, PT, R3, RZ, PT ;  /* 0x000000ff0300720c */ /* 0x000fe40003f45270 */
[----:B------:R-:W1:Y:S02]  /*1e960*/  SYNCS.PHASECHK.TRANS64.TRYWAIT P1, [R11+URZ+0x308a0], R2 ;  /* 0x0308a0020b0075a7 */ /* 0x000e64000802017f */
[----:B-1----:R-:W-:Y:S09]  /*1e970*/  @!P1 BRA `(.L_x_1795) ;  /* 0x0000006400289947 */ /* 0x002ff20003800000 */
.L_x_1931:
[----:B------:R-:W-:Y:S05]  /*1e980*/  BSYNC B2 ;  /* 0x0000000000027941 */ /* 0x000fea0003800000 */
.L_x_1794:
        /* <DEDUP_REMOVED lines=9> */
.L_x_1797:
[----:B------:R-:W-:Y:S05]  /*1ea20*/  BSYNC B2 ;  /* 0x0000000000027941 */ /* 0x000fea0003800000 */
.L_x_1796:
        /* <DEDUP_REMOVED lines=11> */
.L_x_1798:
        /* <DEDUP_REMOVED lines=16> */
.L_x_1799:
        /* <DEDUP_REMOVED lines=16> */
.L_x_1800:
        /* <DEDUP_REMOVED lines=13> */
.L_x_1932:
[----:B------:R-:W-:Y:S05]  /*1edb0*/  BSYNC B2 ;  /* 0x0000000000027941 */ /* 0x000fea0003800000 */
.L_x_1801:
[----:B------:R-:W-:Y:S01]  /*1edc0*/  BSSY B2, `(.L_x_1803) ;  /* 0x000000b000027945 */ /* 0x000fe20003800000 */
[----:B01----:R-:W-:Y:S02]  /*1edd0*/  IMAD.MOV.U32 R2, RZ, RZ, 0x0 ;  /* 0x00000000ff027424 */ /* 0x003fe400078e00ff */
[----:B------:R-:W-:Y:S01]  /*1ede0*/  IMAD.MOV.U32 R3, RZ, RZ, 0x12f00000 ;  /* 0x12f00000ff037424 */ /* 0x000fe200078e00ff */
[----:B------:R-:W-:Y:S06]  /*1edf0*/  @P2 BRA `(.L_x_1804) ;  /* 0x00000000001c2947 */ /* 0x000fec0003800000 */
[----:B------:R-:W0:Y:S02]  /*1ee00*/  S2R R14, SR_TID.X ;  /* 0x00000000000e7919 */ /* 0x000e240000002100 */
[----:B0-----:R-:W-:Y:S01]  /*1ee10*/  LOP3.LUT R20, R14, 0x1f, RZ, 0xc0, !PT ;  /* 0x0000001f0e147812 */ /* 0x001fe200078ec0ff */
[----:B------:R-:W-:-:S03]  /*1ee20*/  IMAD.MOV.U32 R14, RZ, RZ, 0x9000 ;  /* 0x00009000ff0e7424 */ /* 0x000fc600078e00ff */
[----:B------:R-:W-:Y:S01]  /*1ee30*/  ISETP.NE.AND P1, PT, R20, RZ, PT ;  /* 0x000000ff1400720c */ /* 0x000fe20003f25270 */
[----:B------:R0:W-:-:S12]  /*1ee40*/  SYNCS.ARRIVE.TRANS64 RZ, [R11+URZ+0x308b0], R14 ;  /* 0x0308b00e0bff79a7 */ /* 0x0001d8000800003f */
[----:B0-----:R-:W-:Y:S05]  /*1ee50*/  @!P1 BRA `(.L_x_1804) ;  /* 0x0000000000049947 */ /* 0x001fea0003800000 */
[----:B------:R-:W-:Y:S01]  /*1ee60*/  BPT.TRAP 0x1 ;  /* 0x000000040000795c */ /* 0x000fe20000300000 */
.L_x_1804:
[----:B------:R-:W-:Y:S05]  /*1ee70*/  BSYNC B2 ;  /* 0x0000000000027941 */ /* 0x000fea0003800000 */
.L_x_1803:
[----:B------:R-:W-:Y:S01]  /*1ee80*/  R2UR UR10, R15 ;  /* 0x000000000f0a72ca */ /* 0x000fe200000e0000 */
[----:B------:R-:W-:Y:S01]  /*1ee90*/  UIADD3 UR4, UP0, UR36, 0x670, URZ ;  /* 0x0000067024047890 */ /* 0x000fe2000ff1e03f */
[----:B------:R-:W-:Y:S01]  /*1eea0*/  R2UR UR6, R2 ;  /* 0x00000000020672ca */ /* 0x000fe200000e0000 */
[----:B------:R-:W-:Y:S01]  /*1eeb0*/  VIADD R11, R11, 0x308b0 ;  /* 0x000308b00b0b7836 */ /* 0x000fe20000000000 */
[----:B------:R-:W-:Y:S01]  /*1eec0*/  R2UR UR7, R3 ;  /* 0x00000000030772ca */ /* 0x000fe200000e0000 */
[----:B------:R-:W-:Y:S01]  /*1eed0*/  VIADD R14, R10, 0x400 ;  /* 0x000004000a0e7836 */ /* 0x000fe20000000000 */
[----:B------:R-:W-:Y:S01]  /*1eee0*/  PLOP3.LUT P1, PT, PT, PT, PT, 0x80, 0x0 ;  /* 0x000000000000781c */ /* 0x000fe20003f2f070 */
[----:B------:R-:W-:-:S12]  /*1eef0*/  UIADD3.X UR5, URZ, UR37, URZ, UP0, !UPT ;  /* 0x000000253f057290 */ /* 0x000fd800087fe43f */
.L_x_1805:
        /* <DEDUP_REMOVED lines=15> */
.L_x_1806:
        /* <DEDUP_REMOVED lines=15> */
.L_x_1807:
        /* <DEDUP_REMOVED lines=10> */
.L_x_1793:
[----:B------:R-:W-:Y:S05]  /*1f180*/  BSYNC B1 ;  /* 0x0000000000017941 */ /* 0x000fea0003800000 */
.L_x_1792:
[C---:B------:R-:W-:Y:S01]  /*1f190*/  ISETP.GT.AND P2, PT, R12.reuse, R5, PT ;  /* 0x000000050c00720c */ /* 0x040fe20003f44270 */
[----:B------:R-:W-:Y:S02]  /*1f1a0*/  VIADD R27, R27, 0x1 ;  /* 0x000000011b1b7836 */ /* 0x000fe40000000000 */
[----:B------:R-:W-:-:S03]  /*1f1b0*/  VIADD R12, R12, 0xffffffff ;  /* 0xffffffff0c0c7836 */ /* 0x000fc60000000000 */
[----:B------:R-:W-:-:S04]  /*1f1c0*/  ISETP.NE.AND P1, PT, R27, 0x2, PT ;  /* 0x000000021b00780c */ /* 0x000fc80003f25270 */
[----:B------:R-:W-:Y:S02]  /*1f1d0*/  SEL R3, RZ, 0x1, P1 ;  /* 0x00000001ff037807 */ /* 0x000fe40000800000 */
[----:B------:R-:W-:Y:S02]  /*1f1e0*/  SEL R27, R27, RZ, P1 ;  /* 0x000000ff1b1b7207 */ /* 0x000fe40000800000 */
[----:B------:R-:W-:Y:S01]  /*1f1f0*/  LOP3.LUT R30, R30, R3, RZ, 0x3c, !PT ;  /* 0x000000031e1e7212 */ /* 0x000fe200078e3cff */
[----:B------:R-:W-:Y:S06]  /*1f200*/  @P2 BRA `(.L_x_1808) ;  /* 0xfffffff400b02947 */ /* 0x000fec000383ffff */
.L_x_1770:
[----:B------:R-:W-:Y:S05]  /*1f210*/  BSYNC B0 ;  /* 0x0000000000007941 */ /* 0x000fea0003800000 */
.L_x_1769:
[----:B------:R-:W1:Y:S01]  /*1f220*/  LDC R0, c[0x0][0x448] ;  /* 0x00011200ff007b82 */ /* 0x000e620000000800 */
[----:B------:R-:W-:Y:S01]  /*1f230*/  VIADD R5, R28, 0x7f ;  /* 0x0000007f1c057836 */ /* 0x000fe20000000000 */
[----:B------:R-:W-:Y:S06]  /*1f240*/  @!P0 WARPSYNC.ALL ;  /* 0x0000000000008948 */ /* 0x000fec0003800000 */
[----:B------:R-:W2:Y:S08]  /*1f250*/  LDC.64 R2, c[0x0][0x9e0] ;  /* 0x00027800ff027b82 */ /* 0x000eb00000000a00 */
[----:B------:R-:W-:Y:S01]  /*1f260*/  @!P0 BAR.SYNC.DEFER_BLOCKING 0xc, 0x180 ;  /* 0x0306000000008b1d */ /* 0x000fe20000010000 */
[----:B-1----:R-:W-:-:S02]  /*1f270*/  ISETP.NE.AND P1, PT, R0, 0x1, PT ;  /* 0x000000010000780c */ /* 0x002fc40003f25270 */
[----:B--2---:R-:W-:-:S11]  /*1f280*/  ISETP.GE.AND P2, PT, R3, 0x1, PT ;  /* 0x000000010300780c */ /* 0x004fd60003f46270 */
[----:B------:R-:W1:Y:S08]  /*1f290*/  @P1 LDC R0, c[0x0][0x44c] ;  /* 0x00011300ff001b82 */ /* 0x000e700000000800 */
[----:B------:R-:W2:Y:S01]  /*1f2a0*/  @P1 LDC R11, c[0x0][0x450] ;  /* 0x00011400ff0b1b82 */ /* 0x000ea20000000800 */
[----:B-1----:R-:W-:-:S05]  /*1f2b0*/  @P1 IMAD.HI.U32 R0, R5, R0, RZ ;  /* 0x0000000005001227 */ /* 0x002fca00078e00ff */
[----:B--2---:R-:W-:-:S05]  /*1f2c0*/  @P1 SHF.R.U32.HI R5, RZ, R11, R0 ;  /* 0x0000000bff051219 */ /* 0x004fca0000011600 */
[----:B------:R-:W-:-:S04]  /*1f2d0*/  IMAD.IADD R11, R8, 0x1, R5 ;  /* 0x00000001080b7824 */ /* 0x000fc800078e0205 */
[----:B------:R-:W-:Y:S01]  /*1f2e0*/  IMAD.IADD R2, R11, 0x1, R2 ;  /* 0x000000010b027824 */ /* 0x000fe200078e0202 */
[----:B------:R-:W-:Y:S06]  /*1f2f0*/  @!P2 BRA `(.L_x_1809) ;  /* 0x000000000048a947 */ /* 0x000fec0003800000 */
[C---:B------:R-:W-:Y:S01]  /*1f300*/  ISETP.GT.AND P0, PT, R11.reuse, RZ, PT ;  /* 0x000000ff0b00720c */ /* 0x040fe20003f04270 */
[----:B------:R-:W-:Y:S01]  /*1f310*/  BSSY B0, `(.L_x_1810) ;  /* 0x000000e000007945 */ /* 0x000fe20003800000 */
[----:B------:R-:W-:-:S11]  /*1f320*/  VIADD R0, R11, 0xffffffff ;  /* 0xffffffff0b007836 */ /* 0x000fd60000000000 */
        /* <DEDUP_REMOVED lines=8> */
.L_x_1811:
[----:B------:R-:W-:-:S13]  /*1f3b0*/  ISETP.NE.AND P0, PT, R3, 0x1, PT ;  /* 0x000000010300780c */ /* 0x000fda0003f05270 */
[----:B------:R-:W1:Y:S02]  /*1f3c0*/  @P0 LDC.64 R4, c[0x0][0x9e8] ;  /* 0x00027a00ff040b82 */ /* 0x000e640000000a00 */
[----:B-1----:R-:W-:-:S05]  /*1f3d0*/  @P0 IMAD.HI.U32 R4, R0, R4, RZ ;  /* 0x0000000400040227 */ /* 0x002fca00078e00ff */
[----:B------:R-:W-:-:S07]  /*1f3e0*/  @P0 SHF.R.U32.HI R0, RZ, R5, R4 ;  /* 0x00000005ff000219 */ /* 0x000fce0000011604 */
.L_x_1812:
[----:B------:R-:W-:Y:S05]  /*1f3f0*/  BSYNC B0 ;  /* 0x0000000000007941 */ /* 0x000fea0003800000 */
.L_x_1810:
[----:B------:R-:W-:-:S05]  /*1f400*/  IMAD R5, R0, R3, R3 ;  /* 0x0000000300057224 */ /* 0x000fca00078e0203 */
[----:B------:R-:W-:-:S07]  /*1f410*/  VIMNMX R2, R2, R5, PT ;  /* 0x0000000502027248 */ /* 0x000fce0003fe0100 */
.L_x_1809:
[----:B------:R-:W1:Y:S01]  /*1f420*/  @P1 LDC R5, c[0x0][0x44c] ;  /* 0x00011300ff051b82 */ /* 0x000e620000000800 */
[----:B------:R-:W-:Y:S01]  /*1f430*/  VIADD R2, R2, 0x5f ;  /* 0x0000005f02027836 */ /* 0x000fe20000000000 */
[----:B------:R-:W-:Y:S01]  /*1f440*/  ULDC UR4, c[0x0][0x9dc] ;  /* 0x0002770000047ab9 */ /* 0x000fe20000000800 */
[----:B------:R-:W-:Y:S02]  /*1f450*/  IMAD.MOV.U32 R0, RZ, RZ, R28 ;  /* 0x000000ffff007224 */ /* 0x000fe400078e001c */
[----:B------:R-:W-:-:S03]  /*1f460*/  IMAD.HI R2, R2, 0x2aaaaaab, RZ ;  /* 0x2aaaaaab02027827 */ /* 0x000fc600078e02ff */
[----:B------:R-:W2:Y:S01]  /*1f470*/  @P1 LDC R4, c[0x0][0x450] ;  /* 0x00011400ff041b82 */ /* 0x000ea20000000800 */
[----:B-1----:R-:W-:-:S05]  /*1f480*/  @P1 IMAD.HI.U32 R5, R28, R5, RZ ;  /* 0x000000051c051227 */ /* 0x002fca00078e00ff */
[----:B--2---:R-:W-:Y:S02]  /*1f490*/  @P1 SHF.R.U32.HI R0, RZ, R4, R5 ;  /* 0x00000004ff001219 */ /* 0x004fe40000011605 */
[----:B------:R-:W-:-:S03]  /*1f4a0*/  SHF.R.U32.HI R5, RZ, 0x1f, R2 ;  /* 0x0000001fff057819 */ /* 0x000fc60000011602 */
[----:B------:R-:W-:Y:S01]  /*1f4b0*/  IMAD.IADD R7, R7, 0x1, R0 ;  /* 0x0000000107077824 */ /* 0x000fe200078e0200 */
[----:B------:R-:W-:-:S03]  /*1f4c0*/  LEA.HI.SX32 R2, R2, R5, 0x1c ;  /* 0x0000000502027211 */ /* 0x000fc600078fe2ff */
[----:B------:R-:W-:Y:S01]  /*1f4d0*/  VIADD R0, R7, -UR4 ;  /* 0x8000000407007c36 */ /* 0x000fe20008000000 */
[----:B------:R-:W-:-:S05]  /*1f4e0*/  VIMNMX R24, R9, R2, PT ;  /* 0x0000000209187248 */ /* 0x000fca0003fe0100 */
[----:B------:R1:W-:Y:S01]  /*1f4f0*/  STL [R1+0x2a8], R24 ;  /* 0x0002a81801007387 */ /* 0x0003e20000100800 */
[----:B------:R-:W-:Y:S05]  /*1f500*/  @!P2 BRA `(.L_x_1813) ;  /* 0x000000000044a947 */ /* 0x000fea0003800000 */
[----:B------:R-:W-:Y:S01]  /*1f510*/  ISETP.GT.AND P0, PT, R7, -0x1, PT ;  /* 0xffffffff0700780c */ /* 0x000fe20003f04270 */
[----:B------:R-:W-:-:S12]  /*1f520*/  BSSY B0, `(.L_x_1814) ;  /* 0x000000d000007945 */ /* 0x000fd80003800000 */
[----:B------:R-:W-:Y:S05]  /*1f530*/  @P0 BRA `(.L_x_1815) ;  /* 0x00000000001c0947 */ /* 0x000fea0003800000 */
[----:B------:R-:W-:Y:S02]  /*1f540*/  ISETP.NE.AND P0, PT, R3, 0x1, PT ;  /* 0x000000010300780c */ /* 0x000fe40003f05270 */
[----:B------:R-:W-:-:S11]  /*1f550*/  LOP3.LUT R7, RZ, R7, RZ, 0x33, !PT ;  /* 0x00000007ff077212 */ /* 0x000fd600078e33ff */
[----:B------:R-:W2:Y:S02]  /*1f560*/  @P0 LDC.64 R4, c[0x0][0x9e8] ;  /* 0x00027a00ff040b82 */ /* 0x000ea40000000a00 */
[----:B--2---:R-:W-:-:S05]  /*1f570*/  @P0 IMAD.HI.U32 R4, R7, R4, RZ ;  /* 0x0000000407040227 */ /* 0x004fca00078e00ff */
[----:B------:R-:W-:-:S04]  /*1f580*/  @P0 SHF.R.U32.HI R7, RZ, R5, R4 ;  /* 0x00000005ff070219 */ /* 0x000fc80000011604 */
[----:B------:R-:W-:Y:S01]  /*1f590*/  LOP3.LUT R7, RZ, R7, RZ, 0x33, !PT ;  /* 0x00000007ff077212 */ /* 0x000fe200078e33ff */
[----:B------:R-:W-:Y:S06]  /*1f5a0*/  BRA `(.L_x_1816) ;  /* 0x0000000000107947 */ /* 0x000fec0003800000 */
.L_x_1815:
[----:B------:R-:W-:-:S13]  /*1f5b0*/  ISETP.NE.AND P0, PT, R3, 0x1, PT ;  /* 0x000000010300780c */ /* 0x000fda0003f05270 */
[----:B------:R-:W2:Y:S02]  /*1f5c0*/  @P0 LDC.64 R4, c[0x0][0x9e8] ;  /* 0x00027a00ff040b82 */ /* 0x000ea40000000a00 */
[----:B--2---:R-:W-:-:S05]  /*1f5d0*/  @P0 IMAD.HI.U32 R4, R7, R4, RZ ;  /* 0x0000000407040227 */ /* 0x004fca00078e00ff */
[----:B------:R-:W-:-:S07]  /*1f5e0*/  @P0 SHF.R.U32.HI R7, RZ, R5, R4 ;  /* 0x00000005ff070219 */ /* 0x000fce0000011604 */
.L_x_1816:
[----:B------:R-:W-:Y:S05]  /*1f5f0*/  BSYNC B0 ;  /* 0x0000000000007941 */ /* 0x000fea0003800000 */
.L_x_1814:
[----:B------:R-:W-:-:S05]  /*1f600*/  IMAD R3, R7, R3, RZ ;  /* 0x0000000307037224 */ /* 0x000fca00078e02ff */
[----:B------:R-:W-:-:S07]  /*1f610*/  VIMNMX R0, R0, R3, !PT ;  /* 0x0000000300007248 */ /* 0x000fce0007fe0100 */
.L_x_1813:
[----:B------:R-:W-:Y:S01]  /*1f620*/  IMAD.HI R0, R0, 0x2aaaaaab, RZ ;  /* 0x2aaaaaab00007827 */ /* 0x000fe200078e02ff */
[----:B------:R-:W-:Y:S04]  /*1f630*/  BSSY B7, `(.L_x_1817) ;  /* 0x000038e000077945 */ /* 0x000fe80003800000 */
[----:B------:R-:W-:-:S04]  /*1f640*/  SHF.R.U32.HI R3, RZ, 0x1f, R0 ;  /* 0x0000001fff037819 */ /* 0x000fc80000011600 */
[----:B------:R-:W-:-:S04]  /*1f650*/  LEA.HI.SX32 R3, R0, R3, 0x1c ;  /* 0x0000000300037211 */ /* 0x000fc800078fe2ff */
[----:B------:R-:W-:-:S04]  /*1f660*/  VIMNMX R2, RZ, R3, !PT ;  /* 0x00000003ff027248 */ /* 0x000fc80007fe0100 */
[----:B------:R-:W-:Y:S01]  /*1f670*/  ISETP.GT.AND P0, PT, R24, R2, PT ;  /* 0x000000021800720c */ /* 0x000fe20003f04270 */
[----:B------:R2:W-:-:S12]  /*1f680*/  STL [R1+0x290], R2 ;  /* 0x0002900201007387 */ /* 0x0005d80000100800 */
[----:B--2---:R-:W-:Y:S05]  /*1f690*/  @P0 BRA `(.L_x_1818) ;  /* 0x0000000000440947 */ /* 0x004fea0003800000 */
[----:B------:R-:W2:Y:S02]  /*1f6a0*/  S2R R2, SR_TID.X ;  /* 0x0000000000027919 */ /* 0x000ea40000002100 */
[----:B--2---:R-:W-:-:S04]  /*1f6b0*/  LOP3.LUT R2, R2, 0x7f, RZ, 0xc0, !PT ;  /* 0x0000007f02027812 */ /* 0x004fc800078ec0ff */
[----:B------:R-:W-:-:S13]  /*1f6c0*/  ISETP.NE.AND P0, PT, R2, RZ, PT ;  /* 0x000000ff0200720c */ /* 0x000fda0003f05270 */
[----:B------:R-:W-:Y:S05]  /*1f6d0*/  @P0 BRA `(.L_x_1819) ;  /* 0x00000038000c0947 */ /* 0x000fea0003800000 */
[----:B------:R-:W2:Y:S01]  /*1f6e0*/  S2R R5, SR_LANEID ;  /* 0x0000000000057919 */ /* 0x000ea20000000000 */
[----:B------:R-:W-:Y:S01]  /*1f6f0*/  VOTEU.ANY UR4, UPT, PT ;  /* 0x0000000000047886 */ /* 0x000fe200038e0100 */
[----:B------:R-:W3:Y:S01]  /*1f700*/  LDC.64 R2, c[0x0][0xc60] ;  /* 0x00031800ff027b82 */ /* 0x000ee20000000a00 */
[----:B------:R-:W2:Y:S02]  /*1f710*/  FLO.U32 R0, UR4 ;  /* 0x0000000400007d00 */ /* 0x000ea400080e0000 */
[----:B--2---:R-:W-:-:S06]  /*1f720*/  ISETP.EQ.U32.AND P0, PT, R0, R5, PT ;  /* 0x000000050000720c */ /* 0x004fcc0003f02070 */
[----:B------:R-:W3:Y:S07]  /*1f730*/  POPC R5, UR4 ;  /* 0x0000000400057d09 */ /* 0x000eee0008000000 */
[----:B---3--:R-:W2:Y:S01]  /*1f740*/  @P0 ATOMG.E.ADD.STRONG.GPU PT, R3, desc[UR38][R2.64], R5 ;  /* 0x00000005020309a8 */ /* 0x008ea200081ee1e6 */
[----:B------:R-:W3:Y:S02]  /*1f750*/  S2R R4, SR_LTMASK ;  /* 0x0000000000047919 */ /* 0x000ee40000003900 */
[----:B---3--:R-:W-:-:S04]  /*1f760*/  LOP3.LUT R4, R4, UR4, RZ, 0xc0, !PT ;  /* 0x0000000404047c12 */ /* 0x008fc8000f8ec0ff */
[----:B------:R-:W3:Y:S01]  /*1f770*/  POPC R7, R4 ;  /* 0x0000000400077309 */ /* 0x000ee20000000000 */
[----:B--2---:R-:W3:Y:S02]  /*1f780*/  SHFL.IDX PT, R0, R3, R0, 0x1f ;  /* 0x00001f0003007589 */ /* 0x004ee400000e0000 */
[----:B---3--:R-:W-:Y:S01]  /*1f790*/  IADD3 R16, R0, UR40, R7 ;  /* 0x0000002800107c10 */ /* 0x008fe2000fffe007 */
[----:B------:R-:W-:Y:S06]  /*1f7a0*/  BRA `(.L_x_1819) ;  /* 0x0000003400d87947 */ /* 0x000fec0003800000 */
.L_x_1818:
        /* <DEDUP_REMOVED lines=9> */
[----:B------:R-:W2:Y:S01]  /*1f840*/  LDC.64 R2, c[0x4][R2] ;  /* 0x0100000002027b82 */ /* 0x000ea20000000a00 */
[----:B------:R-:W-:Y:S02]  /*1f850*/  IMAD.U32 R5, RZ, RZ, UR7 ;  /* 0x00000007ff057e24 */ /* 0x000fe4000f8e00ff */
[----:B0-----:R-:W-:Y:S02]  /*1f860*/  IMAD.U32 R6, RZ, RZ, UR8 ;  /* 0x00000008ff067e24 */ /* 0x001fe4000f8e00ff */
[----:B------:R-:W-:-:S02]  /*1f870*/  IMAD.U32 R7, RZ, RZ, UR9 ;  /* 0x00000009ff077e24 */ /* 0x000fc4000f8e00ff */
[----:B------:R-:W-:Y:S02]  /*1f880*/  IMAD.U32 R10, RZ, RZ, UR4 ;  /* 0x00000004ff0a7e24 */ /* 0x000fe4000f8e00ff */
[----:B------:R-:W-:Y:S02]  /*1f890*/  IMAD.U32 R11, RZ, RZ, UR5 ;  /* 0x00000005ff0b7e24 */ /* 0x000fe4000f8e00ff */
[----:B------:R-:W-:Y:S02]  /*1f8a0*/  IMAD.MOV.U32 R8, RZ, RZ, 0x70 ;  /* 0x00000070ff087424 */ /* 0x000fe400078e00ff */
[----:B------:R-:W-:Y:S02]  /*1f8b0*/  IMAD.MOV.U32 R12, RZ, RZ, 0x1 ;  /* 0x00000001ff0c7424 */ /* 0x000fe400078e00ff */
[----:B------:R-:W-:-:S07]  /*1f8c0*/  IMAD.MOV.U32 R13, RZ, RZ, RZ ;  /* 0x000000ffff0d7224 */ /* 0x000fce00078e00ff */
[----:B------:R-:W-:-:S07]  /*1f8d0*/  LEPC R20, `(.L_x_1821) ;  /* 0x000000001014794e */ /* 0x000fce0000000000 */
[----:B-12---:R-:W-:Y:S05]  /*1f8e0*/  CALL.ABS.NOINC R2 ;  /* 0x0000000002007343 */ /* 0x006fea0003c00000 */
.L_x_1821:
[----:B------:R-:W-:Y:S05]  /*1f8f0*/  BSYNC B6 ;  /* 0x0000000000067941 */ /* 0x000fea0003800000 */
.L_x_1820:
        /* <DEDUP_REMOVED lines=8> */
[----:B------:R2:W3:Y:S01]  /*1f980*/  LDC.64 R2, c[0x4][R17] ;  /* 0x0100000011027b82 */ /* 0x0004e20000000a00 */
[----:B------:R-:W-:Y:S02]  /*1f990*/  IMAD.U32 R4, RZ, RZ, UR6 ;  /* 0x00000006ff047e24 */ /* 0x000fe4000f8e00ff */
[----:B------:R-:W-:Y:S02]  /*1f9a0*/  IMAD.U32 R5, RZ, RZ, UR7 ;  /* 0x00000007ff057e24 */ /* 0x000fe4000f8e00ff */
[----:B0-----:R-:W-:Y:S02]  /*1f9b0*/  IMAD.U32 R6, RZ, RZ, UR8 ;  /* 0x00000008ff067e24 */ /* 0x001fe4000f8e00ff */
[----:B------:R-:W-:-:S02]  /*1f9c0*/  IMAD.U32 R7, RZ, RZ, UR9 ;  /* 0x00000009ff077e24 */ /* 0x000fc4000f8e00ff */
[----:B------:R-:W-:Y:S02]  /*1f9d0*/  IMAD.U32 R10, RZ, RZ, UR4 ;  /* 0x00000004ff0a7e24 */ /* 0x000fe4000f8e00ff */
[----:B------:R-:W-:Y:S02]  /*1f9e0*/  IMAD.U32 R11, RZ, RZ, UR5 ;  /* 0x00000005ff0b7e24 */ /* 0x000fe4000f8e00ff */
[----:B------:R-:W-:Y:S02]  /*1f9f0*/  IMAD.MOV.U32 R8, RZ, RZ, 0x70 ;  /* 0x00000070ff087424 */ /* 0x000fe400078e00ff */
[----:B------:R-:W-:Y:S02]  /*1fa00*/  IMAD.MOV.U32 R12, RZ, RZ, 0x1 ;  /* 0x00000001ff0c7424 */ /* 0x000fe400078e00ff */
[----:B--2---:R-:W-:-:S07]  /*1fa10*/  IMAD.MOV.U32 R13, RZ, RZ, RZ ;  /* 0x000000ffff0d7224 */ /* 0x004fce00078e00ff */
[----:B------:R-:W-:-:S07]  /*1fa20*/  LEPC R20, `(.L_x_1824) ;  /* 0x000000001014794e */ /* 0x000fce0000000000 */
[----:B-1-3--:R-:W-:Y:S05]  /*1fa30*/  CALL.ABS.NOINC R2 ;  /* 0x0000000002007343 */ /* 0x00afea0003c00000 */
.L_x_1824:
        /* <DEDUP_REMOVED lines=15> */
.L_x_1823:
[----:B------:R-:W-:Y:S05]  /*1fb30*/  BSYNC B6 ;  /* 0x0000000000067941 */ /* 0x000fea0003800000 */
.L_x_1822:
[----:B------:R-:W2:Y:S01]  /*1fb40*/  S2R R2, SR_TID.X ;  /* 0x0000000000027919 */ /* 0x000ea20000002100 */
[----:B------:R-:W-:Y:S01]  /*1fb50*/  ULDC.64 UR4, c[0x0][0x9f8] ;  /* 0x00027e0000047ab9 */ /* 0x000fe20000000a00 */
[----:B------:R-:W3:Y:S01]  /*1fb60*/  LDL R21, [R1+0x288] ;  /* 0x0002880001157983 */ /* 0x000ee20000100800 */
[----:B------:R-:W-:-:S03]  /*1fb70*/  ISETP.NE.U32.AND P0, PT, RZ, UR4, PT ;  /* 0x00000004ff007c0c */ /* 0x000fc6000bf05070 */
[----:B------:R-:W4:Y:S01]  /*1fb80*/  LDL R20, [R1+0x28c] ;  /* 0x00028c0001147983 */ /* 0x000f220000100800 */
[----:B------:R-:W-:Y:S01]  /*1fb90*/  ISETP.NE.AND.EX P0, PT, RZ, UR5, PT, P0 ;  /* 0x00000005ff007c0c */ /* 0x000fe2000bf05300 */
[----:B------:R-:W-:Y:S01]  /*1fba0*/  IMAD.MOV.U32 R33, RZ, RZ, R19 ;  /* 0x000000ffff217224 */ /* 0x000fe200078e0013 */
[----:B------:R-:W0:Y:S01]  /*1fbb0*/  LDC R0, c[0x0][0x430] ;  /* 0x00010c00ff007b82 */ /* 0x000e220000000800 */
[----:B------:R-:W1:Y:S01]  /*1fbc0*/  S2R R17, SR_TID.X ;  /* 0x0000000000117919 */ /* 0x000e620000002100 */
[----:B------:R-:W-:Y:S01]  /*1fbd0*/  LOP3.LUT R22, R22, 0xfffffff7, RZ, 0xc0, !PT ;  /* 0xfffffff716167812 */ /* 0x000fe200078ec0ff */
[----:B------:R-:W-:Y:S01]  /*1fbe0*/  ULDC UR4, c[0x0][0x2f4] ;  /* 0x0000bd0000047ab9 */ /* 0x000fe20000000800 */
[----:B--2---:R-:W-:-:S07]  /*1fbf0*/  LOP3.LUT R25, R2, 0x7f, RZ, 0xc0, !PT ;  /* 0x0000007f02197812 */ /* 0x004fce00078ec0ff */
[----:B------:R-:W2:Y:S01]  /*1fc00*/  @P0 LDC.64 R2, c[0x0][0x9f8] ;  /* 0x00027e00ff020b82 */ /* 0x000ea20000000a00 */
[----:B------:R-:W-:Y:S01]  /*1fc10*/  SHF.R.U32.HI R25, RZ, 0x3, R25 ;  /* 0x00000003ff197819 */ /* 0x000fe20000011619 */
[----:B--2---:R-:W-:-:S05]  /*1fc20*/  @P0 IMAD.WIDE R2, R19, 0x4, R2 ;  /* 0x0000000413020825 */ /* 0x004fca00078e0202 */
[----:B------:R2:W2:Y:S01]  /*1fc30*/  @P0 LDG.E R33, desc[UR38][R2.64] ;  /* 0x0000002602210981 */ /* 0x0004a2000c1e1900 */
[----:B-1----:R-:W-:Y:S01]  /*1fc40*/  IMAD.SHL.U32 R17, R17, 0x10, RZ ;  /* 0x0000001011117824 */ /* 0x002fe200078e00ff */
[----:B0-----:R-:W-:-:S04]  /*1fc50*/  ISETP.NE.AND P1, PT, R0, 0x1, PT ;  /* 0x000000010000780c */ /* 0x001fc80003f25270 */
[----:B------:R-:W-:Y:S01]  /*1fc60*/  LOP3.LUT R17, R25, 0x70, R17, 0xf8, !PT ;  /* 0x0000007019117812 */ /* 0x000fe200078ef811 */
[----:B------:R-:W-:-:S04]  /*1fc70*/  VIADD R25, R24, 0xffffffff ;  /* 0xffffffff18197836 */ /* 0x000fc80000000000 */
[----:B------:R-:W-:-:S04]  /*1fc80*/  IMAD R7, R25, 0x60, R17 ;  /* 0x0000006019077824 */ /* 0x000fc800078e0211 */
[----:B------:R-:W0:Y:S08]  /*1fc90*/  @P1 LDC R6, c[0x0][0x434] ;  /* 0x00010d00ff061b82 */ /* 0x000e300000000800 */
[----:B------:R-:W1:Y:S01]  /*1fca0*/  @P1 LDC R5, c[0x0][0x438] ;  /* 0x00010e00ff051b82 */ /* 0x000e620000000800 */
[----:B------:R-:W-:Y:S01]  /*1fcb0*/  ISETP.GE.AND P3, PT, R34, UR4, PT ;  /* 0x0000000422007c0c */ /* 0x000fe2000bf66270 */
[----:B------:R-:W-:Y:S01]  /*1fcc0*/  UMOV UR5, 0xffffffff ;  /* 0xffffffff00057882 */ /* 0x000fe20000000000 */
[----:B---3--:R-:W-:-:S04]  /*1fcd0*/  ISETP.GE.AND P0, PT, R7, R21, PT ;  /* 0x000000150700720c */ /* 0x008fc80003f06270 */
[----:B------:R-:W-:Y:S01]  /*1fce0*/  ISETP.GT.U32.OR P0, PT, R17, 0x5f, P0 ;  /* 0x0000005f1100780c */ /* 0x000fe20000704470 */
[----:B----4-:R-:W-:-:S04]  /*1fcf0*/  IMAD.IADD R7, R7, 0x1, R20 ;  /* 0x0000000107077824 */ /* 0x010fc800078e0214 */
[----:B0-----:R-:W-:-:S04]  /*1fd00*/  @P1 IMAD.HI.U32 R6, R7, R6, RZ ;  /* 0x0000000607061227 */ /* 0x001fc800078e00ff */
[----:B------:R-:W-:Y:S01]  /*1fd10*/  IMAD.MOV.U32 R4, RZ, RZ, R7 ;  /* 0x000000ffff047224 */ /* 0x000fe200078e0007 */
[----:B-1----:R-:W-:-:S03]  /*1fd20*/  @P1 SHF.R.U32.HI R4, RZ, R5, R6 ;  /* 0x00000005ff041219 */ /* 0x002fc60000011606 */
[----:B--2---:R-:W0:Y:S02]  /*1fd30*/  @!P0 LDC.64 R2, c[0x0][0x428] ;  /* 0x00010a00ff028b82 */ /* 0x004e240000000a00 */
[----:B------:R-:W-:-:S04]  /*1fd40*/  IMAD.MOV R5, RZ, RZ, -R4 ;  /* 0x000000ffff057224 */ /* 0x000fc800078e0a04 */
[----:B------:R-:W-:Y:S01]  /*1fd50*/  IMAD R0, R0, R5, R7 ;  /* 0x0000000500007224 */ /* 0x000fe200078e0207 */
[--C-:B------:R-:W-:Y:S02]  /*1fd60*/  @!P0 SHF.R.S32.HI R5, RZ, 0x1f, R4.reuse ;  /* 0x0000001fff058819 */ /* 0x100fe40000011404 */
[----:B------:R-:W-:Y:S01]  /*1fd70*/  SHF.R.S32.HI R8, RZ, 0x1f, R33 ;  /* 0x0000001fff087819 */ /* 0x000fe20000011421 */
[----:B0-----:R-:W-:-:S04]  /*1fd80*/  @!P0 IMAD.WIDE.U32 R4, R33, R2, R4 ;  /* 0x0000000221048225 */ /* 0x001fc800078e0004 */
[----:B------:R-:W-:Y:S01]  /*1fd90*/  @!P0 IMAD R6, R8, R2, RZ ;  /* 0x0000000208068224 */ /* 0x000fe200078e02ff */
[----:B------:R0:W-:Y:S03]  /*1fda0*/  STL [R1+0x294], R8 ;  /* 0x0002940801007387 */ /* 0x0001e60000100800 */
[----:B------:R-:W-:Y:S02]  /*1fdb0*/  @!P0 IMAD R6, R33, R3, R6 ;  /* 0x0000000321068224 */ /* 0x000fe400078e0206 */
[----:B------:R-:W1:Y:S02]  /*1fdc0*/  @!P0 LDC.64 R2, c[0x0][0x418] ;  /* 0x00010600ff028b82 */ /* 0x000e640000000a00 */
[----:B------:R-:W-:Y:S02]  /*1fdd0*/  @!P0 IMAD.IADD R6, R5, 0x1, R6 ;  /* 0x0000000105068824 */ /* 0x000fe400078e0206 */
[----:B------:R-:W-:Y:S01]  /*1fde0*/  IMAD.U32 R5, RZ, RZ, UR41 ;  /* 0x00000029ff057e24 */ /* 0x000fe2000f8e00ff */
[----:B-1----:R-:W-:-:S04]  /*1fdf0*/  @!P0 LEA R2, P1, R4, R2, 0x2 ;  /* 0x0000000204028211 */ /* 0x002fc800078210ff */
[----:B------:R-:W-:Y:S01]  /*1fe00*/  @!P0 LEA.HI.X R3, R4, R3, R6, 0x2, P1 ;  /* 0x0000000304038211 */ /* 0x000fe200008f1406 */
[----:B------:R-:W-:-:S06]  /*1fe10*/  IMAD.MOV.U32 R4, RZ, RZ, RZ ;  /* 0x000000ffff047224 */ /* 0x000fcc00078e00ff */
[----:B------:R0:W5:Y:S01]  /*1fe20*/  @!P0 LDG.E R4, desc[UR38][R2.64] ;  /* 0x0000002602048981 */ /* 0x000162000c1e1900 */
[----:B------:R-:W-:Y:S02]  /*1fe30*/  ISETP.GT.U32.AND P0, PT, R17, 0x5f, PT ;  /* 0x0000005f1100780c */ /* 0x000fe40003f04070 */
[----:B------:R-:W-:Y:S02]  /*1fe40*/  ISETP.NE.AND P2, PT, R5, 0x3, PT ;  /* 0x000000030500780c */ /* 0x000fe40003f45270 */
[----:B------:R-:W-:-:S09]  /*1fe50*/  ISETP.GE.AND P1, PT, R37, UR4, PT ;  /* 0x0000000425007c0c */ /* 0x000fd2000bf26270 */
[----:B------:R-:W-:Y:S02]  /*1fe60*/  @P0 LOP3.LUT R22, R22, 0x8, RZ, 0xfc, !PT ;  /* 0x0000000816160812 */ /* 0x000fe400078efcff */
[----:B------:R-:W-:Y:S02]  /*1fe70*/  ISETP.GE.AND P0, PT, R36, UR4, PT ;  /* 0x0000000424007c0c */ /* 0x000fe4000bf06270 */
[----:B------:R-:W-:-:S04]  /*1fe80*/  LOP3.LUT R22, R22, 0xffffffef, RZ, 0xc0, !PT ;  /* 0xffffffef16167812 */ /* 0x000fc800078ec0ff */
[----:B------:R-:W-:-:S04]  /*1fe90*/  @P2 LOP3.LUT R22, R22, 0x10, RZ, 0xfc, !PT ;  /* 0x0000001016162812 */ /* 0x000fc800078efcff */
[----:B------:R-:W-:-:S04]  /*1fea0*/  LOP3.LUT R22, R22, 0xfffffffb, RZ, 0xc0, !PT ;  /* 0xfffffffb16167812 */ /* 0x000fc800078ec0ff */
[----:B------:R-:W-:-:S04]  /*1feb0*/  @P3 LOP3.LUT R22, R22, 0x4, RZ, 0xfc, !PT ;  /* 0x0000000416163812 */ /* 0x000fc800078efcff */
[----:B------:R-:W-:-:S04]  /*1fec0*/  LOP3.LUT R22, R22, 0xfffffffe, RZ, 0xc0, !PT ;  /* 0xfffffffe16167812 */ /* 0x000fc800078ec0ff */
[----:B------:R-:W-:-:S04]  /*1fed0*/  LOP3.LUT R22, R22, 0xfffffffd, RZ, 0xc0, !PT ;  /* 0xfffffffd16167812 */ /* 0x000fc800078ec0ff */
[----:B------:R-:W-:-:S04]  /*1fee0*/  @P1 LOP3.LUT R22, R22, 0x2, RZ, 0xfc, !PT ;  /* 0x0000000216161812 */ /* 0x000fc800078efcff */
[----:B------:R-:W-:Y:S01]  /*1fef0*/  @P0 LOP3.LUT R22, R22, 0x1, RZ, 0xfc, !PT ;  /* 0x0000000116160812 */ /* 0x000fe200078efcff */
[----:B0-----:R-:W-:Y:S06]  /*1ff00*/  BRA.DIV UR5, `(.L_x_1825) ;  /* 0x0000004e05ec7947 */ /* 0x001fec000b800000 */
.L_x_1935:
[----:B------:R-:W-:Y:S01]  /*1ff10*/  SHF.R.S32.HI R32, RZ, 0x1f, R18 ;  /* 0x0000001fff207819 */ /* 0x000fe20000011412 */
[----:B------:R-:W-:Y:S06]  /*1ff20*/  @!P2 BRA `(.L_x_1826) ;  /* 0x000000000004a947 */ /* 0x000fec0003800000 */
[----:B------:R-:W-:Y:S01]  /*1ff30*/  BPT.TRAP 0x1 ;  /* 0x000000040000795c */ /* 0x000fe20000300000 */
.L_x_1826:
        /* <DEDUP_REMOVED lines=25> */
.L_x_1936:
[----:B------:R-:W-:Y:S05]  /*200d0*/  BSYNC B0 ;  /* 0x0000000000007941 */ /* 0x000fea0003800000 */
.L_x_1827:
[----:B------:R-:W2:Y:S01]  /*200e0*/  LDL R11, [R1+0x288] ;  /* 0x00028800010b7983 */ /* 0x000ea20000100800 */
[----:B------:R-:W-:Y:S01]  /*200f0*/  ULDC.64 UR4, c[0x0][0x300] ;  /* 0x0000c00000047ab9 */ /* 0x000fe20000000a00 */
[----:B------:R-:W-:Y:S01]  /*20100*/  LOP3.LUT P4, RZ, R22, 0x4, RZ, 0xc0, !PT ;  /* 0x0000000416ff7812 */ /* 0x000fe2000788c0ff */
[----:B------:R-:W-:Y:S01]  /*20110*/  IMAD R5, R5, UR4, RZ ;  /* 0x0000000405057c24 */ /* 0x000fe2000f8e02ff */
[----:B------:R-:W1:Y:S01]  /*20120*/  S2R R8, SR_TID.X ;  /* 0x0000000000087919 */ /* 0x000e620000002100 */
[----:B0-----:R-:W-:Y:S01]  /*20130*/  IMAD.WIDE.U32 R2, R0, UR4, RZ ;  /* 0x0000000400027c25 */ /* 0x001fe2000f8e00ff */
[----:B------:R-:W-:Y:S01]  /*20140*/  LOP3.LUT P3, RZ, R22, 0x2, RZ, 0xc0, !PT ;  /* 0x0000000216ff7812 */ /* 0x000fe2000786c0ff */
[----:B------:R-:W0:Y:S02]  /*20150*/  S2R R12, SR_TID.X ;  /* 0x00000000000c7919 */ /* 0x000e240000002100 */
[----:B------:R-:W-:Y:S01]  /*20160*/  IMAD R5, R0, UR5, R5 ;  /* 0x0000000500057c24 */ /* 0x000fe2000f8e0205 */
[----:B------:R-:W-:Y:S01]  /*20170*/  ULDC.64 UR4, c[0x0][0x310] ;  /* 0x0000c40000047ab9 */ /* 0x000fe20000000a00 */
[----:B------:R-:W-:Y:S01]  /*20180*/  LOP3.LUT P2, RZ, R22, 0x1, RZ, 0xc0, !PT ;  /* 0x0000000116ff7812 */ /* 0x000fe2000784c0ff */
[----:B------:R-:W-:-:S02]  /*20190*/  IMAD R6, R6, UR4, RZ ;  /* 0x0000000406067c24 */ /* 0x000fc4000f8e02ff */
        /* <DEDUP_REMOVED lines=12> */
[----:B-1----:R-:W-:-:S03]  /*20260*/  LOP3.LUT R10, R8, 0x7f, RZ, 0xc0, !PT ;  /* 0x0000007f080a7812 */ /* 0x002fc600078ec0ff */
[----:B------:R-:W-:Y:S01]  /*20270*/  LEA.HI.X R0, R2, UR5, R0, 0x1, P0 ;  /* 0x0000000502007c11 */ /* 0x000fe200080f0c00 */
[----:B0-----:R-:W-:Y:S02]  /*20280*/  IMAD.SHL.U32 R8, R12, 0x8, RZ ;  /* 0x000000080c087824 */ /* 0x001fe400078e00ff */
[----:B------:R-:W-:Y:S01]  /*20290*/  IMAD.SHL.U32 R9, R10, 0x8, RZ ;  /* 0x000000080a097824 */ /* 0x000fe200078e00ff */
[----:B------:R-:W-:Y:S02]  /*202a0*/  SHF.R.U32.HI R10, RZ, 0x3, R10 ;  /* 0x00000003ff0a7819 */ /* 0x000fe4000001160a */
[----:B------:R-:W-:-:S04]  /*202b0*/  LOP3.LUT R8, R8, 0x1f8, RZ, 0xc0, !PT ;  /* 0x000001f808087812 */ /* 0x000fc800078ec0ff */
[----:B------:R-:W-:-:S04]  /*202c0*/  LOP3.LUT R8, R8, 0x38, R12, 0x78, !PT ;  /* 0x0000003808087812 */ /* 0x000fc800078e780c */
[----:B------:R-:W-:-:S05]  /*202d0*/  LOP3.LUT R8, R8, 0x200, R9, 0xf8, !PT ;  /* 0x0000020008087812 */ /* 0x000fca00078ef809 */
[----:B------:R-:W-:Y:S02]  /*202e0*/  IMAD R5, R26, 0x4800, R8 ;  /* 0x000048001a057824 */ /* 0x000fe400078e0208 */
        /* <DEDUP_REMOVED lines=66> */
.L_x_1950:
        /* <DEDUP_REMOVED lines=12> */
.L_x_1830:
        /* <DEDUP_REMOVED lines=10> */
.L_x_1831:
[----:B------:R2:W-:Y:S02]  /*20870*/  SYNCS.ARRIVE.TRANS64.A1T0 RZ, [R7+URZ+0x30830], RZ ;  /* 0x030830ff07ff79a7 */ /* 0x0005e4000810003f */
[----:B------:R-:W-:Y:S05]  /*20880*/  WARPSYNC.ALL ;  /* 0x0000000000007948 */ /* 0x000fea0003800000 */
[----:B------:R-:W-:Y:S01]  /*20890*/  ULDC.64 UR4, c[0x0][0xa00] ;  /* 0x0002800000047ab9 */ /* 0x000fe20000000a00 */
[----:B-1----:R-:W-:Y:S01]  /*208a0*/  VIADD R2, R23, 0x12400 ;  /* 0x0001240017027836 */ /* 0x002fe20000000000 */
[----:B------:R-:W-:Y:S01]  /*208b0*/  BAR.SYNC.DEFER_BLOCKING 0x8, 0x180 ;  /* 0x0206000000007b1d */ /* 0x000fe20000010000 */
[----:B------:R-:W-:Y:S02]  /*208c0*/  ISETP.NE.U32.AND P0, PT, RZ, UR4, PT ;  /* 0x00000004ff007c0c */ /* 0x000fe4000bf05070 */
[----:B------:R-:W-:-:S02]  /*208d0*/  SHF.R.S32.HI R0, RZ, 0x1f, R19 ;  /* 0x0000001fff007819 */ /* 0x000fc40000011413 */
[----:B------:R-:W-:Y:S01]  /*208e0*/  ISETP.NE.AND.EX P0, PT, RZ, UR5, PT, P0 ;  /* 0x00000005ff007c0c */ /* 0x000fe2000bf05300 */
[----:B------:R-:W-:Y:S01]  /*208f0*/  ULDC.64 UR4, c[0x0][0x298] ;  /* 0x0000a60000047ab9 */ /* 0x000fe20000000a00 */
[----:B------:R-:W-:Y:S01]  /*20900*/  LOP3.LUT P1, RZ, R2, 0x3ff, RZ, 0xc0, !PT ;  /* 0x000003ff02ff7812 */ /* 0x000fe2000782c0ff */
[----:B------:R-:W-:Y:S01]  /*20910*/  BSSY B6, `(.L_x_1832) ;  /* 0x000001c000067945 */ /* 0x000fe20003800000 */
[----:B------:R-:W-:Y:S02]  /*20920*/  SEL R2, R19, RZ, !P0 ;  /* 0x000000ff13027207 */ /* 0x000fe40004000000 */
[----:B------:R-:W-:-:S03]  /*20930*/  SEL R0, R0, RZ, !P0 ;  /* 0x000000ff00007207 */ /* 0x000fc60004000000 */
[----:B------:R1:W-:Y:S04]  /*20940*/  STL [R1+0x29c], R2 ;  /* 0x00029c0201007387 */ /* 0x0003e80000100800 */
[----:B------:R3:W-:Y:S01]  /*20950*/  STL [R1+0x2b0], R0 ;  /* 0x0002b00001007387 */ /* 0x0007e20000100800 */
[----:B-1----:R-:W-:Y:S01]  /*20960*/  IMAD.WIDE.U32 R2, R35, UR4, RZ ;  /* 0x0000000423027c25 */ /* 0x002fe2000f8e00ff */
[----:B---3--:R-:W-:-:S04]  /*20970*/  SHF.R.S32.HI R0, RZ, 0x1f, R35 ;  /* 0x0000001fff007819 */ /* 0x008fc80000011423 */
[----:B------:R1:W-:Y:S01]  /*20980*/  STL.64 [R1+0x2a0], R2 ;  /* 0x0002a00201007387 */ /* 0x0003e20000100a00 */
[----:B------:R-:W-:-:S04]  /*20990*/  IMAD R0, R0, UR4, RZ ;  /* 0x0000000400007c24 */ /* 0x000fc8000f8e02ff */
[----:B------:R-:W-:-:S04]  /*209a0*/  IMAD R0, R35, UR5, R0 ;  /* 0x0000000523007c24 */ /* 0x000fc8000f8e0200 */
[----:B------:R-:W-:Y:S01]  /*209b0*/  IMAD.IADD R35, R3, 0x1, R0 ;  /* 0x0000000103237824 */ /* 0x000fe200078e0200 */
[----:B-1----:R-:W-:Y:S06]  /*209c0*/  @!P1 BRA `(.L_x_1833) ;  /* 0x0000000000409947 */ /* 0x002fec0003800000 */
        /* <DEDUP_REMOVED lines=16> */
.L_x_1833:
[----:B------:R-:W-:Y:S05]  /*20ad0*/  BSYNC B6 ;  /* 0x0000000000067941 */ /* 0x000fea0003800000 */
.L_x_1832:
[----:B------:R-:W3:Y:S01]  /*20ae0*/  LDL.LU.64 R2, [R1+0x2a0] ;  /* 0x0002a00001027983 */ /* 0x000ee20000300a00 */
[----:B------:R-:W-:Y:S01]  /*20af0*/  ULDC.64 UR4, c[0x0][0x2d8] ;  /* 0x0000b60000047ab9 */ /* 0x000fe20000000a00 */
[----:B--2---:R-:W1:Y:S02]  /*20b00*/  LDC R7, c[0x0][0x448] ;  /* 0x00011200ff077b82 */ /* 0x004e640000000800 */
[----:B0-----:R-:W2:Y:S04]  /*20b10*/  LDL.LU R4, [R1+0x2b0] ;  /* 0x0002b00001047983 */ /* 0x001ea80000300800 */
[----:B------:R-:W4:Y:S01]  /*20b20*/  LDL.LU R20, [R1+0x29c] ;  /* 0x00029c0001147983 */ /* 0x000f220000300800 */
[----:B------:R-:W-:-:S03]  /*20b30*/  IMAD R0, R32, UR4, RZ ;  /* 0x0000000420007c24 */ /* 0x000fc6000f8e02ff */
[----:B------:R0:W5:Y:S01]  /*20b40*/  LDL R8, [R1+0x284] ;  /* 0x0002840001087983 */ /* 0x0001620000100800 */
[----:B------:R-:W-:Y:S01]  /*20b50*/  IMAD R0, R18, UR5, R0 ;  /* 0x0000000512007c24 */ /* 0x000fe2000f8e0200 */
[----:B------:R-:W0:Y:S01]  /*20b60*/  S2R R21, SR_TID.X ;  /* 0x0000000000157919 */ /* 0x000e220000002100 */
[----:B-1----:R-:W-:-:S13]  /*20b70*/  ISETP.NE.AND P0, PT, R7, 0x1, PT ;  /* 0x000000010700780c */ /* 0x002fda0003f05270 */
[----:B------:R-:W1:Y:S01]  /*20b80*/  @P0 LDC R6, c[0x0][0x44c] ;  /* 0x00011300ff060b82 */ /* 0x000e620000000800 */
[----:B0-----:R-:W-:-:S04]  /*20b90*/  LOP3.LUT R21, R21, 0x7f, RZ, 0xc0, !PT ;  /* 0x0000007f15157812 */ /* 0x001fc800078ec0ff */
[----:B------:R-:W-:Y:S01]  /*20ba0*/  SHF.R.U32.HI R21, RZ, 0x3, R21 ;  /* 0x00000003ff157819 */ /* 0x000fe20000011615 */
[----:B---3--:R-:W-:Y:S02]  /*20bb0*/  IMAD.MOV.U32 R3, RZ, RZ, R35 ;  /* 0x000000ffff037224 */ /* 0x008fe400078e0023 */
[----:B------:R-:W-:Y:S01]  /*20bc0*/  IMAD.WIDE.U32 R2, R18, UR4, R2 ;  /* 0x0000000412027c25 */ /* 0x000fe2000f8e0002 */
[----:B------:R-:W-:-:S03]  /*20bd0*/  ULDC.64 UR4, c[0x0][0x2e0] ;  /* 0x0000b80000047ab9 */ /* 0x000fc60000000a00 */
[----:B------:R-:W-:Y:S02]  /*20be0*/  IMAD.IADD R3, R3, 0x1, R0 ;  /* 0x0000000103037824 */ /* 0x000fe400078e0200 */
[----:B--2---:R-:W-:Y:S02]  /*20bf0*/  IMAD R0, R4, UR4, RZ ;  /* 0x0000000404007c24 */ /* 0x004fe4000f8e02ff */
[----:B----4-:R-:W-:-:S04]  /*20c00*/  IMAD.WIDE.U32 R2, R20, UR4, R2 ;  /* 0x0000000414027c25 */ /* 0x010fc8000f8e0002 */
[----:B------:R-:W-:Y:S01]  /*20c10*/  IMAD R0, R20, UR5, R0 ;  /* 0x0000000514007c24 */ /* 0x000fe2000f8e0200 */
[----:B------:R-:W-:Y:S01]  /*20c20*/  ULDC.64 UR4, c[0x0][0x2d0] ;  /* 0x0000b40000047ab9 */ /* 0x000fe20000000a00 */
[----:B------:R-:W0:Y:S02]  /*20c30*/  S2R R20, SR_TID.X ;  /* 0x0000000000147919 */ /* 0x000e240000002100 */
[----:B------:R-:W-:Y:S02]  /*20c40*/  IMAD.IADD R3, R3, 0x1, R0 ;  /* 0x0000000103037824 */ /* 0x000fe400078e0200 */
[----:B------:R-:W2:Y:S01]  /*20c50*/  @P0 LDC R0, c[0x0][0x450] ;  /* 0x00011400ff000b82 */ /* 0x000ea20000000800 */
[----:B0-----:R-:W-:-:S05]  /*20c60*/  IMAD.SHL.U32 R20, R20, 0x10, RZ ;  /* 0x0000001014147824 */ /* 0x001fca00078e00ff */
[----:B------:R-:W-:-:S05]  /*20c70*/  LOP3.LUT R20, R21, 0x70, R20, 0xf8, !PT ;  /* 0x0000007015147812 */ /* 0x000fca00078ef814 */
[----:B------:R-:W-:-:S04]  /*20c80*/  IMAD.IADD R5, R20, 0x1, R28 ;  /* 0x0000000114057824 */ /* 0x000fc800078e021c */
[----:B-1----:R-:W-:-:S04]  /*20c90*/  @P0 IMAD.HI.U32 R6, R5, R6, RZ ;  /* 0x0000000605060227 */ /* 0x002fc800078e00ff */
[----:B------:R-:W-:Y:S01]  /*20ca0*/  IMAD.MOV.U32 R4, RZ, RZ, R5 ;  /* 0x000000ffff047224 */ /* 0x000fe200078e0005 */
[----:B--2---:R-:W-:Y:S01]  /*20cb0*/  @P0 SHF.R.U32.HI R4, RZ, R0, R6 ;  /* 0x00000000ff040219 */ /* 0x004fe20000011606 */
[----:B------:R-:W0:Y:S04]  /*20cc0*/  S2R R20, SR_TID.X ;  /* 0x0000000000147919 */ /* 0x000e280000002100 */
        /* <DEDUP_REMOVED lines=23> */
[----:B------:R-:W-:Y:S10]  /*20e40*/  BRA.DIV UR5, `(.L_x_1834) ;  /* 0x0000004a058c7947 */ /* 0x000ff4000b800000 */
        /* <DEDUP_REMOVED lines=10> */
[----:B-----5:R-:W-:Y:S04]  /*20ef0*/  @!P1 LDGSTS.E.BYPASS.LTC128B.128 [R8+0x12400], desc[UR38][R2.64], !P3 ;  /* 0x1240000002089fae */ /* 0x020fe8000d901d66 */
        /* <DEDUP_REMOVED lines=68> */
.L_x_1967:
        /* <DEDUP_REMOVED lines=12> */
.L_x_1836:
[----:B------:R-:W-:Y:S05]  /*21400*/  BSYNC B0 ;  /* 0x0000000000007941 */ /* 0x000fea0003800000 */
.L_x_1835:
[----:B------:R-:W-:Y:S01]  /*21410*/  NOP ;  /* 0x0000000000007918 */ /* 0x000fe20000000000 */
[----:B------:R-:W-:-:S13]  /*21420*/  PLOP3.LUT P0, PT, PT, PT, PT, 0x80, 0x0 ;  /* 0x000000000000781c */ /* 0x000fda0003f0f070 */
.L_x_1837:
[----:B------:R-:W-:Y:S02]  /*21430*/  PLOP3.LUT P1, PT, P1, P0, PT, 0xa2, 0x0 ;  /* 0x000000000000781c */ /* 0x000fe40000f21472 */
[----:B------:R-:W-:-:S08]  /*21440*/  @P0 R2UR P1, UR4, R23 ;  /* 0x00000000170402ca */ /* 0x000fd00000020000 */
[----:B------:R-:W-:-:S05]  /*21450*/  @P0 PLOP3.LUT P0, PT, P1, PT, PT, 0x80, 0x0 ;  /* 0x000000000000081c */ /* 0x000fca0000f0f070 */
[----:B------:R-:W-:Y:S01]  /*21460*/  @!P1 SYNCS.ARRIVE.TRANS64.RED.A0T1 RZ, [UR4+0x30800], RZ ;  /* 0x030800ffffff99a7 */ /* 0x000fe20008200404 */
[----:B------:R-:W-:Y:S07]  /*21470*/  @!P1 ARRIVES.LDGSTSBAR.64.TRANSCNT [UR4+0x30800] ;  /* 0x03080000ff0099b0 */ /* 0x000fee0008000a84 */
[----:B------:R-:W-:Y:S05]  /*21480*/  @P0 BRA.U.ANY `(.L_x_1837) ;  /* 0xfffffffd00e80947 */ /* 0x000fea000393ffff */
[----:B01----:R-:W2:Y:S02]  /*21490*/  LDL.LU R2, [R1+0x2ac] ;  /* 0x0002ac0001027983 */ /* 0x003ea40000300800 */
[----:B--2---:R-:W-:-:S05]  /*214a0*/  VIADD R2, R2, 0x1 ;  /* 0x0000000102027836 */ /* 0x004fca0000000000 */
[----:B------:R0:W-:Y:S01]  /*214b0*/  STL [R1+0x2ac], R2 ;  /* 0x0002ac0201007387 */ /* 0x0001e20000100800 */
[----:B------:R-:W-:-:S04]  /*214c0*/  LEA.HI R0, R2, R2, RZ, 0x1 ;  /* 0x0000000202007211 */ /* 0x000fc800078f08ff */
[----:B------:R-:W-:-:S05]  /*214d0*/  LOP3.LUT R0, R0, 0xfffffffe, RZ, 0xc0, !PT ;  /* 0xfffffffe00007812 */ /* 0x000fca00078ec0ff */
[----:B------:R-:W-:-:S05]  /*214e0*/  IMAD.IADD R0, R2, 0x1, -R0 ;  /* 0x0000000102007824 */ /* 0x000fca00078e0a00 */
[----:B------:R-:W-:Y:S01]  /*214f0*/  SHF.L.U32 R0, R0, 0x1f, RZ ;  /* 0x0000001f00007819 */ /* 0x000fe200000006ff */
[----:B------:R-:W-:Y:S01]  /*21500*/  NOP ;  /* 0x0000000000007918 */ /* 0x000fe20000000000 */
[----:B0-----:R-:W2:Y:S01]  /*21510*/  LDL.LU R2, [R1+0x2a8] ;  /* 0x0002a80001027983 */ /* 0x001ea20000300800 */
[----:B------:R0:W-:Y:S01]  /*21520*/  SYNCS.ARRIVE.TRANS64.A1T0 RZ, [R23+URZ+0x30800], RZ ;  /* 0x030800ff17ff79a7 */ /* 0x0001e2000810003f */
[----:B------:R-:W-:Y:S01]  /*21530*/  BSSY B0, `(.L_x_1838) ;  /* 0x0000004000007945 */ /* 0x000fe20003800000 */
[----:B------:R-:W1:Y:S01]  /*21540*/  SYNCS.PHASECHK.TRANS64.TRYWAIT P0, [R23+URZ+0x30820], R0 ;  /* 0x03082000170075a7 */ /* 0x000e62000800017f */
[----:B--2---:R-:W-:Y:S02]  /*21550*/  VIADD R6, R2, 0xfffffffe ;  /* 0xfffffffe02067836 */ /* 0x004fe40000000000 */
[----:B01----:R-:W-:Y:S05]  /*21560*/  @!P0 BRA `(.L_x_1839) ;  /* 0x0000004c007c8947 */ /* 0x003fea0003800000 */
.L_x_1968:
[----:B------:R-:W-:Y:S05]  /*21570*/  BSYNC B0 ;  /* 0x0000000000007941 */ /* 0x000fea0003800000 */
.L_x_1838:
        /* <DEDUP_REMOVED lines=11> */
.L_x_1854:
[----:B------:R-:W2:Y:S01]  /*21630*/  LDL R4, [R1+0x28c] ;  /* 0x00028c0001047983 */ /* 0x000ea20000100800 */
[----:B------:R-:W1:Y:S03]  /*21640*/  LDC R7, c[0x0][0x430] ;  /* 0x00010c00ff077b82 */ /* 0x000e660000000800 */
[----:B------:R-:W3:Y:S01]  /*21650*/  LDL R8, [R1+0x294] ;  /* 0x0002940001087983 */ /* 0x000ee20000100800 */
[----:B0-----:R-:W0:Y:S01]  /*21660*/  S2R R0, SR_TID.X ;  /* 0x0000000000007919 */ /* 0x001e220000002100 */
[----:B------:R-:W4:Y:S01]  /*21670*/  S2R R2, SR_TID.X ;  /* 0x0000000000027919 */ /* 0x000f220000002100 */
[----:B-1----:R-:W-:Y:S02]  /*21680*/  ISETP.NE.AND P0, PT, R7, 0x1, PT ;  /* 0x000000010700780c */ /* 0x002fe40003f05270 */
[----:B0-----:R-:W-:Y:S01]  /*21690*/  LOP3.LUT R0, R0, 0x7f, RZ, 0xc0, !PT ;  /* 0x0000007f00007812 */ /* 0x001fe200078ec0ff */
[----:B----4-:R-:W-:-:S03]  /*216a0*/  IMAD.SHL.U32 R3, R2, 0x10, RZ ;  /* 0x0000001002037824 */ /* 0x010fc600078e00ff */
[----:B------:R-:W-:-:S07]  /*216b0*/  SHF.R.U32.HI R0, RZ, 0x3, R0 ;  /* 0x00000003ff007819 */ /* 0x000fce0000011600 */
[----:B------:R-:W0:Y:S01]  /*216c0*/  @P0 LDC R2, c[0x0][0x438] ;  /* 0x00010e00ff020b82 */ /* 0x000e220000000800 */
[----:B------:R-:W-:-:S04]  /*216d0*/  LOP3.LUT R3, R0, 0x70, R3, 0xf8, !PT ;  /* 0x0000007000037812 */ /* 0x000fc800078ef803 */
[----:B------:R-:W-:-:S03]  /*216e0*/  ISETP.GT.U32.AND P5, PT, R3, 0x5f, PT ;  /* 0x0000005f0300780c */ /* 0x000fc60003fa4070 */
[----:B------:R-:W1:Y:S01]  /*216f0*/  @P0 LDC R0, c[0x0][0x434] ;  /* 0x00010d00ff000b82 */ /* 0x000e620000000800 */
[----:B--2---:R-:W-:-:S09]  /*21700*/  IMAD R9, R6, 0x60, R4 ;  /* 0x0000006006097824 */ /* 0x004fd200078e0204 */
[----:B------:R-:W3:Y:S01]  /*21710*/  @!P5 LDC.64 R4, c[0x0][0x428] ;  /* 0x00010a00ff04db82 */ /* 0x000ee20000000a00 */
[----:B------:R-:W-:-:S04]  /*21720*/  IMAD.IADD R9, R3, 0x1, R9 ;  /* 0x0000000103097824 */ /* 0x000fc800078e0209 */
[----:B-1----:R-:W-:-:S04]  /*21730*/  @P0 IMAD.HI.U32 R3, R9, R0, RZ ;  /* 0x0000000009030227 */ /* 0x002fc800078e00ff */
[----:B------:R-:W-:Y:S01]  /*21740*/  IMAD.MOV.U32 R0, RZ, RZ, R9 ;  /* 0x000000ffff007224 */ /* 0x000fe200078e0009 */
[----:B0-----:R-:W-:-:S04]  /*21750*/  @P0 SHF.R.U32.HI R0, RZ, R2, R3 ;  /* 0x00000002ff000219 */ /* 0x001fc80000011603 */
[--C-:B------:R-:W-:Y:S01]  /*21760*/  @!P5 SHF.R.S32.HI R3, RZ, 0x1f, R0.reuse ;  /* 0x0000001fff03d819 */ /* 0x100fe20000011400 */
[----:B------:R-:W-:Y:S02]  /*21770*/  @!P5 IMAD.MOV.U32 R2, RZ, RZ, R0 ;  /* 0x000000ffff02d224 */ /* 0x000fe400078e0000 */
[-C--:B---3--:R-:W-:Y:S02]  /*21780*/  @!P5 IMAD R8, R8, R4.reuse, RZ ;  /* 0x000000040808d224 */ /* 0x088fe400078e02ff */
[----:B------:R-:W-:-:S04]  /*21790*/  @!P5 IMAD.WIDE.U32 R2, R33, R4, R2 ;  /* 0x000000042102d225 */ /* 0x000fc800078e0002 */
[----:B------:R-:W-:Y:S02]  /*217a0*/  @!P5 IMAD R8, R33, R5, R8 ;  /* 0x000000052108d224 */ /* 0x000fe400078e0208 */
[----:B------:R-:W0:Y:S01]  /*217b0*/  @!P5 LDC.64 R4, c[0x0][0x418] ;  /* 0x00010600ff04db82 */ /* 0x000e220000000a00 */
[----:B------:R-:W-:Y:S02]  /*217c0*/  IMAD.MOV R0, RZ, RZ, -R0 ;  /* 0x000000ffff007224 */ /* 0x000fe400078e0a00 */
[----:B------:R-:W-:Y:S02]  /*217d0*/  @!P5 IMAD.IADD R3, R8, 0x1, R3 ;  /* 0x000000010803d824 */ /* 0x000fe400078e0203 */
[----:B------:R-:W-:Y:S02]  /*217e0*/  IMAD R9, R7, R0, R9 ;  /* 0x0000000007097224 */ /* 0x000fe400078e0209 */
[----:B------:R-:W-:Y:S01]  /*217f0*/  IMAD.MOV.U32 R0, RZ, RZ, RZ ;  /* 0x000000ffff007224 */ /* 0x000fe200078e00ff */
[----:B0-----:R-:W-:-:S04]  /*21800*/  @!P5 LEA R4, P0, R2, R4, 0x2 ;  /* 0x000000040204d211 */ /* 0x001fc800078010ff */
[----:B------:R-:W-:-:S05]  /*21810*/  @!P5 LEA.HI.X R5, R2, R5, R3, 0x2, P0 ;  /* 0x000000050205d211 */ /* 0x000fca00000f1403 */
[----:B------:R0:W5:Y:S01]  /*21820*/  @!P5 LDG.E R0, desc[UR38][R4.64] ;  /* 0x000000260400d981 */ /* 0x000162000c1e1900 */
[----:B------:R-:W-:Y:S01]  /*21830*/  LOP3.LUT P4, RZ, R22, 0x10, RZ, 0xc0, !PT ;  /* 0x0000001016ff7812 */ /* 0x000fe2000788c0ff */
[----:B------:R-:W-:-:S05]  /*21840*/  VIADD R26, R10, 0x1 ;  /* 0x000000010a1a7836 */ /* 0x000fca0000000000 */
[C---:B------:R-:W-:Y:S01]  /*21850*/  ISETP.NE.AND P0, PT, R26.reuse, 0x2, PT ;  /* 0x000000021a00780c */ /* 0x040fe20003f05270 */
[----:B------:R-:W-:Y:S05]  /*21860*/  YIELD ;  /* 0x0000000000007946 */ /* 0x000fea0003800000 */
[----:B------:R-:W-:Y:S01]  /*21870*/  SEL R29, RZ, 0x1, P0 ;  /* 0x00000001ff1d7807 */ /* 0x000fe20000000000 */
[----:B------:R-:W-:Y:S01]  /*21880*/  IMAD.MOV.U32 R25, RZ, RZ, R6 ;  /* 0x000000ffff197224 */ /* 0x000fe200078e0006 */
[----:B------:R-:W-:Y:S02]  /*21890*/  SEL R26, R26, RZ, P0 ;  /* 0x000000ff1a1a7207 */ /* 0x000fe40000000000 */
[----:B------:R-:W-:Y:S01]  /*218a0*/  LOP3.LUT R29, R20, R29, RZ, 0x3c, !PT ;  /* 0x0000001d141d7212 */ /* 0x000fe200078e3cff */
[----:B0-----:R-:W-:Y:S06]  /*218b0*/  @!P4 BRA `(.L_x_1842) ;  /* 0x000000000004c947 */ /* 0x001fec0003800000 */
[----:B------:R-:W-:Y:S01]  /*218c0*/  BPT.TRAP 0x1 ;  /* 0x000000040000795c */ /* 0x000fe20000300000 */
.L_x_1842:
[----:B------:R-:W-:Y:S01]  /*218d0*/  IMAD R7, R26, 0x8, R23 ;  /* 0x000000081a077824 */ /* 0x000fe200078e0217 */
[----:B------:R-:W-:Y:S01]  /*218e0*/  SHF.L.U32 R2, R29, 0x1f, RZ ;  /* 0x0000001f1d027819 */ /* 0x000fe200000006ff */
[----:B------:R-:W-:Y:S03]  /*218f0*/  BSSY B1, `(.L_x_1843) ;  /* 0x0000003000017945 */ /* 0x000fe60003800000 */
[----:B------:R-:W0:Y:S02]  /*21900*/  SYNCS.PHASECHK.TRANS64.TRYWAIT P0, [R7+URZ+0x30840], R2 ;  /* 0x03084002070075a7 */ /* 0x000e24000800017f */
[----:B0-----:R-:W-:Y:S05]  /*21910*/  @!P0 BRA `(.L_x_1844) ;  /* 0x0000004800a48947 */ /* 0x001fea0003800000 */
.L_x_1969:
[----:B------:R-:W-:Y:S05]  /*21920*/  BSYNC B1 ;  /* 0x0000000000017941 */ /* 0x000fea0003800000 */
.L_x_1843:
[----:B------:R-:W1:Y:S01]  /*21930*/  S2R R5, SR_TID.X ;  /* 0x0000000000057919 */ /* 0x000e620000002100 */
[----:B------:R-:W-:Y:S01]  /*21940*/  SHF.R.S32.HI R21, RZ, 0x1f, R9 ;  /* 0x0000001fff157819 */ /* 0x000fe20000011409 */
[----:B------:R-:W-:Y:S01]  /*21950*/  ULDC.64 UR4, c[0x0][0x300] ;  /* 0x0000c00000047ab9 */ /* 0x000fe20000000a00 */
[----:B-----5:R-:W-:Y:S01]  /*21960*/  SHF.R.S32.HI R28, RZ, 0x1f, R0 ;  /* 0x0000001fff1c7819 */ /* 0x020fe20000011400 */
[----:B------:R-:W2:Y:S01]  /*21970*/  S2R R6, SR_TID.X ;  /* 0x0000000000067919 */ /* 0x000ea20000002100 */
[----:B0-----:R-:W-:Y:S01]  /*21980*/  IMAD.WIDE.U32 R2, R9, UR4, RZ ;  /* 0x0000000409027c25 */ /* 0x001fe2000f8e00ff */
[C---:B------:R-:W-:Y:S02]  /*21990*/  LOP3.LUT P5, RZ, R22.reuse, 0x2, RZ, 0xc0, !PT ;  /* 0x0000000216ff7812 */ /* 0x040fe400078ac0ff */
[----:B------:R-:W-:Y:S01]  /*219a0*/  LOP3.LUT P4, RZ, R22, 0x1, RZ, 0xc0, !PT ;  /* 0x0000000116ff7812 */ /* 0x000fe2000788c0ff */
[----:B------:R-:W-:-:S04]  /*219b0*/  IMAD R4, R21, UR4, RZ ;  /* 0x0000000415047c24 */ /* 0x000fc8000f8e02ff */
        /* <DEDUP_REMOVED lines=8> */
[----:B------:R-:W-:Y:S01]  /*21a40*/  IMAD R4, R32, UR4, RZ ;  /* 0x0000000420047c24 */ /* 0x000fe2000f8e02ff */
[----:B-1----:R-:W-:Y:S01]  /*21a50*/  LOP3.LUT R5, R5, 0x7f, RZ, 0xc0, !PT ;  /* 0x0000007f05057812 */ /* 0x002fe200078ec0ff */
[----:B------:R-:W-:-:S04]  /*21a60*/  IMAD.WIDE.U32 R2, R18, UR4, R2 ;  /* 0x0000000412027c25 */ /* 0x000fc8000f8e0002 */
[----:B------:R-:W-:Y:S02]  /*21a70*/  IMAD.SHL.U32 R11, R5, 0x8, RZ ;  /* 0x00000008050b7824 */ /* 0x000fe400078e00ff */
[----:B--2---:R-:W-:Y:S02]  /*21a80*/  IMAD.SHL.U32 R5, R6, 0x8, RZ ;  /* 0x0000000806057824 */ /* 0x004fe400078e00ff */
[----:B------:R-:W-:Y:S01]  /*21a90*/  IMAD R4, R18, UR5, R4 ;  /* 0x0000000512047c24 */ /* 0x000fe2000f8e0204 */
[----:B------:R-:W-:Y:S02]  /*21aa0*/  ULDC.64 UR4, c[0x0][0x2e8] ;  /* 0x0000ba0000047ab9 */ /* 0x000fe40000000a00 */
[----:B------:R-:W-:Y:S01]  /*21ab0*/  LOP3.LUT R5, R5, 0x1f8, RZ, 0xc0, !PT ;  /* 0x000001f805057812 */ /* 0x000fe200078ec0ff */
[----:B------:R-:W-:Y:S01]  /*21ac0*/  IMAD.IADD R4, R4, 0x1, R3 ;  /* 0x0000000104047824 */ /* 0x000fe200078e0203 */
[----:B------:R-:W-:Y:S01]  /*21ad0*/  LEA R8, P0, R2, UR4, 0x1 ;  /* 0x0000000402087c11 */ /* 0x000fe2000f8008ff */
[----:B------:R-:W-:Y:S01]  /*21ae0*/  UMOV UR4, 0xffffffff ;  /* 0xffffffff00047882 */ /* 0x000fe20000000000 */
[----:B------:R-:W-:-:S02]  /*21af0*/  LOP3.LUT R5, R5, 0x38, R6, 0x78, !PT ;  /* 0x0000003805057812 */ /* 0x000fc400078e7806 */
[----:B------:R-:W-:Y:S02]  /*21b00*/  LEA.HI.X R6, R2, UR5, R4, 0x1, P0 ;  /* 0x0000000502067c11 */ /* 0x000fe400080f0c04 */
[----:B------:R-:W-:-:S05]  /*21b10*/  LOP3.LUT R5, R5, 0x200, R11, 0xf8, !PT ;  /* 0x0000020005057812 */ /* 0x000fca00078ef80b */
[----:B------:R-:W-:Y:S01]  /*21b20*/  IMAD R5, R26, 0x4800, R5 ;  /* 0x000048001a057824 */ /* 0x000fe200078e0205 */
        /* <DEDUP_REMOVED lines=41> */
.L_x_1983:
        /* <DEDUP_REMOVED lines=11> */
.L_x_1846:
        /* <DEDUP_REMOVED lines=10> */
.L_x_1847:
[----:B------:R2:W-:Y:S01]  /*21f10*/  SYNCS.ARRIVE.TRANS64.A1T0 RZ, [R7+URZ+0x30830], RZ ;  /* 0x030830ff07ff79a7 */ /* 0x0005e2000810003f */
[----:B------:R-:W-:Y:S05]  /*21f20*/  @!P5 BRA `(.L_x_1848) ;  /* 0x000000000004d947 */ /* 0x000fea0003800000 */
[----:B------:R-:W-:Y:S01]  /*21f30*/  BPT.TRAP 0x1 ;  /* 0x000000040000795c */ /* 0x000fe20000300000 */
.L_x_1848:
[----:B-1----:R-:W-:Y:S01]  /*21f40*/  SHF.L.U32 R2, R20, 0x1f, RZ ;  /* 0x0000001f14027819 */ /* 0x002fe200000006ff */
[----:B0-----:R-:W-:Y:S01]  /*21f50*/  IMAD R6, R10, 0x8, R23 ;  /* 0x000000080a067824 */ /* 0x001fe200078e0217 */
[----:B------:R-:W-:Y:S03]  /*21f60*/  BSSY B1, `(.L_x_1849) ;  /* 0x0000003000017945 */ /* 0x000fe60003800000 */
[----:B------:R-:W0:Y:S02]  /*21f70*/  SYNCS.PHASECHK.TRANS64.TRYWAIT P0, [R6+URZ+0x30860], R2 ;  /* 0x03086002060075a7 */ /* 0x000e24000800017f */
[----:B0-----:R-:W-:Y:S05]  /*21f80*/  @!P0 BRA `(.L_x_1850) ;  /* 0x0000004800fc8947 */ /* 0x001fea0003800000 */
.L_x_1984:
[----:B------:R-:W-:Y:S05]  /*21f90*/  BSYNC B1 ;  /* 0x0000000000017941 */ /* 0x000fea0003800000 */
.L_x_1849:
[----:B--2---:R-:W2:Y:S01]  /*21fa0*/  LDL R7, [R1+0x288] ;  /* 0x0002880001077983 */ /* 0x004ea20000100800 */
[----:B------:R-:W1:Y:S01]  /*21fb0*/  S2R R11, SR_TID.X ;  /* 0x00000000000b7919 */ /* 0x000e620000002100 */
[----:B------:R-:W-:Y:S01]  /*21fc0*/  UMOV UR4, 0xffffffff ;  /* 0xffffffff00047882 */ /* 0x000fe20000000000 */
[C---:B-1----:R-:W-:Y:S01]  /*21fd0*/  IMAD.SHL.U32 R5, R11.reuse, 0x8, RZ ;  /* 0x000000080b057824 */ /* 0x042fe200078e00ff */
[----:B------:R-:W-:-:S04]  /*21fe0*/  LOP3.LUT R3, R11, 0x7f, RZ, 0xc0, !PT ;  /* 0x0000007f0b037812 */ /* 0x000fc800078ec0ff */
[----:B------:R-:W-:Y:S01]  /*21ff0*/  LOP3.LUT R5, R5, 0x1f8, RZ, 0xc0, !PT ;  /* 0x000001f805057812 */ /* 0x000fe200078ec0ff */
[----:B------:R-:W-:-:S03]  /*22000*/  IMAD.SHL.U32 R8, R3, 0x8, RZ ;  /* 0x0000000803087824 */ /* 0x000fc600078e00ff */
[----:B------:R-:W-:Y:S02]  /*22010*/  LOP3.LUT R5, R5, 0x38, R11, 0x78, !PT ;  /* 0x0000003805057812 */ /* 0x000fe400078e780b */
[----:B------:R-:W-:Y:S02]  /*22020*/  SHF.R.U32.HI R3, RZ, 0x3, R3 ;  /* 0x00000003ff037819 */ /* 0x000fe40000011603 */
[----:B------:R-:W-:-:S05]  /*22030*/  LOP3.LUT R5, R5, 0x200, R8, 0xf8, !PT ;  /* 0x0000020005057812 */ /* 0x000fca00078ef808 */
[----:B------:R-:W-:Y:S02]  /*22040*/  IMAD R5, R10, 0x4800, R5 ;  /* 0x000048000a057824 */ /* 0x000fe400078e0205 */
[----:B--2---:R-:W-:-:S04]  /*22050*/  IMAD R7, R31, -0x60, R7 ;  /* 0xffffffa01f077824 */ /* 0x004fc800078e0207 */
        /* <DEDUP_REMOVED lines=56> */
.L_x_1998:
        /* <DEDUP_REMOVED lines=31> */
.L_x_1852:
        /* <DEDUP_REMOVED lines=10> */
.L_x_1853:
        /* <DEDUP_REMOVED lines=8> */
.L_x_1841:
[----:B------:R-:W-:Y:S05]  /*226f0*/  BSYNC B0 ;  /* 0x0000000000007941 */ /* 0x000fea0003800000 */
.L_x_1840:
        /* <DEDUP_REMOVED lines=17> */
.L_x_1856:
[----:B------:R-:W-:Y:S05]  /*22810*/  BSYNC B0 ;  /* 0x0000000000007941 */ /* 0x000fea0003800000 */
.L_x_1855:
[----:B------:R-:W-:-:S13]  /*22820*/  LOP3.LUT P0, RZ, R22, 0x10, RZ, 0xc0, !PT ;  /* 0x0000001016ff7812 */ /* 0x000fda000780c0ff */
[----:B------:R-:W-:Y:S05]  /*22830*/  @!P0 BRA `(.L_x_1857) ;  /* 0x0000000000048947 */ /* 0x000fea0003800000 */
[----:B------:R-:W-:Y:S01]  /*22840*/  BPT.TRAP 0x1 ;  /* 0x000000040000795c */ /* 0x000fe20000300000 */
.L_x_1857:
[----:B------:R-:W2:Y:S01]  /*22850*/  LDL.LU R2, [R1+0x288] ;  /* 0x0002880001027983 */ /* 0x000ea20000300800 */
[----:B------:R-:W-:Y:S01]  /*22860*/  IMAD R0, R26, 0x8, R23 ;  /* 0x000000081a007824 */ /* 0x000fe200078e0217 */
[----:B------:R-:W-:Y:S01]  /*22870*/  SHF.L.U32 R3, R29, 0x1f, RZ ;  /* 0x0000001f1d037819 */ /* 0x000fe200000006ff */
[----:B------:R-:W-:Y:S03]  /*22880*/  BSSY B0, `(.L_x_1858) ;  /* 0x0000004000007945 */ /* 0x000fe60003800000 */
[----:B------:R-:W0:Y:S01]  /*22890*/  SYNCS.PHASECHK.TRANS64.TRYWAIT P0, [R0+URZ+0x30860], R3 ;  /* 0x03086003000075a7 */ /* 0x000e22000800017f */
[----:B--2---:R-:W-:Y:S01]  /*228a0*/  IMAD R6, R25, -0x60, R2 ;  /* 0xffffffa019067824 */ /* 0x004fe200078e0202 */
[----:B0-----:R-:W-:Y:S06]  /*228b0*/  @!P0 BRA `(.L_x_1859) ;  /* 0x0000004800d88947 */ /* 0x001fec0003800000 */
.L_x_1999:
[----:B------:R-:W-:Y:S05]  /*228c0*/  BSYNC B0 ;  /* 0x0000000000007941 */ /* 0x000fea0003800000 */
.L_x_1858:
[----:B------:R-:W1:Y:S01]  /*228d0*/  S2R R2, SR_TID.X ;  /* 0x0000000000027919 */ /* 0x000e620000002100 */
[----:B------:R-:W-:Y:S01]  /*228e0*/  UMOV UR4, 0xffffffff ;  /* 0xffffffff00047882 */ /* 0x000fe20000000000 */
[----:B------:R-:W2:Y:S01]  /*228f0*/  S2R R7, SR_TID.X ;  /* 0x0000000000077919 */ /* 0x000ea20000002100 */
[----:B-1----:R-:W-:Y:S01]  /*22900*/  LOP3.LUT R5, R2, 0x7f, RZ, 0xc0, !PT ;  /* 0x0000007f02057812 */ /* 0x002fe200078ec0ff */
[----:B--2---:R-:W-:-:S04]  /*22910*/  IMAD.SHL.U32 R2, R7, 0x8, RZ ;  /* 0x0000000807027824 */ /* 0x004fc800078e00ff */
[----:B------:R-:W-:Y:S01]  /*22920*/  IMAD.SHL.U32 R4, R5, 0x8, RZ ;  /* 0x0000000805047824 */ /* 0x000fe200078e00ff */
[----:B------:R-:W-:Y:S02]  /*22930*/  SHF.R.U32.HI R5, RZ, 0x3, R5 ;  /* 0x00000003ff057819 */ /* 0x000fe40000011605 */
[----:B------:R-:W-:-:S03]  /*22940*/  LOP3.LUT R2, R2, 0x1f8, RZ, 0xc0, !PT ;  /* 0x000001f802027812 */ /* 0x000fc600078ec0ff */
[----:B------:R-:W-:Y:S01]  /*22950*/  IMAD.IADD R6, R6, 0x1, -R5 ;  /* 0x0000000106067824 */ /* 0x000fe200078e0a05 */
[----:B------:R-:W-:-:S04]  /*22960*/  LOP3.LUT R2, R2, 0x38, R7, 0x78, !PT ;  /* 0x0000003802027812 */ /* 0x000fc800078e7807 */
[----:B------:R-:W-:-:S05]  /*22970*/  LOP3.LUT R2, R2, 0x200, R4, 0xf8, !PT ;  /* 0x0000020002027812 */ /* 0x000fca00078ef804 */
[----:B------:R-:W-:Y:S01]  /*22980*/  IMAD R4, R26, 0x4800, R2 ;  /* 0x000048001a047824 */ /* 0x000fe200078e0202 */
        /* <DEDUP_REMOVED lines=59> */
.L_x_2013:
        /* <DEDUP_REMOVED lines=13> */
.L_x_1861:
        /* <DEDUP_REMOVED lines=10> */
.L_x_1862:
[----:B------:R-:W-:Y:S01]  /*22eb0*/  VIADD R26, R26, 0x1 ;  /* 0x000000011a1a7836 */ /* 0x000fe20000000000 */
[----:B------:R1:W-:Y:S04]  /*22ec0*/  SYNCS.ARRIVE.TRANS64.A1T0 RZ, [R0+URZ+0x30850], RZ ;  /* 0x030850ff00ff79a7 */ /* 0x0003e8000810003f */
[----:B------:R-:W-:-:S04]  /*22ed0*/  ISETP.NE.AND P0, PT, R26, 0x2, PT ;  /* 0x000000021a00780c */ /* 0x000fc80003f05270 */
[----:B-1----:R-:W-:Y:S02]  /*22ee0*/  SEL R0, RZ, 0x1, P0 ;  /* 0x00000001ff007807 */ /* 0x002fe40000000000 */
[----:B------:R-:W-:Y:S02]  /*22ef0*/  SEL R26, R26, RZ, P0 ;  /* 0x000000ff1a1a7207 */ /* 0x000fe40000000000 */
[----:B------:R-:W-:-:S07]  /*22f00*/  LOP3.LUT R29, R29, R0, RZ, 0x3c, !PT ;  /* 0x000000001d1d7212 */ /* 0x000fce00078e3cff */
.L_x_1819:
[----:B------:R-:W-:Y:S05]  /*22f10*/  BSYNC B7 ;  /* 0x0000000000077941 */ /* 0x000fea0003800000 */
.L_x_1817:
[----:B------:R-:W-:-:S13]  /*22f20*/  LOP3.LUT P0, RZ, R22, 0x20, RZ, 0xc0, !PT ;  /* 0x0000002016ff7812 */ /* 0x000fda000780c0ff */
[----:B------:R-:W-:Y:S05]  /*22f30*/  @!P0 BRA `(.L_x_1863) ;  /* 0x0000000000248947 */ /* 0x000fea0003800000 */
[----:B------:R-:W-:Y:S05]  /*22f40*/  WARPSYNC.ALL ;  /* 0x0000000000007948 */ /* 0x000fea0003800000 */
[----:B------:R-:W2:Y:S08]  /*22f50*/  S2UR UR5, SR_CgaCtaId ;  /* 0x00000000000579c3 */ /* 0x000eb00000008800 */
[----:B------:R-:W-:Y:S06]  /*22f60*/  BAR.SYNC.DEFER_BLOCKING 0x5, 0x180 ;  /* 0x0146000000007b1d */ /* 0x000fec0000010000 */
[----:B------:R-:W-:-:S02]  /*22f70*/  UMOV UR4, 0x400 ;  /* 0x0000040000047882 */ /* 0x000fc40000000000 */
[----:B--2---:R-:W-:-:S06]  /*22f80*/  ULEA UR4, UR5, UR4, 0x18 ;  /* 0x0000000405047291 */ /* 0x004fcc000f8ec03f */
[----:B0-----:R-:W-:-:S05]  /*22f90*/  IMAD.U32 R23, RZ, RZ, UR4 ;  /* 0x00000004ff177e24 */ /* 0x001fca000f8e00ff */
[----:B------:R0:W2:Y:S01]  /*22fa0*/  LDS.128 R16, [R23+0x308d0] ;  /* 0x0308d00017107984 */ /* 0x0000a20000000c00 */
[----:B------:R-:W-:Y:S06]  /*22fb0*/  BAR.ARV 0x4, 0x180 ;  /* 0x0106000000007b1d */ /* 0x000fec0000002000 */
[----:B------:R-:W-:Y:S05]  /*22fc0*/  BRA `(.L_x_1864) ;  /* 0x0000000800cc7947 */ /* 0x000fea0003800000 */
.L_x_1863:
[----:B------:R-:W2:Y:S01]  /*22fd0*/  S2R R0, SR_TID.X ;  /* 0x0000000000007919 */ /* 0x000ea20000002100 */
[----:B------:R-:W-:Y:S01]  /*22fe0*/  UMOV UR4, 0xffffffff ;  /* 0xffffffff00047882 */ /* 0x000fe20000000000 */
[----:B--2---:R-:W-:-:S04]  /*22ff0*/  LOP3.LUT R8, R0, 0x1f, RZ, 0xc0, !PT ;  /* 0x0000001f00087812 */ /* 0x004fc800078ec0ff */
[----:B------:R-:W-:Y:S01]  /*23000*/  ISETP.NE.AND P0, PT, R8, 0x1f, PT ;  /* 0x0000001f0800780c */ /* 0x000fe20003f05270 */
[----:B------:R-:W-:-:S12]  /*23010*/  BRA.DIV UR4, `(.L_x_1865) ;  /* 0x0000004e04187947 */ /* 0x000fd8000b800000 */
[----:B------:R-:W-:Y:S01]  /*23020*/  IMAD.IADD R5, R19, 0x1, R8 ;  /* 0x0000000113057824 */ /* 0x000fe200078e0208 */
[----:B------:R-:W-:-:S04]  /*23030*/  ULDC UR4, c[0x0][0xc3c] ;  /* 0x00030f0000047ab9 */ /* 0x000fc80000000800 */
[----:B------:R-:W-:-:S13]  /*23040*/  ISETP.GE.OR P1, PT, R5, UR4, !P0 ;  /* 0x0000000405007c0c */ /* 0x000fda000c726670 */
[----:B0-----:R-:W0:Y:S02]  /*23050*/  @!P1 LDC.64 R2, c[0x0][0xc80] ;  /* 0x00032000ff029b82 */ /* 0x001e240000000a00 */
[----:B0-----:R-:W-:-:S06]  /*23060*/  @!P1 IMAD.WIDE R2, R5, 0x4, R2 ;  /* 0x0000000405029825 */ /* 0x001fcc00078e0202 */
[----:B------:R-:W2:Y:S01]  /*23070*/  @!P1 LDG.E R2, desc[UR38][R2.64] ;  /* 0x0000002602029981 */ /* 0x000ea2000c1e1900 */
[----:B------:R-:W-:Y:S01]  /*23080*/  IMAD.MOV.U32 R5, RZ, RZ, RZ ;  /* 0x000000ffff057224 */ /* 0x000fe200078e00ff */
[C---:B------:R-:W-:Y:S02]  /*23090*/  ISETP.GE.U32.AND P2, PT, R8.reuse, 0x2, PT ;  /* 0x000000020800780c */ /* 0x040fe40003f46070 */
[C---:B------:R-:W-:Y:S01]  /*230a0*/  ISETP.GE.U32.AND P3, PT, R8.reuse, 0x4, PT ;  /* 0x000000040800780c */ /* 0x040fe20003f66070 */
[----:B------:R-:W-:Y:S01]  /*230b0*/  SHFL.IDX PT, R0, R16, RZ, 0x1f ;  /* 0x00001fff10007589 */ /* 0x000fe200000e0000 */
[C---:B------:R-:W-:Y:S02]  /*230c0*/  ISETP.GE.U32.AND P4, PT, R8.reuse, 0x8, PT ;  /* 0x000000080800780c */ /* 0x040fe40003f86070 */
[C---:B------:R-:W-:Y:S01]  /*230d0*/  ISETP.GE.U32.AND P5, PT, R8.reuse, 0x10, PT ;  /* 0x000000100800780c */ /* 0x040fe20003fa6070 */
[----:B------:R-:W-:Y:S01]  /*230e0*/  SHFL.IDX PT, R4, R16, 0x1, 0x1f ;  /* 0x00201f0010047f89 */ /* 0x000fe200000e0000 */
[----:B--2---:R-:W-:Y:S01]  /*230f0*/  @!P1 IMAD.MOV.U32 R5, RZ, RZ, R2 ;  /* 0x000000ffff059224 */ /* 0x004fe200078e0002 */
[----:B------:R-:W-:-:S04]  /*23100*/  ISETP.NE.AND P1, PT, R8, RZ, PT ;  /* 0x000000ff0800720c */ /* 0x000fc80003f25270 */
        /* <DEDUP_REMOVED lines=15> */
[----:B------:R0:W2:Y:S02]  /*23200*/  SHFL.IDX PT, R14, R2, 0x1f, 0x1f ;  /* 0x03e01f00020e7f89 */ /* 0x0000a400000e0000 */
.L_x_2023:
[----:B------:R-:W-:Y:S02]  /*23210*/  ULDC UR4, c[0x0][0xc38] ;  /* 0x00030e0000047ab9 */ /* 0x000fe40000000800 */
[----:B------:R-:W-:-:S04]  /*23220*/  IMAD.U32 R7, RZ, RZ, UR4 ;  /* 0x00000004ff077e24 */ /* 0x000fc8000f8e00ff */
[----:B--2---:R-:W-:-:S04]  /*23230*/  IMAD R14, R14, R7, RZ ;  /* 0x000000070e0e7224 */ /* 0x004fc800078e02ff */
[----:B------:R-:W-:-:S05]  /*23240*/  IMAD.IADD R9, R4, 0x1, R14 ;  /* 0x0000000104097824 */ /* 0x000fca00078e020e */
[----:B------:R-:W-:-:S13]  /*23250*/  ISETP.GT.AND P6, PT, R9, R0, PT ;  /* 0x000000000900720c */ /* 0x000fda0003fc4270 */
[----:B------:R-:W-:Y:S05]  /*23260*/  @P6 BRA `(.L_x_1866) ;  /* 0x00000000009c6947 */ /* 0x000fea0003800000 */
.L_x_1871:
[----:B0-----:R-:W0:Y:S01]  /*23270*/  LDC R2, c[0x0][0xc3c] ;  /* 0x00030f00ff027b82 */ /* 0x001e220000000800 */
[----:B------:R-:W-:-:S05]  /*23280*/  VIADD R19, R19, 0x1f ;  /* 0x0000001f13137836 */ /* 0x000fca0000000000 */
[----:B0-----:R-:W-:-:S13]  /*23290*/  ISETP.GE.AND P6, PT, R19, R2, PT ;  /* 0x000000021300720c */ /* 0x001fda0003fc6270 */
[----:B------:R-:W-:Y:S05]  /*232a0*/  @P6 BRA `(.L_x_1867) ;  /* 0x0000000400d06947 */ /* 0x000fea0003800000 */
[----:B------:R-:W0:Y:S01]  /*232b0*/  S2R R3, SR_TID.X ;  /* 0x0000000000037919 */ /* 0x000e220000002100 */
[----:B------:R-:W-:Y:S01]  /*232c0*/  BSSY B0, `(.L_x_1868) ;  /* 0x0000009000007945 */ /* 0x000fe20003800000 */
[----:B------:R-:W-:Y:S01]  /*232d0*/  IMAD.MOV.U32 R5, RZ, RZ, RZ ;  /* 0x000000ffff057224 */ /* 0x000fe200078e00ff */
[----:B0-----:R-:W-:-:S05]  /*232e0*/  LOP3.LUT R3, R3, 0x1f, RZ, 0xc0, !PT ;  /* 0x0000001f03037812 */ /* 0x001fca00078ec0ff */
[----:B------:R-:W-:-:S05]  /*232f0*/  IMAD.IADD R7, R19, 0x1, R3 ;  /* 0x0000000113077824 */ /* 0x000fca00078e0203 */
[----:B------:R-:W-:-:S13]  /*23300*/  ISETP.GE.OR P6, PT, R7, R2, !P0 ;  /* 0x000000020700720c */ /* 0x000fda00047c6670 */
[----:B------:R-:W-:Y:S05]  /*23310*/  @P6 BRA `(.L_x_1869) ;  /* 0x00000000000c6947 */ /* 0x000fea0003800000 */
[----:B------:R-:W0:Y:S02]  /*23320*/  LDC.64 R2, c[0x0][0xc80] ;  /* 0x00032000ff027b82 */ /* 0x000e240000000a00 */
[----:B0-----:R-:W-:-:S05]  /*23330*/  IMAD.WIDE R2, R7, 0x4, R2 ;  /* 0x0000000407027825 */ /* 0x001fca00078e0202 */
[----:B------:R0:W5:Y:S02]  /*23340*/  LDG.E R5, desc[UR38][R2.64] ;  /* 0x0000002602057981 */ /* 0x000164000c1e1900 */
.L_x_1869:
[----:B------:R-:W-:Y:S05]  /*23350*/  BSYNC B0 ;  /* 0x0000000000007941 */ /* 0x000fea0003800000 */
.L_x_1868:
[----:B------:R-:W-:-:S03]  /*23360*/  UMOV UR4, 0xffffffff ;  /* 0xffffffff00047882 */ /* 0x000fc60000000000 */
[----:B------:R-:W-:Y:S05]  /*23370*/  BRA.DIV UR4, `(.L_x_1870) ;  /* 0x0000004e04647947 */ /* 0x000fea000b800000 */
[----:B-----5:R-:W2:Y:S02]  /*23380*/  SHFL.UP PT, R14, R5, 0x1, RZ ;  /* 0x04200000050e7989 */ /* 0x020ea400000e00ff */
[----:B--2---:R-:W-:-:S05]  /*23390*/  SEL R14, R14, RZ, P1 ;  /* 0x000000ff0e0e7207 */ /* 0x004fca0000800000 */
        /* <DEDUP_REMOVED lines=14> */
.L_x_2031:
[----:B------:R-:W-:Y:S02]  /*23480*/  ULDC UR4, c[0x0][0xc38] ;  /* 0x00030e0000047ab9 */ /* 0x000fe40000000800 */
[----:B------:R-:W-:-:S04]  /*23490*/  IMAD.U32 R7, RZ, RZ, UR4 ;  /* 0x00000004ff077e24 */ /* 0x000fc8000f8e00ff */
[----:B--2---:R-:W-:-:S04]  /*234a0*/  IMAD R14, R14, R7, RZ ;  /* 0x000000070e0e7224 */ /* 0x004fc800078e02ff */
[----:B------:R-:W-:-:S05]  /*234b0*/  IMAD.IADD R9, R14, 0x1, R9 ;  /* 0x000000010e097824 */ /* 0x000fca00078e0209 */
[----:B------:R-:W-:-:S13]  /*234c0*/  ISETP.GT.AND P6, PT, R9, R0, PT ;  /* 0x000000000900720c */ /* 0x000fda0003fc4270 */
[----:B------:R-:W-:Y:S05]  /*234d0*/  @!P6 BRA `(.L_x_1871) ;  /* 0xfffffffc0064e947 */ /* 0x000fea000383ffff */
.L_x_1866:
        /* <DEDUP_REMOVED lines=8> */
.L_x_2035:
[----:B------:R-:W-:Y:S01]  /*23560*/  ISETP.NE.AND P0, PT, R3, RZ, PT ;  /* 0x000000ff0300720c */ /* 0x000fe20003f05270 */
[----:B------:R-:W-:-:S12]  /*23570*/  IMAD.MOV.U32 R14, RZ, RZ, RZ ;  /* 0x000000ffff0e7224 */ /* 0x000fd800078e00ff */
[----:B------:R-:W-:Y:S05]  /*23580*/  @!P0 BRA `(.L_x_1873) ;  /* 0x0000000000108947 */ /* 0x000fea0003800000 */
[----:B------:R-:W-:Y:S01]  /*23590*/  UMOV UR4, 0xffffffff ;  /* 0xffffffff00047882 */ /* 0x000fe20000000000 */
[----:B------:R-:W-:Y:S02]  /*235a0*/  VIADD R12, R4, 0xffffffff ;  /* 0xffffffff040c7836 */ /* 0x000fe40000000000 */
[----:B------:R-:W-:Y:S05]  /*235b0*/  BRA.DIV UR4, `(.L_x_1874) ;  /* 0x0000004e04d87947 */ /* 0x000fea000b800000 */
[----:B------:R4:W0:Y:S02]  /*235c0*/  SHFL.IDX PT, R14, R2, R12, 0x1f ;  /* 0x00001f0c020e7589 */ /* 0x00082400000e0000 */
.L_x_1873:
[----:B0---4-:R-:W0:Y:S01]  /*235d0*/  LDC.64 R2, c[0x0][0xc90] ;  /* 0x00032400ff027b82 */ /* 0x011e220000000a00 */
[----:B------:R-:W-:-:S04]  /*235e0*/  IMAD.IADD R19, R4, 0x1, R19 ;  /* 0x0000000104137824 */ /* 0x000fc800078e0213 */
[----:B0-----:R-:W-:-:S05]  /*235f0*/  IMAD.WIDE R2, R19, 0x4, R2 ;  /* 0x0000000413027825 */ /* 0x001fca00078e0202 */
[----:B------:R0:W2:Y:S01]  /*23600*/  LDG.E R6, desc[UR38][R2.64] ;  /* 0x0000002602067981 */ /* 0x0000a2000c1e1900 */
[----:B------:R-:W-:Y:S02]  /*23610*/  IMAD R16, R14, R7, R16 ;  /* 0x000000070e107224 */ /* 0x000fe400078e0210 */
[----:B0-----:R-:W-:Y:S02]  /*23620*/  IMAD.MOV.U32 R2, RZ, RZ, RZ ;  /* 0x000000ffff027224 */ /* 0x001fe400078e00ff */
        /* <DEDUP_REMOVED lines=60> */
.L_x_1867:
[----:B------:R-:W-:Y:S01]  /*239f0*/  UMOV UR4, URZ ;  /* 0x0000003f00047c82 */ /* 0x000fe20008000000 */
[----:B------:R-:W-:Y:S01]  /*23a00*/  UMOV UR5, URZ ;  /* 0x0000003f00057c82 */ /* 0x000fe20008000000 */
[----:B------:R-:W-:Y:S01]  /*23a10*/  ULDC UR6, c[0x0][0xc3c] ;  /* 0x00030f0000067ab9 */ /* 0x000fe20000000800 */
[----:B------:R-:W-:Y:S02]  /*23a20*/  IMAD.MOV.U32 R16, RZ, RZ, R0 ;  /* 0x000000ffff107224 */ /* 0x000fe400078e0000 */
[----:B------:R-:W-:Y:S02]  /*23a30*/  IMAD.U32 R17, RZ, RZ, UR4 ;  /* 0x00000004ff117e24 */ /* 0x000fe4000f8e00ff */
[----:B------:R-:W-:Y:S02]  /*23a40*/  IMAD.U32 R18, RZ, RZ, UR5 ;  /* 0x00000005ff127e24 */ /* 0x000fe4000f8e00ff */
[----:B------:R-:W-:-:S07]  /*23a50*/  IMAD.U32 R19, RZ, RZ, UR6 ;  /* 0x00000006ff137e24 */ /* 0x000fce000f8e00ff */
.L_x_1875:
[----:B------:R-:W0:Y:S01]  /*23a60*/  S2R R0, SR_TID.X ;  /* 0x0000000000007919 */ /* 0x000e220000002100 */
[----:B------:R-:W-:Y:S05]  /*23a70*/  WARPSYNC.ALL ;  /* 0x0000000000007948 */ /* 0x000fea0003800000 */
[----:B------:R-:W-:Y:S01]  /*23a80*/  BAR.SYNC.DEFER_BLOCKING 0x4, 0x180 ;  /* 0x0106000000007b1d */ /* 0x000fe20000010000 */
[----:B0-----:R-:W-:-:S04]  /*23a90*/  LOP3.LUT R0, R0, 0x1f, RZ, 0xc0, !PT ;  /* 0x0000001f00007812 */ /* 0x001fc800078ec0ff */
[----:B------:R-:W-:-:S13]  /*23aa0*/  ISETP.NE.AND P0, PT, R0, RZ, PT ;  /* 0x000000ff0000720c */ /* 0x000fda0003f05270 */
[----:B------:R-:W0:Y:S01]  /*23ab0*/  @!P0 S2R R3, SR_CgaCtaId ;  /* 0x0000000000038919 */ /* 0x000e220000008800 */
[----:B------:R-:W-:-:S04]  /*23ac0*/  @!P0 MOV R0, 0x400 ;  /* 0x0000040000008802 */ /* 0x000fc80000000f00 */
[----:B0-----:R-:W-:-:S05]  /*23ad0*/  @!P0 LEA R23, R3, R0, 0x18 ;  /* 0x0000000003178211 */ /* 0x001fca00078ec0ff */
[----:B------:R3:W-:Y:S01]  /*23ae0*/  @!P0 STS.128 [R23+0x308d0], R16 ;  /* 0x0308d01017008388 */ /* 0x0007e20000000c00 */
[----:B------:R-:W-:Y:S06]  /*23af0*/  BAR.ARV 0x5, 0x180 ;  /* 0x0146000000007b1d */ /* 0x000fec0000002000 */
.L_x_1864:
[----:B------:R-:W-:Y:S02]  /*23b00*/  ULDC UR4, c[0x0][0xc3c] ;  /* 0x00030f0000047ab9 */ /* 0x000fe40000000800 */
[----:B--2---:R-:W-:-:S13]  /*23b10*/  ISETP.GE.AND P0, PT, R19, UR4, PT ;  /* 0x0000000413007c0c */ /* 0x004fda000bf06270 */
[----:B------:R-:W-:Y:S05]  /*23b20*/  @!P0 BRA `(.L_x_1876) ;  /* 0xffffff9800448947 */ /* 0x000fea000383ffff */
[----:B------:R-:W-:Y:S05]  /*23b30*/  BSYNC B8 ;  /* 0x0000000000087941 */ /* 0x000fea0003800000 */
.L_x_1757:
[----:B-1----:R-:W2:Y:S01]  /*23b40*/  LDL.LU R0, [R1+0x2ac] ;  /* 0x0002ac0001007983 */ /* 0x002ea20000300800 */
        /* <DEDUP_REMOVED lines=11> */
.L_x_2038:
[----:B------:R-:W-:Y:S05]  /*23c00*/  BSYNC B0 ;  /* 0x0000000000007941 */ /* 0x000fea0003800000 */
.L_x_1877:
[----:B------:R-:W-:-:S03]  /*23c10*/  UMOV UR4, 0xffffffff ;  /* 0xffffffff00047882 */ /* 0x000fc60000000000 */
[----:B------:R-:W-:Y:S05]  /*23c20*/  BRA.DIV UR4, `(.L_x_1879) ;  /* 0x0000004a04747947 */ /* 0x000fea000b800000 */
[----:B-1----:R-:W1:Y:S02]  /*23c30*/  S2R R0, SR_TID.X ;  /* 0x0000000000007919 */ /* 0x002e640000002100 */
[----:B-1----:R-:W-:-:S04]  /*23c40*/  SHF.R.U32.HI R0, RZ, 0x5, R0 ;  /* 0x00000005ff007819 */ /* 0x002fc80000011600 */
[----:B------:R-:W-:-:S05]  /*23c50*/  LOP3.LUT R0, R0, 0x3, RZ, 0xc0, !PT ;  /* 0x0000000300007812 */ /* 0x000fca00078ec0ff */
[----:B------:R1:W2:Y:S02]  /*23c60*/  SHFL.IDX PT, R14, R0, RZ, 0x1f ;  /* 0x00001fff000e7589 */ /* 0x0002a400000e0000 */
.L_x_2041:
[----:B--2---:R-:W-:Y:S01]  /*23c70*/  ISETP.NE.AND P0, PT, R14, RZ, PT ;  /* 0x000000ff0e00720c */ /* 0x004fe20003f05270 */
[----:B------:R-:W-:-:S12]  /*23c80*/  BSSY B0, `(.L_x_1880) ;  /* 0x0000026000007945 */ /* 0x000fd80003800000 */
[----:B------:R-:W-:Y:S05]  /*23c90*/  @P0 BRA `(.L_x_1881) ;  /* 0x0000000000900947 */ /* 0x000fea0003800000 */
[----:B------:R-:W-:-:S03]  /*23ca0*/  UMOV UR4, 0xffffffff ;  /* 0xffffffff00047882 */ /* 0x000fc60000000000 */
[----:B------:R-:W-:Y:S05]  /*23cb0*/  BRA.DIV UR4, `(.L_x_1882) ;  /* 0x0000004a04847947 */ /* 0x000fea000b800000 */
[----:B------:R-:W-:-:S13]  /*23cc0*/  ELECT P6, URZ, PT ;  /* 0x00000000003f782f */ /* 0x000fda00038c0000 */
.L_x_2044:
        /* <DEDUP_REMOVED lines=8> */
.L_x_1883:
[C---:B------:R-:W-:Y:S01]  /*23d50*/  IMAD R3, R26.reuse, 0x8, R5 ;  /* 0x000000081a037824 */ /* 0x040fe200078e0205 */
[----:B------:R-:W-:Y:S01]  /*23d60*/  SHF.L.U32 R2, R29, 0x1f, RZ ;  /* 0x0000001f1d027819 */ /* 0x000fe200000006ff */
[----:B------:R-:W-:-:S03]  /*23d70*/  VIADD R26, R26, 0x1 ;  /* 0x000000011a1a7836 */ /* 0x000fc60000000000 */
[----:B------:R-:W1:Y:S02]  /*23d80*/  SYNCS.PHASECHK.TRANS64.TRYWAIT P1, [R3+URZ+0x30840], R2 ;  /* 0x03084002030075a7 */ /* 0x000e64000802017f */
[----:B------:R-:W-:-:S04]  /*23d90*/  ISETP.NE.AND P2, PT, R26, 0x2, PT ;  /* 0x000000021a00780c */ /* 0x000fc80003f45270 */
[----:B------:R-:W-:Y:S01]  /*23da0*/  SEL R0, RZ, 0x1, P2 ;  /* 0x00000001ff007807 */ /* 0x000fe20001000000 */
[----:B-1----:R-:W-:Y:S08]  /*23db0*/  @!P1 BRA `(.L_x_1884) ;  /* 0x0000004800649947 */ /* 0x002ff00003800000 */
.L_x_2045:
[----:B------:R-:W-:Y:S02]  /*23dc0*/  SEL R26, R26, RZ, P2 ;  /* 0x000000ff1a1a7207 */ /* 0x000fe40001000000 */
[----:B------:R-:W-:Y:S01]  /*23dd0*/  LOP3.LUT R0, R29, R0, RZ, 0x3c, !PT ;  /* 0x000000001d007212 */ /* 0x000fe200078e3cff */
[----:B------:R-:W-:Y:S06]  /*23de0*/  @!P0 BRA `(.L_x_1885) ;  /* 0x0000000000048947 */ /* 0x000fec0003800000 */
[----:B------:R-:W-:Y:S01]  /*23df0*/  BPT.TRAP 0x1 ;  /* 0x000000040000795c */ /* 0x000fe20000300000 */
.L_x_1885:
[----:B------:R-:W-:Y:S01]  /*23e00*/  IMAD R5, R26, 0x8, R5 ;  /* 0x000000081a057824 */ /* 0x000fe200078e0205 */
[----:B------:R-:W-:-:S04]  /*23e10*/  SHF.L.U32 R0, R0, 0x1f, RZ ;  /* 0x0000001f00007819 */ /* 0x000fc800000006ff */
[----:B------:R-:W2:Y:S02]  /*23e20*/  SYNCS.PHASECHK.TRANS64.TRYWAIT P1, [R5+URZ+0x30840], R0 ;  /* 0x03084000050075a7 */ /* 0x000ea4000802017f */
[----:B--2---:R-:W-:Y:S05]  /*23e30*/  @!P1 BRA `(.L_x_1886) ;  /* 0x0000004800589947 */ /* 0x004fea0003800000 */
.L_x_2046:
[----:B------:R-:W-:Y:S05]  /*23e40*/  @!P0 BRA `(.L_x_1887) ;  /* 0x0000000000048947 */ /* 0x000fea0003800000 */
[----:B------:R-:W-:Y:S01]  /*23e50*/  BPT.TRAP 0x1 ;  /* 0x000000040000795c */ /* 0x000fe20000300000 */
.L_x_1887:
[----:B------:R-:W4:Y:S02]  /*23e60*/  SYNCS.PHASECHK.TRANS64.TRYWAIT P1, [R3+URZ+0x30860], R2 ;  /* 0x03086002030075a7 */ /* 0x000f24000802017f */
[----:B----4-:R-:W-:Y:S05]  /*23e70*/  @!P1 BRA `(.L_x_1888) ;  /* 0x00000048005c9947 */ /* 0x010fea0003800000 */
.L_x_2047:
[----:B------:R-:W-:Y:S05]  /*23e80*/  @!P0 BRA `(.L_x_1889) ;  /* 0x0000000000048947 */ /* 0x000fea0003800000 */
[----:B------:R-:W-:Y:S01]  /*23e90*/  BPT.TRAP 0x1 ;  /* 0x000000040000795c */ /* 0x000fe20000300000 */
.L_x_1889:
[----:B------:R0:W0:Y:S02]  /*23ea0*/  SYNCS.PHASECHK.TRANS64.TRYWAIT P0, [R5+URZ+0x30860], R0 ;  /* 0x03086000050075a7 */ /* 0x000024000800017f */
[----:B0-----:R-:W-:Y:S05]  /*23eb0*/  @!P0 NANOSLEEP.SYNCS 0x989680 ;  /* 0x009896800000895d */ /* 0x001fea0003900000 */
[----:B------:R-:W0:Y:S02]  /*23ec0*/  @!P0 SYNCS.PHASECHK.TRANS64 P0, [R5+URZ+0x30860], R0 ;  /* 0x03086000050085a7 */ /* 0x000e24000800007f */
[----:B0-----:R-:W-:Y:S05]  /*23ed0*/  @!P0 BRA `(.L_x_1889) ;  /* 0xfffffffc00f08947 */ /* 0x001fea000383ffff */
.L_x_1881:
[----:B------:R-:W-:Y:S05]  /*23ee0*/  BSYNC B0 ;  /* 0x0000000000007941 */ /* 0x000fea0003800000 */
.L_x_1880:
[----:B------:R-:W-:Y:S05]  /*23ef0*/  EXIT ;  /* 0x000000000000794d */ /* 0x000fea0003800000 */
.L_x_1582:
[----:B0-----:R0:W1:Y:S02]  /*23f00*/  SYNCS.PHASECHK.TRANS64.TRYWAIT P1, [R33+URZ+0x308b0], R4 ;  /* 0x0308b004210075a7 */ /* 0x001064000802017f */
[----:B-1----:R-:W-:Y:S05]  /*23f10*/  @!P1 NANOSLEEP.SYNCS 0x989680 ;  /* 0x009896800000995d */ /* 0x002fea0003900000 */
[----:B------:R-:W1:Y:S02]  /*23f20*/  @!P1 SYNCS.PHASECHK.TRANS64 P1, [R33+URZ+0x308b0], R4 ;  /* 0x0308b004210095a7 */ /* 0x000e64000802007f */
[----:B-1----:R-:W-:Y:S05]  /*23f30*/  @!P1 BRA `(.L_x_1582) ;  /* 0xfffffffc00f09947 */ /* 0x002fea000383ffff */
[----:B------:R-:W-:Y:S05]  /*23f40*/  BRA `(.L_x_1890) ;  /* 0xfffffdf800e07947 */ /* 0x000fea000383ffff */
.L_x_1583:
        /* <DEDUP_REMOVED lines=8> */
.L_x_1892:
[----:B------:R-:W-:Y:S05]  /*23fd0*/  BSYNC B0 ;  /* 0x0000000000007941 */ /* 0x000fea0003800000 */
.L_x_1891:
        /* <DEDUP_REMOVED lines=8> */
.L_x_1893:
[----:B------:R-:W-:Y:S05]  /*24060*/  BRA `(.L_x_1894) ;  /* 0xfffffdfc00207947 */ /* 0x000fea000383ffff */
.L_x_1586:
[----:B------:R-:W-:Y:S01]  /*24070*/  BSSY B0, `(.L_x_1895) ;  /* 0x0000008000007945 */ /* 0x000fe20003800000 */
[----:B-----5:R-:W-:Y:S02]  /*24080*/  IMAD.MOV.U32 R13, RZ, RZ, R5 ;  /* 0x000000ffff0d7224 */ /* 0x020fe400078e0005 */
[----:B------:R-:W-:Y:S02]  /*24090*/  IMAD.MOV.U32 R12, RZ, RZ, 0x1 ;  /* 0x00000001ff0c7424 */ /* 0x000fe400078e00ff */
[----:B------:R-:W-:Y:S02]  /*240a0*/  IMAD.MOV.U32 R11, RZ, RZ, 0x1c1f ;  /* 0x00001c1fff0b7424 */ /* 0x000fe400078e00ff */
[----:B------:R-:W-:-:S07]  /*240b0*/  IMAD.MOV.U32 R15, RZ, RZ, -0x1 ;  /* 0xffffffffff0f7424 */ /* 0x000fce00078e00ff */
[----:B0-2---:R-:W-:Y:S05]  /*240c0*/  WARPSYNC.COLLECTIVE R15, `(.L_x_1896) ;  /* 0x000000000f087348 */ /* 0x005fea0003c00000 */
[----:B--2---:R1:W2:Y:S02]  /*240d0*/  SHFL.IDX P6, R14, R13, R12, R11 ;  /* 0x0000000c0d0e7389 */ /* 0x0042a400000c000b */
[----:B012---:R-:W-:Y:S01]  /*240e0*/  ENDCOLLECTIVE ;  /* 0x000000000000791b */ /* 0x007fe20003800000 */
.L_x_1896:
[----:B------:R-:W-:Y:S05]  /*240f0*/  BSYNC B0 ;  /* 0x0000000000007941 */ /* 0x000fea0003800000 */
.L_x_1895:
        /* <DEDUP_REMOVED lines=8> */
.L_x_1897:
[----:B------:R-:W-:Y:S05]  /*24180*/  BRA `(.L_x_1898) ;  /* 0xfffffdfc00d87947 */ /* 0x000fea000383ffff */
.L_x_1605:
[----:B------:R-:W-:Y:S02]  /*24190*/  IMAD.MOV.U32 R13, RZ, RZ, R6 ;  /* 0x000000ffff0d7224 */ /* 0x000fe400078e0006 */
[----:B------:R-:W-:Y:S02]  /*241a0*/  IMAD.MOV.U32 R12, RZ, RZ, RZ ;  /* 0x000000ffff0c7224 */ /* 0x000fe400078e00ff */
[----:B------:R-:W-:Y:S02]  /*241b0*/  IMAD.MOV.U32 R11, RZ, RZ, 0x1c1f ;  /* 0x00001c1fff0b7424 */ /* 0x000fe400078e00ff */
[----:B------:R-:W-:-:S07]  /*241c0*/  IMAD.MOV.U32 R15, RZ, RZ, -0x1 ;  /* 0xffffffffff0f7424 */ /* 0x000fce00078e00ff */
[----:B0-----:R-:W-:Y:S05]  /*241d0*/  WARPSYNC.COLLECTIVE R15, `(.L_x_1899) ;  /* 0x000000000f087348 */ /* 0x001fea0003c00000 */
[----:B------:R1:W2:Y:S02]  /*241e0*/  SHFL.IDX P6, R14, R13, R12, R11 ;  /* 0x0000000c0d0e7389 */ /* 0x0002a400000c000b */
[----:B012---:R-:W-:Y:S01]  /*241f0*/  ENDCOLLECTIVE ;  /* 0x000000000000791b */ /* 0x007fe20003800000 */
.L_x_1899:
[----:B------:R-:W-:Y:S02]  /*24200*/  IMAD.MOV.U32 R13, RZ, RZ, R4 ;  /* 0x000000ffff0d7224 */ /* 0x000fe400078e0004 */
[----:B------:R-:W-:-:S07]  /*24210*/  IMAD.MOV.U32 R3, RZ, RZ, R14 ;  /* 0x000000ffff037224 */ /* 0x000fce00078e000e */
[----:B------:R-:W-:Y:S05]  /*24220*/  WARPSYNC.COLLECTIVE R15, `(.L_x_1900) ;  /* 0x000000000f087348 */ /* 0x000fea0003c00000 */
[----:B------:R0:W1:Y:S02]  /*24230*/  SHFL.IDX P6, R14, R13, R12, R11 ;  /* 0x0000000c0d0e7389 */ /* 0x00006400000c000b */
[----:B01----:R-:W-:Y:S01]  /*24240*/  ENDCOLLECTIVE ;  /* 0x000000000000791b */ /* 0x003fe20003800000 */
.L_x_1900:
[----:B------:R-:W-:Y:S02]  /*24250*/  IMAD.MOV.U32 R13, RZ, RZ, R8 ;  /* 0x000000ffff0d7224 */ /* 0x000fe400078e0008 */
[----:B------:R-:W-:-:S07]  /*24260*/  IMAD.MOV.U32 R0, RZ, RZ, R14 ;  /* 0x000000ffff007224 */ /* 0x000fce00078e000e */
[----:B------:R-:W-:Y:S05]  /*24270*/  WARPSYNC.COLLECTIVE R15, `(.L_x_1901) ;  /* 0x000000000f087348 */ /* 0x000fea0003c00000 */
[----:B------:R0:W1:Y:S02]  /*24280*/  SHFL.IDX P6, R14, R13, R12, R11 ;  /* 0x0000000c0d0e7389 */ /* 0x00006400000c000b */
[----:B01----:R-:W-:Y:S01]  /*24290*/  ENDCOLLECTIVE ;  /* 0x000000000000791b */ /* 0x003fe20003800000 */
.L_x_1901:
[----:B------:R-:W-:Y:S02]  /*242a0*/  IMAD.MOV.U32 R13, RZ, RZ, R7 ;  /* 0x000000ffff0d7224 */ /* 0x000fe400078e0007 */
[----:B------:R-:W-:-:S07]  /*242b0*/  IMAD.MOV.U32 R5, RZ, RZ, R14 ;  /* 0x000000ffff057224 */ /* 0x000fce00078e000e */
[----:B------:R-:W-:Y:S05]  /*242c0*/  WARPSYNC.COLLECTIVE R15, `(.L_x_1902) ;  /* 0x000000000f087348 */ /* 0x000fea0003c00000 */
[----:B------:R0:W1:Y:S02]  /*242d0*/  SHFL.IDX P6, R14, R13, R12, R11 ;  /* 0x0000000c0d0e7389 */ /* 0x00006400000c000b */
[----:B01----:R-:W-:Y:S01]  /*242e0*/  ENDCOLLECTIVE ;  /* 0x000000000000791b */ /* 0x003fe20003800000 */
.L_x_1902:
[----:B------:R-:W-:Y:S05]  /*242f0*/  BRA `(.L_x_1903) ;  /* 0xfffffe1000ac7947 */ /* 0x000fea000383ffff */
.L_x_1608:
[----:B------:R-:W-:Y:S01]  /*24300*/  BSSY B1, `(.L_x_1904) ;  /* 0x0000008000017945 */ /* 0x000fe20003800000 */
[----:B------:R-:W-:Y:S02]  /*24310*/  IMAD.MOV.U32 R13, RZ, RZ, R6 ;  /* 0x000000ffff0d7224 */ /* 0x000fe400078e0006 */
[----:B------:R-:W-:Y:S02]  /*24320*/  IMAD.MOV.U32 R12, RZ, RZ, 0x1 ;  /* 0x00000001ff0c7424 */ /* 0x000fe400078e00ff */
[----:B------:R-:W-:Y:S02]  /*24330*/  IMAD.MOV.U32 R11, RZ, RZ, 0x1c1f ;  /* 0x00001c1fff0b7424 */ /* 0x000fe400078e00ff */
[----:B------:R-:W-:-:S07]  /*24340*/  IMAD.MOV.U32 R15, RZ, RZ, -0x1 ;  /* 0xffffffffff0f7424 */ /* 0x000fce00078e00ff */
[----:B-1----:R-:W-:Y:S05]  /*24350*/  WARPSYNC.COLLECTIVE R15, `(.L_x_1905) ;  /* 0x000000000f087348 */ /* 0x002fea0003c00000 */
[----:B------:R0:W2:Y:S02]  /*24360*/  SHFL.IDX P6, R14, R13, R12, R11 ;  /* 0x0000000c0d0e7389 */ /* 0x0000a400000c000b */
[----:B012---:R-:W-:Y:S01]  /*24370*/  ENDCOLLECTIVE ;  /* 0x000000000000791b */ /* 0x007fe20003800000 */
.L_x_1905:
[----:B------:R-:W-:Y:S05]  /*24380*/  BSYNC B1 ;  /* 0x0000000000017941 */ /* 0x000fea0003800000 */
.L_x_1904:
        /* <DEDUP_REMOVED lines=8> */
.L_x_1906:
[----:B------:R-:W-:Y:S02]  /*24410*/  IMAD.MOV.U32 R13, RZ, RZ, R8 ;  /* 0x000000ffff0d7224 */ /* 0x000fe400078e0008 */
[----:B------:R-:W-:-:S07]  /*24420*/  IMAD.MOV.U32 R0, RZ, RZ, R14 ;  /* 0x000000ffff007224 */ /* 0x000fce00078e000e */
[----:B------:R-:W-:Y:S05]  /*24430*/  WARPSYNC.COLLECTIVE R15, `(.L_x_1907) ;  /* 0x000000000f087348 */ /* 0x000fea0003c00000 */
[----:B------:R0:W1:Y:S02]  /*24440*/  SHFL.IDX P6, R14, R13, R12, R11 ;  /* 0x0000000c0d0e7389 */ /* 0x00006400000c000b */
[----:B01----:R-:W-:Y:S01]  /*24450*/  ENDCOLLECTIVE ;  /* 0x000000000000791b */ /* 0x003fe20003800000 */
.L_x_1907:
[----:B------:R-:W-:Y:S02]  /*24460*/  IMAD.MOV.U32 R13, RZ, RZ, R7 ;  /* 0x000000ffff0d7224 */ /* 0x000fe400078e0007 */
[----:B------:R-:W-:-:S07]  /*24470*/  IMAD.MOV.U32 R5, RZ, RZ, R14 ;  /* 0x000000ffff057224 */ /* 0x000fce00078e000e */
[----:B------:R-:W-:Y:S05]  /*24480*/  WARPSYNC.COLLECTIVE R15, `(.L_x_1908) ;  /* 0x000000000f087348 */ /* 0x000fea0003c00000 */
[----:B------:R0:W1:Y:S02]  /*24490*/  SHFL.IDX P6, R14, R13, R12, R11 ;  /* 0x0000000c0d0e7389 */ /* 0x00006400000c000b */
[----:B01----:R-:W-:Y:S01]  /*244a0*/  ENDCOLLECTIVE ;  /* 0x000000000000791b */ /* 0x003fe20003800000 */
.L_x_1908:
[----:B------:R-:W-:Y:S05]  /*244b0*/  BRA `(.L_x_1909) ;  /* 0xfffffe1800647947 */ /* 0x000fea000383ffff */
.L_x_1611:
[----:B0-----:R-:W-:-:S04]  /*244c0*/  IMAD.U32 R5, RZ, RZ, UR41 ;  /* 0x00000029ff057e24 */ /* 0x001fc8000f8e00ff */
[----:B------:R0:W1:Y:S03]  /*244d0*/  SYNCS.PHASECHK.TRANS64.TRYWAIT P0, [R5+URZ+0x30800], R4 ;  /* 0x03080004050075a7 */ /* 0x000066000800017f */
[----:B-1----:R-:W-:Y:S05]  /*244e0*/  @!P0 NANOSLEEP.SYNCS 0x989680 ;  /* 0x009896800000895d */ /* 0x002fea0003900000 */
[----:B------:R-:W1:Y:S02]  /*244f0*/  @!P0 SYNCS.PHASECHK.TRANS64 P0, [R5+URZ+0x30800], R4 ;  /* 0x03080004050085a7 */ /* 0x000e64000800007f */
[----:B-1----:R-:W-:Y:S05]  /*24500*/  @!P0 BRA `(.L_x_1611) ;  /* 0xfffffffc00ec8947 */ /* 0x002fea000383ffff */
[----:B------:R-:W-:Y:S05]  /*24510*/  BRA `(.L_x_1910) ;  /* 0xfffffe2000907947 */ /* 0x000fea000383ffff */
.L_x_1635:
[----:B------:R-:W-:Y:S02]  /*24520*/  IMAD.MOV.U32 R13, RZ, RZ, R8 ;  /* 0x000000ffff0d7224 */ /* 0x000fe400078e0008 */
[----:B------:R-:W-:Y:S02]  /*24530*/  IMAD.MOV.U32 R12, RZ, RZ, RZ ;  /* 0x000000ffff0c7224 */ /* 0x000fe400078e00ff */
[----:B------:R-:W-:Y:S02]  /*24540*/  IMAD.MOV.U32 R11, RZ, RZ, 0x1c1f ;  /* 0x00001c1fff0b7424 */ /* 0x000fe400078e00ff */
[----:B------:R-:W-:-:S07]  /*24550*/  IMAD.MOV.U32 R15, RZ, RZ, -0x1 ;  /* 0xffffffffff0f7424 */ /* 0x000fce00078e00ff */
[----:B0-----:R-:W-:Y:S05]  /*24560*/  WARPSYNC.COLLECTIVE R15, `(.L_x_1911) ;  /* 0x000000000f087348 */ /* 0x001fea0003c00000 */
[----:B------:R1:W2:Y:S02]  /*24570*/  SHFL.IDX P6, R14, R13, R12, R11 ;  /* 0x0000000c0d0e7389 */ /* 0x0002a400000c000b */
[----:B012---:R-:W-:Y:S01]  /*24580*/  ENDCOLLECTIVE ;  /* 0x000000000000791b */ /* 0x007fe20003800000 */
.L_x_1911:
[----:B------:R-:W-:Y:S02]  /*24590*/  IMAD.MOV.U32 R13, RZ, RZ, R4 ;  /* 0x000000ffff0d7224 */ /* 0x000fe400078e0004 */
[----:B------:R-:W-:-:S07]  /*245a0*/  IMAD.MOV.U32 R3, RZ, RZ, R14 ;  /* 0x000000ffff037224 */ /* 0x000fce00078e000e */
[----:B------:R-:W-:Y:S05]  /*245b0*/  WARPSYNC.COLLECTIVE R15, `(.L_x_1912) ;  /* 0x000000000f087348 */ /* 0x000fea0003c00000 */
[----:B------:R0:W1:Y:S02]  /*245c0*/  SHFL.IDX P6, R14, R13, R12, R11 ;  /* 0x0000000c0d0e7389 */ /* 0x00006400000c000b */
[----:B01----:R-:W-:Y:S01]  /*245d0*/  ENDCOLLECTIVE ;  /* 0x000000000000791b */ /* 0x003fe20003800000 */
.L_x_1912:
[----:B------:R-:W-:Y:S02]  /*245e0*/  IMAD.MOV.U32 R21, RZ, RZ, R3 ;  /* 0x000000ffff157224 */ /* 0x000fe400078e0003 */
[----:B------:R-:W-:Y:S02]  /*245f0*/  IMAD.MOV.U32 R13, RZ, RZ, R10 ;  /* 0x000000ffff0d7224 */ /* 0x000fe400078e000a */
[----:B------:R-:W-:-:S07]  /*24600*/  IMAD.MOV.U32 R0, RZ, RZ, R14 ;  /* 0x000000ffff007224 */ /* 0x000fce00078e000e */
[----:B------:R-:W-:Y:S05]  /*24610*/  WARPSYNC.COLLECTIVE R15, `(.L_x_1913) ;  /* 0x000000000f087348 */ /* 0x000fea0003c00000 */
[----:B------:R0:W1:Y:S02]  /*24620*/  SHFL.IDX P6, R14, R13, R12, R11 ;  /* 0x0000000c0d0e7389 */ /* 0x00006400000c000b */
[----:B01----:R-:W-:Y:S01]  /*24630*/  ENDCOLLECTIVE ;  /* 0x000000000000791b */ /* 0x003fe20003800000 */
.L_x_1913:
[----:B------:R-:W-:Y:S02]  /*24640*/  IMAD.MOV.U32 R20, RZ, RZ, R0 ;  /* 0x000000ffff147224 */ /* 0x000fe400078e0000 */
[----:B------:R-:W-:Y:S02]  /*24650*/  IMAD.MOV.U32 R13, RZ, RZ, R9 ;  /* 0x000000ffff0d7224 */ /* 0x000fe400078e0009 */
[----:B------:R-:W-:-:S07]  /*24660*/  IMAD.MOV.U32 R5, RZ, RZ, R14 ;  /* 0x000000ffff057224 */ /* 0x000fce00078e000e */
[----:B------:R-:W-:Y:S05]  /*24670*/  WARPSYNC.COLLECTIVE R15, `(.L_x_1914) ;  /* 0x000000000f087348 */ /* 0x000fea0003c00000 */
[----:B------:R0:W1:Y:S02]  /*24680*/  SHFL.IDX P6, R14, R13, R12, R11 ;  /* 0x0000000c0d0e7389 */ /* 0x00006400000c000b */
[----:B01----:R-:W-:Y:S01]  /*24690*/  ENDCOLLECTIVE ;  /* 0x000000000000791b */ /* 0x003fe20003800000 */
.L_x_1914:
[----:B------:R-:W-:Y:S05]  /*246a0*/  BRA `(.L_x_1915) ;  /* 0xfffffe4800347947 */ /* 0x000fea000383ffff */
.L_x_1638:
[----:B------:R-:W-:Y:S01]  /*246b0*/  BSSY B1, `(.L_x_1916) ;  /* 0x0000008000017945 */ /* 0x000fe20003800000 */
[----:B------:R-:W-:Y:S02]  /*246c0*/  IMAD.MOV.U32 R13, RZ, RZ, R8 ;  /* 0x000000ffff0d7224 */ /* 0x000fe400078e0008 */
[----:B------:R-:W-:Y:S02]  /*246d0*/  IMAD.MOV.U32 R12, RZ, RZ, 0x1 ;  /* 0x00000001ff0c7424 */ /* 0x000fe400078e00ff */
[----:B------:R-:W-:Y:S02]  /*246e0*/  IMAD.MOV.U32 R11, RZ, RZ, 0x1c1f ;  /* 0x00001c1fff0b7424 */ /* 0x000fe400078e00ff */
[----:B------:R-:W-:-:S07]  /*246f0*/  IMAD.MOV.U32 R15, RZ, RZ, -0x1 ;  /* 0xffffffffff0f7424 */ /* 0x000fce00078e00ff */
[----:B------:R-:W-:Y:S05]  /*24700*/  WARPSYNC.COLLECTIVE R15, `(.L_x_1917) ;  /* 0x000000000f087348 */ /* 0x000fea0003c00000 */
[----:B------:R0:W1:Y:S02]  /*24710*/  SHFL.IDX P6, R14, R13, R12, R11 ;  /* 0x0000000c0d0e7389 */ /* 0x00006400000c000b */
[----:B01----:R-:W-:Y:S01]  /*24720*/  ENDCOLLECTIVE ;  /* 0x000000000000791b */ /* 0x003fe20003800000 */
.L_x_1917:
[----:B------:R-:W-:Y:S05]  /*24730*/  BSYNC B1 ;  /* 0x0000000000017941 */ /* 0x000fea0003800000 */
.L_x_1916:
        /* <DEDUP_REMOVED lines=8> */
.L_x_1918:
[----:B------:R-:W-:Y:S02]  /*247c0*/  IMAD.MOV.U32 R21, RZ, RZ, R3 ;  /* 0x000000ffff157224 */ /* 0x000fe400078e0003 */
[----:B------:R-:W-:Y:S02]  /*247d0*/  IMAD.MOV.U32 R13, RZ, RZ, R10 ;  /* 0x000000ffff0d7224 */ /* 0x000fe400078e000a */
[----:B------:R-:W-:-:S07]  /*247e0*/  IMAD.MOV.U32 R0, RZ, RZ, R14 ;  /* 0x000000ffff007224 */ /* 0x000fce00078e000e */
[----:B------:R-:W-:Y:S05]  /*247f0*/  WARPSYNC.COLLECTIVE R15, `(.L_x_1919) ;  /* 0x000000000f087348 */ /* 0x000fea0003c00000 */
[----:B------:R0:W1:Y:S02]  /*24800*/  SHFL.IDX P6, R14, R13, R12, R11 ;  /* 0x0000000c0d0e7389 */ /* 0x00006400000c000b */
[----:B01----:R-:W-:Y:S01]  /*24810*/  ENDCOLLECTIVE ;  /* 0x000000000000791b */ /* 0x003fe20003800000 */
.L_x_1919:
[----:B------:R-:W-:Y:S02]  /*24820*/  IMAD.MOV.U32 R20, RZ, RZ, R0 ;  /* 0x000000ffff147224 */ /* 0x000fe400078e0000 */
[----:B------:R-:W-:Y:S02]  /*24830*/  IMAD.MOV.U32 R13, RZ, RZ, R9 ;  /* 0x000000ffff0d7224 */ /* 0x000fe400078e0009 */
[----:B------:R-:W-:-:S07]  /*24840*/  IMAD.MOV.U32 R5, RZ, RZ, R14 ;  /* 0x000000ffff057224 */ /* 0x000fce00078e000e */
[----:B------:R-:W-:Y:S05]  /*24850*/  WARPSYNC.COLLECTIVE R15, `(.L_x_1920) ;  /* 0x000000000f087348 */ /* 0x000fea0003c00000 */
[----:B------:R0:W1:Y:S02]  /*24860*/  SHFL.IDX P6, R14, R13, R12, R11 ;  /* 0x0000000c0d0e7389 */ /* 0x00006400000c000b */
[----:B01----:R-:W-:Y:S01]  /*24870*/  ENDCOLLECTIVE ;  /* 0x000000000000791b */ /* 0x003fe20003800000 */
.L_x_1920:
[----:B------:R-:W-:Y:S05]  /*24880*/  BRA `(.L_x_1921) ;  /* 0xfffffe4c006c7947 */ /* 0x000fea000383ffff */
.L_x_1641:
[----:B0-----:R-:W-:-:S04]  /*24890*/  IMAD.U32 R61, RZ, RZ, UR41 ;  /* 0x00000029ff3d7e24 */ /* 0x001fc8000f8e00ff */
[----:B------:R0:W1:Y:S03]  /*248a0*/  SYNCS.PHASECHK.TRANS64.TRYWAIT P0, [R61+URZ+0x30800], R60 ;  /* 0x0308003c3d0075a7 */ /* 0x000066000800017f */
[----:B-1----:R-:W-:Y:S05]  /*248b0*/  @!P0 NANOSLEEP.SYNCS 0x989680 ;  /* 0x009896800000895d */ /* 0x002fea0003900000 */
[----:B------:R-:W1:Y:S02]  /*248c0*/  @!P0 SYNCS.PHASECHK.TRANS64 P0, [R61+URZ+0x30800], R60 ;  /* 0x0308003c3d0085a7 */ /* 0x000e64000800007f */
[----:B-1----:R-:W-:Y:S05]  /*248d0*/  @!P0 BRA `(.L_x_1641) ;  /* 0xfffffffc00ec8947 */ /* 0x002fea000383ffff */
[----:B------:R-:W-:Y:S05]  /*248e0*/  BRA `(.L_x_1922) ;  /* 0xfffffe5000f07947 */ /* 0x000fea000383ffff */
.L_x_1655:
[----:B-1----:R1:W3:Y:S02]  /*248f0*/  SYNCS.PHASECHK.TRANS64.TRYWAIT P1, [R3+URZ+0x30830], R0 ;  /* 0x03083000030075a7 */ /* 0x0022e4000802017f */
[----:B---3--:R-:W-:Y:S05]  /*24900*/  @!P1 NANOSLEEP.SYNCS 0x989680 ;  /* 0x009896800000995d */ /* 0x008fea0003900000 */
[----:B------:R-:W3:Y:S02]  /*24910*/  @!P1 SYNCS.PHASECHK.TRANS64 P1, [R3+URZ+0x30830], R0 ;  /* 0x03083000030095a7 */ /* 0x000ee4000802007f */
[----:B---3--:R-:W-:Y:S05]  /*24920*/  @!P1 BRA `(.L_x_1655) ;  /* 0xfffffffc00f09947 */ /* 0x008fea000383ffff */
[----:B------:R-:W-:Y:S05]  /*24930*/  BRA `(.L_x_1654) ;  /* 0xfffffe7c00747947 */ /* 0x000fea000383ffff */
.L_x_1672:
[----:B-1----:R-:W-:-:S04]  /*24940*/  IMAD.U32 R13, RZ, RZ, UR7 ;  /* 0x00000007ff0d7e24 */ /* 0x002fc8000f8e00ff */
[----:B------:R1:W2:Y:S03]  /*24950*/  SYNCS.PHASECHK.TRANS64.TRYWAIT P1, [R13+URZ+0x30830], R12 ;  /* 0x0308300c0d0075a7 */ /* 0x0002a6000802017f */
[----:B--2---:R-:W-:Y:S05]  /*24960*/  @!P1 NANOSLEEP.SYNCS 0x989680 ;  /* 0x009896800000995d */ /* 0x004fea0003900000 */
[----:B------:R-:W2:Y:S02]  /*24970*/  @!P1 SYNCS.PHASECHK.TRANS64 P1, [R13+URZ+0x30830], R12 ;  /* 0x0308300c0d0095a7 */ /* 0x000ea4000802007f */
[----:B--2---:R-:W-:Y:S05]  /*24980*/  @!P1 BRA `(.L_x_1672) ;  /* 0xfffffffc00ec9947 */ /* 0x004fea000383ffff */
[----:B------:R-:W-:Y:S05]  /*24990*/  BRA `(.L_x_1671) ;  /* 0xfffffeb000207947 */ /* 0x000fea000383ffff */
.L_x_1676:
[----:B---3--:R-:W-:-:S04]  /*249a0*/  IMAD.U32 R2, RZ, RZ, UR6 ;  /* 0x00000006ff027e24 */ /* 0x008fc8000f8e00ff */
[----:B------:R3:W4:Y:S03]  /*249b0*/  SYNCS.PHASECHK.TRANS64.TRYWAIT P1, [R2+URZ+0x30850], R0 ;  /* 0x03085000020075a7 */ /* 0x000726000802017f */
[----:B----4-:R-:W-:Y:S05]  /*249c0*/  @!P1 NANOSLEEP.SYNCS 0x989680 ;  /* 0x009896800000995d */ /* 0x010fea0003900000 */
[----:B------:R-:W4:Y:S02]  /*249d0*/  @!P1 SYNCS.PHASECHK.TRANS64 P1, [R2+URZ+0x30850], R0 ;  /* 0x03085000020095a7 */ /* 0x000f24000802007f */
[----:B----4-:R-:W-:Y:S05]  /*249e0*/  @!P1 BRA `(.L_x_1676) ;  /* 0xfffffffc00ec9947 */ /* 0x010fea000383ffff */
[----:B------:R-:W-:Y:S05]  /*249f0*/  BRA `(.L_x_1675) ;  /* 0xfffffeb800c87947 */ /* 0x000fea000383ffff */
.L_x_1695:
[----:B-1----:R-:W-:-:S04]  /*24a00*/  IMAD.U32 R4, RZ, RZ, UR7 ;  /* 0x00000007ff047e24 */ /* 0x002fc8000f8e00ff */
[----:B------:R1:W2:Y:S03]  /*24a10*/  SYNCS.PHASECHK.TRANS64.TRYWAIT P1, [R4+URZ+0x30830], R3 ;  /* 0x03083003040075a7 */ /* 0x0002a6000802017f */
[----:B--2---:R-:W-:Y:S05]  /*24a20*/  @!P1 NANOSLEEP.SYNCS 0x989680 ;  /* 0x009896800000995d */ /* 0x004fea0003900000 */
[----:B------:R-:W2:Y:S02]  /*24a30*/  @!P1 SYNCS.PHASECHK.TRANS64 P1, [R4+URZ+0x30830], R3 ;  /* 0x03083003040095a7 */ /* 0x000ea4000802007f */
[----:B--2---:R-:W-:Y:S05]  /*24a40*/  @!P1 BRA `(.L_x_1695) ;  /* 0xfffffffc00ec9947 */ /* 0x004fea000383ffff */
[----:B------:R-:W-:Y:S05]  /*24a50*/  BRA `(.L_x_1694) ;  /* 0xfffffee800607947 */ /* 0x000fea000383ffff */
.L_x_1699:
[----:B---3--:R-:W-:-:S04]  /*24a60*/  IMAD.U32 R2, RZ, RZ, UR6 ;  /* 0x00000006ff027e24 */ /* 0x008fc8000f8e00ff */
[----:B------:R3:W4:Y:S03]  /*24a70*/  SYNCS.PHASECHK.TRANS64.TRYWAIT P1, [R2+URZ+0x30850], R0 ;  /* 0x03085000020075a7 */ /* 0x000726000802017f */
[----:B----4-:R-:W-:Y:S05]  /*24a80*/  @!P1 NANOSLEEP.SYNCS 0x989680 ;  /* 0x009896800000995d */ /* 0x010fea0003900000 */
[----:B------:R-:W4:Y:S02]  /*24a90*/  @!P1 SYNCS.PHASECHK.TRANS64 P1, [R2+URZ+0x30850], R0 ;  /* 0x03085000020095a7 */ /* 0x000f24000802007f */
[----:B----4-:R-:W-:Y:S05]  /*24aa0*/  @!P1 BRA `(.L_x_1699) ;  /* 0xfffffffc00ec9947 */ /* 0x010fea000383ffff */
[----:B------:R-:W-:Y:S05]  /*24ab0*/  BRA `(.L_x_1698) ;  /* 0xfffffef400087947 */ /* 0x000fea000383ffff */
.L_x_1707:
[----:B-1----:R-:W-:-:S04]  /*24ac0*/  IMAD.U32 R4, RZ, RZ, UR7 ;  /* 0x00000007ff047e24 */ /* 0x002fc8000f8e00ff */
[----:B------:R1:W2:Y:S03]  /*24ad0*/  SYNCS.PHASECHK.TRANS64.TRYWAIT P1, [R4+URZ+0x30830], R3 ;  /* 0x03083003040075a7 */ /* 0x0002a6000802017f */
[----:B--2---:R-:W-:Y:S05]  /*24ae0*/  @!P1 NANOSLEEP.SYNCS 0x989680 ;  /* 0x009896800000995d */ /* 0x004fea0003900000 */
[----:B------:R-:W2:Y:S02]  /*24af0*/  @!P1 SYNCS.PHASECHK.TRANS64 P1, [R4+URZ+0x30830], R3 ;  /* 0x03083003040095a7 */ /* 0x000ea4000802007f */
[----:B--2---:R-:W-:Y:S05]  /*24b00*/  @!P1 BRA `(.L_x_1707) ;  /* 0xfffffffc00ec9947 */ /* 0x004fea000383ffff */
[----:B------:R-:W-:Y:S05]  /*24b10*/  BRA `(.L_x_1706) ;  /* 0xffffff0c00507947 */ /* 0x000fea000383ffff */
.L_x_1711:
[----:B---3--:R-:W-:-:S04]  /*24b20*/  IMAD.U32 R2, RZ, RZ, UR6 ;  /* 0x00000006ff027e24 */ /* 0x008fc8000f8e00ff */
[----:B------:R3:W4:Y:S03]  /*24b30*/  SYNCS.PHASECHK.TRANS64.TRYWAIT P1, [R2+URZ+0x30850], R0 ;  /* 0x03085000020075a7 */ /* 0x000726000802017f */
[----:B----4-:R-:W-:Y:S05]  /*24b40*/  @!P1 NANOSLEEP.SYNCS 0x989680 ;  /* 0x009896800000995d */ /* 0x010fea0003900000 */
[----:B------:R-:W4:Y:S02]  /*24b50*/  @!P1 SYNCS.PHASECHK.TRANS64 P1, [R2+URZ+0x30850], R0 ;  /* 0x03085000020095a7 */ /* 0x000f24000802007f */
[----:B----4-:R-:W-:Y:S05]  /*24b60*/  @!P1 BRA `(.L_x_1711) ;  /* 0xfffffffc00ec9947 */ /* 0x010fea000383ffff */
[----:B------:R-:W-:Y:S05]  /*24b70*/  BRA `(.L_x_1710) ;  /* 0xffffff1400f87947 */ /* 0x000fea000383ffff */
.L_x_1726:
[----:B-1----:R-:W-:-:S04]  /*24b80*/  IMAD.U32 R7, RZ, RZ, UR5 ;  /* 0x00000005ff077e24 */ /* 0x002fc8000f8e00ff */
[----:B------:R1:W2:Y:S03]  /*24b90*/  SYNCS.PHASECHK.TRANS64.TRYWAIT P1, [R7+URZ+0x30850], R0 ;  /* 0x03085000070075a7 */ /* 0x0002a6000802017f */
[----:B--2---:R-:W-:Y:S05]  /*24ba0*/  @!P1 NANOSLEEP.SYNCS 0x989680 ;  /* 0x009896800000995d */ /* 0x004fea0003900000 */
[----:B------:R-:W2:Y:S02]  /*24bb0*/  @!P1 SYNCS.PHASECHK.TRANS64 P1, [R7+URZ+0x30850], R0 ;  /* 0x03085000070095a7 */ /* 0x000ea4000802007f */
[----:B--2---:R-:W-:Y:S05]  /*24bc0*/  @!P1 BRA `(.L_x_1726) ;  /* 0xfffffffc00ec9947 */ /* 0x004fea000383ffff */
[----:B------:R-:W-:Y:S05]  /*24bd0*/  BRA `(.L_x_1725) ;  /* 0xffffff4800287947 */ /* 0x000fea000383ffff */
.L_x_1771:
[----:B------:R-:W0:Y:S01]  /*24be0*/  S2R R12, SR_TID.X ;  /* 0x00000000000c7919 */ /* 0x000e220000002100 */
[----:B------:R-:W-:Y:S01]  /*24bf0*/  BSSY B1, `(.L_x_1923) ;  /* 0x000000a000017945 */ /* 0x000fe20003800000 */
[----:B------:R-:W-:Y:S02]  /*24c00*/  IMAD.MOV.U32 R11, RZ, RZ, 0x1f ;  /* 0x0000001fff0b7424 */ /* 0x000fe400078e00ff */
[----:B------:R-:W-:Y:S01]  /*24c10*/  IMAD.MOV.U32 R15, RZ, RZ, -0x1 ;  /* 0xffffffffff0f7424 */ /* 0x000fe200078e00ff */
[----:B0-----:R-:W-:-:S04]  /*24c20*/  SHF.R.U32.HI R12, RZ, 0x5, R12 ;  /* 0x00000005ff0c7819 */ /* 0x001fc8000001160c */
[----:B------:R-:W-:-:S05]  /*24c30*/  LOP3.LUT R12, R12, 0x3, RZ, 0xc0, !PT ;  /* 0x000000030c0c7812 */ /* 0x000fca00078ec0ff */
[----:B------:R-:W-:Y:S02]  /*24c40*/  IMAD.MOV.U32 R13, RZ, RZ, R12 ;  /* 0x000000ffff0d7224 */ /* 0x000fe400078e000c */
[----:B------:R-:W-:-:S07]  /*24c50*/  IMAD.MOV.U32 R12, RZ, RZ, RZ ;  /* 0x000000ffff0c7224 */ /* 0x000fce00078e00ff */
[----:B------:R-:W-:Y:S05]  /*24c60*/  WARPSYNC.COLLECTIVE R15, `(.L_x_1924) ;  /* 0x000000000f087348 */ /* 0x000fea0003c00000 */
[----:B------:R0:W1:Y:S02]  /*24c70*/  SHFL.IDX P6, R14, R13, R12, R11 ;  /* 0x0000000c0d0e7389 */ /* 0x00006400000c000b */
[----:B01----:R-:W-:Y:S01]  /*24c80*/  ENDCOLLECTIVE ;  /* 0x000000000000791b */ /* 0x003fe20003800000 */
.L_x_1924:
[----:B------:R-:W-:Y:S05]  /*24c90*/  BSYNC B1 ;  /* 0x0000000000017941 */ /* 0x000fea0003800000 */
.L_x_1923:
[----:B------:R-:W-:Y:S05]  /*24ca0*/  BRA `(.L_x_1925) ;  /* 0xffffff9000747947 */ /* 0x000fea000383ffff */
.L_x_1773:
[----:B------:R-:W-:Y:S01]  /*24cb0*/  BSSY B1, `(.L_x_1926) ;  /* 0x0000006000017945 */ /* 0x000fe20003800000 */
[----:B------:R-:W-:-:S07]  /*24cc0*/  IMAD.MOV.U32 R15, RZ, RZ, -0x1 ;  /* 0xffffffffff0f7424 */ /* 0x000fce00078e00ff */
[----:B0-----:R-:W-:Y:S05]  /*24cd0*/  WARPSYNC.COLLECTIVE R15, `(.L_x_1927) ;  /* 0x000000000f0c7348 */ /* 0x001fea0003c00000 */
[----:B------:R-:W-:Y:S02]  /*24ce0*/  ELECT P6, UR62, PT ;  /* 0x00000000003e782f */ /* 0x000fe400038c0000 */
[----:B------:R-:W-:Y:S01]  /*24cf0*/  MOV R14, UR62 ;  /* 0x0000003e000e7c02 */ /* 0x000fe20008000f00 */
[----:B0-----:R-:W-:Y:S10]  /*24d00*/  ENDCOLLECTIVE ;  /* 0x000000000000791b */ /* 0x001ff40003800000 */
.L_x_1927:
[----:B------:R-:W-:Y:S05]  /*24d10*/  BSYNC B1 ;  /* 0x0000000000017941 */ /* 0x000fea0003800000 */
.L_x_1926:
[----:B------:R-:W-:Y:S05]  /*24d20*/  BRA `(.L_x_1772) ;  /* 0xffffff90006c7947 */ /* 0x000fea000383ffff */
.L_x_1775:
[----:B0-----:R0:W1:Y:S02]  /*24d30*/  SYNCS.PHASECHK.TRANS64.TRYWAIT P0, [R23+URZ+0x30820], R6 ;  /* 0x03082006170075a7 */ /* 0x001064000800017f */
[----:B-1----:R-:W-:Y:S05]  /*24d40*/  @!P0 NANOSLEEP.SYNCS 0x989680 ;  /* 0x009896800000895d */ /* 0x002fea0003900000 */
[----:B------:R-:W1:Y:S02]  /*24d50*/  @!P0 SYNCS.PHASECHK.TRANS64 P0, [R23+URZ+0x30820], R6 ;  /* 0x03082006170085a7 */ /* 0x000e64000800007f */
[----:B-1----:R-:W-:Y:S05]  /*24d60*/  @!P0 BRA `(.L_x_1775) ;  /* 0xfffffffc00f08947 */ /* 0x002fea000383ffff */
[----:B------:R-:W-:Y:S05]  /*24d70*/  BRA `(.L_x_1928) ;  /* 0xffffff90007c7947 */ /* 0x000fea000383ffff */
.L_x_1779:
[----:B-1----:R1:W2:Y:S02]  /*24d80*/  SYNCS.PHASECHK.TRANS64.TRYWAIT P0, [R12+URZ+0x308a0], R11 ;  /* 0x0308a00b0c0075a7 */ /* 0x0022a4000800017f */
[----:B--2---:R-:W-:Y:S05]  /*24d90*/  @!P0 NANOSLEEP.SYNCS 0x989680 ;  /* 0x009896800000895d */ /* 0x004fea0003900000 */
[----:B------:R-:W2:Y:S02]  /*24da0*/  @!P0 SYNCS.PHASECHK.TRANS64 P0, [R12+URZ+0x308a0], R11 ;  /* 0x0308a00b0c0085a7 */ /* 0x000ea4000800007f */
[----:B--2---:R-:W-:Y:S05]  /*24db0*/  @!P0 BRA `(.L_x_1779) ;  /* 0xfffffffc00f08947 */ /* 0x004fea000383ffff */
[----:B------:R-:W-:Y:S05]  /*24dc0*/  BRA `(.L_x_1929) ;  /* 0xffffff9000947947 */ /* 0x000fea000383ffff */
.L_x_1786:
[----:B0-----:R0:W2:Y:S02]  /*24dd0*/  SYNCS.PHASECHK.TRANS64.TRYWAIT P0, [R12+URZ+0x308c0], R11 ;  /* 0x0308c00b0c0075a7 */ /* 0x0010a4000800017f */
[----:B--2---:R-:W-:Y:S05]  /*24de0*/  @!P0 NANOSLEEP.SYNCS 0x989680 ;  /* 0x009896800000895d */ /* 0x004fea0003900000 */
[----:B------:R-:W2:Y:S02]  /*24df0*/  @!P0 SYNCS.PHASECHK.TRANS64 P0, [R12+URZ+0x308c0], R11 ;  /* 0x0308c00b0c0085a7 */ /* 0x000ea4000800007f */
[----:B--2---:R-:W-:Y:S05]  /*24e00*/  @!P0 BRA `(.L_x_1786) ;  /* 0xfffffffc00f08947 */ /* 0x004fea000383ffff */
[----:B------:R-:W-:Y:S05]  /*24e10*/  BRA `(.L_x_1930) ;  /* 0xffffff9400907947 */ /* 0x000fea000383ffff */
.L_x_1795:
[----:B-1----:R1:W2:Y:S02]  /*24e20*/  SYNCS.PHASECHK.TRANS64.TRYWAIT P1, [R11+URZ+0x308a0], R2 ;  /* 0x0308a0020b0075a7 */ /* 0x0022a4000802017f */
[----:B--2---:R-:W-:Y:S05]  /*24e30*/  @!P1 NANOSLEEP.SYNCS 0x989680 ;  /* 0x009896800000995d */ /* 0x004fea0003900000 */
[----:B------:R-:W2:Y:S02]  /*24e40*/  @!P1 SYNCS.PHASECHK.TRANS64 P1, [R11+URZ+0x308a0], R2 ;  /* 0x0308a0020b0095a7 */ /* 0x000ea4000802007f */
[----:B--2---:R-:W-:Y:S05]  /*24e50*/  @!P1 BRA `(.L_x_1795) ;  /* 0xfffffffc00f09947 */ /* 0x004fea000383ffff */
[----:B------:R-:W-:Y:S05]  /*24e60*/  BRA `(.L_x_1931) ;  /* 0xffffff9800c47947 */ /* 0x000fea000383ffff */
.L_x_1802:
[----:B0-----:R0:W2:Y:S02]  /*24e70*/  SYNCS.PHASECHK.TRANS64.TRYWAIT P1, [R11+URZ+0x308c0], R2 ;  /* 0x0308c0020b0075a7 */ /* 0x0010a4000802017f */
[----:B--2---:R-:W-:Y:S05]  /*24e80*/  @!P1 NANOSLEEP.SYNCS 0x989680 ;  /* 0x009896800000995d */ /* 0x004fea0003900000 */
[----:B------:R-:W2:Y:S02]  /*24e90*/  @!P1 SYNCS.PHASECHK.TRANS64 P1, [R11+URZ+0x308c0], R2 ;  /* 0x0308c0020b0095a7 */ /* 0x000ea4000802007f */
[----:B--2---:R-:W-:Y:S05]  /*24ea0*/  @!P1 BRA `(.L_x_1802) ;  /* 0xfffffffc00f09947 */ /* 0x004fea000383ffff */
[----:B------:R-:W-:Y:S05]  /*24eb0*/  BRA `(.L_x_1932) ;  /* 0xffffff9c00bc7947 */ /* 0x000fea000383ffff */
.L_x_1825:
        /* <DEDUP_REMOVED lines=11> */
.L_x_1934:
[----:B------:R-:W-:Y:S05]  /*24f70*/  BSYNC B0 ;  /* 0x0000000000007941 */ /* 0x000fea0003800000 */
.L_x_1933:
[----:B------:R-:W-:Y:S05]  /*24f80*/  BRA `(.L_x_1935) ;  /* 0xffffffac00e07947 */ /* 0x000fea000383ffff */
.L_x_1828:
[----:B0-----:R0:W1:Y:S02]  /*24f90*/  SYNCS.PHASECHK.TRANS64.TRYWAIT P0, [R7+URZ+0x30840], R2 ;  /* 0x03084002070075a7 */ /* 0x001064000800017f */
[----:B-1----:R-:W-:Y:S05]  /*24fa0*/  @!P0 NANOSLEEP.SYNCS 0x989680 ;  /* 0x009896800000895d */ /* 0x002fea0003900000 */
[----:B------:R-:W1:Y:S02]  /*24fb0*/  @!P0 SYNCS.PHASECHK.TRANS64 P0, [R7+URZ+0x30840], R2 ;  /* 0x03084002070085a7 */ /* 0x000e64000800007f */
[----:B-1----:R-:W-:Y:S05]  /*24fc0*/  @!P0 BRA `(.L_x_1828) ;  /* 0xfffffffc00f08947 */ /* 0x002fea000383ffff */
[----:B------:R-:W-:Y:S05]  /*24fd0*/  BRA `(.L_x_1936) ;  /* 0xffffffb0003c7947 */ /* 0x000fea000383ffff */
.L_x_1829:
        /* <DEDUP_REMOVED lines=8> */
.L_x_1938:
[----:B------:R-:W-:Y:S05]  /*25060*/  BSYNC B0 ;  /* 0x0000000000007941 */ /* 0x000fea0003800000 */
.L_x_1937:
        /* <DEDUP_REMOVED lines=9> */
.L_x_1939:
[----:B------:R-:W-:Y:S02]  /*25100*/  IMAD.MOV.U32 R13, RZ, RZ, R0 ;  /* 0x000000ffff0d7224 */ /* 0x000fe400078e0000 */
[----:B------:R-:W-:Y:S02]  /*25110*/  IMAD.MOV.U32 R12, RZ, RZ, 0x1 ;  /* 0x00000001ff0c7424 */ /* 0x000fe400078e00ff */
[----:B------:R-:W-:-:S07]  /*25120*/  IMAD.MOV.U32 R3, RZ, RZ, R14 ;  /* 0x000000ffff037224 */ /* 0x000fce00078e000e */
[----:B------:R-:W-:Y:S05]  /*25130*/  WARPSYNC.COLLECTIVE R15, `(.L_x_1940) ;  /* 0x000000000f087348 */ /* 0x000fea0003c00000 */
[----:B------:R0:W1:Y:S02]  /*25140*/  SHFL.IDX P6, R14, R13, R12, R11 ;  /* 0x0000000c0d0e7389 */ /* 0x00006400000c000b */
[----:B01----:R-:W-:Y:S01]  /*25150*/  ENDCOLLECTIVE ;  /* 0x000000000000791b */ /* 0x003fe20003800000 */
.L_x_1940:
        /* <DEDUP_REMOVED lines=17> */
.L_x_1941:
[----:B------:R-:W-:Y:S02]  /*25270*/  @P1 IMAD R8, R5, 0x2, R23 ;  /* 0x0000000205081824 */ /* 0x000fe400078e0217 */
[----:B------:R-:W-:Y:S02]  /*25280*/  IMAD.MOV.U32 R13, RZ, RZ, R0 ;  /* 0x000000ffff0d7224 */ /* 0x000fe400078e0000 */
[----:B------:R-:W-:Y:S02]  /*25290*/  IMAD.MOV.U32 R12, RZ, RZ, 0x2 ;  /* 0x00000002ff0c7424 */ /* 0x000fe400078e00ff */
[----:B------:R-:W-:-:S07]  /*252a0*/  IMAD.MOV.U32 R3, RZ, RZ, R14 ;  /* 0x000000ffff037224 */ /* 0x000fce00078e000e */
[----:B------:R-:W-:Y:S05]  /*252b0*/  WARPSYNC.COLLECTIVE R15, `(.L_x_1942) ;  /* 0x000000000f087348 */ /* 0x000fea0003c00000 */
[----:B------:R0:W1:Y:S02]  /*252c0*/  SHFL.IDX P6, R14, R13, R12, R11 ;  /* 0x0000000c0d0e7389 */ /* 0x00006400000c000b */
[----:B01----:R-:W-:Y:S01]  /*252d0*/  ENDCOLLECTIVE ;  /* 0x000000000000791b */ /* 0x003fe20003800000 */
.L_x_1942:
        /* <DEDUP_REMOVED lines=17> */
.L_x_1943:
[----:B------:R-:W-:Y:S02]  /*253f0*/  @P1 IMAD R8, R5, 0x2, R23 ;  /* 0x0000000205081824 */ /* 0x000fe400078e0217 */
[----:B------:R-:W-:Y:S02]  /*25400*/  IMAD.MOV.U32 R13, RZ, RZ, R0 ;  /* 0x000000ffff0d7224 */ /* 0x000fe400078e0000 */
[----:B------:R-:W-:Y:S02]  /*25410*/  IMAD.MOV.U32 R12, RZ, RZ, 0x3 ;  /* 0x00000003ff0c7424 */ /* 0x000fe400078e00ff */
[----:B------:R-:W-:-:S07]  /*25420*/  IMAD.MOV.U32 R3, RZ, RZ, R14 ;  /* 0x000000ffff037224 */ /* 0x000fce00078e000e */
[----:B------:R-:W-:Y:S05]  /*25430*/  WARPSYNC.COLLECTIVE R15, `(.L_x_1944) ;  /* 0x000000000f087348 */ /* 0x000fea0003c00000 */
[----:B------:R0:W1:Y:S02]  /*25440*/  SHFL.IDX P6, R14, R13, R12, R11 ;  /* 0x0000000c0d0e7389 */ /* 0x00006400000c000b */
[----:B01----:R-:W-:Y:S01]  /*25450*/  ENDCOLLECTIVE ;  /* 0x000000000000791b */ /* 0x003fe20003800000 */
.L_x_1944:
        /* <DEDUP_REMOVED lines=17> */
.L_x_1945:
[----:B------:R-:W-:Y:S02]  /*25570*/  @P1 IMAD R8, R5, 0x2, R23 ;  /* 0x0000000205081824 */ /* 0x000fe400078e0217 */
[----:B------:R-:W-:Y:S02]  /*25580*/  IMAD.MOV.U32 R13, RZ, RZ, R0 ;  /* 0x000000ffff0d7224 */ /* 0x000fe400078e0000 */
[----:B------:R-:W-:Y:S02]  /*25590*/  IMAD.MOV.U32 R12, RZ, RZ, 0x4 ;  /* 0x00000004ff0c7424 */ /* 0x000fe400078e00ff */
[----:B------:R-:W-:-:S07]  /*255a0*/  IMAD.MOV.U32 R3, RZ, RZ, R14 ;  /* 0x000000ffff037224 */ /* 0x000fce00078e000e */
[----:B------:R-:W-:Y:S05]  /*255b0*/  WARPSYNC.COLLECTIVE R15, `(.L_x_1946) ;  /* 0x000000000f087348 */ /* 0x000fea0003c00000 */
[----:B------:R0:W1:Y:S02]  /*255c0*/  SHFL.IDX P6, R14, R13, R12, R11 ;  /* 0x0000000c0d0e7389 */ /* 0x00006400000c000b */
[----:B01----:R-:W-:Y:S01]  /*255d0*/  ENDCOLLECTIVE ;  /* 0x000000000000791b */ /* 0x003fe20003800000 */
.L_x_1946:
        /* <DEDUP_REMOVED lines=17> */
.L_x_1947:
[----:B------:R-:W-:Y:S02]  /*256f0*/  @P1 IMAD R8, R5, 0x2, R23 ;  /* 0x0000000205081824 */ /* 0x000fe400078e0217 */
[----:B------:R-:W-:Y:S02]  /*25700*/  IMAD.MOV.U32 R13, RZ, RZ, R0 ;  /* 0x000000ffff0d7224 */ /* 0x000fe400078e0000 */
[----:B------:R-:W-:Y:S02]  /*25710*/  IMAD.MOV.U32 R12, RZ, RZ, 0x5 ;  /* 0x00000005ff0c7424 */ /* 0x000fe400078e00ff */
[----:B------:R-:W-:-:S07]  /*25720*/  IMAD.MOV.U32 R3, RZ, RZ, R14 ;  /* 0x000000ffff037224 */ /* 0x000fce00078e000e */
[----:B------:R-:W-:Y:S05]  /*25730*/  WARPSYNC.COLLECTIVE R15, `(.L_x_1948) ;  /* 0x000000000f087348 */ /* 0x000fea0003c00000 */
[----:B------:R0:W1:Y:S02]  /*25740*/  SHFL.IDX P6, R14, R13, R12, R11 ;  /* 0x0000000c0d0e7389 */ /* 0x00006400000c000b */
[----:B01----:R-:W-:Y:S01]  /*25750*/  ENDCOLLECTIVE ;  /* 0x000000000000791b */ /* 0x003fe20003800000 */
.L_x_1948:
        /* <DEDUP_REMOVED lines=10> */
.L_x_1949:
        /* <DEDUP_REMOVED lines=8> */
.L_x_1834:
[----:B------:R-:W-:Y:S02]  /*25880*/  IMAD.MOV.U32 R13, RZ, RZ, R4 ;  /* 0x000000ffff0d7224 */ /* 0x000fe400078e0004 */
[----:B------:R-:W-:Y:S02]  /*25890*/  IMAD.MOV.U32 R12, RZ, RZ, RZ ;  /* 0x000000ffff0c7224 */ /* 0x000fe400078e00ff */
[----:B------:R-:W-:Y:S02]  /*258a0*/  IMAD.MOV.U32 R11, RZ, RZ, 0x181f ;  /* 0x0000181fff0b7424 */ /* 0x000fe400078e00ff */
[----:B------:R-:W-:Y:S02]  /*258b0*/  IMAD.MOV.U32 R15, RZ, RZ, -0x1 ;  /* 0xffffffffff0f7424 */ /* 0x000fe400078e00ff */
[----:B------:R-:W-:Y:S02]  /*258c0*/  IMAD R31, R31, R7, RZ ;  /* 0x000000071f1f7224 */ /* 0x000fe400078e02ff */
[----:B------:R-:W-:-:S07]  /*258d0*/  IMAD.IADD R28, R9, 0x1, R28 ;  /* 0x00000001091c7824 */ /* 0x000fce00078e021c */
[----:B-----5:R-:W-:Y:S05]  /*258e0*/  WARPSYNC.COLLECTIVE R15, `(.L_x_1951) ;  /* 0x000000000f087348 */ /* 0x020fea0003c00000 */
[----:B------:R0:W1:Y:S02]  /*258f0*/  SHFL.IDX P6, R14, R13, R12, R11 ;  /* 0x0000000c0d0e7389 */ /* 0x00006400000c000b */
[----:B01---5:R-:W-:Y:S01]  /*25900*/  ENDCOLLECTIVE ;  /* 0x000000000000791b */ /* 0x023fe20003800000 */
.L_x_1951:
[C---:B------:R-:W-:Y:S01]  /*25910*/  VIADD R6, R28.reuse, 0x10 ;  /* 0x000000101c067836 */ /* 0x040fe20000000000 */
[----:B------:R-:W-:Y:S01]  /*25920*/  ISETP.GE.AND P1, PT, R28, R31, PT ;  /* 0x0000001f1c00720c */ /* 0x000fe20003f26270 */
[----:B------:R-:W-:Y:S02]  /*25930*/  IMAD.MOV.U32 R13, RZ, RZ, R0 ;  /* 0x000000ffff0d7224 */ /* 0x000fe400078e0000 */
[----:B------:R-:W-:-:S10]  /*25940*/  IMAD.MOV.U32 R2, RZ, RZ, R14 ;  /* 0x000000ffff027224 */ /* 0x000fd400078e000e */
[----:B------:R-:W-:Y:S05]  /*25950*/  WARPSYNC.COLLECTIVE R15, `(.L_x_1952) ;  /* 0x000000000f087348 */ /* 0x000fea0003c00000 */
[----:B------:R0:W1:Y:S02]  /*25960*/  SHFL.IDX P6, R14, R13, R12, R11 ;  /* 0x0000000c0d0e7389 */ /* 0x00006400000c000b */
[----:B01----:R-:W-:Y:S01]  /*25970*/  ENDCOLLECTIVE ;  /* 0x000000000000791b */ /* 0x003fe20003800000 */
.L_x_1952:
[----:B------:R-:W-:Y:S02]  /*25980*/  IMAD.MOV.U32 R13, RZ, RZ, R4 ;  /* 0x000000ffff0d7224 */ /* 0x000fe400078e0004 */
[----:B------:R-:W-:Y:S02]  /*25990*/  IMAD.MOV.U32 R12, RZ, RZ, 0x1 ;  /* 0x00000001ff0c7424 */ /* 0x000fe400078e00ff */
[----:B------:R-:W-:-:S07]  /*259a0*/  IMAD.MOV.U32 R3, RZ, RZ, R14 ;  /* 0x000000ffff037224 */ /* 0x000fce00078e000e */
[----:B------:R-:W-:Y:S05]  /*259b0*/  WARPSYNC.COLLECTIVE R15, `(.L_x_1953) ;  /* 0x000000000f087348 */ /* 0x000fea0003c00000 */
[----:B------:R0:W1:Y:S02]  /*259c0*/  SHFL.IDX P6, R14, R13, R12, R11 ;  /* 0x0000000c0d0e7389 */ /* 0x00006400000c000b */
[----:B01----:R-:W-:Y:S01]  /*259d0*/  ENDCOLLECTIVE ;  /* 0x000000000000791b */ /* 0x003fe20003800000 */
.L_x_1953:
        /* <DEDUP_REMOVED lines=15> */
.L_x_1954:
[----:B------:R-:W-:Y:S02]  /*25ad0*/  IMAD.MOV.U32 R13, RZ, RZ, R4 ;  /* 0x000000ffff0d7224 */ /* 0x000fe400078e0004 */
[----:B------:R-:W-:Y:S02]  /*25ae0*/  IMAD.MOV.U32 R12, RZ, RZ, 0x2 ;  /* 0x00000002ff0c7424 */ /* 0x000fe400078e00ff */
[----:B------:R-:W-:-:S07]  /*25af0*/  IMAD.MOV.U32 R3, RZ, RZ, R14 ;  /* 0x000000ffff037224 */ /* 0x000fce00078e000e */
[----:B------:R-:W-:Y:S05]  /*25b00*/  WARPSYNC.COLLECTIVE R15, `(.L_x_1955) ;  /* 0x000000000f087348 */ /* 0x000fea0003c00000 */
[----:B------:R0:W1:Y:S02]  /*25b10*/  SHFL.IDX P6, R14, R13, R12, R11 ;  /* 0x0000000c0d0e7389 */ /* 0x00006400000c000b */
[----:B01----:R-:W-:Y:S01]  /*25b20*/  ENDCOLLECTIVE ;  /* 0x000000000000791b */ /* 0x003fe20003800000 */
.L_x_1955:
        /* <DEDUP_REMOVED lines=17> */
.L_x_1956:
[----:B------:R-:W-:Y:S02]  /*25c40*/  IMAD.MOV.U32 R13, RZ, RZ, R4 ;  /* 0x000000ffff0d7224 */ /* 0x000fe400078e0004 */
[----:B------:R-:W-:Y:S02]  /*25c50*/  IMAD.MOV.U32 R12, RZ, RZ, 0x3 ;  /* 0x00000003ff0c7424 */ /* 0x000fe400078e00ff */
[----:B------:R-:W-:-:S07]  /*25c60*/  IMAD.MOV.U32 R3, RZ, RZ, R14 ;  /* 0x000000ffff037224 */ /* 0x000fce00078e000e */
[----:B------:R-:W-:Y:S05]  /*25c70*/  WARPSYNC.COLLECTIVE R15, `(.L_x_1957) ;  /* 0x000000000f087348 */ /* 0x000fea0003c00000 */
[----:B------:R0:W1:Y:S02]  /*25c80*/  SHFL.IDX P6, R14, R13, R12, R11 ;  /* 0x0000000c0d0e7389 */ /* 0x00006400000c000b */
[----:B01----:R-:W-:Y:S01]  /*25c90*/  ENDCOLLECTIVE ;  /* 0x000000000000791b */ /* 0x003fe20003800000 */
.L_x_1957:
        /* <DEDUP_REMOVED lines=17> */
.L_x_1958:
[----:B------:R-:W-:Y:S02]  /*25db0*/  IMAD.MOV.U32 R13, RZ, RZ, R4 ;  /* 0x000000ffff0d7224 */ /* 0x000fe400078e0004 */
[----:B------:R-:W-:Y:S02]  /*25dc0*/  IMAD.MOV.U32 R12, RZ, RZ, 0x4 ;  /* 0x00000004ff0c7424 */ /* 0x000fe400078e00ff */
[----:B------:R-:W-:-:S07]  /*25dd0*/  IMAD.MOV.U32 R3, RZ, RZ, R14 ;  /* 0x000000ffff037224 */ /* 0x000fce00078e000e */
[----:B------:R-:W-:Y:S05]  /*25de0*/  WARPSYNC.COLLECTIVE R15, `(.L_x_1959) ;  /* 0x000000000f087348 */ /* 0x000fea0003c00000 */
[----:B------:R0:W1:Y:S02]  /*25df0*/  SHFL.IDX P6, R14, R13, R12, R11 ;  /* 0x0000000c0d0e7389 */ /* 0x00006400000c000b */
[----:B01----:R-:W-:Y:S01]  /*25e00*/  ENDCOLLECTIVE ;  /* 0x000000000000791b */ /* 0x003fe20003800000 */
.L_x_1959:
        /* <DEDUP_REMOVED lines=17> */
.L_x_1960:
[----:B------:R-:W-:Y:S02]  /*25f20*/  IMAD.MOV.U32 R13, RZ, RZ, R4 ;  /* 0x000000ffff0d7224 */ /* 0x000fe400078e0004 */
[----:B------:R-:W-:Y:S02]  /*25f30*/  IMAD.MOV.U32 R12, RZ, RZ, 0x5 ;  /* 0x00000005ff0c7424 */ /* 0x000fe400078e00ff */
[----:B------:R-:W-:-:S07]  /*25f40*/  IMAD.MOV.U32 R3, RZ, RZ, R14 ;  /* 0x000000ffff037224 */ /* 0x000fce00078e000e */
[----:B------:R-:W-:Y:S05]  /*25f50*/  WARPSYNC.COLLECTIVE R15, `(.L_x_1961) ;  /* 0x000000000f087348 */ /* 0x000fea0003c00000 */
[----:B------:R0:W1:Y:S02]  /*25f60*/  SHFL.IDX P6, R14, R13, R12, R11 ;  /* 0x0000000c0d0e7389 */ /* 0x00006400000c000b */
[----:B01----:R-:W-:Y:S01]  /*25f70*/  ENDCOLLECTIVE ;  /* 0x000000000000791b */ /* 0x003fe20003800000 */
.L_x_1961:
        /* <DEDUP_REMOVED lines=17> */
.L_x_1962:
[----:B------:R-:W-:Y:S02]  /*26090*/  IMAD.MOV.U32 R13, RZ, RZ, R4 ;  /* 0x000000ffff0d7224 */ /* 0x000fe400078e0004 */
[----:B------:R-:W-:Y:S02]  /*260a0*/  IMAD.MOV.U32 R12, RZ, RZ, 0x6 ;  /* 0x00000006ff0c7424 */ /* 0x000fe400078e00ff */
[----:B------:R-:W-:-:S07]  /*260b0*/  IMAD.MOV.U32 R3, RZ, RZ, R14 ;  /* 0x000000ffff037224 */ /* 0x000fce00078e000e */
[----:B------:R-:W-:Y:S05]  /*260c0*/  WARPSYNC.COLLECTIVE R15, `(.L_x_1963) ;  /* 0x000000000f087348 */ /* 0x000fea0003c00000 */
[----:B------:R0:W1:Y:S02]  /*260d0*/  SHFL.IDX P6, R14, R13, R12, R11 ;  /* 0x0000000c0d0e7389 */ /* 0x00006400000c000b */
[----:B01----:R-:W-:Y:S01]  /*260e0*/  ENDCOLLECTIVE ;  /* 0x000000000000791b */ /* 0x003fe20003800000 */
.L_x_1963:
        /* <DEDUP_REMOVED lines=17> */
.L_x_1964:
[----:B------:R-:W-:Y:S02]  /*26200*/  IMAD.MOV.U32 R13, RZ, RZ, R4 ;  /* 0x000000ffff0d7224 */ /* 0x000fe400078e0004 */
[----:B------:R-:W-:Y:S02]  /*26210*/  IMAD.MOV.U32 R12, RZ, RZ, 0x7 ;  /* 0x00000007ff0c7424 */ /* 0x000fe400078e00ff */
[----:B------:R-:W-:-:S07]  /*26220*/  IMAD.MOV.U32 R3, RZ, RZ, R14 ;  /* 0x000000ffff037224 */ /* 0x000fce00078e000e */
[----:B------:R-:W-:Y:S05]  /*26230*/  WARPSYNC.COLLECTIVE R15, `(.L_x_1965) ;  /* 0x000000000f087348 */ /* 0x000fea0003c00000 */
[----:B------:R0:W1:Y:S02]  /*26240*/  SHFL.IDX P6, R14, R13, R12, R11 ;  /* 0x0000000c0d0e7389 */ /* 0x00006400000c000b */
[----:B01----:R-:W-:Y:S01]  /*26250*/  ENDCOLLECTIVE ;  /* 0x000000000000791b */ /* 0x003fe20003800000 */
.L_x_1965:
        /* <DEDUP_REMOVED lines=15> */
.L_x_1966:
[----:B------:R-:W-:Y:S05]  /*26350*/  BRA `(.L_x_1967) ;  /* 0xffffffac00f87947 */ /* 0x000fea000383ffff */
.L_x_1839:
[----:B0-----:R0:W1:Y:S02]  /*26360*/  SYNCS.PHASECHK.TRANS64.TRYWAIT P0, [R23+URZ+0x30820], R0 ;  /* 0x03082000170075a7 */ /* 0x001064000800017f */
[----:B-1----:R-:W-:Y:S05]  /*26370*/  @!P0 NANOSLEEP.SYNCS 0x989680 ;  /* 0x009896800000895d */ /* 0x002fea0003900000 */
[----:B------:R-:W1:Y:S02]  /*26380*/  @!P0 SYNCS.PHASECHK.TRANS64 P0, [R23+URZ+0x30820], R0 ;  /* 0x03082000170085a7 */ /* 0x000e64000800007f */
[----:B-1----:R-:W-:Y:S05]  /*26390*/  @!P0 BRA `(.L_x_1839) ;  /* 0xfffffffc00f08947 */ /* 0x002fea000383ffff */
[----:B------:R-:W-:Y:S05]  /*263a0*/  BRA `(.L_x_1968) ;  /* 0xffffffb000707947 */ /* 0x000fea000383ffff */
.L_x_1844:
[----:B0-----:R0:W1:Y:S02]  /*263b0*/  SYNCS.PHASECHK.TRANS64.TRYWAIT P0, [R7+URZ+0x30840], R2 ;  /* 0x03084002070075a7 */ /* 0x001064000800017f */
[----:B-1----:R-:W-:Y:S05]  /*263c0*/  @!P0 NANOSLEEP.SYNCS 0x989680 ;  /* 0x009896800000895d */ /* 0x002fea0003900000 */
[----:B------:R-:W1:Y:S02]  /*263d0*/  @!P0 SYNCS.PHASECHK.TRANS64 P0, [R7+URZ+0x30840], R2 ;  /* 0x03084002070085a7 */ /* 0x000e64000800007f */
[----:B-1----:R-:W-:Y:S05]  /*263e0*/  @!P0 BRA `(.L_x_1844) ;  /* 0xfffffffc00f08947 */ /* 0x002fea000383ffff */
[----:B------:R-:W-:Y:S05]  /*263f0*/  BRA `(.L_x_1969) ;  /* 0xffffffb400487947 */ /* 0x000fea000383ffff */
.L_x_1845:
        /* <DEDUP_REMOVED lines=8> */
.L_x_1971:
[----:B------:R-:W-:Y:S05]  /*26480*/  BSYNC B1 ;  /* 0x0000000000017941 */ /* 0x000fea0003800000 */
.L_x_1970:
        /* <DEDUP_REMOVED lines=12> */
.L_x_1972:
[----:B------:R-:W-:Y:S02]  /*26550*/  IMAD R5, R5, 0x2, R23 ;  /* 0x0000000205057824 */ /* 0x000fe400078e0217 */
[----:B------:R-:W-:Y:S02]  /*26560*/  IMAD.MOV.U32 R13, RZ, RZ, R6 ;  /* 0x000000ffff0d7224 */ /* 0x000fe400078e0006 */
[----:B------:R-:W-:Y:S02]  /*26570*/  IMAD.MOV.U32 R12, RZ, RZ, 0x1 ;  /* 0x00000001ff0c7424 */ /* 0x000fe400078e00ff */
[----:B------:R-:W-:-:S07]  /*26580*/  IMAD.MOV.U32 R2, RZ, RZ, R14 ;  /* 0x000000ffff027224 */ /* 0x000fce00078e000e */
[----:B------:R-:W-:Y:S05]  /*26590*/  WARPSYNC.COLLECTIVE R15, `(.L_x_1973) ;  /* 0x000000000f087348 */ /* 0x000fea0003c00000 */
[----:B------:R0:W1:Y:S02]  /*265a0*/  SHFL.IDX P6, R14, R13, R12, R11 ;  /* 0x0000000c0d0e7389 */ /* 0x00006400000c000b */
[----:B01----:R-:W-:Y:S01]  /*265b0*/  ENDCOLLECTIVE ;  /* 0x000000000000791b */ /* 0x003fe20003800000 */
.L_x_1973:
        /* <DEDUP_REMOVED lines=13> */
.L_x_1974:
[----:B------:R-:W-:Y:S02]  /*26690*/  IMAD.MOV.U32 R13, RZ, RZ, R6 ;  /* 0x000000ffff0d7224 */ /* 0x000fe400078e0006 */
[----:B------:R-:W-:Y:S02]  /*266a0*/  IMAD.MOV.U32 R12, RZ, RZ, 0x2 ;  /* 0x00000002ff0c7424 */ /* 0x000fe400078e00ff */
[----:B------:R-:W-:-:S07]  /*266b0*/  IMAD.MOV.U32 R2, RZ, RZ, R14 ;  /* 0x000000ffff027224 */ /* 0x000fce00078e000e */
[----:B------:R-:W-:Y:S05]  /*266c0*/  WARPSYNC.COLLECTIVE R15, `(.L_x_1975) ;  /* 0x000000000f087348 */ /* 0x000fea0003c00000 */
[----:B------:R0:W1:Y:S02]  /*266d0*/  SHFL.IDX P6, R14, R13, R12, R11 ;  /* 0x0000000c0d0e7389 */ /* 0x00006400000c000b */
[----:B01----:R-:W-:Y:S01]  /*266e0*/  ENDCOLLECTIVE ;  /* 0x000000000000791b */ /* 0x003fe20003800000 */
.L_x_1975:
        /* <DEDUP_REMOVED lines=13> */
.L_x_1976:
[----:B------:R-:W-:Y:S02]  /*267c0*/  IMAD.MOV.U32 R13, RZ, RZ, R6 ;  /* 0x000000ffff0d7224 */ /* 0x000fe400078e0006 */
[----:B------:R-:W-:Y:S02]  /*267d0*/  IMAD.MOV.U32 R12, RZ, RZ, 0x3 ;  /* 0x00000003ff0c7424 */ /* 0x000fe400078e00ff */
[----:B------:R-:W-:-:S07]  /*267e0*/  IMAD.MOV.U32 R2, RZ, RZ, R14 ;  /* 0x000000ffff027224 */ /* 0x000fce00078e000e */
[----:B------:R-:W-:Y:S05]  /*267f0*/  WARPSYNC.COLLECTIVE R15, `(.L_x_1977) ;  /* 0x000000000f087348 */ /* 0x000fea0003c00000 */
[----:B------:R0:W1:Y:S02]  /*26800*/  SHFL.IDX P6, R14, R13, R12, R11 ;  /* 0x0000000c0d0e7389 */ /* 0x00006400000c000b */
[----:B01----:R-:W-:Y:S01]  /*26810*/  ENDCOLLECTIVE ;  /* 0x000000000000791b */ /* 0x003fe20003800000 */
.L_x_1977:
        /* <DEDUP_REMOVED lines=13> */
.L_x_1978:
[----:B------:R-:W-:Y:S02]  /*268f0*/  IMAD.MOV.U32 R13, RZ, RZ, R6 ;  /* 0x000000ffff0d7224 */ /* 0x000fe400078e0006 */
[----:B------:R-:W-:Y:S02]  /*26900*/  IMAD.MOV.U32 R12, RZ, RZ, 0x4 ;  /* 0x00000004ff0c7424 */ /* 0x000fe400078e00ff */
[----:B------:R-:W-:-:S07]  /*26910*/  IMAD.MOV.U32 R2, RZ, RZ, R14 ;  /* 0x000000ffff027224 */ /* 0x000fce00078e000e */
[----:B------:R-:W-:Y:S05]  /*26920*/  WARPSYNC.COLLECTIVE R15, `(.L_x_1979) ;  /* 0x000000000f087348 */ /* 0x000fea0003c00000 */
[----:B------:R0:W1:Y:S02]  /*26930*/  SHFL.IDX P6, R14, R13, R12, R11 ;  /* 0x0000000c0d0e7389 */ /* 0x00006400000c000b */
[----:B01----:R-:W-:Y:S01]  /*26940*/  ENDCOLLECTIVE ;  /* 0x000000000000791b */ /* 0x003fe20003800000 */
.L_x_1979:
        /* <DEDUP_REMOVED lines=13> */
.L_x_1980:
[----:B------:R-:W-:Y:S02]  /*26a20*/  IMAD.MOV.U32 R13, RZ, RZ, R6 ;  /* 0x000000ffff0d7224 */ /* 0x000fe400078e0006 */
[----:B------:R-:W-:Y:S02]  /*26a30*/  IMAD.MOV.U32 R12, RZ, RZ, 0x5 ;  /* 0x00000005ff0c7424 */ /* 0x000fe400078e00ff */
[----:B------:R-:W-:-:S07]  /*26a40*/  IMAD.MOV.U32 R2, RZ, RZ, R14 ;  /* 0x000000ffff027224 */ /* 0x000fce00078e000e */
[----:B------:R-:W-:Y:S05]  /*26a50*/  WARPSYNC.COLLECTIVE R15, `(.L_x_1981) ;  /* 0x000000000f087348 */ /* 0x000fea0003c00000 */
[----:B------:R0:W1:Y:S02]  /*26a60*/  SHFL.IDX P6, R14, R13, R12, R11 ;  /* 0x0000000c0d0e7389 */ /* 0x00006400000c000b */
[----:B01----:R-:W-:Y:S01]  /*26a70*/  ENDCOLLECTIVE ;  /* 0x000000000000791b */ /* 0x003fe20003800000 */
.L_x_1981:
        /* <DEDUP_REMOVED lines=14> */
.L_x_1982:
[----:B------:R-:W-:Y:S01]  /*26b60*/  IMAD.MOV.U32 R2, RZ, RZ, R14 ;  /* 0x000000ffff027224 */ /* 0x000fe200078e000e */
[----:B------:R-:W-:Y:S06]  /*26b70*/  BRA `(.L_x_1983) ;  /* 0xffffffb000907947 */ /* 0x000fec000383ffff */
.L_x_1850:
[----:B0-----:R0:W1:Y:S02]  /*26b80*/  SYNCS.PHASECHK.TRANS64.TRYWAIT P0, [R6+URZ+0x30860], R2 ;  /* 0x03086002060075a7 */ /* 0x001064000800017f */
[----:B-1----:R-:W-:Y:S05]  /*26b90*/  @!P0 NANOSLEEP.SYNCS 0x989680 ;  /* 0x009896800000895d */ /* 0x002fea0003900000 */
[----:B------:R-:W1:Y:S02]  /*26ba0*/  @!P0 SYNCS.PHASECHK.TRANS64 P0, [R6+URZ+0x30860], R2 ;  /* 0x03086002060085a7 */ /* 0x000e64000800007f */
[----:B-1----:R-:W-:Y:S05]  /*26bb0*/  @!P0 BRA `(.L_x_1850) ;  /* 0xfffffffc00f08947 */ /* 0x002fea000383ffff */
[----:B------:R-:W-:Y:S05]  /*26bc0*/  BRA `(.L_x_1984) ;  /* 0xffffffb000f07947 */ /* 0x000fea000383ffff */
.L_x_1851:
        /* <DEDUP_REMOVED lines=8> */
.L_x_1986:
[----:B------:R-:W-:Y:S05]  /*26c50*/  BSYNC B1 ;  /* 0x0000000000017941 */ /* 0x000fea0003800000 */
.L_x_1985:
        /* <DEDUP_REMOVED lines=9> */
.L_x_1987:
[----:B------:R-:W-:Y:S02]  /*26cf0*/  IMAD.MOV.U32 R13, RZ, RZ, R24 ;  /* 0x000000ffff0d7224 */ /* 0x000fe400078e0018 */
[----:B------:R-:W-:Y:S02]  /*26d00*/  IMAD.MOV.U32 R12, RZ, RZ, 0x1 ;  /* 0x00000001ff0c7424 */ /* 0x000fe400078e00ff */
[----:B------:R-:W-:-:S07]  /*26d10*/  IMAD.MOV.U32 R2, RZ, RZ, R14 ;  /* 0x000000ffff027224 */ /* 0x000fce00078e000e */
[----:B------:R-:W-:Y:S05]  /*26d20*/  WARPSYNC.COLLECTIVE R15, `(.L_x_1988) ;  /* 0x000000000f087348 */ /* 0x000fea0003c00000 */
[----:B------:R0:W1:Y:S02]  /*26d30*/  SHFL.IDX P6, R14, R13, R12, R11 ;  /* 0x0000000c0d0e7389 */ /* 0x00006400000c000b */
[----:B01----:R-:W-:Y:S01]  /*26d40*/  ENDCOLLECTIVE ;  /* 0x000000000000791b */ /* 0x003fe20003800000 */
.L_x_1988:
        /* <DEDUP_REMOVED lines=16> */
.L_x_1989:
[----:B------:R-:W-:Y:S02]  /*26e50*/  IMAD.MOV.U32 R13, RZ, RZ, R24 ;  /* 0x000000ffff0d7224 */ /* 0x000fe400078e0018 */
[----:B------:R-:W-:Y:S02]  /*26e60*/  IMAD.MOV.U32 R12, RZ, RZ, 0x2 ;  /* 0x00000002ff0c7424 */ /* 0x000fe400078e00ff */
[----:B------:R-:W-:-:S07]  /*26e70*/  IMAD.MOV.U32 R2, RZ, RZ, R14 ;  /* 0x000000ffff027224 */ /* 0x000fce00078e000e */
[----:B------:R-:W-:Y:S05]  /*26e80*/  WARPSYNC.COLLECTIVE R15, `(.L_x_1990) ;  /* 0x000000000f087348 */ /* 0x000fea0003c00000 */
[----:B------:R0:W1:Y:S02]  /*26e90*/  SHFL.IDX P6, R14, R13, R12, R11 ;  /* 0x0000000c0d0e7389 */ /* 0x00006400000c000b */
[----:B01----:R-:W-:Y:S01]  /*26ea0*/  ENDCOLLECTIVE ;  /* 0x000000000000791b */ /* 0x003fe20003800000 */
.L_x_1990:
        /* <DEDUP_REMOVED lines=16> */
.L_x_1991:
[----:B------:R-:W-:Y:S02]  /*26fb0*/  IMAD.MOV.U32 R13, RZ, RZ, R24 ;  /* 0x000000ffff0d7224 */ /* 0x000fe400078e0018 */
[----:B------:R-:W-:Y:S02]  /*26fc0*/  IMAD.MOV.U32 R12, RZ, RZ, 0x3 ;  /* 0x00000003ff0c7424 */ /* 0x000fe400078e00ff */
[----:B------:R-:W-:-:S07]  /*26fd0*/  IMAD.MOV.U32 R2, RZ, RZ, R14 ;  /* 0x000000ffff027224 */ /* 0x000fce00078e000e */
[----:B------:R-:W-:Y:S05]  /*26fe0*/  WARPSYNC.COLLECTIVE R15, `(.L_x_1992) ;  /* 0x000000000f087348 */ /* 0x000fea0003c00000 */
[----:B------:R0:W1:Y:S02]  /*26ff0*/  SHFL.IDX P6, R14, R13, R12, R11 ;  /* 0x0000000c0d0e7389 */ /* 0x00006400000c000b */
[----:B01----:R-:W-:Y:S01]  /*27000*/  ENDCOLLECTIVE ;  /* 0x000000000000791b */ /* 0x003fe20003800000 */
.L_x_1992:
        /* <DEDUP_REMOVED lines=16> */
.L_x_1993:
[----:B------:R-:W-:Y:S02]  /*27110*/  IMAD.MOV.U32 R13, RZ, RZ, R24 ;  /* 0x000000ffff0d7224 */ /* 0x000fe400078e0018 */
[----:B------:R-:W-:Y:S02]  /*27120*/  IMAD.MOV.U32 R12, RZ, RZ, 0x4 ;  /* 0x00000004ff0c7424 */ /* 0x000fe400078e00ff */
[----:B------:R-:W-:-:S07]  /*27130*/  IMAD.MOV.U32 R2, RZ, RZ, R14 ;  /* 0x000000ffff027224 */ /* 0x000fce00078e000e */
[----:B------:R-:W-:Y:S05]  /*27140*/  WARPSYNC.COLLECTIVE R15, `(.L_x_1994) ;  /* 0x000000000f087348 */ /* 0x000fea0003c00000 */
[----:B------:R0:W1:Y:S02]  /*27150*/  SHFL.IDX P6, R14, R13, R12, R11 ;  /* 0x0000000c0d0e7389 */ /* 0x00006400000c000b */
[----:B01----:R-:W-:Y:S01]  /*27160*/  ENDCOLLECTIVE ;  /* 0x000000000000791b */ /* 0x003fe20003800000 */
.L_x_1994:
        /* <DEDUP_REMOVED lines=16> */
.L_x_1995:
[----:B------:R-:W-:Y:S02]  /*27270*/  IMAD.MOV.U32 R13, RZ, RZ, R24 ;  /* 0x000000ffff0d7224 */ /* 0x000fe400078e0018 */
[----:B------:R-:W-:Y:S02]  /*27280*/  IMAD.MOV.U32 R12, RZ, RZ, 0x5 ;  /* 0x00000005ff0c7424 */ /* 0x000fe400078e00ff */
[----:B------:R-:W-:-:S07]  /*27290*/  IMAD.MOV.U32 R2, RZ, RZ, R14 ;  /* 0x000000ffff027224 */ /* 0x000fce00078e000e */
[----:B------:R-:W-:Y:S05]  /*272a0*/  WARPSYNC.COLLECTIVE R15, `(.L_x_1996) ;  /* 0x000000000f087348 */ /* 0x000fea0003c00000 */
[----:B------:R0:W1:Y:S02]  /*272b0*/  SHFL.IDX P6, R14, R13, R12, R11 ;  /* 0x0000000c0d0e7389 */ /* 0x00006400000c000b */
[----:B01----:R-:W-:Y:S01]  /*272c0*/  ENDCOLLECTIVE ;  /* 0x000000000000791b */ /* 0x003fe20003800000 */
.L_x_1996:
        /* <DEDUP_REMOVED lines=13> */
.L_x_1997:
        /* <DEDUP_REMOVED lines=8> */
.L_x_1859:
[----:B0-----:R0:W1:Y:S02]  /*27420*/  SYNCS.PHASECHK.TRANS64.TRYWAIT P0, [R0+URZ+0x30860], R3 ;  /* 0x03086003000075a7 */ /* 0x001064000800017f */
[----:B-1----:R-:W-:Y:S05]  /*27430*/  @!P0 NANOSLEEP.SYNCS 0x989680 ;  /* 0x009896800000895d */ /* 0x002fea0003900000 */
[----:B------:R-:W1:Y:S02]  /*27440*/  @!P0 SYNCS.PHASECHK.TRANS64 P0, [R0+URZ+0x30860], R3 ;  /* 0x03086003000085a7 */ /* 0x000e64000800007f */
[----:B-1----:R-:W-:Y:S05]  /*27450*/  @!P0 BRA `(.L_x_1859) ;  /* 0xfffffffc00f08947 */ /* 0x002fea000383ffff */
[----:B------:R-:W-:Y:S05]  /*27460*/  BRA `(.L_x_1999) ;  /* 0xffffffb400147947 */ /* 0x000fea000383ffff */
.L_x_1860:
        /* <DEDUP_REMOVED lines=8> */
.L_x_2001:
[----:B------:R-:W-:Y:S05]  /*274f0*/  BSYNC B0 ;  /* 0x0000000000007941 */ /* 0x000fea0003800000 */
.L_x_2000:
        /* <DEDUP_REMOVED lines=9> */
.L_x_2002:
        /* <DEDUP_REMOVED lines=14> */
.L_x_2003:
        /* <DEDUP_REMOVED lines=13> */
.L_x_2004:
[----:B------:R-:W-:Y:S02]  /*27740*/  IMAD.MOV.U32 R13, RZ, RZ, R24 ;  /* 0x000000ffff0d7224 */ /* 0x000fe400078e0018 */
[----:B------:R-:W-:Y:S01]  /*27750*/  IMAD.MOV.U32 R12, RZ, RZ, 0x2 ;  /* 0x00000002ff0c7424 */ /* 0x000fe200078e00ff */
[----:B------:R-:W-:-:S13]  /*27760*/  IADD3 R2, P4, R14, R5, RZ ;  /* 0x000000050e027210 */ /* 0x000fda0007f9e0ff */
[----:B------:R-:W-:Y:S05]  /*27770*/  WARPSYNC.COLLECTIVE R15, `(.L_x_2005) ;  /* 0x000000000f087348 */ /* 0x000fea0003c00000 */
[----:B------:R0:W1:Y:S02]  /*27780*/  SHFL.IDX P6, R14, R13, R12, R11 ;  /* 0x0000000c0d0e7389 */ /* 0x00006400000c000b */
[----:B01----:R-:W-:Y:S01]  /*27790*/  ENDCOLLECTIVE ;  /* 0x000000000000791b */ /* 0x003fe20003800000 */
.L_x_2005:
        /* <DEDUP_REMOVED lines=15> */
.L_x_2006:
[----:B------:R-:W-:Y:S02]  /*27890*/  IMAD.MOV.U32 R13, RZ, RZ, R24 ;  /* 0x000000ffff0d7224 */ /* 0x000fe400078e0018 */
[----:B------:R-:W-:Y:S01]  /*278a0*/  IMAD.MOV.U32 R12, RZ, RZ, 0x3 ;  /* 0x00000003ff0c7424 */ /* 0x000fe200078e00ff */
[----:B------:R-:W-:-:S13]  /*278b0*/  IADD3 R2, P4, R14, R5, RZ ;  /* 0x000000050e027210 */ /* 0x000fda0007f9e0ff */
[----:B------:R-:W-:Y:S05]  /*278c0*/  WARPSYNC.COLLECTIVE R15, `(.L_x_2007) ;  /* 0x000000000f087348 */ /* 0x000fea0003c00000 */
[----:B------:R0:W1:Y:S02]  /*278d0*/  SHFL.IDX P6, R14, R13, R12, R11 ;  /* 0x0000000c0d0e7389 */ /* 0x00006400000c000b */
[----:B01----:R-:W-:Y:S01]  /*278e0*/  ENDCOLLECTIVE ;  /* 0x000000000000791b */ /* 0x003fe20003800000 */
.L_x_2007:
        /* <DEDUP_REMOVED lines=15> */
.L_x_2008:
[----:B------:R-:W-:Y:S02]  /*279e0*/  IMAD.MOV.U32 R13, RZ, RZ, R24 ;  /* 0x000000ffff0d7224 */ /* 0x000fe400078e0018 */
[----:B------:R-:W-:Y:S01]  /*279f0*/  IMAD.MOV.U32 R12, RZ, RZ, 0x4 ;  /* 0x00000004ff0c7424 */ /* 0x000fe200078e00ff */
[----:B------:R-:W-:-:S13]  /*27a00*/  IADD3 R2, P4, R14, R5, RZ ;  /* 0x000000050e027210 */ /* 0x000fda0007f9e0ff */
[----:B------:R-:W-:Y:S05]  /*27a10*/  WARPSYNC.COLLECTIVE R15, `(.L_x_2009) ;  /* 0x000000000f087348 */ /* 0x000fea0003c00000 */
[----:B------:R0:W1:Y:S02]  /*27a20*/  SHFL.IDX P6, R14, R13, R12, R11 ;  /* 0x0000000c0d0e7389 */ /* 0x00006400000c000b */
[----:B01----:R-:W-:Y:S01]  /*27a30*/  ENDCOLLECTIVE ;  /* 0x000000000000791b */ /* 0x003fe20003800000 */
.L_x_2009:
        /* <DEDUP_REMOVED lines=15> */
.L_x_2010:
[----:B------:R-:W-:Y:S02]  /*27b30*/  IMAD.MOV.U32 R13, RZ, RZ, R24 ;  /* 0x000000ffff0d7224 */ /* 0x000fe400078e0018 */
[----:B------:R-:W-:Y:S01]  /*27b40*/  IMAD.MOV.U32 R12, RZ, RZ, 0x5 ;  /* 0x00000005ff0c7424 */ /* 0x000fe200078e00ff */
[----:B------:R-:W-:-:S13]  /*27b50*/  IADD3 R2, P4, R14, R5, RZ ;  /* 0x000000050e027210 */ /* 0x000fda0007f9e0ff */
[----:B------:R-:W-:Y:S05]  /*27b60*/  WARPSYNC.COLLECTIVE R15, `(.L_x_2011) ;  /* 0x000000000f087348 */ /* 0x000fea0003c00000 */
[----:B------:R0:W1:Y:S02]  /*27b70*/  SHFL.IDX P6, R14, R13, R12, R11 ;  /* 0x0000000c0d0e7389 */ /* 0x00006400000c000b */
[----:B01----:R-:W-:Y:S01]  /*27b80*/  ENDCOLLECTIVE ;  /* 0x000000000000791b */ /* 0x003fe20003800000 */
.L_x_2011:
        /* <DEDUP_REMOVED lines=14> */
.L_x_2012:
[----:B------:R-:W-:Y:S05]  /*27c70*/  BRA `(.L_x_2013) ;  /* 0xffffffb000307947 */ /* 0x000fea000383ffff */
.L_x_1865:
[----:B------:R-:W-:Y:S01]  /*27c80*/  BSSY B0, `(.L_x_2014) ;  /* 0x0000008000007945 */ /* 0x000fe20003800000 */
[----:B------:R-:W-:Y:S02]  /*27c90*/  IMAD.MOV.U32 R13, RZ, RZ, R16 ;  /* 0x000000ffff0d7224 */ /* 0x000fe400078e0010 */
[----:B------:R-:W-:Y:S02]  /*27ca0*/  IMAD.MOV.U32 R12, RZ, RZ, RZ ;  /* 0x000000ffff0c7224 */ /* 0x000fe400078e00ff */
[----:B------:R-:W-:Y:S02]  /*27cb0*/  IMAD.MOV.U32 R11, RZ, RZ, 0x1f ;  /* 0x0000001fff0b7424 */ /* 0x000fe400078e00ff */
[----:B------:R-:W-:-:S07]  /*27cc0*/  IMAD.MOV.U32 R15, RZ, RZ, -0x1 ;  /* 0xffffffffff0f7424 */ /* 0x000fce00078e00ff */
[----:B01----:R-:W-:Y:S05]  /*27cd0*/  WARPSYNC.COLLECTIVE R15, `(.L_x_2015) ;  /* 0x000000000f087348 */ /* 0x003fea0003c00000 */
[----:B------:R2:W3:Y:S02]  /*27ce0*/  SHFL.IDX P6, R14, R13, R12, R11 ;  /* 0x0000000c0d0e7389 */ /* 0x0004e400000c000b */
[----:B0123--:R-:W-:Y:S01]  /*27cf0*/  ENDCOLLECTIVE ;  /* 0x000000000000791b */ /* 0x00ffe20003800000 */
.L_x_2015:
[----:B------:R-:W-:Y:S05]  /*27d00*/  BSYNC B0 ;  /* 0x0000000000007941 */ /* 0x000fea0003800000 */
.L_x_2014:
        /* <DEDUP_REMOVED lines=9> */
.L_x_2016:
        /* <DEDUP_REMOVED lines=18> */
.L_x_2017:
[----:B------:R-:W-:Y:S01]  /*27ec0*/  IMAD.MOV.U32 R12, RZ, RZ, 0x2 ;  /* 0x00000002ff0c7424 */ /* 0x000fe200078e00ff */
[----:B------:R-:W-:-:S05]  /*27ed0*/  SEL R6, R14, RZ, P1 ;  /* 0x000000ff0e067207 */ /* 0x000fca0000800000 */
[----:B------:R-:W-:-:S04]  /*27ee0*/  IMAD.IADD R6, R5, 0x1, R6 ;  /* 0x0000000105067824 */ /* 0x000fc800078e0206 */
[----:B------:R-:W-:-:S07]  /*27ef0*/  IMAD.MOV.U32 R13, RZ, RZ, R6 ;  /* 0x000000ffff0d7224 */ /* 0x000fce00078e0006 */
[----:B------:R-:W-:Y:S05]  /*27f00*/  WARPSYNC.COLLECTIVE R15, `(.L_x_2018) ;  /* 0x000000000f087348 */ /* 0x000fea0003c00000 */
[----:B------:R0:W1:Y:S02]  /*27f10*/  SHFL.UP P6, R14, R13, R12, R11 ;  /* 0x0400000c0d0e7389 */ /* 0x00006400000c000b */
[----:B01----:R-:W-:Y:S01]  /*27f20*/  ENDCOLLECTIVE ;  /* 0x000000000000791b */ /* 0x003fe20003800000 */
.L_x_2018:
[----:B------:R-:W-:Y:S01]  /*27f30*/  IMAD.MOV.U32 R12, RZ, RZ, 0x4 ;  /* 0x00000004ff0c7424 */ /* 0x000fe200078e00ff */
[----:B------:R-:W-:-:S05]  /*27f40*/  SEL R7, R14, RZ, P2 ;  /* 0x000000ff0e077207 */ /* 0x000fca0001000000 */
[----:B------:R-:W-:-:S04]  /*27f50*/  IMAD.IADD R7, R6, 0x1, R7 ;  /* 0x0000000106077824 */ /* 0x000fc800078e0207 */
[----:B------:R-:W-:-:S07]  /*27f60*/  IMAD.MOV.U32 R13, RZ, RZ, R7 ;  /* 0x000000ffff0d7224 */ /* 0x000fce00078e0007 */
[----:B------:R-:W-:Y:S05]  /*27f70*/  WARPSYNC.COLLECTIVE R15, `(.L_x_2019) ;  /* 0x000000000f087348 */ /* 0x000fea0003c00000 */
[----:B------:R0:W1:Y:S02]  /*27f80*/  SHFL.UP P6, R14, R13, R12, R11 ;  /* 0x0400000c0d0e7389 */ /* 0x00006400000c000b */
[----:B01----:R-:W-:Y:S01]  /*27f90*/  ENDCOLLECTIVE ;  /* 0x000000000000791b */ /* 0x003fe20003800000 */
.L_x_2019:
[----:B------:R-:W-:Y:S01]  /*27fa0*/  IMAD.MOV.U32 R12, RZ, RZ, 0x8 ;  /* 0x00000008ff0c7424 */ /* 0x000fe200078e00ff */
[----:B------:R-:W-:-:S05]  /*27fb0*/  SEL R2, R14, RZ, P3 ;  /* 0x000000ff0e027207 */ /* 0x000fca0001800000 */
[----:B------:R-:W-:-:S04]  /*27fc0*/  IMAD.IADD R2, R7, 0x1, R2 ;  /* 0x0000000107027824 */ /* 0x000fc800078e0202 */
[----:B------:R-:W-:-:S07]  /*27fd0*/  IMAD.MOV.U32 R13, RZ, RZ, R2 ;  /* 0x000000ffff0d7224 */ /* 0x000fce00078e0002 */
[----:B------:R-:W-:Y:S05]  /*27fe0*/  WARPSYNC.COLLECTIVE R15, `(.L_x_2020) ;  /* 0x000000000f087348 */ /* 0x000fea0003c00000 */
[----:B------:R0:W1:Y:S02]  /*27ff0*/  SHFL.UP P6, R14, R13, R12, R11 ;  /* 0x0400000c0d0e7389 */ /* 0x00006400000c000b */
[----:B01----:R-:W-:Y:S01]  /*28000*/  ENDCOLLECTIVE ;  /* 0x000000000000791b */ /* 0x003fe20003800000 */
.L_x_2020:
[----:B------:R-:W-:Y:S01]  /*28010*/  IMAD.MOV.U32 R12, RZ, RZ, 0x10 ;  /* 0x00000010ff0c7424 */ /* 0x000fe200078e00ff */
[----:B------:R-:W-:-:S05]  /*28020*/  SEL R3, R14, RZ, P4 ;  /* 0x000000ff0e037207 */ /* 0x000fca0002000000 */
[----:B------:R-:W-:-:S04]  /*28030*/  IMAD.IADD R3, R2, 0x1, R3 ;  /* 0x0000000102037824 */ /* 0x000fc800078e0203 */
[----:B------:R-:W-:-:S07]  /*28040*/  IMAD.MOV.U32 R13, RZ, RZ, R3 ;  /* 0x000000ffff0d7224 */ /* 0x000fce00078e0003 */
[----:B------:R-:W-:Y:S05]  /*28050*/  WARPSYNC.COLLECTIVE R15, `(.L_x_2021) ;  /* 0x000000000f087348 */ /* 0x000fea0003c00000 */
[----:B------:R0:W1:Y:S02]  /*28060*/  SHFL.UP P6, R14, R13, R12, R11 ;  /* 0x0400000c0d0e7389 */ /* 0x00006400000c000b */
[----:B01----:R-:W-:Y:S01]  /*28070*/  ENDCOLLECTIVE ;  /* 0x000000000000791b */ /* 0x003fe20003800000 */
.L_x_2021:
        /* <DEDUP_REMOVED lines=8> */
.L_x_2022:
[----:B------:R-:W-:Y:S05]  /*28100*/  BRA `(.L_x_2023) ;  /* 0xffffffb000407947 */ /* 0x000fea000383ffff */
.L_x_1870:
        /* <DEDUP_REMOVED lines=8> */
.L_x_2025:
[----:B------:R-:W-:Y:S05]  /*28190*/  BSYNC B0 ;  /* 0x0000000000007941 */ /* 0x000fea0003800000 */
.L_x_2024:
        /* <DEDUP_REMOVED lines=8> */
.L_x_2026:
[----:B------:R-:W-:Y:S01]  /*28220*/  IMAD.MOV.U32 R12, RZ, RZ, 0x4 ;  /* 0x00000004ff0c7424 */ /* 0x000fe200078e00ff */
[----:B------:R-:W-:-:S05]  /*28230*/  SEL R2, R14, RZ, P2 ;  /* 0x000000ff0e027207 */ /* 0x000fca0001000000 */
[----:B------:R-:W-:-:S04]  /*28240*/  IMAD.IADD R2, R13, 0x1, R2 ;  /* 0x000000010d027824 */ /* 0x000fc800078e0202 */
[----:B------:R-:W-:-:S07]  /*28250*/  IMAD.MOV.U32 R13, RZ, RZ, R2 ;  /* 0x000000ffff0d7224 */ /* 0x000fce00078e0002 */
[----:B------:R-:W-:Y:S05]  /*28260*/  WARPSYNC.COLLECTIVE R15, `(.L_x_2027) ;  /* 0x000000000f087348 */ /* 0x000fea0003c00000 */
[----:B------:R0:W1:Y:S02]  /*28270*/  SHFL.UP P6, R14, R13, R12, R11 ;  /* 0x0400000c0d0e7389 */ /* 0x00006400000c000b */
[----:B01----:R-:W-:Y:S01]  /*28280*/  ENDCOLLECTIVE ;  /* 0x000000000000791b */ /* 0x003fe20003800000 */
.L_x_2027:
[----:B------:R-:W-:Y:S01]  /*28290*/  IMAD.MOV.U32 R12, RZ, RZ, 0x8 ;  /* 0x00000008ff0c7424 */ /* 0x000fe200078e00ff */
[----:B------:R-:W-:-:S05]  /*282a0*/  SEL R3, R14, RZ, P3 ;  /* 0x000000ff0e037207 */ /* 0x000fca0001800000 */
[----:B------:R-:W-:-:S04]  /*282b0*/  IMAD.IADD R3, R2, 0x1, R3 ;  /* 0x0000000102037824 */ /* 0x000fc800078e0203 */
[----:B------:R-:W-:-:S07]  /*282c0*/  IMAD.MOV.U32 R13, RZ, RZ, R3 ;  /* 0x000000ffff0d7224 */ /* 0x000fce00078e0003 */
[----:B------:R-:W-:Y:S05]  /*282d0*/  WARPSYNC.COLLECTIVE R15, `(.L_x_2028) ;  /* 0x000000000f087348 */ /* 0x000fea0003c00000 */
[----:B------:R0:W1:Y:S02]  /*282e0*/  SHFL.UP P6, R14, R13, R12, R11 ;  /* 0x0400000c0d0e7389 */ /* 0x00006400000c000b */
[----:B01----:R-:W-:Y:S01]  /*282f0*/  ENDCOLLECTIVE ;  /* 0x000000000000791b */ /* 0x003fe20003800000 */
.L_x_2028:
[----:B------:R-:W-:Y:S01]  /*28300*/  IMAD.MOV.U32 R12, RZ, RZ, 0x10 ;  /* 0x00000010ff0c7424 */ /* 0x000fe200078e00ff */
[----:B------:R-:W-:-:S05]  /*28310*/  SEL R4, R14, RZ, P4 ;  /* 0x000000ff0e047207 */ /* 0x000fca0002000000 */
[----:B------:R-:W-:-:S04]  /*28320*/  IMAD.IADD R4, R3, 0x1, R4 ;  /* 0x0000000103047824 */ /* 0x000fc800078e0204 */
[----:B------:R-:W-:-:S07]  /*28330*/  IMAD.MOV.U32 R13, RZ, RZ, R4 ;  /* 0x000000ffff0d7224 */ /* 0x000fce00078e0004 */
[----:B------:R-:W-:Y:S05]  /*28340*/  WARPSYNC.COLLECTIVE R15, `(.L_x_2029) ;  /* 0x000000000f087348 */ /* 0x000fea0003c00000 */
[----:B------:R0:W1:Y:S02]  /*28350*/  SHFL.UP P6, R14, R13, R12, R11 ;  /* 0x0400000c0d0e7389 */ /* 0x00006400000c000b */
[----:B01----:R-:W-:Y:S01]  /*28360*/  ENDCOLLECTIVE ;  /* 0x000000000000791b */ /* 0x003fe20003800000 */
.L_x_2029:
        /* <DEDUP_REMOVED lines=8> */
.L_x_2030:
[----:B------:R-:W-:Y:S05]  /*283f0*/  BRA `(.L_x_2031) ;  /* 0xffffffb000207947 */ /* 0x000fea000383ffff */
.L_x_1872:
[----:B------:R-:W-:Y:S01]  /*28400*/  BSSY B0, `(.L_x_2032) ;  /* 0x0000006000007945 */ /* 0x000fe20003800000 */
[----:B------:R-:W-:Y:S01]  /*28410*/  PLOP3.LUT P6, PT, P6, PT, PT, 0x8, 0x0 ;  /* 0x000000000000781c */ /* 0x000fe200037ce170 */
[----:B------:R-:W-:-:S12]  /*28420*/  IMAD.MOV.U32 R15, RZ, RZ, -0x1 ;  /* 0xffffffffff0f7424 */ /* 0x000fd800078e00ff */
[----:B01----:R-:W-:Y:S05]  /*28430*/  WARPSYNC.COLLECTIVE R15, `(.L_x_2033) ;  /* 0x000000000f087348 */ /* 0x003fea0003c00000 */
[----:B------:R-:W-:Y:S01]  /*28440*/  VOTE.ANY R14, PT, P6 ;  /* 0x00000000000e7806 */ /* 0x000fe200030e0100 */
[----:B01----:R-:W-:Y:S06]  /*28450*/  ENDCOLLECTIVE ;  /* 0x000000000000791b */ /* 0x003fec0003800000 */
.L_x_2033:
[----:B------:R-:W-:Y:S05]  /*28460*/  BSYNC B0 ;  /* 0x0000000000007941 */ /* 0x000fea0003800000 */
.L_x_2032:
        /* <DEDUP_REMOVED lines=9> */
.L_x_2034:
[----:B------:R-:W-:Y:S01]  /*28500*/  IMAD.MOV.U32 R5, RZ, RZ, R14 ;  /* 0x000000ffff057224 */ /* 0x000fe200078e000e */
[----:B------:R-:W-:Y:S06]  /*28510*/  BRA `(.L_x_2035) ;  /* 0xffffffb000107947 */ /* 0x000fec000383ffff */
.L_x_1874:
[----:B------:R-:W-:Y:S01]  /*28520*/  BSSY B0, `(.L_x_2036) ;  /* 0x0000007000007945 */ /* 0x000fe20003800000 */
[----:B------:R-:W-:Y:S02]  /*28530*/  IMAD.MOV.U32 R13, RZ, RZ, R2 ;  /* 0x000000ffff0d7224 */ /* 0x000fe400078e0002 */
[----:B------:R-:W-:Y:S02]  /*28540*/  IMAD.MOV.U32 R11, RZ, RZ, 0x1f ;  /* 0x0000001fff0b7424 */ /* 0x000fe400078e00ff */
[----:B------:R-:W-:-:S07]  /*28550*/  IMAD.MOV.U32 R15, RZ, RZ, -0x1 ;  /* 0xffffffffff0f7424 */ /* 0x000fce00078e00ff */
[----:B0123--:R-:W-:Y:S05]  /*28560*/  WARPSYNC.COLLECTIVE R15, `(.L_x_2037) ;  /* 0x000000000f087348 */ /* 0x00ffea0003c00000 */
[----:B------:R4:W0:Y:S02]  /*28570*/  SHFL.IDX P6, R14, R13, R12, R11 ;  /* 0x0000000c0d0e7389 */ /* 0x00082400000c000b */
[----:B01234-:R-:W-:Y:S01]  /*28580*/  ENDCOLLECTIVE ;  /* 0x000000000000791b */ /* 0x01ffe20003800000 */
.L_x_2037:
[----:B------:R-:W-:Y:S05]  /*28590*/  BSYNC B0 ;  /* 0x0000000000007941 */ /* 0x000fea0003800000 */
.L_x_2036:
[----:B------:R-:W-:Y:S05]  /*285a0*/  BRA `(.L_x_1873) ;  /* 0xffffffb000087947 */ /* 0x000fea000383ffff */
.L_x_1878:
[----:B-1----:R1:W2:Y:S02]  /*285b0*/  SYNCS.PHASECHK.TRANS64.TRYWAIT P0, [R5+URZ+0x30820], R0 ;  /* 0x03082000050075a7 */ /* 0x0022a4000800017f */
[----:B--2---:R-:W-:Y:S05]  /*285c0*/  @!P0 NANOSLEEP.SYNCS 0x989680 ;  /* 0x009896800000895d */ /* 0x004fea0003900000 */
[----:B------:R-:W2:Y:S02]  /*285d0*/  @!P0 SYNCS.PHASECHK.TRANS64 P0, [R5+URZ+0x30820], R0 ;  /* 0x03082000050085a7 */ /* 0x000ea4000800007f */
[----:B--2---:R-:W-:Y:S05]  /*285e0*/  @!P0 BRA `(.L_x_1878) ;  /* 0xfffffffc00f08947 */ /* 0x004fea000383ffff */
[----:B------:R-:W-:Y:S05]  /*285f0*/  BRA `(.L_x_2038) ;  /* 0xffffffb400807947 */ /* 0x000fea000383ffff */
.L_x_1879:
        /* <DEDUP_REMOVED lines=8> */
[----:B01-3--:R-:W-:Y:S05]  /*28680*/  WARPSYNC.COLLECTIVE R15, `(.L_x_2040) ;  /* 0x000000000f087348 */ /* 0x00bfea0003c00000 */
[----:B------:R2:W4:Y:S02]  /*28690*/  SHFL.IDX P6, R14, R13, R12, R11 ;  /* 0x0000000c0d0e7389 */ /* 0x00052400000c000b */
[----:B01234-:R-:W-:Y:S01]  /*286a0*/  ENDCOLLECTIVE ;  /* 0x000000000000791b */ /* 0x01ffe20003800000 */
.L_x_2040:
[----:B------:R-:W-:Y:S05]  /*286b0*/  BSYNC B0 ;  /* 0x0000000000007941 */ /* 0x000fea0003800000 */
.L_x_2039:
[----:B------:R-:W-:Y:S05]  /*286c0*/  BRA `(.L_x_2041) ;  /* 0xffffffb400687947 */ /* 0x000fea000383ffff */
.L_x_1882:
[----:B------:R-:W-:Y:S01]  /*286d0*/  BSSY B1, `(.L_x_2042) ;  /* 0x0000006000017945 */ /* 0x000fe20003800000 */
[----:B------:R-:W-:-:S07]  /*286e0*/  IMAD.MOV.U32 R15, RZ, RZ, -0x1 ;  /* 0xffffffffff0f7424 */ /* 0x000fce00078e00ff */
[----:B01-3--:R-:W-:Y:S05]  /*286f0*/  WARPSYNC.COLLECTIVE R15, `(.L_x_2043) ;  /* 0x000000000f0c7348 */ /* 0x00bfea0003c00000 */
[----:B------:R-:W-:Y:S02]  /*28700*/  ELECT P6, UR62, PT ;  /* 0x00000000003e782f */ /* 0x000fe400038c0000 */
[----:B------:R-:W-:Y:S01]  /*28710*/  MOV R14, UR62 ;  /* 0x0000003e000e7c02 */ /* 0x000fe20008000f00 */
[----:B01-3--:R-:W-:Y:S10]  /*28720*/  ENDCOLLECTIVE ;  /* 0x000000000000791b */ /* 0x00bff40003800000 */
.L_x_2043:
[----:B------:R-:W-:Y:S05]  /*28730*/  BSYNC B1 ;  /* 0x0000000000017941 */ /* 0x000fea0003800000 */
.L_x_2042:
[----:B------:R-:W-:Y:S05]  /*28740*/  BRA `(.L_x_2044) ;  /* 0xffffffb400607947 */ /* 0x000fea000383ffff */
.L_x_1884:
[----:B-1----:R1:W2:Y:S02]  /*28750*/  SYNCS.PHASECHK.TRANS64.TRYWAIT P1, [R3+URZ+0x30840], R2 ;  /* 0x03084002030075a7 */ /* 0x0022a4000802017f */
[----:B--2---:R-:W-:Y:S05]  /*28760*/  @!P1 NANOSLEEP.SYNCS 0x989680 ;  /* 0x009896800000995d */ /* 0x004fea0003900000 */
[----:B------:R-:W2:Y:S02]  /*28770*/  @!P1 SYNCS.PHASECHK.TRANS64 P1, [R3+URZ+0x30840], R2 ;  /* 0x03084002030095a7 */ /* 0x000ea4000802007f */
[----:B--2---:R-:W-:Y:S05]  /*28780*/  @!P1 BRA `(.L_x_1884) ;  /* 0xfffffffc00f09947 */ /* 0x004fea000383ffff */
[----:B------:R-:W-:Y:S05]  /*28790*/  BRA `(.L_x_2045) ;  /* 0xffffffb400887947 */ /* 0x000fea000383ffff */
.L_x_1886:
[----:B--2---:R2:W4:Y:S02]  /*287a0*/  SYNCS.PHASECHK.TRANS64.TRYWAIT P1, [R5+URZ+0x30840], R0 ;  /* 0x03084000050075a7 */ /* 0x004524000802017f */
[----:B----4-:R-:W-:Y:S05]  /*287b0*/  @!P1 NANOSLEEP.SYNCS 0x989680 ;  /* 0x009896800000995d */ /* 0x010fea0003900000 */
[----:B------:R-:W4:Y:S02]  /*287c0*/  @!P1 SYNCS.PHASECHK.TRANS64 P1, [R5+URZ+0x30840], R0 ;  /* 0x03084000050095a7 */ /* 0x000f24000802007f */
[----:B----4-:R-:W-:Y:S05]  /*287d0*/  @!P1 BRA `(.L_x_1886) ;  /* 0xfffffffc00f09947 */ /* 0x010fea000383ffff */
[----:B------:R-:W-:Y:S05]  /*287e0*/  BRA `(.L_x_2046) ;  /* 0xffffffb400947947 */ /* 0x000fea000383ffff */
.L_x_1888:
[----:B----4-:R4:W0:Y:S02]  /*287f0*/  SYNCS.PHASECHK.TRANS64.TRYWAIT P1, [R3+URZ+0x30860], R2 ;  /* 0x03086002030075a7 */ /* 0x010824000802017f */
[----:B0-----:R-:W-:Y:S05]  /*28800*/  @!P1 NANOSLEEP.SYNCS 0x989680 ;  /* 0x009896800000995d */ /* 0x001fea0003900000 */
[----:B------:R-:W0:Y:S02]  /*28810*/  @!P1 SYNCS.PHASECHK.TRANS64 P1, [R3+URZ+0x30860], R2 ;  /* 0x03086002030095a7 */ /* 0x000e24000802007f */
[----:B0-----:R-:W-:Y:S05]  /*28820*/  @!P1 BRA `(.L_x_1888) ;  /* 0xfffffffc00f09947 */ /* 0x001fea000383ffff */
[----:B------:R-:W-:Y:S05]  /*28830*/  BRA `(.L_x_2047) ;  /* 0xffffffb400907947 */ /* 0x000fea000383ffff */
        .type           $_ZN7cutlass13device_kernelIN5flash11enable_sm90INS1_16FlashAttnFwdSm90INS1_25CollectiveMainloopFwdSm90ILi2EN4cute5tupleIJNS5_1CILi1EEES8_S8_EEENS6_IJNS7_ILi128EEENS7_ILi96EEENS7_ILi192EEEEEELi192ENS_10bfloat16_tEfNS_4arch4Sm90ELb0ELb1ELb1ELb1ELb1ELb1ELb0ELb1ELb1ELb1ELb0ELb0EEENS1_21CollectiveEpilogueFwdINS6_IJSA_SC_SB_EEES9_SE_SG_Li256ELb1ELb1ELb0ELb0EEENS1_36VarlenDynamicPersistentTileSchedulerILi128ELi96ELi256ELi128ELb0ELb1ELb1ELb1ELb0ELb1EEEEEEEEEvNT_6ParamsE$_ZZN5flash25CollectiveMainloopFwdSm90ILi2EN4cute5tupleIJNS1_1CILi1EEES4_S4_EEENS2_IJNS3_ILi128EEENS3_ILi96EEENS3_ILi192EEEEEELi192EN7cutlass10bfloat16_tEfNSA_4arch4Sm90ELb0ELb1ELb1ELb1ELb1ELb1ELb0ELb1ELb1ELb1ELb0ELb0EE12store_kv_newINS_16FlashAttnFwdSm90ISE_NS_21CollectiveEpilogueFwdINS2_IJS6_S8_S7_EEES5_SB_SD_Li256ELb1ELb1ELb0ELb0EEENS_36VarlenDynamicPersistentTileSchedulerILi128ELi96ELi256ELi128ELb0ELb1ELb1ELb1ELb0ELb1EEEE13SharedStorageEEEbRKNSE_6ParamsENSA_25PipelineTmaAsyncNoClusterILi2ENSA_16PipelineTmaAsyncILi2EEEEESU_RNSA_13PipelineStateILj2EEEiRT_RKNS_16SeqlenInfoQKNewKILb1ELb1EEENS2_IJiiiiEEEENKUliRKT_E_clISW_EEDaiS17_,@function
        .size           $_ZN7cutlass13device_kernelIN5flash11enable_sm90INS1_16FlashAttnFwdSm90INS1_25CollectiveMainloopFwdSm90ILi2EN4cute5tupleIJNS5_1CILi1EEES8_S8_EEENS6_IJNS7_ILi128EEENS7_ILi96EEENS7_ILi192EEEEEELi192ENS_10bfloat16_tEfNS_4arch4Sm90ELb0ELb1ELb1ELb1ELb1ELb1ELb0ELb1ELb1ELb1ELb0ELb0EEENS1_21CollectiveEpilogueFwdINS6_IJSA_SC_SB_EEES9_SE_SG_Li256ELb1ELb1ELb0ELb0EEENS1_36VarlenDynamicPersistentTileSchedulerILi128ELi96ELi256ELi128ELb0ELb1ELb1ELb1ELb0ELb1EEEEEEEEEvNT_6ParamsE$_ZZN5flash25CollectiveMainloopFwdSm90ILi2EN4cute5tupleIJNS1_1CILi1EEES4_S4_EEENS2_IJNS3_ILi128EEENS3_ILi96EEENS3_ILi192EEEEEELi192EN7cutlass10bfloat16_tEfNSA_4arch4Sm90ELb0ELb1ELb1ELb1ELb1ELb1ELb0ELb1ELb1ELb1ELb0ELb0EE12store_kv_newINS_16FlashAttnFwdSm90ISE_NS_21CollectiveEpilogueFwdINS2_IJS6_S8_S7_EEES5_SB_SD_Li256ELb1ELb1ELb0ELb0EEENS_36VarlenDynamicPersistentTileSchedulerILi128ELi96ELi256ELi128ELb0ELb1ELb1ELb1ELb0ELb1EEEE13SharedStorageEEEbRKNSE_6ParamsENSA_25PipelineTmaAsyncNoClusterILi2ENSA_16PipelineTmaAsyncILi2EEEEESU_RNSA_13PipelineStateILj2EEEiRT_RKNS_16SeqlenInfoQKNewKILb1ELb1EEENS2_IJiiiiEEEENKUliRKT_E_clISW_EEDaiS17_,(.L_x_3225 - $_ZN7cutlass13device_kernelIN5flash11enable_sm90INS1_16FlashAttnFwdSm90INS1_25CollectiveMainloopFwdSm90ILi2EN4cute5tupleIJNS5_1CILi1EEES8_S8_EEENS6_IJNS7_ILi128EEENS7_ILi96EEENS7_ILi192EEEEEELi192ENS_10bfloat16_tEfNS_4arch4Sm90ELb0ELb1ELb1ELb1ELb1ELb1ELb0ELb1ELb1ELb1ELb0ELb0EEENS1_21CollectiveEpilogueFwdINS6_IJSA_SC_SB_EEES9_SE_SG_Li256ELb1ELb1ELb0ELb0EEENS1_36VarlenDynamicPersistentTileSchedulerILi128ELi96ELi256ELi128ELb0ELb1ELb1ELb1ELb0ELb1EEEEEEEEEvNT_6ParamsE$_ZZN5flash25CollectiveMainloopFwdSm90ILi2EN4cute5tupleIJNS1_1CILi1EEES4_S4_EEENS2_IJNS3_ILi128EEENS3_ILi96EEENS3_ILi192EEEEEELi192EN7cutlass10bfloat16_tEfNSA_4arch4Sm90ELb0ELb1ELb1ELb1ELb1ELb1ELb0ELb1ELb1ELb1ELb0ELb0EE12store_kv_newINS_16FlashAttnFwdSm90ISE_NS_21CollectiveEpilogueFwdINS2_IJS6_S8_S7_EEES5_SB_SD_Li256ELb1ELb1ELb0ELb0EEENS_36VarlenDynamicPersistentTileSchedulerILi128ELi96ELi256ELi128ELb0ELb1ELb1ELb1ELb0ELb1EEEE13SharedStorageEEEbRKNSE_6ParamsENSA_25PipelineTmaAsyncNoClusterILi2ENSA_16PipelineTmaAsyncILi2EEEEESU_RNSA_13PipelineStateILj2EEEiRT_RKNS_16SeqlenInfoQKNewKILb1ELb1EEENS2_IJiiiiEEEENKUliRKT_E_clISW_EEDaiS17_)
$_ZN7cutlass13device_kernelIN5flash11enable_sm90INS1_16FlashAttnFwdSm90INS1_25CollectiveMainloopFwdSm90ILi2EN4cute5tupleIJNS5_1CILi1EEES8_S8_EEENS6_IJNS7_ILi128EEENS7_ILi96EEENS7_ILi192EEEEEELi192ENS_10bfloat16_tEfNS_4arch4Sm90ELb0ELb1ELb1ELb1ELb1ELb1ELb0ELb1ELb1ELb1ELb0ELb0EEENS1_21CollectiveEpilogueFwdINS6_IJSA_SC_SB_EEES9_SE_SG_Li256ELb1ELb1ELb0ELb0EEENS1_36VarlenDynamicPersistentTileSchedulerILi128ELi96ELi256ELi128ELb0ELb1ELb1ELb1ELb0ELb1EEEEEEEEEvNT_6ParamsE$_ZZN5flash25CollectiveMainloopFwdSm90ILi2EN4cute5tupleIJNS1_1CILi1EEES4_S4_EEENS2_IJNS3_ILi128EEENS3_ILi96EEENS3_ILi192EEEEEELi192EN7cutlass10bfloat16_tEfNSA_4arch4Sm90ELb0ELb1ELb1ELb1ELb1ELb1ELb0ELb1ELb1ELb1ELb0ELb0EE12store_kv_newINS_16FlashAttnFwdSm90ISE_NS_21CollectiveEpilogueFwdINS2_IJS6_S8_S7_EEES5_SB_SD_Li256ELb1ELb1ELb0ELb0EEENS_36VarlenDynamicPersistentTileSchedulerILi128ELi96ELi256ELi128ELb0ELb1ELb1ELb1ELb0ELb1EEEE13SharedStorageEEEbRKNSE_6ParamsENSA_25PipelineTmaAsyncNoClusterILi2ENSA_16PipelineTmaAsyncILi2EEEEESU_RNSA_13PipelineStateILj2EEEiRT_RKNS_16SeqlenInfoQKNewKILb1ELb1EEENS2_IJiiiiEEEENKUliRKT_E_clISW_EEDaiS17_:
[----:B------:R-:W-:Y:S05]  /*28840*/  YIELD ;  /* 0x0000000000007946 */ /* 0x000fea0003800000 */
[----:B------:R-:W-:Y:S01]  /*28850*/  ULDC UR4, c[0x0][0x20] ;  /* 0x0000080000047ab9 */ /* 0x000fe20000000800 */
[----:B------:R-:W0:Y:S01]  /*28860*/  LDC.64 R78, c[0x0][0x208] ;  /* 0x00008200ff4e7b82 */ /* 0x000e220000000a00 */
[----:B------:R-:W-:Y:S01]  /*28870*/  VIADD R75, R20, -UR4 ;  /* 0x80000004144b7c36 */ /* 0x000fe20008000000 */
[----:B------:R-:W-:-:S04]  /*28880*/  R2UR UR6, R202 ;  /* 0x00000000ca0672ca */ /* 0x000fc800000e0000 */
[----:B------:R-:W2:Y:S01]  /*28890*/  LDL.64 R4, [R75+0x8] ;  /* 0x000008004b047983 */ /* 0x000ea20000100a00 */
[----:B0-----:R-:W-:Y:S02]  /*288a0*/  R2UR UR4, R78 ;  /* 0x000000004e0472ca */ /* 0x001fe400000e0000 */
[----:B------:R-:W-:-:S13]  /*288b0*/  R2UR UR5, R79 ;  /* 0x000000004f0572ca */ /* 0x000fda00000e0000 */
[----:B--2---:R-:W2:Y:S01]  /*288c0*/  LD.E R6, desc[UR4][R4.64+0x174] ;  /* 0x0001740404067980 */ /* 0x004ea2000c101900 */
[----:B------:R-:W0:Y:S01]  /*288d0*/  LDC R76, c[0x0][0x20] ;  /* 0x00000800ff4c7b82 */ /* 0x000e220000000800 */
[----:B------:R-:W-:Y:S01]  /*288e0*/  BSSY B0, `(.L_x_2048) ;  /* 0x0000aaa000007945 */ /* 0x000fe20003800000 */
[----:B0-----:R-:W-:Y:S02]  /*288f0*/  IADD3 R76, -R76, UR6, RZ ;  /* 0x000000064c4c7c10 */ /* 0x001fe4000fffe1ff */
[----:B--2---:R-:W-:-:S13]  /*28900*/  ISETP.GE.AND P1, PT, R6, 0x1, PT ;  /* 0x000000010600780c */ /* 0x004fda0003f26270 */
[----:B------:R-:W-:Y:S05]  /*28910*/  @!P1 BRA `(.L_x_2049) ;  /* 0x0000009800e49947 */ /* 0x000fea0003800000 */
[----:B------:R-:W2:Y:S01]  /*28920*/  LDL.64 R6, [R75+0x20] ;  /* 0x000020004b067983 */ /* 0x000ea20000100a00 */
[C---:B------:R-:W-:Y:S02]  /*28930*/  R2UR UR4, R78.reuse ;  /* 0x000000004e0472ca */ /* 0x040fe400000e0000 */
[C---:B------:R-:W-:Y:S01]  /*28940*/  R2UR UR5, R79.reuse ;  /* 0x000000004f0572ca */ /* 0x040fe200000e0000 */
[----:B------:R0:W5:Y:S01]  /*28950*/  LDL.64 R10, [R75+0x30] ;  /* 0x000030004b0a7983 */ /* 0x0001620000100a00 */
[C---:B------:R-:W-:Y:S02]  /*28960*/  R2UR UR6, R78.reuse ;  /* 0x000000004e0672ca */ /* 0x040fe400000e0000 */
[C---:B------:R-:W-:Y:S02]  /*28970*/  R2UR UR7, R79.reuse ;  /* 0x000000004f0772ca */ /* 0x040fe400000e0000 */
[----:B------:R-:W-:Y:S02]  /*28980*/  R2UR UR8, R78 ;  /* 0x000000004e0872ca */ /* 0x000fe400000e0000 */
[----:B------:R-:W-:-:S09]  /*28990*/  R2UR UR9, R79 ;  /* 0x000000004f0972ca */ /* 0x000fd200000e0000 */
[----:B------:R-:W3:Y:S04]  /*289a0*/  LD.E.U8 R30, desc[UR6][R4.64+0x190] ;  /* 0x00019006041e7980 */ /* 0x000ee8000c101100 */
[----:B--2---:R-:W2:Y:S04]  /*289b0*/  LD.E.64 R32, desc[UR4][R6.64+0xa0] ;  /* 0x0000a00406207980 */ /* 0x004ea8000c101b00 */
[----:B------:R-:W4:Y:S04]  /*289c0*/  LD.E.64 R8, desc[UR6][R6.64+0x58] ;  /* 0x0000580606087980 */ /* 0x000f28000c101b00 */
[----:B------:R-:W4:Y:S04]  /*289d0*/  LD.E.64 R12, desc[UR8][R6.64+0x60] ;  /* 0x00006008060c7980 */ /* 0x000f28000c101b00 */
[----:B------:R-:W4:Y:S01]  /*289e0*/  LD.E.64 R14, desc[UR4][R6.64+0x68] ;  /* 0x00006804060e7980 */ /* 0x000f22000c101b00 */
[----:B---3--:R-:W-:-:S02]  /*289f0*/  ISETP.NE.AND P1, PT, R30, RZ, PT ;  /* 0x000000ff1e00720c */ /* 0x008fc40003f25270 */
[----:B--2---:R-:W-:Y:S01]  /*28a00*/  SHF.R.S32.HI R31, RZ, 0x1f, R33 ;  /* 0x0000001fff1f7819 */ /* 0x004fe20000011421 */
[-C--:B----4-:R-:W-:Y:S02]  /*28a10*/  IMAD R9, R9, R33.reuse, RZ ;  /* 0x0000002109097224 */ /* 0x090fe400078e02ff */
[----:B------:R-:W-:-:S04]  /*28a20*/  IMAD.WIDE.U32 R28, R8, R33, RZ ;  /* 0x00000021081c7225 */ /* 0x000fc800078e00ff */
[----:B------:R-:W-:Y:S02]  /*28a30*/  IMAD R9, R8, R31, R9 ;  /* 0x0000001f08097224 */ /* 0x000fe400078e0209 */
[-C--:B------:R-:W-:Y:S02]  /*28a40*/  IMAD R8, R13, R32.reuse, RZ ;  /* 0x000000200d087224 */ /* 0x080fe400078e02ff */
[----:B------:R-:W-:Y:S01]  /*28a50*/  IMAD.IADD R29, R29, 0x1, R9 ;  /* 0x000000011d1d7824 */ /* 0x000fe200078e0209 */
[----:B------:R-:W-:Y:S01]  /*28a60*/  SHF.R.S32.HI R9, RZ, 0x1f, R32 ;  /* 0x0000001fff097819 */ /* 0x000fe20000011420 */
[----:B------:R-:W-:-:S04]  /*28a70*/  IMAD.WIDE.U32 R4, R12, R32, R28 ;  /* 0x000000200c047225 */ /* 0x000fc800078e001c */
[----:B------:R-:W-:Y:S01]  /*28a80*/  IMAD R9, R12, R9, R8 ;  /* 0x000000090c097224 */ /* 0x000fe200078e0208 */
[----:B------:R-:W-:-:S03]  /*28a90*/  LEA R86, P2, R4, R14, 0x1 ;  /* 0x0000000e04567211 */ /* 0x000fc600078408ff */
[----:B------:R-:W-:-:S05]  /*28aa0*/  IMAD.IADD R87, R5, 0x1, R9 ;  /* 0x0000000105577824 */ /* 0x000fca00078e0209 */
[----:B------:R-:W-:Y:S01]  /*28ab0*/  LEA.HI.X R87, R4, R15, R87, 0x1, P2 ;  /* 0x0000000f04577211 */ /* 0x000fe200010f0c57 */
[----:B0-----:R-:W-:Y:S06]  /*28ac0*/  @!P1 BRA `(.L_x_2050) ;  /* 0x0000004800849947 */ /* 0x001fec0003800000 */
[C---:B------:R-:W-:Y:S01]  /*28ad0*/  R2UR UR8, R78.reuse ;  /* 0x000000004e0872ca */ /* 0x040fe200000e0000 */
[----:B------:R0:W5:Y:S01]  /*28ae0*/  LDL.64 R4, [R75+0x10] ;  /* 0x000010004b047983 */ /* 0x0001620000100a00 */
[C---:B------:R-:W-:Y:S02]  /*28af0*/  R2UR UR9, R79.reuse ;  /* 0x000000004f0972ca */ /* 0x040fe400000e0000 */
[C---:B------:R-:W-:Y:S02]  /*28b00*/  R2UR UR4, R78.reuse ;  /* 0x000000004e0472ca */ /* 0x040fe400000e0000 */
[C---:B------:R-:W-:Y:S02]  /*28b10*/  R2UR UR5, R79.reuse ;  /* 0x000000004f0572ca */ /* 0x040fe400000e0000 */
[----:B------:R-:W-:Y:S02]  /*28b20*/  R2UR UR6, R78 ;  /* 0x000000004e0672ca */ /* 0x000fe400000e0000 */
[----:B------:R-:W-:-:S05]  /*28b30*/  R2UR UR7, R79 ;  /* 0x000000004f0772ca */ /* 0x000fca00000e0000 */
[----:B-----5:R-:W2:Y:S04]  /*28b40*/  LD.E R6, desc[UR8][R10.64+0x10] ;  /* 0x000010080a067980 */ /* 0x020ea8000c101900 */
[----:B------:R-:W3:Y:S04]  /*28b50*/  LD.E R13, desc[UR4][R10.64+0xc] ;  /* 0x00000c040a0d7980 */ /* 0x000ee8000c101900 */
[----:B------:R-:W4:Y:S04]  /*28b60*/  LD.E.64 R38, desc[UR4][R10.64+0x60] ;  /* 0x000060040a267980 */ /* 0x000f28000c101b00 */
[----:B------:R-:W4:Y:S01]  /*28b70*/  LD.E.64 R36, desc[UR6][R10.64+0x80] ;  /* 0x000080060a247980 */ /* 0x000f22000c101b00 */
[----:B------:R-:W-:-:S02]  /*28b80*/  R2UR UR10, R78 ;  /* 0x000000004e0a72ca */ /* 0x000fc400000e0000 */
[C---:B------:R-:W-:Y:S01]  /*28b90*/  R2UR UR11, R79.reuse ;  /* 0x000000004f0b72ca */ /* 0x040fe200000e0000 */
[----:B------:R0:W5:Y:S01]  /*28ba0*/  LD.E.64 R14, desc[UR4][R10.64+0x58] ;  /* 0x000058040a0e7980 */ /* 0x000162000c101b00 */
[----:B------:R-:W-:Y:S02]  /*28bb0*/  R2UR UR12, R78 ;  /* 0x000000004e0c72ca */ /* 0x000fe400000e0000 */
[----:B------:R-:W-:Y:S01]  /*28bc0*/  R2UR UR13, R79 ;  /* 0x000000004f0d72ca */ /* 0x000fe200000e0000 */
[----:B------:R0:W5:Y:S01]  /*28bd0*/  LD.E.64 R34, desc[UR8][R10.64+0x78] ;  /* 0x000078080a227980 */ /* 0x000162000c101b00 */
[----:B------:R-:W-:Y:S01]  /*28be0*/  SHF.R.S32.HI R9, RZ, 0x1f, R24 ;  /* 0x0000001fff097819 */ /* 0x000fe20000011418 */
[----:B------:R-:W-:Y:S01]  /*28bf0*/  BSSY B2, `(.L_x_2051) ;  /* 0x000004c000027945 */ /* 0x000fe20003800000 */
[----:B------:R-:W-:Y:S02]  /*28c00*/  CS2R R60, SRZ ;  /* 0x00000000003c7805 */ /* 0x000fe4000001ff00 */
[----:B------:R-:W-:-:S02]  /*28c10*/  CS2R R64, SRZ ;  /* 0x0000000000407805 */ /* 0x000fc4000001ff00 */
[----:B------:R-:W-:Y:S02]  /*28c20*/  CS2R R66, SRZ ;  /* 0x0000000000427805 */ /* 0x000fe4000001ff00 */
[----:B------:R-:W-:Y:S02]  /*28c30*/  CS2R R70, SRZ ;  /* 0x0000000000467805 */ /* 0x000fe4000001ff00 */
[----:B------:R-:W-:Y:S02]  /*28c40*/  CS2R R82, SRZ ;  /* 0x0000000000527805 */ /* 0x000fe4000001ff00 */
[----:B------:R-:W-:Y:S02]  /*28c50*/  CS2R R90, SRZ ;  /* 0x00000000005a7805 */ /* 0x000fe4000001ff00 */
[----:B------:R-:W-:Y:S01]  /*28c60*/  CS2R R58, SRZ ;  /* 0x00000000003a7805 */ /* 0x000fe2000001ff00 */
[----:B------:R0:W5:Y:S01]  /*28c70*/  LD.E.U8 R44, desc[UR12][R10.64+0x18] ;  /* 0x0000180c0a2c7980 */ /* 0x000162000c101100 */
[----:B------:R-:W-:-:S02]  /*28c80*/  CS2R R62, SRZ ;  /* 0x00000000003e7805 */ /* 0x000fc4000001ff00 */
[----:B------:R-:W-:Y:S02]  /*28c90*/  CS2R R68, SRZ ;  /* 0x0000000000447805 */ /* 0x000fe4000001ff00 */
[----:B------:R-:W-:Y:S02]  /*28ca0*/  CS2R R80, SRZ ;  /* 0x0000000000507805 */ /* 0x000fe4000001ff00 */
[----:B------:R-:W-:Y:S02]  /*28cb0*/  CS2R R84, SRZ ;  /* 0x0000000000547805 */ /* 0x000fe4000001ff00 */
[----:B------:R-:W-:Y:S02]  /*28cc0*/  CS2R R88, SRZ ;  /* 0x0000000000587805 */ /* 0x000fe4000001ff00 */
[----:B--2---:R-:W-:Y:S01]  /*28cd0*/  SHF.R.S32.HI R7, RZ, 0x1f, R6 ;  /* 0x0000001fff077819 */ /* 0x004fe20000011406 */
[----:B---3--:R-:W-:-:S03]  /*28ce0*/  IMAD R13, R24, -0x60, R13 ;  /* 0xffffffa0180d7824 */ /* 0x008fc600078e020d */
[----:B------:R-:W-:Y:S02]  /*28cf0*/  LEA.HI R7, R7, R6, RZ, 0x2 ;  /* 0x0000000607077211 */ /* 0x000fe400078f10ff */
[----:B------:R-:W-:Y:S02]  /*28d00*/  VIMNMX R33, R13, 0x60, PT ;  /* 0x000000600d217848 */ /* 0x000fe40003fe0100 */
[----:B------:R-:W-:Y:S01]  /*28d10*/  SHF.R.S32.HI R28, RZ, 0x2, R7 ;  /* 0x00000002ff1c7819 */ /* 0x000fe20000011407 */
[-C--:B----4-:R-:W-:Y:S01]  /*28d20*/  IMAD R8, R39, R24.reuse, RZ ;  /* 0x0000001827087224 */ /* 0x090fe200078e02ff */
[----:B------:R0:W5:Y:S02]  /*28d30*/  LD.E.64 R6, desc[UR6][R10.64+0x68] ;  /* 0x000068060a067980 */ /* 0x000164000c101b00 */
[----:B------:R-:W-:Y:S01]  /*28d40*/  ISETP.GE.AND P1, PT, R28, R33, PT ;  /* 0x000000211c00720c */ /* 0x000fe20003f26270 */
[----:B------:R-:W-:Y:S02]  /*28d50*/  IMAD R12, R37, R24, RZ ;  /* 0x00000018250c7224 */ /* 0x000fe400078e02ff */
[----:B------:R-:W-:-:S02]  /*28d60*/  IMAD R29, R38, R9, R8 ;  /* 0x00000009261d7224 */ /* 0x000fc400078e0208 */
[----:B------:R-:W-:Y:S02]  /*28d70*/  IMAD R31, R36, R9, R12 ;  /* 0x00000009241f7224 */ /* 0x000fe400078e020c */
[-C--:B------:R-:W-:Y:S01]  /*28d80*/  IMAD.WIDE.U32 R38, R38, R24.reuse, RZ ;  /* 0x0000001826267225 */ /* 0x080fe200078e00ff */
[----:B------:R0:W5:Y:S03]  /*28d90*/  LD.E.64 R12, desc[UR10][R10.64+0x88] ;  /* 0x0000880a0a0c7980 */ /* 0x000166000c101b00 */
[----:B------:R-:W-:Y:S01]  /*28da0*/  IMAD.WIDE.U32 R36, R36, R24, RZ ;  /* 0x0000001824247225 */ /* 0x000fe200078e00ff */
[----:B------:R-:W-:-:S03]  /*28db0*/  CS2R R8, SRZ ;  /* 0x0000000000087805 */ /* 0x000fc6000001ff00 */
[----:B------:R-:W-:Y:S02]  /*28dc0*/  IMAD.IADD R45, R39, 0x1, R29 ;  /* 0x00000001272d7824 */ /* 0x000fe400078e021d */
[----:B------:R-:W-:Y:S02]  /*28dd0*/  VIADD R30, R28, 0x40 ;  /* 0x000000401c1e7836 */ /* 0x000fe40000000000 */
[----:B------:R-:W-:Y:S01]  /*28de0*/  IMAD.IADD R93, R37, 0x1, R31 ;  /* 0x00000001255d7824 */ /* 0x000fe200078e021f */
[----:B0-----:R-:W-:Y:S06]  /*28df0*/  @P1 BRA `(.L_x_2052) ;  /* 0x0000000000ac1947 */ /* 0x001fec0003800000 */
[----:B-----5:R-:W-:Y:S02]  /*28e00*/  LOP3.LUT R11, R44, 0x1, RZ, 0xc0, !PT ;  /* 0x000000012c0b7812 */ /* 0x020fe400078ec0ff */
[----:B------:R-:W-:Y:S02]  /*28e10*/  CS2R R90, SRZ ;  /* 0x00000000005a7805 */ /* 0x000fe4000001ff00 */
[----:B------:R-:W-:Y:S02]  /*28e20*/  LEA R10, P1, R38, R6, 0x1 ;  /* 0x00000006260a7211 */ /* 0x000fe400078208ff */
[----:B------:R-:W-:Y:S02]  /*28e30*/  CS2R R82, SRZ ;  /* 0x0000000000527805 */ /* 0x000fe4000001ff00 */
[----:B------:R-:W-:Y:S02]  /*28e40*/  LEA R28, P2, R36, R12, 0x1 ;  /* 0x0000000c241c7211 */ /* 0x000fe400078408ff */
[----:B------:R-:W-:-:S02]  /*28e50*/  CS2R R70, SRZ ;  /* 0x0000000000467805 */ /* 0x000fc4000001ff00 */
[----:B------:R-:W-:Y:S02]  /*28e60*/  ISETP.NE.U32.AND P6, PT, R11, 0x1, PT ;  /* 0x000000010b00780c */ /* 0x000fe40003fc5070 */
[----:B------:R-:W-:Y:S02]  /*28e70*/  CS2R R66, SRZ ;  /* 0x0000000000427805 */ /* 0x000fe4000001ff00 */
[----:B------:R-:W-:Y:S02]  /*28e80*/  LEA.HI.X R11, R38, R7, R45, 0x1, P1 ;  /* 0x00000007260b7211 */ /* 0x000fe400008f0c2d */
[----:B------:R-:W-:Y:S02]  /*28e90*/  CS2R R64, SRZ ;  /* 0x0000000000407805 */ /* 0x000fe4000001ff00 */
[----:B------:R-:W-:Y:S02]  /*28ea0*/  LEA.HI.X R29, R36, R13, R93, 0x1, P2 ;  /* 0x0000000d241d7211 */ /* 0x000fe400010f0c5d */
[----:B------:R-:W-:-:S02]  /*28eb0*/  CS2R R60, SRZ ;  /* 0x00000000003c7805 */ /* 0x000fc4000001ff00 */
[----:B------:R-:W-:Y:S02]  /*28ec0*/  R2P PR, R44, 0x3e ;  /* 0x0000003e2c007804 */ /* 0x000fe40000000000 */
[----:B------:R-:W-:Y:S02]  /*28ed0*/  @!P6 R2UR UR4, R78 ;  /* 0x000000004e04e2ca */ /* 0x000fe400000e0000 */
[----:B------:R-:W-:-:S09]  /*28ee0*/  @!P6 R2UR UR5, R79 ;  /* 0x000000004f05e2ca */ /* 0x000fd200000e0000 */
[C---:B------:R-:W-:Y:S02]  /*28ef0*/  @P1 R2UR UR6, R78.reuse ;  /* 0x000000004e0612ca */ /* 0x040fe400000e0000 */
[C---:B------:R-:W-:Y:S02]  /*28f00*/  @P1 R2UR UR7, R79.reuse ;  /* 0x000000004f0712ca */ /* 0x040fe400000e0000 */
[C---:B------:R-:W-:Y:S02]  /*28f10*/  @P2 R2UR UR8, R78.reuse ;  /* 0x000000004e0822ca */ /* 0x040fe400000e0000 */
[----:B------:R-:W-:Y:S02]  /*28f20*/  @P2 R2UR UR9, R79 ;  /* 0x000000004f0922ca */ /* 0x000fe400000e0000 */
[----:B------:R-:W-:Y:S02]  /*28f30*/  @P3 R2UR UR10, R78 ;  /* 0x000000004e0a32ca */ /* 0x000fe400000e0000 */
[----:B------:R-:W-:-:S02]  /*28f40*/  CS2R R88, SRZ ;  /* 0x0000000000587805 */ /* 0x000fc4000001ff00 */
[C---:B------:R-:W-:Y:S02]  /*28f50*/  @P3 R2UR UR11, R79.reuse ;  /* 0x000000004f0b32ca */ /* 0x040fe400000e0000 */
[----:B------:R-:W-:Y:S02]  /*28f60*/  CS2R R84, SRZ ;  /* 0x0000000000547805 */ /* 0x000fe4000001ff00 */
[----:B------:R-:W-:Y:S02]  /*28f70*/  @P4 R2UR UR12, R78 ;  /* 0x000000004e0c42ca */ /* 0x000fe400000e0000 */
[----:B------:R-:W-:Y:S02]  /*28f80*/  CS2R R80, SRZ ;  /* 0x0000000000507805 */ /* 0x000fe4000001ff00 */
[----:B------:R-:W-:Y:S02]  /*28f90*/  @P4 R2UR UR13, R79 ;  /* 0x000000004f0d42ca */ /* 0x000fe400000e0000 */
[----:B------:R-:W-:-:S02]  /*28fa0*/  CS2R R68, SRZ ;  /* 0x0000000000447805 */ /* 0x000fc4000001ff00 */
[----:B------:R-:W-:Y:S02]  /*28fb0*/  @P5 R2UR UR14, R78 ;  /* 0x000000004e0e52ca */ /* 0x000fe400000e0000 */
[----:B------:R-:W-:Y:S02]  /*28fc0*/  CS2R R62, SRZ ;  /* 0x00000000003e7805 */ /* 0x000fe4000001ff00 */
[----:B------:R-:W-:Y:S02]  /*28fd0*/  @P5 R2UR UR15, R79 ;  /* 0x000000004f0f52ca */ /* 0x000fe400000e0000 */
[----:B------:R-:W-:Y:S01]  /*28fe0*/  CS2R R58, SRZ ;  /* 0x00000000003a7805 */ /* 0x000fe2000001ff00 */
[----:B------:R0:W5:Y:S04]  /*28ff0*/  @!P6 LD.E.64 R90, desc[UR4][R10.64] ;  /* 0x000000040a5ae980 */ /* 0x000168000c101b00 */
[----:B------:R0:W5:Y:S04]  /*29000*/  @P1 LD.E.64 R82, desc[UR6][R10.64+0x20] ;  /* 0x000020060a521980 */ /* 0x000168000c101b00 */
[----:B------:R0:W5:Y:S04]  /*29010*/  @P2 LD.E.64 R70, desc[UR8][R10.64+0x40] ;  /* 0x000040080a462980 */ /* 0x000168000c101b00 */
[----:B------:R0:W5:Y:S04]  /*29020*/  @P3 LD.E.64 R66, desc[UR10][R10.64+0x60] ;  /* 0x0000600a0a423980 */ /* 0x000168000c101b00 */
[----:B------:R0:W5:Y:S04]  /*29030*/  @P4 LD.E.64 R64, desc[UR12][R10.64+0x80] ;  /* 0x0000800c0a404980 */ /* 0x000168000c101b00 */
[----:B------:R0:W5:Y:S04]  /*29040*/  @P5 LD.E.64 R60, desc[UR14][R10.64+0xa0] ;  /* 0x0000a00e0a3c5980 */ /* 0x000168000c101b00 */
[----:B------:R0:W5:Y:S04]  /*29050*/  @!P6 LD.E.64 R88, desc[UR4][R28.64] ;  /* 0x000000041c58e980 */ /* 0x000168000c101b00 */
[----:B------:R0:W5:Y:S04]  /*29060*/  @P1 LD.E.64 R84, desc[UR6][R28.64+0x20] ;  /* 0x000020061c541980 */ /* 0x000168000c101b00 */
[----:B------:R0:W5:Y:S04]  /*29070*/  @P2 LD.E.64 R80, desc[UR8][R28.64+0x40] ;  /* 0x000040081c502980 */ /* 0x000168000c101b00 */
[----:B------:R0:W5:Y:S04]  /*29080*/  @P3 LD.E.64 R68, desc[UR10][R28.64+0x60] ;  /* 0x0000600a1c443980 */ /* 0x000168000c101b00 */
[----:B------:R0:W5:Y:S04]  /*29090*/  @P4 LD.E.64 R62, desc[UR12][R28.64+0x80] ;  /* 0x0000800c1c3e4980 */ /* 0x000168000c101b00 */
[----:B------:R0:W5:Y:S02]  /*290a0*/  @P5 LD.E.64 R58, desc[UR14][R28.64+0xa0] ;  /* 0x0000a00e1c3a5980 */ /* 0x000164000c101b00 */
.L_x_2052:
[----:B------:R-:W-:Y:S05]  /*290b0*/  BSYNC B2 ;  /* 0x0000000000027941 */ /* 0x000fea0003800000 */
.L_x_2051:
[----:B------:R-:W-:Y:S01]  /*290c0*/  ISETP.GE.AND P1, PT, R30, R33, PT ;  /* 0x000000211e00720c */ /* 0x000fe20003f26270 */
[----:B------:R-:W-:Y:S01]  /*290d0*/  BSSY B2, `(.L_x_2053) ;  /* 0x000003c000027945 */ /* 0x000fe20003800000 */
[----:B------:R-:W-:Y:S02]  /*290e0*/  CS2R R30, SRZ ;  /* 0x00000000001e7805 */ /* 0x000fe4000001ff00 */
[----:B------:R-:W-:Y:S02]  /*290f0*/  CS2R R40, SRZ ;  /* 0x0000000000287805 */ /* 0x000fe4000001ff00 */
[----:B------:R-:W-:Y:S02]  /*29100*/  CS2R R46, SRZ ;  /* 0x00000000002e7805 */ /* 0x000fe4000001ff00 */
[----:B------:R-:W-:Y:S02]  /*29110*/  CS2R R50, SRZ ;  /* 0x0000000000327805 */ /* 0x000fe4000001ff00 */
[----:B------:R-:W-:-:S02]  /*29120*/  CS2R R54, SRZ ;  /* 0x0000000000367805 */ /* 0x000fc4000001ff00 */
[----:B0-----:R-:W-:Y:S02]  /*29130*/  CS2R R28, SRZ ;  /* 0x00000000001c7805 */ /* 0x001fe4000001ff00 */
[----:B------:R-:W-:Y:S02]  /*29140*/  CS2R R32, SRZ ;  /* 0x0000000000207805 */ /* 0x000fe4000001ff00 */
[----:B------:R-:W-:Y:S02]  /*29150*/  CS2R R42, SRZ ;  /* 0x00000000002a7805 */ /* 0x000fe4000001ff00 */
[----:B------:R-:W-:Y:S02]  /*29160*/  CS2R R48, SRZ ;  /* 0x0000000000307805 */ /* 0x000fe4000001ff00 */
[----:B------:R-:W-:Y:S02]  /*29170*/  CS2R R52, SRZ ;  /* 0x0000000000347805 */ /* 0x000fe4000001ff00 */
[----:B------:R-:W-:Y:S01]  /*29180*/  CS2R R56, SRZ ;  /* 0x0000000000387805 */ /* 0x000fe2000001ff00 */
[----:B------:R-:W-:Y:S06]  /*29190*/  @P1 BRA `(.L_x_2054) ;  /* 0x0000000000bc1947 */ /* 0x000fec0003800000 */
[----:B-----5:R-:W-:Y:S02]  /*291a0*/  IADD3 R39, P1, R14, R38, RZ ;  /* 0x000000260e277210 */ /* 0x020fe40007f3e0ff */
[----:B------:R-:W-:Y:S02]  /*291b0*/  CS2R R54, SRZ ;  /* 0x0000000000367805 */ /* 0x000fe4000001ff00 */
[----:B------:R-:W-:Y:S02]  /*291c0*/  IADD3 R37, P2, R34, R36, RZ ;  /* 0x0000002422257210 */ /* 0x000fe40007f5e0ff */
[----:B------:R-:W-:Y:S02]  /*291d0*/  CS2R R50, SRZ ;  /* 0x0000000000327805 */ /* 0x000fe4000001ff00 */
[----:B------:R-:W-:Y:S01]  /*291e0*/  LOP3.LUT R8, R44, 0x1, RZ, 0xc0, !PT ;  /* 0x000000012c087812 */ /* 0x000fe200078ec0ff */
[----:B------:R-:W-:Y:S01]  /*291f0*/  IMAD.X R14, R15, 0x1, R45, P1 ;  /* 0x000000010f0e7824 */ /* 0x000fe200008e062d */
[----:B------:R-:W-:Y:S01]  /*29200*/  LEA R6, P1, R39, R6, 0x1 ;  /* 0x0000000627067211 */ /* 0x000fe200078208ff */
[----:B------:R-:W-:Y:S01]  /*29210*/  IMAD.X R34, R35, 0x1, R93, P2 ;  /* 0x0000000123227824 */ /* 0x000fe200010e065d */
[----:B------:R-:W-:-:S02]  /*29220*/  LEA R10, P2, R37, R12, 0x1 ;  /* 0x0000000c250a7211 */ /* 0x000fc400078408ff */
[----:B------:R-:W-:Y:S02]  /*29230*/  CS2R R46, SRZ ;  /* 0x00000000002e7805 */ /* 0x000fe4000001ff00 */
[----:B------:R-:W-:Y:S02]  /*29240*/  ISETP.NE.U32.AND P6, PT, R8, 0x1, PT ;  /* 0x000000010800780c */ /* 0x000fe40003fc5070 */
[----:B------:R-:W-:Y:S02]  /*29250*/  CS2R R40, SRZ ;  /* 0x0000000000287805 */ /* 0x000fe4000001ff00 */
[----:B------:R-:W-:Y:S02]  /*29260*/  LEA.HI.X R7, R39, R7, R14, 0x1, P1 ;  /* 0x0000000727077211 */ /* 0x000fe400008f0c0e */
[----:B------:R-:W-:Y:S02]  /*29270*/  CS2R R30, SRZ ;  /* 0x00000000001e7805 */ /* 0x000fe4000001ff00 */
[----:B------:R-:W-:-:S02]  /*29280*/  LEA.HI.X R11, R37, R13, R34, 0x1, P2 ;  /* 0x0000000d250b7211 */ /* 0x000fc400010f0c22 */
[----:B------:R-:W-:Y:S02]  /*29290*/  CS2R R8, SRZ ;  /* 0x0000000000087805 */ /* 0x000fe4000001ff00 */
        /* <DEDUP_REMOVED lines=31> */
.L_x_2054:
[----:B------:R-:W-:Y:S05]  /*29490*/  BSYNC B2 ;  /* 0x0000000000027941 */ /* 0x000fea0003800000 */
.L_x_2053:
[----:B------:R-:W-:Y:S01]  /*294a0*/  R2UR UR4, R78 ;  /* 0x000000004e0472ca */ /* 0x000fe200000e0000 */
[----:B0----5:R0:W5:Y:S01]  /*294b0*/  LDL R6, [R76] ;  /* 0x000000004c067983 */ /* 0x0211620000100800 */
[----:B------:R-:W-:-:S03]  /*294c0*/  R2UR UR5, R79 ;  /* 0x000000004f0572ca */ /* 0x000fc600000e0000 */
[----:B------:R0:W5:Y:S10]  /*294d0*/  LDL R7, [R76+0x4] ;  /* 0x000004004c077983 */ /* 0x0001740000100800 */
[----:B------:R-:W2:Y:S01]  /*294e0*/  LD.E R11, desc[UR4][R4.64+0x1c] ;  /* 0x00001c04040b7980 */ /* 0x000ea2000c101900 */
[----:B------:R-:W-:-:S02]  /*294f0*/  IMAD.MOV.U32 R10, RZ, RZ, R60 ;  /* 0x000000ffff0a7224 */ /* 0x000fc400078e003c */
[----:B------:R-:W-:-:S03]  /*29500*/  IMAD.MOV.U32 R12, RZ, RZ, R64 ;  /* 0x000000ffff0c7224 */ /* 0x000fc600078e0040 */
[----:B------:R-:W-:Y:S01]  /*29510*/  PRMT R121, R10, 0x7610, R121 ;  /* 0x000076100a797816 */ /* 0x000fe20000000079 */
[----:B------:R-:W-:Y:S02]  /*29520*/  IMAD.MOV.U32 R10, RZ, RZ, R61 ;  /* 0x000000ffff0a7224 */ /* 0x000fe400078e003d */
        /* <DEDUP_REMOVED lines=86> */
[----:B------:R-:W-:Y:S01]  /*29a90*/  BSSY B2, `(.L_x_2055) ;  /* 0x000000b000027945 */ /* 0x000fe20003800000 */
[----:B------:R-:W-:-:S02]  /*29aa0*/  PRMT R106, R15, 0x7610, R106 ;  /* 0x000076100f6a7816 */ /* 0x000fc4000000006a */
[----:B------:R-:W-:Y:S02]  /*29ab0*/  PRMT R115, R12, 0x7610, R115 ;  /* 0x000076100c737816 */ /* 0x000fe40000000073 */
[----:B------:R-:W-:Y:S02]  /*29ac0*/  PRMT R119, R13, 0x7610, R119 ;  /* 0x000076100d777816 */ /* 0x000fe40000000077 */
[----:B------:R-:W-:Y:S02]  /*29ad0*/  PRMT R120, R14, 0x7610, R120 ;  /* 0x000076100e787816 */ /* 0x000fe40000000078 */
[----:B--2---:R-:W-:-:S04]  /*29ae0*/  LOP3.LUT R11, R11, 0x1, RZ, 0xfc, !PT ;  /* 0x000000010b0b7812 */ /* 0x004fc800078efcff */
[----:B------:R-:W-:Y:S01]  /*29af0*/  ISETP.NE.AND P1, PT, R11, 0x3, PT ;  /* 0x000000030b00780c */ /* 0x000fe20003f25270 */
[----:B------:R-:W-:-:S05]  /*29b00*/  IMAD.MOV.U32 R11, RZ, RZ, R52 ;  /* 0x000000ffff0b7224 */ /* 0x000fca00078e0034 */
[----:B------:R-:W-:-:S07]  /*29b10*/  PRMT R114, R11, 0x7610, R114 ;  /* 0x000076100b727816 */ /* 0x000fce0000000072 */
[----:B0-----:R-:W-:Y:S05]  /*29b20*/  @!P1 BRA `(.L_x_2056) ;  /* 0x0000000000049947 */ /* 0x001fea0003800000 */
[----:B------:R-:W-:Y:S01]  /*29b30*/  BPT.TRAP 0x1 ;  /* 0x000000040000795c */ /* 0x000fe20000300000 */
.L_x_2056:
[----:B------:R-:W-:Y:S05]  /*29b40*/  BSYNC B2 ;  /* 0x0000000000027941 */ /* 0x000fea0003800000 */
.L_x_2055:
[----:B------:R-:W-:Y:S02]  /*29b50*/  R2UR UR4, R78 ;  /* 0x000000004e0472ca */ /* 0x000fe400000e0000 */
[----:B------:R-:W-:-:S13]  /*29b60*/  R2UR UR5, R79 ;  /* 0x000000004f0572ca */ /* 0x000fda00000e0000 */
[----:B------:R-:W2:Y:S01]  /*29b70*/  LD.E.64 R4, desc[UR4][R4.64+0x8] ;  /* 0x0000080404047980 */ /* 0x000ea2000c101b00 */
[----:B-----5:R-:W-:Y:S01]  /*29b80*/  SHF.L.U32 R7, R7, 0x1f, RZ ;  /* 0x0000001f07077819 */ /* 0x020fe200000006ff */
[----:B------:R-:W-:Y:S01]  /*29b90*/  BSSY B2, `(.L_x_2057) ;  /* 0x0000005000027945 */ /* 0x000fe20003800000 */
[----:B--2---:R-:W-:-:S05]  /*29ba0*/  MOV R11, R4 ;  /* 0x00000004000b7202 */ /* 0x004fca0000000f00 */
[----:B------:R-:W-:-:S04]  /*29bb0*/  IMAD R6, R6, 0x8, R11 ;  /* 0x0000000806067824 */ /* 0x000fc800078e020b */
[----:B------:R-:W0:Y:S02]  /*29bc0*/  SYNCS.PHASECHK.TRANS64.TRYWAIT P1, [R6+URZ], R7 ;  /* 0x00000007060075a7 */ /* 0x000e24000802017f */
[----:B0-----:R-:W-:Y:S05]  /*29bd0*/  @!P1 BRA `(.L_x_2058) ;  /* 0x00000098004c9947 */ /* 0x001fea0003800000 */
.L_x_2149:
[----:B------:R-:W-:Y:S05]  /*29be0*/  BSYNC B2 ;  /* 0x0000000000027941 */ /* 0x000fea0003800000 */
.L_x_2057:
[----:B------:R-:W2:Y:S01]  /*29bf0*/  LDL.64 R34, [R75+0x30] ;  /* 0x000030004b227983 */ /* 0x000ea20000100a00 */
[----:B------:R-:W-:Y:S02]  /*29c00*/  R2UR UR4, R78 ;  /* 0x000000004e0472ca */ /* 0x000fe400000e0000 */
[----:B------:R-:W-:Y:S01]  /*29c10*/  R2UR UR5, R79 ;  /* 0x000000004f0572ca */ /* 0x000fe200000e0000 */
[----:B------:R-:W3:Y:S04]  /*29c20*/  LDL R4, [R76] ;  /* 0x000000004c047983 */ /* 0x000ee80000100800 */
[----:B------:R-:W4:Y:S04]  /*29c30*/  LDL.64 R38, [R75+0x38] ;  /* 0x000038004b267983 */ /* 0x000f280000100a00 */
[----:B------:R1:W5:Y:S04]  /*29c40*/  LDL.64 R36, [R75+0x40] ;  /* 0x000040004b247983 */ /* 0x0003680000100a00 */
[----:B--2---:R-:W0:Y:S01]  /*29c50*/  LD.E R5, desc[UR4][R34.64+0x8] ;  /* 0x0000080422057980 */ /* 0x004e22000c101900 */
[----:B---3--:R-:W-:-:S02]  /*29c60*/  IMAD R4, R4, 0x4800, RZ ;  /* 0x0000480004047824 */ /* 0x008fc400078e02ff */
[----:B------:R-:W-:Y:S01]  /*29c70*/  IMAD.MOV.U32 R92, RZ, RZ, 0x20 ;  /* 0x00000020ff5c7424 */ /* 0x000fe200078e00ff */
[----:B----4-:R-:W5:Y:S01]  /*29c80*/  LD.E.64 R38, desc[UR4][R38.64] ;  /* 0x0000000426267980 */ /* 0x010f62000c101b00 */
[----:B------:R-:W-:Y:S01]  /*29c90*/  UMOV UR4, 0xffffffff ;  /* 0xffffffff00047882 */ /* 0x000fe20000000000 */
[----:B0-----:R-:W-:-:S04]  /*29ca0*/  SHF.R.S32.HI R6, RZ, 0x1f, R5 ;  /* 0x0000001fff067819 */ /* 0x001fc80000011405 */
[----:B------:R-:W-:-:S04]  /*29cb0*/  LEA.HI R7, R6, R5, RZ, 0x2 ;  /* 0x0000000506077211 */ /* 0x000fc800078f10ff */
[--C-:B------:R-:W-:Y:S02]  /*29cc0*/  SHF.R.S32.HI R116, RZ, 0x2, R7.reuse ;  /* 0x00000002ff747819 */ /* 0x100fe40000011407 */
[----:B------:R-:W-:-:S04]  /*29cd0*/  SHF.R.S32.HI R11, RZ, 0x1f, R7 ;  /* 0x0000001fff0b7819 */ /* 0x000fc80000011407 */
[----:B------:R-:W-:-:S04]  /*29ce0*/  LEA.HI R11, R11, R116, RZ, 0x3 ;  /* 0x000000740b0b7211 */ /* 0x000fc800078f18ff */
[----:B------:R-:W-:Y:S02]  /*29cf0*/  LOP3.LUT R11, R11, 0xfffffff8, RZ, 0xc0, !PT ;  /* 0xfffffff80b0b7812 */ /* 0x000fe400078ec0ff */
[----:B------:R-:W-:-:S03]  /*29d00*/  LOP3.LUT R12, R7, 0x1ffffffc, RZ, 0xc0, !PT ;  /* 0x1ffffffc070c7812 */ /* 0x000fc600078ec0ff */
[----:B------:R-:W-:Y:S02]  /*29d10*/  IMAD.IADD R11, R116, 0x1, -R11 ;  /* 0x00000001740b7824 */ /* 0x000fe400078e0a0b */
[----:B------:R-:W-:Y:S02]  /*29d20*/  IMAD.IADD R12, R5, 0x1, -R12 ;  /* 0x00000001050c7824 */ /* 0x000fe400078e0a0c */
[----:B------:R-:W-:Y:S02]  /*29d30*/  IMAD.SHL.U32 R7, R11, 0x40, RZ ;  /* 0x000000400b077824 */ /* 0x000fe400078e00ff */
[----:B------:R-:W-:-:S03]  /*29d40*/  IMAD.SHL.U32 R93, R12, 0x8, RZ ;  /* 0x000000080c5d7824 */ /* 0x000fc600078e00ff */
[----:B------:R-:W-:Y:S02]  /*29d50*/  LOP3.LUT R12, R7, 0x1c0, RZ, 0xc0, !PT ;  /* 0x000001c0070c7812 */ /* 0x000fe400078ec0ff */
[----:B------:R-:W-:Y:S02]  /*29d60*/  LEA.HI R5, R6, R5, RZ, 0x5 ;  /* 0x0000000506057211 */ /* 0x000fe400078f28ff */
[----:B------:R-:W-:Y:S02]  /*29d70*/  LOP3.LUT R7, R12, 0x18, R93, 0xf8, !PT ;  /* 0x000000180c077812 */ /* 0x000fe400078ef85d */
[----:B------:R-:W-:Y:S01]  /*29d80*/  SHF.R.U32.HI R12, RZ, 0x3, R12 ;  /* 0x00000003ff0c7819 */ /* 0x000fe2000001160c */
[----:B------:R-:W-:-:S03]  /*29d90*/  IMAD.SHL.U32 R5, R5, 0x10, RZ ;  /* 0x0000001005057824 */ /* 0x000fc600078e00ff */
[----:B------:R-:W-:-:S04]  /*29da0*/  LOP3.LUT R12, R7, R12, RZ, 0x3c, !PT ;  /* 0x0000000c070c7212 */ /* 0x000fc800078e3cff */
[----:B------:R-:W-:Y:S02]  /*29db0*/  LOP3.LUT R5, R12, 0xfffffe00, R5, 0xf8, !PT ;  /* 0xfffffe000c057812 */ /* 0x000fe400078ef805 */
[----:B------:R-:W-:Y:S02]  /*29dc0*/  LOP3.LUT P1, RZ, R11, 0x4, RZ, 0xc0, !PT ;  /* 0x000000040bff7812 */ /* 0x000fe4000782c0ff */
[----:B------:R-:W-:Y:S02]  /*29dd0*/  IADD3 R95, P2, R4, R5, RZ ;  /* 0x00000005045f7210 */ /* 0x000fe40007f5e0ff */
[----:B------:R-:W-:Y:S02]  /*29de0*/  SEL R92, R92, 0xffffffe0, !P1 ;  /* 0xffffffe05c5c7807 */ /* 0x000fe40004800000 */
[----:B------:R-:W-:Y:S01]  /*29df0*/  LEA.HI.X.SX32 R97, R4, RZ, 0x1, P2 ;  /* 0x000000ff04617211 */ /* 0x000fe200010f0eff */
[----:B-1----:R-:W-:Y:S08]  /*29e00*/  BRA.DIV UR4, `(.L_x_2059) ;  /* 0x0000009604d47947 */ /* 0x002ff0000b800000 */
[----:B------:R0:W1:Y:S04]  /*29e10*/  SHFL.IDX PT, R5, R87, RZ, 0x1c1f ;  /* 0x001c1fff57057589 */ /* 0x00006800000e0000 */
[----:B------:R0:W2:Y:S02]  /*29e20*/  SHFL.IDX PT, R14, R86, RZ, 0x1c1f ;  /* 0x001c1fff560e7589 */ /* 0x0000a400000e0000 */
.L_x_2153:
[----:B------:R-:W-:Y:S02]  /*29e30*/  R2UR UR4, R78 ;  /* 0x000000004e0472ca */ /* 0x000fe400000e0000 */
[----:B------:R-:W-:-:S13]  /*29e40*/  R2UR UR5, R79 ;  /* 0x000000004f0572ca */ /* 0x000fda00000e0000 */
[----:B------:R-:W3:Y:S01]  /*29e50*/  LD.E R7, desc[UR4][R34.64+0xc] ;  /* 0x00000c0422077980 */ /* 0x000ee2000c101900 */
[C---:B-----5:R-:W-:Y:S01]  /*29e60*/  LEA R44, P2, R95.reuse, R38, 0x1 ;  /* 0x000000265f2c7211 */ /* 0x060fe200078408ff */
[----:B------:R-:W-:Y:S01]  /*29e70*/  BSSY B2, `(.L_x_2060) ;  /* 0x00001af000027945 */ /* 0x000fe20003800000 */
[----:B-1----:R-:W-:Y:S02]  /*29e80*/  IMAD.MOV.U32 R15, RZ, RZ, R5 ;  /* 0x000000ffff0f7224 */ /* 0x002fe400078e0005 */
[----:B------:R-:W-:Y:S01]  /*29e90*/  LEA.HI.X R45, R95, R39, R97, 0x1, P2 ;  /* 0x000000275f2d7211 */ /* 0x000fe200010f0c61 */
[----:B---3--:R-:W-:-:S05]  /*29ea0*/  IMAD R7, R24, -0x60, R7 ;  /* 0xffffffa018077824 */ /* 0x008fca00078e0207 */
[----:B------:R-:W-:-:S04]  /*29eb0*/  VIMNMX R7, R7, 0x60, PT ;  /* 0x0000006007077848 */ /* 0x000fc80003fe0100 */
[----:B------:R-:W-:-:S13]  /*29ec0*/  ISETP.GE.AND P1, PT, R116, R7, PT ;  /* 0x000000077400720c */ /* 0x000fda0003f26270 */
[----:B------:R-:W-:Y:S05]  /*29ed0*/  @P1 BRA `(.L_x_2061) ;  /* 0x0000001800a01947 */ /* 0x000fea0003800000 */
[----:B------:R-:W-:Y:S02]  /*29ee0*/  R2UR UR4, R78 ;  /* 0x000000004e0472ca */ /* 0x000fe400000e0000 */
[----:B------:R-:W-:-:S13]  /*29ef0*/  R2UR UR5, R79 ;  /* 0x000000004f0572ca */ /* 0x000fda00000e0000 */
[----:B------:R-:W3:Y:S01]  /*29f00*/  LD.E.U8 R12, desc[UR4][R36.64] ;  /* 0x00000004240c7980 */ /* 0x000ee2000c101100 */
[----:B------:R-:W-:Y:S01]  /*29f10*/  BSSY B3, `(.L_x_2062) ;  /* 0x0000042000037945 */ /* 0x000fe20003800000 */
[----:B---3--:R-:W-:-:S04]  /*29f20*/  LOP3.LUT R4, R12, 0x1, RZ, 0xc0, !PT ;  /* 0x000000010c047812 */ /* 0x008fc800078ec0ff */
[----:B------:R-:W-:-:S13]  /*29f30*/  ISETP.NE.U32.AND P1, PT, R4, 0x1, PT ;  /* 0x000000010400780c */ /* 0x000fda0003f25070 */
[----:B------:R-:W-:Y:S05]  /*29f40*/  @P1 BRA `(.L_x_2063) ;  /* 0x0000000000f81947 */ /* 0x000fea0003800000 */
[----:B------:R-:W-:Y:S02]  /*29f50*/  R2UR UR4, R78 ;  /* 0x000000004e0472ca */ /* 0x000fe400000e0000 */
[----:B------:R-:W-:-:S13]  /*29f60*/  R2UR UR5, R79 ;  /* 0x000000004f0572ca */ /* 0x000fda00000e0000 */
[----:B------:R-:W3:Y:S01]  /*29f70*/  LD.E.U8 R4, desc[UR4][R34.64+0x18] ;  /* 0x0000180422047980 */ /* 0x000ee2000c101100 */
[----:B------:R-:W-:Y:S01]  /*29f80*/  BSSY B4, `(.L_x_2064) ;  /* 0x0000033000047945 */ /* 0x000fe20003800000 */
[----:B---3--:R-:W-:-:S04]  /*29f90*/  LOP3.LUT R4, R4, 0x1, RZ, 0xc0, !PT ;  /* 0x0000000104047812 */ /* 0x008fc800078ec0ff */
[----:B------:R-:W-:Y:S02]  /*29fa0*/  ISETP.NE.U32.AND P1, PT, R4, 0x1, PT ;  /* 0x000000010400780c */ /* 0x000fe40003f25070 */
[----:B------:R1:W5:Y:S11]  /*29fb0*/  LD.E.128 R4, desc[UR4][R44.64] ;  /* 0x000000042c047980 */ /* 0x000376000c101d00 */
[----:B-1----:R-:W-:Y:S05]  /*29fc0*/  @P1 BRA `(.L_x_2065) ;  /* 0x0000000000b81947 */ /* 0x002fea0003800000 */
[----:B------:R-:W-:Y:S01]  /*29fd0*/  SHF.R.U64 R144, R90, 0x10, R91 ;  /* 0x000000105a907819 */ /* 0x000fe2000000125b */
[----:B-----5:R-:W-:Y:S01]  /*29fe0*/  IMAD.U32 R13, R7, 0x10000, RZ ;  /* 0x00010000070d7824 */ /* 0x020fe200078e00ff */
[----:B------:R-:W-:Y:S01]  /*29ff0*/  SHF.R.U64 R90, R88, 0x10, R89 ;  /* 0x00000010585a7819 */ /* 0x000fe20000001259 */
[----:B------:R-:W-:Y:S01]  /*2a000*/  IMAD.U32 R11, R6, 0x10000, RZ ;  /* 0x00010000060b7824 */ /* 0x000fe200078e00ff */
[----:B------:R-:W-:Y:S02]  /*2a010*/  SHF.R.U32.HI R145, RZ, 0x10, R91 ;  /* 0x00000010ff917819 */ /* 0x000fe4000001165b */
[----:B------:R-:W-:Y:S02]  /*2a020*/  SHF.R.U32.HI R91, RZ, 0x10, R89 ;  /* 0x00000010ff5b7819 */ /* 0x000fe40000011659 */
[----:B------:R-:W-:Y:S02]  /*2a030*/  PRMT R141, R141, 0x5410, R90 ;  /* 0x000054108d8d7816 */ /* 0x000fe4000000005a */
[----:B------:R-:W-:-:S02]  /*2a040*/  PRMT R143, R143, 0x5410, R144 ;  /* 0x000054108f8f7816 */ /* 0x000fc40000000090 */
[----:B------:R-:W-:Y:S02]  /*2a050*/  PRMT R91, R10, 0x5410, R91 ;  /* 0x000054100a5b7816 */ /* 0x000fe4000000005b */
[----:B------:R-:W-:Y:S02]  /*2a060*/  LOP3.LUT R88, R7, 0xffff0000, RZ, 0xc0, !PT ;  /* 0xffff000007587812 */ /* 0x000fe400078ec0ff */
[----:B------:R-:W-:Y:S01]  /*2a070*/  PRMT R142, R142, 0x5410, R145 ;  /* 0x000054108e8e7816 */ /* 0x000fe20000000091 */
[----:B------:R-:W-:Y:S01]  /*2a080*/  IMAD.U32 R144, R91, 0x10000, RZ ;  /* 0x000100005b907824 */ /* 0x000fe200078e00ff */
[----:B------:R-:W-:Y:S02]  /*2a090*/  LOP3.LUT R7, R5, 0xffff0000, RZ, 0xc0, !PT ;  /* 0xffff000005077812 */ /* 0x000fe400078ec0ff */
[----:B------:R-:W-:Y:S01]  /*2a0a0*/  LOP3.LUT R90, R141, 0xffff0000, RZ, 0xc0, !PT ;  /* 0xffff00008d5a7812 */ /* 0x000fe200078ec0ff */
[----:B------:R-:W-:Y:S01]  /*2a0b0*/  IMAD.U32 R89, R142, 0x10000, RZ ;  /* 0x000100008e597824 */ /* 0x000fe200078e00ff */
[----:B------:R-:W-:Y:S01]  /*2a0c0*/  LOP3.LUT R10, R143, 0xffff0000, RZ, 0xc0, !PT ;  /* 0xffff00008f0a7812 */ /* 0x000fe200078ec0ff */
[----:B------:R-:W-:Y:S01]  /*2a0d0*/  IMAD.U32 R141, R141, 0x10000, RZ ;  /* 0x000100008d8d7824 */ /* 0x000fe200078e00ff */
[----:B------:R-:W-:Y:S01]  /*2a0e0*/  LOP3.LUT R12, R6, 0xffff0000, RZ, 0xc0, !PT ;  /* 0xffff0000060c7812 */ /* 0x000fe200078ec0ff */
[----:B------:R-:W-:-:S02]  /*2a0f0*/  IMAD.U32 R6, R5, 0x10000, RZ ;  /* 0x0001000005067824 */ /* 0x000fc400078e00ff */
[C---:B------:R-:W-:Y:S01]  /*2a100*/  FMUL.FTZ R145, R7.reuse, R90 ;  /* 0x0000005a07917220 */ /* 0x040fe20000410000 */
[C---:B------:R-:W-:Y:S02]  /*2a110*/  IMAD.U32 R5, R4.reuse, 0x10000, RZ ;  /* 0x0001000004057824 */ /* 0x040fe400078e00ff */
[----:B------:R-:W-:Y:S01]  /*2a120*/  FMUL.FTZ R7, R7, R10 ;  /* 0x0000000a07077220 */ /* 0x000fe20000410000 */
[----:B------:R-:W-:Y:S01]  /*2a130*/  LOP3.LUT R4, R4, 0xffff0000, RZ, 0xc0, !PT ;  /* 0xffff000004047812 */ /* 0x000fe200078ec0ff */
[C---:B------:R-:W-:Y:S01]  /*2a140*/  FMUL.FTZ R146, R12.reuse, R144 ;  /* 0x000000900c927220 */ /* 0x040fe20000410000 */
[----:B------:R-:W-:Y:S01]  /*2a150*/  LOP3.LUT R91, R91, 0xffff0000, RZ, 0xc0, !PT ;  /* 0xffff00005b5b7812 */ /* 0x000fe200078ec0ff */
[-C--:B------:R-:W-:Y:S01]  /*2a160*/  FMUL.FTZ R12, R12, R89.reuse ;  /* 0x000000590c0c7220 */ /* 0x080fe20000410000 */
[----:B------:R-:W-:Y:S01]  /*2a170*/  LOP3.LUT R142, R142, 0xffff0000, RZ, 0xc0, !PT ;  /* 0xffff00008e8e7812 */ /* 0x000fe200078ec0ff */
[----:B------:R-:W-:Y:S02]  /*2a180*/  IMAD.U32 R143, R143, 0x10000, RZ ;  /* 0x000100008f8f7824 */ /* 0x000fe400078e00ff */
[C---:B------:R-:W-:Y:S01]  /*2a190*/  FFMA.FTZ R145, R6.reuse, R10, -R145 ;  /* 0x0000000a06917223 */ /* 0x040fe20000010891 */
[----:B------:R-:W-:Y:S01]  /*2a1a0*/  FFMA.FTZ R90, R6, R90, R7 ;  /* 0x0000005a065a7223 */ /* 0x000fe20000010007 */
[C---:B------:R-:W-:Y:S01]  /*2a1b0*/  FFMA.FTZ R146, R11.reuse, R89, -R146 ;  /* 0x000000590b927223 */ /* 0x040fe20000010892 */
[----:B------:R-:W-:Y:S01]  /*2a1c0*/  FMUL.FTZ R6, R4, R141 ;  /* 0x0000008d04067220 */ /* 0x000fe20000410000 */
        /* <DEDUP_REMOVED lines=8> */
[----:B------:R-:W-:-:S02]  /*2a250*/  F2FP.BF16.F32.PACK_AB R90, R90, R145 ;  /* 0x000000915a5a723e */ /* 0x000fc400000010ff */
[----:B------:R-:W-:Y:S02]  /*2a260*/  F2FP.BF16.F32.PACK_AB R146, R11, R146 ;  /* 0x000000920b92723e */ /* 0x000fe400000010ff */
[----:B------:R-:W-:Y:S01]  /*2a270*/  F2FP.BF16.F32.PACK_AB R4, R5, R6 ;  /* 0x000000060504723e */ /* 0x000fe200000010ff */
[----:B------:R-:W-:Y:S01]  /*2a280*/  IMAD.MOV.U32 R5, RZ, RZ, R90 ;  /* 0x000000ffff057224 */ /* 0x000fe200078e005a */
[----:B------:R-:W-:Y:S01]  /*2a290*/  F2FP.BF16.F32.PACK_AB R7, R13, R10 ;  /* 0x0000000a0d07723e */ /* 0x000fe200000010ff */
[----:B------:R-:W-:-:S07]  /*2a2a0*/  IMAD.MOV.U32 R6, RZ, RZ, R146 ;  /* 0x000000ffff067224 */ /* 0x000fce00078e0092 */
.L_x_2065:
[----:B------:R-:W-:Y:S05]  /*2a2b0*/  BSYNC B4 ;  /* 0x0000000000047941 */ /* 0x000fea0003800000 */
.L_x_2064:
[C---:B------:R-:W-:Y:S01]  /*2a2c0*/  R2UR UR4, R78.reuse ;  /* 0x000000004e0472ca */ /* 0x040fe200000e0000 */
[----:B--2---:R-:W-:Y:S01]  /*2a2d0*/  IMAD.WIDE R10, R93, 0x2, R14 ;  /* 0x000000025d0a7825 */ /* 0x004fe200078e020e */
[C---:B------:R-:W-:Y:S02]  /*2a2e0*/  R2UR UR5, R79.reuse ;  /* 0x000000004f0572ca */ /* 0x040fe400000e0000 */
[----:B------:R-:W-:Y:S02]  /*2a2f0*/  R2UR UR6, R78 ;  /* 0x000000004e0672ca */ /* 0x000fe400000e0000 */
[----:B------:R-:W-:-:S09]  /*2a300*/  R2UR UR7, R79 ;  /* 0x000000004f0772ca */ /* 0x000fd200000e0000 */
[----:B-----5:R1:W-:Y:S04]  /*2a310*/  ST.E.128 desc[UR4][R10.64], R4 ;  /* 0x000000040a007985 */ /* 0x0203e8000c101d04 */
[----:B------:R1:W5:Y:S02]  /*2a320*/  LD.E.U8 R12, desc[UR6][R36.64] ;  /* 0x00000006240c7980 */ /* 0x000364000c101100 */
.L_x_2063:
[----:B------:R-:W-:Y:S05]  /*2a330*/  BSYNC B3 ;  /* 0x0000000000037941 */ /* 0x000fea0003800000 */
.L_x_2062:
[----:B-----5:R-:W-:Y:S01]  /*2a340*/  LOP3.LUT P1, RZ, R12, 0x2, RZ, 0xc0, !PT ;  /* 0x000000020cff7812 */ /* 0x020fe2000782c0ff */
[----:B------:R-:W-:-:S12]  /*2a350*/  BSSY B3, `(.L_x_2066) ;  /* 0x0000047000037945 */ /* 0x000fd80003800000 */
[----:B------:R-:W-:Y:S05]  /*2a360*/  @!P1 BRA `(.L_x_2067) ;  /* 0x0000000400149947 */ /* 0x000fea0003800000 */
[----:B------:R-:W-:Y:S02]  /*2a370*/  R2UR UR4, R78 ;  /* 0x000000004e0472ca */ /* 0x000fe400000e0000 */
[----:B------:R-:W-:-:S13]  /*2a380*/  R2UR UR5, R79 ;  /* 0x000000004f0572ca */ /* 0x000fda00000e0000 */
[----:B-1----:R-:W3:Y:S01]  /*2a390*/  LD.E.U8 R10, desc[UR4][R34.64+0x18] ;  /* 0x00001804220a7980 */ /* 0x002ee2000c101100 */
[----:B------:R-:W-:Y:S01]  /*2a3a0*/  IADD3 R5, P1, R92, R95, RZ ;  /* 0x0000005f5c057210 */ /* 0x000fe20007f3e0ff */
[----:B------:R-:W-:-:S03]  /*2a3b0*/  VIADD R6, R93, 0x20 ;  /* 0x000000205d067836 */ /* 0x000fc60000000000 */
[----:B------:R-:W-:Y:S02]  /*2a3c0*/  LEA.HI.X.SX32 R7, R92, R97, 0x1, P1 ;  /* 0x000000615c077211 */ /* 0x000fe400008f0eff */
[----:B------:R-:W-:-:S04]  /*2a3d0*/  LEA R4, P2, R5, R38, 0x1 ;  /* 0x0000002605047211 */ /* 0x000fc800078408ff */
[----:B------:R-:W-:Y:S02]  /*2a3e0*/  LEA.HI.X R5, R5, R39, R7, 0x1, P2 ;  /* 0x0000002705057211 */ /* 0x000fe400010f0c07 */
[----:B------:R-:W-:Y:S01]  /*2a3f0*/  SHF.R.S32.HI R7, RZ, 0x1f, R6 ;  /* 0x0000001fff077819 */ /* 0x000fe20000011406 */
[----:B------:R-:W-:Y:S03]  /*2a400*/  BSSY B4, `(.L_x_2068) ;  /* 0x0000033000047945 */ /* 0x000fe60003800000 */
[----:B------:R-:W-:Y:S02]  /*2a410*/  LEA.HI R88, R7, R6, RZ, 0x3 ;  /* 0x0000000607587211 */ /* 0x000fe400078f18ff */
[----:B------:R-:W5:Y:S01]  /*2a420*/  LD.E.128 R4, desc[UR4][R4.64] ;  /* 0x0000000404047980 */ /* 0x000f62000c101d00 */
[----:B---3--:R-:W-:-:S13]  /*2a430*/  LOP3.LUT P1, RZ, R10, 0x2, RZ, 0xc0, !PT ;  /* 0x000000020aff7812 */ /* 0x008fda000782c0ff */
[----:B------:R-:W-:Y:S05]  /*2a440*/  @!P1 BRA `(.L_x_2069) ;  /* 0x0000000000b89947 */ /* 0x000fea0003800000 */
[----:B------:R-:W-:Y:S01]  /*2a450*/  SHF.R.U64 R90, R82, 0x10, R83 ;  /* 0x00000010525a7819 */ /* 0x000fe20000001253 */
[----:B-----5:R-:W-:Y:S01]  /*2a460*/  IMAD.U32 R12, R7, 0x10000, RZ ;  /* 0x00010000070c7824 */ /* 0x020fe200078e00ff */
[--C-:B------:R-:W-:Y:S01]  /*2a470*/  SHF.R.U64 R82, R84, 0x10, R85.reuse ;  /* 0x0000001054527819 */ /* 0x100fe20000001255 */
        /* <DEDUP_REMOVED lines=18> */
[-C--:B------:R-:W-:Y:S01]  /*2a5a0*/  FMUL.FTZ R7, R7, R82.reuse ;  /* 0x0000005207077220 */ /* 0x080fe20000410000 */
        /* <DEDUP_REMOVED lines=8> */
[----:B------:R-:W-:Y:S01]  /*2a630*/  FFMA.FTZ R91, R10, R83, -R91 ;  /* 0x000000530a5b7223 */ /* 0x000fe2000001085b */
[----:B------:R-:W-:Y:S01]  /*2a640*/  FMUL.FTZ R6, R4, R139 ;  /* 0x0000008b04067220 */ /* 0x000fe20000410000 */
[----:B------:R-:W-:Y:S01]  /*2a650*/  FFMA.FTZ R10, R10, R85, R11 ;  /* 0x000000550a0a7223 */ /* 0x000fe2000001000b */
        /* <DEDUP_REMOVED lines=13> */
.L_x_2069:
[----:B------:R-:W-:Y:S05]  /*2a730*/  BSYNC B4 ;  /* 0x0000000000047941 */ /* 0x000fea0003800000 */
.L_x_2068:
[C---:B------:R-:W-:Y:S02]  /*2a740*/  R2UR UR4, R78.reuse ;  /* 0x000000004e0472ca */ /* 0x040fe400000e0000 */
[C---:B------:R-:W-:Y:S02]  /*2a750*/  R2UR UR5, R79.reuse ;  /* 0x000000004f0572ca */ /* 0x040fe400000e0000 */
[----:B------:R-:W-:Y:S02]  /*2a760*/  R2UR UR6, R78 ;  /* 0x000000004e0672ca */ /* 0x000fe400000e0000 */
[----:B------:R-:W-:Y:S02]  /*2a770*/  R2UR UR7, R79 ;  /* 0x000000004f0772ca */ /* 0x000fe400000e0000 */
[----:B------:R-:W-:-:S05]  /*2a780*/  LOP3.LUT R11, R88, 0xfffffff8, RZ, 0xc0, !PT ;  /* 0xfffffff8580b7812 */ /* 0x000fca00078ec0ff */
[----:B--2---:R-:W-:-:S05]  /*2a790*/  IMAD.WIDE R10, R11, 0x2, R14 ;  /* 0x000000020b0a7825 */ /* 0x004fca00078e020e */
[----:B-----5:R3:W-:Y:S04]  /*2a7a0*/  ST.E.128 desc[UR4][R10.64], R4 ;  /* 0x000000040a007985 */ /* 0x0207e8000c101d04 */
[----:B------:R3:W5:Y:S02]  /*2a7b0*/  LD.E.U8 R12, desc[UR6][R36.64] ;  /* 0x00000006240c7980 */ /* 0x000764000c101100 */
.L_x_2067:
[----:B------:R-:W-:Y:S05]  /*2a7c0*/  BSYNC B3 ;  /* 0x0000000000037941 */ /* 0x000fea0003800000 */
.L_x_2066:
[----:B-----5:R-:W-:Y:S01]  /*2a7d0*/  LOP3.LUT P1, RZ, R12, 0x4, RZ, 0xc0, !PT ;  /* 0x000000040cff7812 */ /* 0x020fe2000782c0ff */
[----:B------:R-:W-:-:S12]  /*2a7e0*/  BSSY B3, `(.L_x_2070) ;  /* 0x0000043000037945 */ /* 0x000fd80003800000 */
[----:B------:R-:W-:Y:S05]  /*2a7f0*/  @!P1 BRA `(.L_x_2071) ;  /* 0x0000000400049947 */ /* 0x000fea0003800000 */
[----:B------:R-:W-:Y:S02]  /*2a800*/  R2UR UR4, R78 ;  /* 0x000000004e0472ca */ /* 0x000fe400000e0000 */
[----:B------:R-:W-:-:S13]  /*2a810*/  R2UR UR5, R79 ;  /* 0x000000004f0572ca */ /* 0x000fda00000e0000 */
[----:B-1-3--:R-:W3:Y:S01]  /*2a820*/  LD.E.U8 R5, desc[UR4][R34.64+0x18] ;  /* 0x0000180422057980 */ /* 0x00aee2000c101100 */
[----:B------:R-:W-:Y:S01]  /*2a830*/  VIADD R4, R93, 0x40 ;  /* 0x000000405d047836 */ /* 0x000fe20000000000 */
[----:B------:R-:W-:Y:S01]  /*2a840*/  BSSY B4, `(.L_x_2072) ;  /* 0x0000034000047945 */ /* 0x000fe20003800000 */
[----:B---3--:R-:W-:-:S03]  /*2a850*/  LOP3.LUT P1, RZ, R5, 0x4, RZ, 0xc0, !PT ;  /* 0x0000000405ff7812 */ /* 0x008fc6000782c0ff */
[----:B------:R-:W-:-:S04]  /*2a860*/  SHF.R.S32.HI R5, RZ, 0x1f, R4 ;  /* 0x0000001fff057819 */ /* 0x000fc80000011404 */
[----:B------:R-:W-:Y:S02]  /*2a870*/  LEA.HI R82, R5, R4, RZ, 0x3 ;  /* 0x0000000405527211 */ /* 0x000fe400078f18ff */
[----:B------:R1:W5:Y:S04]  /*2a880*/  LD.E.128 R4, desc[UR4][R44.64+0x3000] ;  /* 0x003000042c047980 */ /* 0x000368000c101d00 */
[----:B------:R-:W-:Y:S05]  /*2a890*/  @!P1 BRA `(.L_x_2073) ;  /* 0x0000000000b89947 */ /* 0x000fea0003800000 */
[--C-:B------:R-:W-:Y:S01]  /*2a8a0*/  SHF.R.U64 R83, R70, 0x10, R71.reuse ;  /* 0x0000001046537819 */ /* 0x100fe20000001247 */
[----:B-----5:R-:W-:Y:S01]  /*2a8b0*/  IMAD.U32 R12, R7, 0x10000, RZ ;  /* 0x00010000070c7824 */ /* 0x020fe200078e00ff */
[----:B------:R-:W-:Y:S01]  /*2a8c0*/  SHF.R.U32.HI R70, RZ, 0x10, R71 ;  /* 0x00000010ff467819 */ /* 0x000fe20000011647 */
[----:B------:R-:W-:Y:S01]  /*2a8d0*/  IMAD.U32 R10, R6, 0x10000, RZ ;  /* 0x00010000060a7824 */ /* 0x000fe200078e00ff */
[--C-:B------:R-:W-:Y:S02]  /*2a8e0*/  SHF.R.U64 R71, R80, 0x10, R81.reuse ;  /* 0x0000001050477819 */ /* 0x100fe40000001251 */
[----:B------:R-:W-:Y:S02]  /*2a8f0*/  SHF.R.U32.HI R80, RZ, 0x10, R81 ;  /* 0x00000010ff507819 */ /* 0x000fe40000011651 */
[----:B------:R-:W-:Y:S02]  /*2a900*/  PRMT R135, R135, 0x5410, R70 ;  /* 0x0000541087877816 */ /* 0x000fe40000000046 */
[----:B------:R-:W-:-:S02]  /*2a910*/  PRMT R133, R133, 0x5410, R80 ;  /* 0x0000541085857816 */ /* 0x000fc40000000050 */
[----:B------:R-:W-:Y:S01]  /*2a920*/  PRMT R134, R134, 0x5410, R71 ;  /* 0x0000541086867816 */ /* 0x000fe20000000047 */
[----:B------:R-:W-:Y:S01]  /*2a930*/  IMAD.U32 R71, R135, 0x10000, RZ ;  /* 0x0001000087477824 */ /* 0x000fe200078e00ff */
[----:B------:R-:W-:Y:S01]  /*2a940*/  LOP3.LUT R11, R6, 0xffff0000, RZ, 0xc0, !PT ;  /* 0xffff0000060b7812 */ /* 0x000fe200078ec0ff */
[----:B------:R-:W-:Y:S01]  /*2a950*/  IMAD.U32 R81, R133, 0x10000, RZ ;  /* 0x0001000085517824 */ /* 0x000fe200078e00ff */
[----:B------:R-:W-:Y:S01]  /*2a960*/  LOP3.LUT R13, R7, 0xffff0000, RZ, 0xc0, !PT ;  /* 0xffff0000070d7812 */ /* 0x000fe200078ec0ff */
[----:B------:R-:W-:Y:S01]  /*2a970*/  IMAD.U32 R6, R5, 0x10000, RZ ;  /* 0x0001000005067824 */ /* 0x000fe200078e00ff */
[----:B------:R-:W-:Y:S01]  /*2a980*/  PRMT R136, R136, 0x5410, R83 ;  /* 0x0000541088887816 */ /* 0x000fe20000000053 */
[----:B------:R-:W-:Y:S01]  /*2a990*/  FMUL.FTZ R85, R11, R81 ;  /* 0x000000510b557220 */ /* 0x000fe20000410000 */
[----:B------:R-:W-:Y:S01]  /*2a9a0*/  LOP3.LUT R7, R5, 0xffff0000, RZ, 0xc0, !PT ;  /* 0xffff000005077812 */ /* 0x000fe200078ec0ff */
[-C--:B------:R-:W-:Y:S01]  /*2a9b0*/  FMUL.FTZ R11, R11, R71.reuse ;  /* 0x000000470b0b7220 */ /* 0x080fe20000410000 */
[----:B------:R-:W-:Y:S01]  /*2a9c0*/  LOP3.LUT R80, R134, 0xffff0000, RZ, 0xc0, !PT ;  /* 0xffff000086507812 */ /* 0x000fe200078ec0ff */
[----:B------:R-:W-:Y:S01]  /*2a9d0*/  IMAD.U32 R5, R4, 0x10000, RZ ;  /* 0x0001000004057824 */ /* 0x000fe200078e00ff */
[----:B------:R-:W-:Y:S01]  /*2a9e0*/  LOP3.LUT R70, R136, 0xffff0000, RZ, 0xc0, !PT ;  /* 0xffff000088467812 */ /* 0x000fe200078ec0ff */
[----:B------:R-:W-:Y:S01]  /*2a9f0*/  FFMA.FTZ R85, R10, R71, -R85 ;  /* 0x000000470a557223 */ /* 0x000fe20000010855 */
[----:B------:R-:W-:Y:S01]  /*2aa00*/  LOP3.LUT R133, R133, 0xffff0000, RZ, 0xc0, !PT ;  /* 0xffff000085857812 */ /* 0x000fe200078ec0ff */
[----:B------:R-:W-:Y:S01]  /*2aa10*/  FMUL.FTZ R83, R7, R80 ;  /* 0x0000005007537220 */ /* 0x000fe20000410000 */
[----:B------:R-:W-:Y:S01]  /*2aa20*/  LOP3.LUT R135, R135, 0xffff0000, RZ, 0xc0, !PT ;  /* 0xffff000087877812 */ /* 0x000fe200078ec0ff */
[-C--:B------:R-:W-:Y:S01]  /*2aa30*/  FMUL.FTZ R7, R7, R70.reuse ;  /* 0x0000004607077220 */ /* 0x080fe20000410000 */
[----:B------:R-:W-:Y:S01]  /*2aa40*/  LOP3.LUT R4, R4, 0xffff0000, RZ, 0xc0, !PT ;  /* 0xffff000004047812 */ /* 0x000fe200078ec0ff */
[----:B------:R-:W-:Y:S01]  /*2aa50*/  FFMA.FTZ R83, R6, R70, -R83 ;  /* 0x0000004606537223 */ /* 0x000fe20000010853 */
[----:B------:R-:W-:Y:S01]  /*2aa60*/  FFMA.FTZ R10, R10, R81, R11 ;  /* 0x000000510a0a7223 */ /* 0x000fe2000001000b */
[----:B------:R-:W-:-:S02]  /*2aa70*/  IMAD.U32 R134, R134, 0x10000, RZ ;  /* 0x0001000086867824 */ /* 0x000fc400078e00ff */
[C---:B------:R-:W-:Y:S01]  /*2aa80*/  FMUL.FTZ R11, R13.reuse, R133 ;  /* 0x000000850d0b7220 */ /* 0x040fe20000410000 */
[----:B------:R-:W-:Y:S02]  /*2aa90*/  IMAD.U32 R136, R136, 0x10000, RZ ;  /* 0x0001000088887824 */ /* 0x000fe400078e00ff */
[-C--:B------:R-:W-:Y:S01]  /*2aaa0*/  FMUL.FTZ R70, R13, R135.reuse ;  /* 0x000000870d467220 */ /* 0x080fe20000410000 */
[----:B------:R-:W-:Y:S01]  /*2aab0*/  FFMA.FTZ R80, R6, R80, R7 ;  /* 0x0000005006507223 */ /* 0x000fe20000010007 */
        /* <DEDUP_REMOVED lines=10> */
[----:B------:R-:W-:Y:S01]  /*2ab60*/  F2FP.BF16.F32.PACK_AB R5, R80, R83 ;  /* 0x000000535005723e */ /* 0x000fe200000010ff */
[----:B------:R-:W-:-:S07]  /*2ab70*/  IMAD.MOV.U32 R7, RZ, RZ, R11 ;  /* 0x000000ffff077224 */ /* 0x000fce00078e000b */
.L_x_2073:
[----:B------:R-:W-:Y:S05]  /*2ab80*/  BSYNC B4 ;  /* 0x0000000000047941 */ /* 0x000fea0003800000 */
.L_x_2072:
        /* <DEDUP_REMOVED lines=8> */
.L_x_2071:
[----:B------:R-:W-:Y:S05]  /*2ac10*/  BSYNC B3 ;  /* 0x0000000000037941 */ /* 0x000fea0003800000 */
.L_x_2070:
[----:B-----5:R-:W-:Y:S01]  /*2ac20*/  LOP3.LUT P1, RZ, R12, 0x8, RZ, 0xc0, !PT ;  /* 0x000000080cff7812 */ /* 0x020fe2000782c0ff */
[----:B------:R-:W-:-:S12]  /*2ac30*/  BSSY B3, `(.L_x_2074) ;  /* 0x0000048000037945 */ /* 0x000fd80003800000 */
[----:B------:R-:W-:Y:S05]  /*2ac40*/  @!P1 BRA `(.L_x_2075) ;  /* 0x0000000400189947 */ /* 0x000fea0003800000 */
[----:B------:R-:W-:Y:S02]  /*2ac50*/  R2UR UR4, R78 ;  /* 0x000000004e0472ca */ /* 0x000fe400000e0000 */
[----:B------:R-:W-:-:S13]  /*2ac60*/  R2UR UR5, R79 ;  /* 0x000000004f0572ca */ /* 0x000fda00000e0000 */
[----:B-1-34-:R-:W3:Y:S01]  /*2ac70*/  LD.E.U8 R10, desc[UR4][R34.64+0x18] ;  /* 0x00001804220a7980 */ /* 0x01aee2000c101100 */
[----:B------:R-:W-:Y:S02]  /*2ac80*/  VIADD R4, R92, 0x1800 ;  /* 0x000018005c047836 */ /* 0x000fe40000000000 */
[----:B------:R-:W-:-:S03]  /*2ac90*/  VIADD R6, R93, 0x60 ;  /* 0x000000605d067836 */ /* 0x000fc60000000000 */
[----:B------:R-:W-:-:S04]  /*2aca0*/  IADD3 R5, P1, R4, R95, RZ ;  /* 0x0000005f04057210 */ /* 0x000fc80007f3e0ff */
        /* <DEDUP_REMOVED lines=55> */
.L_x_2077:
[----:B------:R-:W-:Y:S05]  /*2b020*/  BSYNC B4 ;  /* 0x0000000000047941 */ /* 0x000fea0003800000 */
.L_x_2076:
        /* <DEDUP_REMOVED lines=8> */
.L_x_2075:
[----:B------:R-:W-:Y:S05]  /*2b0b0*/  BSYNC B3 ;  /* 0x0000000000037941 */ /* 0x000fea0003800000 */
.L_x_2074:
[----:B-----5:R-:W-:Y:S01]  /*2b0c0*/  LOP3.LUT P1, RZ, R12, 0x10, RZ, 0xc0, !PT ;  /* 0x000000100cff7812 */ /* 0x020fe2000782c0ff */
[----:B------:R-:W-:-:S12]  /*2b0d0*/  BSSY B3, `(.L_x_2078) ;  /* 0x0000043000037945 */ /* 0x000fd80003800000 */
[----:B------:R-:W-:Y:S05]  /*2b0e0*/  @!P1 BRA `(.L_x_2079) ;  /* 0x0000000400049947 */ /* 0x000fea0003800000 */
[----:B------:R-:W-:Y:S02]  /*2b0f0*/  R2UR UR4, R78 ;  /* 0x000000004e0472ca */ /* 0x000fe400000e0000 */
[----:B------:R-:W-:-:S13]  /*2b100*/  R2UR UR5, R79 ;  /* 0x000000004f0572ca */ /* 0x000fda00000e0000 */
[----:B-1-34-:R-:W3:Y:S01]  /*2b110*/  LD.E.U8 R5, desc[UR4][R34.64+0x18] ;  /* 0x0000180422057980 */ /* 0x01aee2000c101100 */
[----:B------:R-:W-:Y:S01]  /*2b120*/  VIADD R4, R93, 0x80 ;  /* 0x000000805d047836 */ /* 0x000fe20000000000 */
[----:B------:R-:W-:Y:S01]  /*2b130*/  BSSY B4, `(.L_x_2080) ;  /* 0x0000034000047945 */ /* 0x000fe20003800000 */
[----:B---3--:R-:W-:-:S03]  /*2b140*/  LOP3.LUT P1, RZ, R5, 0x10, RZ, 0xc0, !PT ;  /* 0x0000001005ff7812 */ /* 0x008fc6000782c0ff */
[----:B------:R-:W-:-:S04]  /*2b150*/  SHF.R.S32.HI R5, RZ, 0x1f, R4 ;  /* 0x0000001fff057819 */ /* 0x000fc80000011404 */
[----:B------:R-:W-:Y:S02]  /*2b160*/  LEA.HI R66, R5, R4, RZ, 0x3 ;  /* 0x0000000405427211 */ /* 0x000fe400078f18ff */
[----:B------:R1:W5:Y:S04]  /*2b170*/  LD.E.128 R4, desc[UR4][R44.64+0x6000] ;  /* 0x006000042c047980 */ /* 0x000368000c101d00 */
[----:B------:R-:W-:Y:S05]  /*2b180*/  @!P1 BRA `(.L_x_2081) ;  /* 0x0000000000b89947 */ /* 0x000fea0003800000 */
        /* <DEDUP_REMOVED lines=46> */
.L_x_2081:
[----:B------:R-:W-:Y:S05]  /*2b470*/  BSYNC B4 ;  /* 0x0000000000047941 */ /* 0x000fea0003800000 */
.L_x_2080:
        /* <DEDUP_REMOVED lines=8> */
.L_x_2079:
[----:B------:R-:W-:Y:S05]  /*2b500*/  BSYNC B3 ;  /* 0x0000000000037941 */ /* 0x000fea0003800000 */
.L_x_2078:
[----:B-----5:R-:W-:-:S13]  /*2b510*/  LOP3.LUT P1, RZ, R12, 0x20, RZ, 0xc0, !PT ;  /* 0x000000200cff7812 */ /* 0x020fda000782c0ff */
[----:B------:R-:W-:Y:S05]  /*2b520*/  @!P1 BRA `(.L_x_2061) ;  /* 0x00000004000c9947 */ /* 0x000fea0003800000 */
[----:B------:R-:W-:Y:S02]  /*2b530*/  R2UR UR4, R78 ;  /* 0x000000004e0472ca */ /* 0x000fe400000e0000 */
[----:B------:R-:W-:-:S13]  /*2b540*/  R2UR UR5, R79 ;  /* 0x000000004f0572ca */ /* 0x000fda00000e0000 */
[----:B-1234-:R-:W2:Y:S01]  /*2b550*/  LD.E.U8 R11, desc[UR4][R34.64+0x18] ;  /* 0x00001804220b7980 */ /* 0x01eea2000c101100 */
[----:B------:R-:W-:-:S05]  /*2b560*/  VIADD R4, R92, 0x3000 ;  /* 0x000030005c047836 */ /* 0x000fca0000000000 */
[----:B------:R-:W-:-:S04]  /*2b570*/  IADD3 R5, P1, R4, R95, RZ ;  /* 0x0000005f04057210 */ /* 0x000fc80007f3e0ff */
[----:B------:R-:W-:Y:S02]  /*2b580*/  LEA.HI.X.SX32 R6, R4, R97, 0x1, P1 ;  /* 0x0000006104067211 */ /* 0x000fe400008f0eff */
[----:B------:R-:W-:-:S04]  /*2b590*/  LEA R4, P1, R5, R38, 0x1 ;  /* 0x0000002605047211 */ /* 0x000fc800078208ff */
[----:B------:R-:W-:Y:S01]  /*2b5a0*/  LEA.HI.X R5, R5, R39, R6, 0x1, P1 ;  /* 0x0000002705057211 */ /* 0x000fe200008f0c06 */
[----:B------:R-:W-:Y:S01]  /*2b5b0*/  VIADD R10, R93, 0xa0 ;  /* 0x000000a05d0a7836 */ /* 0x000fe20000000000 */
[----:B------:R-:W-:Y:S04]  /*2b5c0*/  BSSY B3, `(.L_x_2082) ;  /* 0x0000034000037945 */ /* 0x000fe80003800000 */
[----:B------:R-:W5:Y:S01]  /*2b5d0*/  LD.E.128 R4, desc[UR4][R4.64] ;  /* 0x0000000404047980 */ /* 0x000f62000c101d00 */
[----:B--2---:R-:W-:Y:S02]  /*2b5e0*/  LOP3.LUT P1, RZ, R11, 0x20, RZ, 0xc0, !PT ;  /* 0x000000200bff7812 */ /* 0x004fe4000782c0ff */
[----:B------:R-:W-:-:S04]  /*2b5f0*/  SHF.R.S32.HI R11, RZ, 0x1f, R10 ;  /* 0x0000001fff0b7819 */ /* 0x000fc8000001140a */
[----:B------:R-:W-:-:S07]  /*2b600*/  LEA.HI R62, R11, R10, RZ, 0x3 ;  /* 0x0000000a0b3e7211 */ /* 0x000fce00078f18ff */
        /* <DEDUP_REMOVED lines=47> */
.L_x_2083:
[----:B------:R-:W-:Y:S05]  /*2b900*/  BSYNC B3 ;  /* 0x0000000000037941 */ /* 0x000fea0003800000 */
.L_x_2082:
[----:B------:R-:W-:Y:S02]  /*2b910*/  R2UR UR4, R78 ;  /* 0x000000004e0472ca */ /* 0x000fe400000e0000 */
[----:B------:R-:W-:Y:S02]  /*2b920*/  R2UR UR5, R79 ;  /* 0x000000004f0572ca */ /* 0x000fe400000e0000 */
[----:B------:R-:W-:-:S05]  /*2b930*/  LOP3.LUT R11, R62, 0xfffffff8, RZ, 0xc0, !PT ;  /* 0xfffffff83e0b7812 */ /* 0x000fca00078ec0ff */
[----:B------:R-:W-:-:S06]  /*2b940*/  IMAD.WIDE R14, R11, 0x2, R14 ;  /* 0x000000020b0e7825 */ /* 0x000fcc00078e020e */
[----:B-----5:R1:W-:Y:S02]  /*2b950*/  ST.E.128 desc[UR4][R14.64], R4 ;  /* 0x000000040e007985 */ /* 0x0203e4000c101d04 */
.L_x_2061:
[----:B------:R-:W-:Y:S05]  /*2b960*/  BSYNC B2 ;  /* 0x0000000000027941 */ /* 0x000fea0003800000 */
.L_x_2060:
[----:B------:R-:W-:-:S03]  /*2b970*/  UMOV UR4, 0xffffffff ;  /* 0xffffffff00047882 */ /* 0x000fc60000000000 */
[----:B------:R-:W-:Y:S05]  /*2b980*/  BRA.DIV UR4, `(.L_x_2084) ;  /* 0x0000007e043c7947 */ /* 0x000fea000b800000 */
[----:B0-----:R-:W0:Y:S04]  /*2b990*/  SHFL.IDX PT, R87, R87, 0x1, 0x1c1f ;  /* 0x003c1f0057577f89 */ /* 0x001e2800000e0000 */
[----:B-12---:R1:W2:Y:S02]  /*2b9a0*/  SHFL.IDX PT, R14, R86, 0x1, 0x1c1f ;  /* 0x003c1f00560e7f89 */ /* 0x0062a400000e0000 */
.L_x_2157:
[----:B------:R-:W-:Y:S02]  /*2b9b0*/  R2UR UR4, R78 ;  /* 0x000000004e0472ca */ /* 0x000fe400000e0000 */
[----:B------:R-:W-:-:S13]  /*2b9c0*/  R2UR UR5, R79 ;  /* 0x000000004f0572ca */ /* 0x000fda00000e0000 */
[----:B---34-:R-:W3:Y:S01]  /*2b9d0*/  LD.E R5, desc[UR4][R34.64+0xc] ;  /* 0x00000c0422057980 */ /* 0x018ee2000c101900 */
[----:B------:R-:W-:Y:S02]  /*2b9e0*/  VIADD R116, R116, 0x40 ;  /* 0x0000004074747836 */ /* 0x000fe40000000000 */
[----:B0-----:R-:W-:Y:S02]  /*2b9f0*/  IMAD.MOV.U32 R15, RZ, RZ, R87 ;  /* 0x000000ffff0f7224 */ /* 0x001fe400078e0057 */
        /* <DEDUP_REMOVED lines=18> */
[----:B0-----:R-:W-:Y:S05]  /*2bb20*/  @P1 BRA `(.L_x_2089) ;  /* 0x0000000000b81947 */ /* 0x001fea0003800000 */
        /* <DEDUP_REMOVED lines=46> */
.L_x_2089:
[----:B------:R-:W-:Y:S05]  /*2be10*/  BSYNC B3 ;  /* 0x0000000000037941 */ /* 0x000fea0003800000 */
.L_x_2088:
[C---:B------:R-:W-:Y:S01]  /*2be20*/  R2UR UR4, R78.reuse ;  /* 0x000000004e0472ca */ /* 0x040fe200000e0000 */
[----:B--2---:R-:W-:Y:S01]  /*2be30*/  IMAD.WIDE R10, R93, 0x2, R14 ;  /* 0x000000025d0a7825 */ /* 0x004fe200078e020e */
[C---:B------:R-:W-:Y:S02]  /*2be40*/  R2UR UR5, R79.reuse ;  /* 0x000000004f0572ca */ /* 0x040fe400000e0000 */
[----:B------:R-:W-:Y:S02]  /*2be50*/  R2UR UR6, R78 ;  /* 0x000000004e0672ca */ /* 0x000fe400000e0000 */
[----:B------:R-:W-:-:S09]  /*2be60*/  R2UR UR7, R79 ;  /* 0x000000004f0772ca */ /* 0x000fd200000e0000 */
[----:B-----5:R0:W-:Y:S04]  /*2be70*/  ST.E.128 desc[UR4][R10.64], R4 ;  /* 0x000000040a007985 */ /* 0x0201e8000c101d04 */
[----:B------:R0:W5:Y:S02]  /*2be80*/  LD.E.U8 R12, desc[UR6][R36.64] ;  /* 0x00000006240c7980 */ /* 0x000164000c101100 */
.L_x_2087:
[----:B------:R-:W-:Y:S05]  /*2be90*/  BSYNC B2 ;  /* 0x0000000000027941 */ /* 0x000fea0003800000 */
.L_x_2086:
[----:B-----5:R-:W-:Y:S01]  /*2bea0*/  LOP3.LUT P1, RZ, R12, 0x2, RZ, 0xc0, !PT ;  /* 0x000000020cff7812 */ /* 0x020fe2000782c0ff */
[----:B------:R-:W-:-:S12]  /*2beb0*/  BSSY B2, `(.L_x_2090) ;  /* 0x0000048000027945 */ /* 0x000fd80003800000 */
[----:B------:R-:W-:Y:S05]  /*2bec0*/  @!P1 BRA `(.L_x_2091) ;  /* 0x0000000400189947 */ /* 0x000fea0003800000 */
[----:B------:R-:W-:Y:S02]  /*2bed0*/  R2UR UR4, R78 ;  /* 0x000000004e0472ca */ /* 0x000fe400000e0000 */
[----:B------:R-:W-:-:S13]  /*2bee0*/  R2UR UR5, R79 ;  /* 0x000000004f0572ca */ /* 0x000fda00000e0000 */
[----:B0-----:R-:W3:Y:S01]  /*2bef0*/  LD.E.U8 R10, desc[UR4][R34.64+0x18] ;  /* 0x00001804220a7980 */ /* 0x001ee2000c101100 */
        /* <DEDUP_REMOVED lines=58> */
.L_x_2093:
[----:B------:R-:W-:Y:S05]  /*2c2a0*/  BSYNC B3 ;  /* 0x0000000000037941 */ /* 0x000fea0003800000 */
.L_x_2092:
        /* <DEDUP_REMOVED lines=8> */
.L_x_2091:
[----:B------:R-:W-:Y:S05]  /*2c330*/  BSYNC B2 ;  /* 0x0000000000027941 */ /* 0x000fea0003800000 */
.L_x_2090:
[----:B-----5:R-:W-:Y:S01]  /*2c340*/  LOP3.LUT P1, RZ, R12, 0x4, RZ, 0xc0, !PT ;  /* 0x000000040cff7812 */ /* 0x020fe2000782c0ff */
[----:B------:R-:W-:-:S12]  /*2c350*/  BSSY B2, `(.L_x_2094) ;  /* 0x0000043000027945 */ /* 0x000fd80003800000 */
[----:B------:R-:W-:Y:S05]  /*2c360*/  @!P1 BRA `(.L_x_2095) ;  /* 0x0000000400049947 */ /* 0x000fea0003800000 */
[----:B------:R-:W-:Y:S02]  /*2c370*/  R2UR UR4, R78 ;  /* 0x000000004e0472ca */ /* 0x000fe400000e0000 */
[----:B------:R-:W-:-:S13]  /*2c380*/  R2UR UR5, R79 ;  /* 0x000000004f0572ca */ /* 0x000fda00000e0000 */
[----:B0--3--:R-:W3:Y:S01]  /*2c390*/  LD.E.U8 R5, desc[UR4][R34.64+0x18] ;  /* 0x0000180422057980 */ /* 0x009ee2000c101100 */
        /* <DEDUP_REMOVED lines=53> */
.L_x_2097:
[----:B------:R-:W-:Y:S05]  /*2c6f0*/  BSYNC B3 ;  /* 0x0000000000037941 */ /* 0x000fea0003800000 */
.L_x_2096:
        /* <DEDUP_REMOVED lines=8> */
.L_x_2095:
[----:B------:R-:W-:Y:S05]  /*2c780*/  BSYNC B2 ;  /* 0x0000000000027941 */ /* 0x000fea0003800000 */
.L_x_2094:
[----:B-----5:R-:W-:Y:S01]  /*2c790*/  LOP3.LUT P1, RZ, R12, 0x8, RZ, 0xc0, !PT ;  /* 0x000000080cff7812 */ /* 0x020fe2000782c0ff */
[----:B------:R-:W-:-:S12]  /*2c7a0*/  BSSY B2, `(.L_x_2098) ;  /* 0x0000048000027945 */ /* 0x000fd80003800000 */
[----:B------:R-:W-:Y:S05]  /*2c7b0*/  @!P1 BRA `(.L_x_2099) ;  /* 0x0000000400189947 */ /* 0x000fea0003800000 */
[----:B------:R-:W-:Y:S02]  /*2c7c0*/  R2UR UR4, R78 ;  /* 0x000000004e0472ca */ /* 0x000fe400000e0000 */
[----:B------:R-:W-:-:S13]  /*2c7d0*/  R2UR UR5, R79 ;  /* 0x000000004f0572ca */ /* 0x000fda00000e0000 */
[----:B0--34-:R-:W3:Y:S01]  /*2c7e0*/  LD.E.U8 R10, desc[UR4][R34.64+0x18] ;  /* 0x00001804220a7980 */ /* 0x019ee2000c101100 */
        /* <DEDUP_REMOVED lines=58> */
.L_x_2101:
[----:B------:R-:W-:Y:S05]  /*2cb90*/  BSYNC B3 ;  /* 0x0000000000037941 */ /* 0x000fea0003800000 */
.L_x_2100:
        /* <DEDUP_REMOVED lines=8> */
.L_x_2099:
[----:B------:R-:W-:Y:S05]  /*2cc20*/  BSYNC B2 ;  /* 0x0000000000027941 */ /* 0x000fea0003800000 */
.L_x_2098:
[----:B-----5:R-:W-:Y:S01]  /*2cc30*/  LOP3.LUT P1, RZ, R12, 0x10, RZ, 0xc0, !PT ;  /* 0x000000100cff7812 */ /* 0x020fe2000782c0ff */
[----:B------:R-:W-:-:S12]  /*2cc40*/  BSSY B2, `(.L_x_2102) ;  /* 0x0000043000027945 */ /* 0x000fd80003800000 */
[----:B------:R-:W-:Y:S05]  /*2cc50*/  @!P1 BRA `(.L_x_2103) ;  /* 0x0000000400049947 */ /* 0x000fea0003800000 */
[----:B------:R-:W-:Y:S02]  /*2cc60*/  R2UR UR4, R78 ;  /* 0x000000004e0472ca */ /* 0x000fe400000e0000 */
[----:B------:R-:W-:-:S13]  /*2cc70*/  R2UR UR5, R79 ;  /* 0x000000004f0572ca */ /* 0x000fda00000e0000 */
[----:B0--34-:R-:W3:Y:S01]  /*2cc80*/  LD.E.U8 R5, desc[UR4][R34.64+0x18] ;  /* 0x0000180422057980 */ /* 0x019ee2000c101100 */
        /* <DEDUP_REMOVED lines=53> */
.L_x_2105:
[----:B------:R-:W-:Y:S05]  /*2cfe0*/  BSYNC B3 ;  /* 0x0000000000037941 */ /* 0x000fea0003800000 */
.L_x_2104:
        /* <DEDUP_REMOVED lines=8> */
.L_x_2103:
[----:B------:R-:W-:Y:S05]  /*2d070*/  BSYNC B2 ;  /* 0x0000000000027941 */ /* 0x000fea0003800000 */
.L_x_2102:
[----:B-----5:R-:W-:-:S13]  /*2d080*/  LOP3.LUT P1, RZ, R12, 0x20, RZ, 0xc0, !PT ;  /* 0x000000200cff7812 */ /* 0x020fda000782c0ff */
[----:B------:R-:W-:Y:S05]  /*2d090*/  @!P1 BRA `(.L_x_2085) ;  /* 0x0000006000b89947 */ /* 0x000fea0003800000 */
[----:B------:R-:W-:Y:S02]  /*2d0a0*/  R2UR UR4, R78 ;  /* 0x000000004e0472ca */ /* 0x000fe400000e0000 */
[----:B------:R-:W-:-:S13]  /*2d0b0*/  R2UR UR5, R79 ;  /* 0x000000004f0572ca */ /* 0x000fda00000e0000 */
[----:B------:R-:W2:Y:S01]  /*2d0c0*/  LD.E.U8 R34, desc[UR4][R34.64+0x18] ;  /* 0x0000180422227980 */ /* 0x000ea2000c101100 */
[----:B------:R-:W-:-:S05]  /*2d0d0*/  VIADD R92, R92, 0x4000 ;  /* 0x000040005c5c7836 */ /* 0x000fca0000000000 */
[----:B------:R-:W-:-:S04]  /*2d0e0*/  IADD3 R95, P1, R92, R95, RZ ;  /* 0x0000005f5c5f7210 */ /* 0x000fc80007f3e0ff */
[----:B------:R-:W-:Y:S02]  /*2d0f0*/  LEA.HI.X.SX32 R92, R92, R97, 0x1, P1 ;  /* 0x000000615c5c7211 */ /* 0x000fe400008f0eff */
[----:B0-234-:R-:W-:-:S04]  /*2d100*/  LEA R4, P1, R95, R38, 0x1 ;  /* 0x000000265f047211 */ /* 0x01dfc800078208ff */
[----:B------:R-:W-:Y:S01]  /*2d110*/  LEA.HI.X R5, R95, R39, R92, 0x1, P1 ;  /* 0x000000275f057211 */ /* 0x000fe200008f0c5c */
[----:B------:R-:W-:Y:S01]  /*2d120*/  VIADD R93, R93, 0xa0 ;  /* 0x000000a05d5d7836 */ /* 0x000fe20000000000 */
[----:B------:R-:W-:Y:S04]  /*2d130*/  BSSY B2, `(.L_x_2106) ;  /* 0x0000034000027945 */ /* 0x000fe80003800000 */
[----:B------:R-:W-:Y:S01]  /*2d140*/  SHF.R.S32.HI R10, RZ, 0x1f, R93 ;  /* 0x0000001fff0a7819 */ /* 0x000fe2000001145d */
[----:B------:R-:W5:Y:S03]  /*2d150*/  LD.E.128 R4, desc[UR4][R4.64] ;  /* 0x0000000404047980 */ /* 0x000f66000c101d00 */
[----:B------:R-:W-:-:S02]  /*2d160*/  LEA.HI R93, R10, R93, RZ, 0x3 ;  /* 0x0000005d0a5d7211 */ /* 0x000fc400078f18ff */
[----:B------:R-:W-:-:S13]  /*2d170*/  LOP3.LUT P1, RZ, R34, 0x20, RZ, 0xc0, !PT ;  /* 0x0000002022ff7812 */ /* 0x000fda000782c0ff */
[----:B------:R-:W-:Y:S05]  /*2d180*/  @!P1 BRA `(.L_x_2107) ;  /* 0x0000000000b89947 */ /* 0x000fea0003800000 */
[--C-:B------:R-:W-:Y:S01]  /*2d190*/  SHF.R.U64 R13, R28, 0x10, R29.reuse ;  /* 0x000000101c0d7819 */ /* 0x100fe2000000121d */
[----:B-----5:R-:W-:Y:S01]  /*2d1a0*/  IMAD.U32 R10, R7, 0x10000, RZ ;  /* 0x00010000070a7824 */ /* 0x020fe200078e00ff */
[----:B------:R-:W-:Y:S02]  /*2d1b0*/  SHF.R.U32.HI R28, RZ, 0x10, R29 ;  /* 0x00000010ff1c7819 */ /* 0x000fe4000001161d */
[--C-:B------:R-:W-:Y:S02]  /*2d1c0*/  SHF.R.U32.HI R31, RZ, 0x10, R9.reuse ;  /* 0x00000010ff1f7819 */ /* 0x100fe40000011609 */
[----:B------:R-:W-:Y:S02]  /*2d1d0*/  PRMT R99, R99, 0x5410, R28 ;  /* 0x0000541063637816 */ /* 0x000fe4000000001c */
[----:B------:R-:W-:Y:S01]  /*2d1e0*/  SHF.R.U64 R33, R8, 0x10, R9 ;  /* 0x0000001008217819 */ /* 0x000fe20000001209 */
[----:B------:R-:W-:Y:S01]  /*2d1f0*/  IMAD.U32 R8, R6, 0x10000, RZ ;  /* 0x0001000006087824 */ /* 0x000fe200078e00ff */
[----:B------:R-:W-:Y:S01]  /*2d200*/  PRMT R96, R96, 0x5410, R31 ;  /* 0x0000541060607816 */ /* 0x000fe2000000001f */
[----:B------:R-:W-:Y:S01]  /*2d210*/  IMAD.U32 R29, R99, 0x10000, RZ ;  /* 0x00010000631d7824 */ /* 0x000fe200078e00ff */
[----:B------:R-:W-:-:S02]  /*2d220*/  PRMT R98, R98, 0x5410, R13 ;  /* 0x0000541062627816 */ /* 0x000fc4000000000d */
        /* <DEDUP_REMOVED lines=13> */
[C---:B------:R-:W-:Y:S01]  /*2d300*/  FMUL.FTZ R31, R7.reuse, R28 ;  /* 0x0000001c071f7220 */ /* 0x040fe20000410000 */
[----:B------:R-:W-:Y:S01]  /*2d310*/  LOP3.LUT R96, R96, 0xffff0000, RZ, 0xc0, !PT ;  /* 0xffff000060607812 */ /* 0x000fe200078ec0ff */
[-C--:B------:R-:W-:Y:S01]  /*2d320*/  FMUL.FTZ R7, R7, R12.reuse ;  /* 0x0000000c07077220 */ /* 0x080fe20000410000 */
[----:B------:R-:W-:Y:S01]  /*2d330*/  LOP3.LUT R4, R4, 0xffff0000, RZ, 0xc0, !PT ;  /* 0xffff000004047812 */ /* 0x000fe200078ec0ff */
[----:B------:R-:W-:Y:S01]  /*2d340*/  FFMA.FTZ R31, R6, R12, -R31 ;  /* 0x0000000c061f7223 */ /* 0x000fe2000001081f */
[----:B------:R-:W-:Y:S01]  /*2d350*/  FFMA.FTZ R8, R8, R29, R9 ;  /* 0x0000001d08087223 */ /* 0x000fe20000010009 */
[----:B------:R-:W-:-:S02]  /*2d360*/  IMAD.U32 R98, R98, 0x10000, RZ ;  /* 0x0001000062627824 */ /* 0x000fc400078e00ff */
[CC--:B------:R-:W-:Y:S01]  /*2d370*/  FMUL.FTZ R9, R11.reuse, R99.reuse ;  /* 0x000000630b097220 */ /* 0x0c0fe20000410000 */
[----:B------:R-:W-:Y:S02]  /*2d380*/  IMAD.U32 R94, R94, 0x10000, RZ ;  /* 0x000100005e5e7824 */ /* 0x000fe400078e00ff */
[----:B------:R-:W-:Y:S01]  /*2d390*/  FMUL.FTZ R12, R11, R96 ;  /* 0x000000600b0c7220 */ /* 0x000fe20000410000 */
[----:B------:R-:W-:Y:S01]  /*2d3a0*/  FFMA.FTZ R28, R6, R28, R7 ;  /* 0x0000001c061c7223 */ /* 0x000fe20000010007 */
        /* <DEDUP_REMOVED lines=12> */
.L_x_2107:
[----:B------:R-:W-:Y:S05]  /*2d470*/  BSYNC B2 ;  /* 0x0000000000027941 */ /* 0x000fea0003800000 */
.L_x_2106:
[----:B------:R-:W-:Y:S02]  /*2d480*/  R2UR UR4, R78 ;  /* 0x000000004e0472ca */ /* 0x000fe400000e0000 */
[----:B------:R-:W-:Y:S02]  /*2d490*/  R2UR UR5, R79 ;  /* 0x000000004f0572ca */ /* 0x000fe400000e0000 */
[----:B------:R-:W-:-:S05]  /*2d4a0*/  LOP3.LUT R93, R93, 0xfffffff8, RZ, 0xc0, !PT ;  /* 0xfffffff85d5d7812 */ /* 0x000fca00078ec0ff */
[----:B------:R-:W-:-:S06]  /*2d4b0*/  IMAD.WIDE R14, R93, 0x2, R14 ;  /* 0x000000025d0e7825 */ /* 0x000fcc00078e020e */
[----:B-----5:R0:W-:Y:S01]  /*2d4c0*/  ST.E.128 desc[UR4][R14.64], R4 ;  /* 0x000000040e007985 */ /* 0x0201e2000c101d04 */
[----:B------:R-:W-:Y:S05]  /*2d4d0*/  BRA `(.L_x_2085) ;  /* 0x0000005c00a87947 */ /* 0x000fea0003800000 */
.L_x_2050:
[C---:B------:R-:W-:Y:S01]  /*2d4e0*/  R2UR UR8, R78.reuse ;  /* 0x000000004e0872ca */ /* 0x040fe200000e0000 */
[----:B------:R0:W5:Y:S01]  /*2d4f0*/  LDL.64 R8, [R75+0x10] ;  /* 0x000010004b087983 */ /* 0x0001620000100a00 */
[C---:B------:R-:W-:Y:S02]  /*2d500*/  R2UR UR9, R79.reuse ;  /* 0x000000004f0972ca */ /* 0x040fe400000e0000 */
[C---:B------:R-:W-:Y:S02]  /*2d510*/  R2UR UR10, R78.reuse ;  /* 0x000000004e0a72ca */ /* 0x040fe400000e0000 */
[C---:B------:R-:W-:Y:S02]  /*2d520*/  R2UR UR11, R79.reuse ;  /* 0x000000004f0b72ca */ /* 0x040fe400000e0000 */
[----:B------:R-:W-:Y:S02]  /*2d530*/  R2UR UR4, R78 ;  /* 0x000000004e0472ca */ /* 0x000fe400000e0000 */
[----:B------:R-:W-:-:S02]  /*2d540*/  R2UR UR5, R79 ;  /* 0x000000004f0572ca */ /* 0x000fc400000e0000 */
[C---:B------:R-:W-:Y:S02]  /*2d550*/  R2UR UR6, R78.reuse ;  /* 0x000000004e0672ca */ /* 0x040fe400000e0000 */
[----:B------:R-:W-:Y:S01]  /*2d560*/  R2UR UR7, R79 ;  /* 0x000000004f0772ca */ /* 0x000fe200000e0000 */
[----:B-----5:R-:W2:Y:S04]  /*2d570*/  LD.E R4, desc[UR8][R10.64+0x14] ;  /* 0x000014080a047980 */ /* 0x020ea8000c101900 */
[----:B------:R-:W3:Y:S04]  /*2d580*/  LD.E R7, desc[UR10][R10.64+0xc] ;  /* 0x00000c0a0a077980 */ /* 0x000ee8000c101900 */
[----:B------:R-:W4:Y:S04]  /*2d590*/  LD.E.64 R80, desc[UR4][R10.64+0xa0] ;  /* 0x0000a0040a507980 */ /* 0x000f28000c101b00 */
[----:B------:R-:W4:Y:S01]  /*2d5a0*/  LD.E.64 R12, desc[UR6][R10.64+0xc0] ;  /* 0x0000c0060a0c7980 */ /* 0x000f22000c101b00 */
[----:B------:R-:W-:-:S02]  /*2d5b0*/  R2UR UR12, R78 ;  /* 0x000000004e0c72ca */ /* 0x000fc400000e0000 */
[----:B------:R-:W-:Y:S01]  /*2d5c0*/  R2UR UR13, R79 ;  /* 0x000000004f0d72ca */ /* 0x000fe200000e0000 */
[----:B------:R0:W5:Y:S01]  /*2d5d0*/  LD.E.64 R82, desc[UR8][R10.64+0xb8] ;  /* 0x0000b8080a527980 */ /* 0x000162000c101b00 */
[----:B------:R-:W-:Y:S01]  /*2d5e0*/  SHF.R.S32.HI R93, RZ, 0x1f, R24 ;  /* 0x0000001fff5d7819 */ /* 0x000fe20000011418 */
[----:B------:R-:W-:Y:S01]  /*2d5f0*/  BSSY B2, `(.L_x_2108) ;  /* 0x0000053000027945 */ /* 0x000fe20003800000 */
[----:B------:R-:W-:Y:S02]  /*2d600*/  CS2R R50, SRZ ;  /* 0x0000000000327805 */ /* 0x000fe4000001ff00 */
[----:B------:R-:W-:Y:S02]  /*2d610*/  CS2R R30, SRZ ;  /* 0x00000000001e7805 */ /* 0x000fe4000001ff00 */
[----:B------:R-:W-:Y:S02]  /*2d620*/  CS2R R28, SRZ ;  /* 0x00000000001c7805 */ /* 0x000fe4000001ff00 */
[----:B------:R-:W-:-:S02]  /*2d630*/  CS2R R34, SRZ ;  /* 0x0000000000227805 */ /* 0x000fc4000001ff00 */
[----:B------:R-:W-:Y:S02]  /*2d640*/  CS2R R32, SRZ ;  /* 0x0000000000207805 */ /* 0x000fe4000001ff00 */
[----:B------:R-:W-:Y:S02]  /*2d650*/  CS2R R38, SRZ ;  /* 0x0000000000267805 */ /* 0x000fe4000001ff00 */
[----:B------:R-:W-:Y:S01]  /*2d660*/  CS2R R36, SRZ ;  /* 0x0000000000247805 */ /* 0x000fe2000001ff00 */
[----:B------:R0:W5:Y:S01]  /*2d670*/  LD.E.U8 R92, desc[UR12][R10.64+0x19] ;  /* 0x0000190c0a5c7980 */ /* 0x000162000c101100 */
        /* <DEDUP_REMOVED lines=15> */
[----:B--2---:R-:W-:Y:S01]  /*2d770*/  SHF.R.S32.HI R5, RZ, 0x1f, R4 ;  /* 0x0000001fff057819 */ /* 0x004fe20000011404 */
[----:B---3--:R-:W-:-:S03]  /*2d780*/  IMAD R7, R24, -0x60, R7 ;  /* 0xffffffa018077824 */ /* 0x008fc600078e0207 */
[----:B------:R-:W-:-:S04]  /*2d790*/  LEA.HI R5, R5, R4, RZ, 0x2 ;  /* 0x0000000405057211 */ /* 0x000fc800078f10ff */
[----:B------:R-:W-:Y:S02]  /*2d7a0*/  SHF.R.S32.HI R5, RZ, 0x2, R5 ;  /* 0x00000002ff057819 */ /* 0x000fe40000011405 */
[----:B------:R-:W-:-:S04]  /*2d7b0*/  VIMNMX R7, R7, 0x60, PT ;  /* 0x0000006007077848 */ /* 0x000fc80003fe0100 */
[----:B------:R-:W-:Y:S01]  /*2d7c0*/  ISETP.GE.AND P1, PT, R5, R7, PT ;  /* 0x000000070500720c */ /* 0x000fe20003f26270 */
[-C--:B----4-:R-:W-:Y:S02]  /*2d7d0*/  IMAD R15, R81, R24.reuse, RZ ;  /* 0x00000018510f7224 */ /* 0x090fe400078e02ff */
[-C--:B------:R-:W-:Y:S02]  /*2d7e0*/  IMAD R13, R13, R24.reuse, RZ ;  /* 0x000000180d0d7224 */ /* 0x080fe400078e02ff */
[----:B------:R-:W-:Y:S02]  /*2d7f0*/  VIADD R4, R5, 0x40 ;  /* 0x0000004005047836 */ /* 0x000fe40000000000 */
[-C--:B------:R-:W-:Y:S02]  /*2d800*/  IMAD R91, R80, R93.reuse, R15 ;  /* 0x0000005d505b7224 */ /* 0x080fe400078e020f */
[----:B------:R-:W-:Y:S01]  /*2d810*/  IMAD R93, R12, R93, R13 ;  /* 0x0000005d0c5d7224 */ /* 0x000fe200078e020d */
[----:B------:R0:W5:Y:S01]  /*2d820*/  LD.E.64 R14, desc[UR4][R10.64+0x98] ;  /* 0x000098040a0e7980 */ /* 0x000162000c101b00 */
[----:B------:R-:W-:Y:S01]  /*2d830*/  IMAD.WIDE.U32 R84, R80, R24, RZ ;  /* 0x0000001850547225 */ /* 0x000fe200078e00ff */
[----:B------:R-:W-:-:S02]  /*2d840*/  ISETP.GE.AND P3, PT, R4, R7, PT ;  /* 0x000000070400720c */ /* 0x000fc40003f66270 */
[----:B------:R0:W5:Y:S01]  /*2d850*/  LD.E.64 R80, desc[UR10][R10.64+0xc8] ;  /* 0x0000c80a0a507980 */ /* 0x000162000c101b00 */
[----:B------:R-:W-:-:S03]  /*2d860*/  IMAD.WIDE.U32 R88, R12, R24, RZ ;  /* 0x000000180c587225 */ /* 0x000fc600078e00ff */
[----:B------:R0:W5:Y:S01]  /*2d870*/  LD.E.64 R12, desc[UR6][R10.64+0xa8] ;  /* 0x0000a8060a0c7980 */ /* 0x000162000c101b00 */
[----:B------:R-:W-:Y:S02]  /*2d880*/  CS2R R6, SRZ ;  /* 0x0000000000067805 */ /* 0x000fe4000001ff00 */
[----:B------:R-:W-:Y:S01]  /*2d890*/  CS2R R4, SRZ ;  /* 0x0000000000047805 */ /* 0x000fe2000001ff00 */
[----:B------:R-:W-:Y:S02]  /*2d8a0*/  IMAD.IADD R95, R85, 0x1, R91 ;  /* 0x00000001555f7824 */ /* 0x000fe400078e025b */
[----:B------:R-:W-:Y:S01]  /*2d8b0*/  IMAD.IADD R93, R89, 0x1, R93 ;  /* 0x00000001595d7824 */ /* 0x000fe200078e025d */
[----:B------:R-:W-:Y:S06]  /*2d8c0*/  @P1 BRA `(.L_x_2109) ;  /* 0x0000000000941947 */ /* 0x000fec0003800000 */
[----:B-----5:R-:W-:Y:S02]  /*2d8d0*/  LOP3.LUT R4, R92, 0x1, RZ, 0xc0, !PT ;  /* 0x000000015c047812 */ /* 0x020fe400078ec0ff */
[----:B------:R-:W-:Y:S02]  /*2d8e0*/  CS2R R34, SRZ ;  /* 0x0000000000227805 */ /* 0x000fe4000001ff00 */
[----:B------:R-:W-:Y:S02]  /*2d8f0*/  CS2R R32, SRZ ;  /* 0x0000000000207805 */ /* 0x000fe4000001ff00 */
[----:B------:R-:W-:Y:S02]  /*2d900*/  CS2R R30, SRZ ;  /* 0x00000000001e7805 */ /* 0x000fe4000001ff00 */
[----:B------:R-:W-:Y:S02]  /*2d910*/  ISETP.NE.U32.AND P4, PT, R4, 0x1, PT ;  /* 0x000000010400780c */ /* 0x000fe40003f85070 */
[----:B------:R-:W-:-:S02]  /*2d920*/  CS2R R28, SRZ ;  /* 0x00000000001c7805 */ /* 0x000fc4000001ff00 */
[----:B------:R-:W-:Y:S02]  /*2d930*/  CS2R R6, SRZ ;  /* 0x0000000000067805 */ /* 0x000fe4000001ff00 */
[----:B------:R-:W-:Y:S02]  /*2d940*/  CS2R R4, SRZ ;  /* 0x0000000000047805 */ /* 0x000fe4000001ff00 */
[----:B------:R-:W-:Y:S02]  /*2d950*/  R2P PR, R92, 0x6 ;  /* 0x000000065c007804 */ /* 0x000fe40000000000 */
[----:B------:R-:W-:Y:S02]  /*2d960*/  CS2R R46, SRZ ;  /* 0x00000000002e7805 */ /* 0x000fe4000001ff00 */
[----:B0-----:R-:W-:Y:S02]  /*2d970*/  LEA R10, P5, R84, R12, 0x1 ;  /* 0x0000000c540a7211 */ /* 0x001fe400078a08ff */
[----:B------:R-:W-:-:S02]  /*2d980*/  CS2R R44, SRZ ;  /* 0x00000000002c7805 */ /* 0x000fc4000001ff00 */
[----:B------:R-:W-:Y:S02]  /*2d990*/  LEA R90, P6, R88, R80, 0x1 ;  /* 0x00000050585a7211 */ /* 0x000fe400078c08ff */
[----:B------:R-:W-:Y:S02]  /*2d9a0*/  CS2R R42, SRZ ;  /* 0x00000000002a7805 */ /* 0x000fe4000001ff00 */
[----:B------:R-:W-:Y:S02]  /*2d9b0*/  CS2R R40, SRZ ;  /* 0x0000000000287805 */ /* 0x000fe4000001ff00 */
[----:B------:R-:W-:Y:S02]  /*2d9c0*/  CS2R R38, SRZ ;  /* 0x0000000000267805 */ /* 0x000fe4000001ff00 */
[----:B------:R-:W-:Y:S02]  /*2d9d0*/  CS2R R36, SRZ ;  /* 0x0000000000247805 */ /* 0x000fe4000001ff00 */
[----:B------:R-:W-:-:S02]  /*2d9e0*/  @!P4 R2UR UR4, R78 ;  /* 0x000000004e04c2ca */ /* 0x000fc400000e0000 */
[C---:B------:R-:W-:Y:S02]  /*2d9f0*/  @!P4 R2UR UR5, R79.reuse ;  /* 0x000000004f05c2ca */ /* 0x040fe400000e0000 */
[C---:B------:R-:W-:Y:S02]  /*2da00*/  @P1 R2UR UR8, R78.reuse ;  /* 0x000000004e0812ca */ /* 0x040fe400000e0000 */
[C---:B------:R-:W-:Y:S02]  /*2da10*/  @P1 R2UR UR9, R79.reuse ;  /* 0x000000004f0912ca */ /* 0x040fe400000e0000 */
[C---:B------:R-:W-:Y:S02]  /*2da20*/  @P2 R2UR UR12, R78.reuse ;  /* 0x000000004e0c22ca */ /* 0x040fe400000e0000 */
[----:B------:R-:W-:Y:S02]  /*2da30*/  @P2 R2UR UR13, R79 ;  /* 0x000000004f0d22ca */ /* 0x000fe400000e0000 */
[----:B------:R-:W-:-:S02]  /*2da40*/  @!P4 R2UR UR6, R78 ;  /* 0x000000004e06c2ca */ /* 0x000fc400000e0000 */
[C---:B------:R-:W-:Y:S02]  /*2da50*/  @!P4 R2UR UR7, R79.reuse ;  /* 0x000000004f07c2ca */ /* 0x040fe400000e0000 */
[C---:B------:R-:W-:Y:S02]  /*2da60*/  @P1 R2UR UR10, R78.reuse ;  /* 0x000000004e0a12ca */ /* 0x040fe400000e0000 */
[C---:B------:R-:W-:Y:S02]  /*2da70*/  @P1 R2UR UR11, R79.reuse ;  /* 0x000000004f0b12ca */ /* 0x040fe400000e0000 */
[----:B------:R-:W-:Y:S02]  /*2da80*/  @P2 R2UR UR14, R78 ;  /* 0x000000004e0e22ca */ /* 0x000fe400000e0000 */
[----:B------:R-:W-:Y:S02]  /*2da90*/  @P2 R2UR UR15, R79 ;  /* 0x000000004f0f22ca */ /* 0x000fe400000e0000 */
[----:B------:R-:W-:-:S02]  /*2daa0*/  LEA.HI.X R11, R84, R13, R95, 0x1, P5 ;  /* 0x0000000d540b7211 */ /* 0x000fc400028f0c5f */
[----:B------:R-:W-:-:S03]  /*2dab0*/  LEA.HI.X R91, R88, R81, R93, 0x1, P6 ;  /* 0x00000051585b7211 */ /* 0x000fc600030f0c5d */
[----:B------:R1:W5:Y:S04]  /*2dac0*/  @!P4 LD.E.128 R32, desc[UR4][R10.64] ;  /* 0x000000040a20c980 */ /* 0x000368000c101d00 */
[----:B------:R1:W5:Y:S04]  /*2dad0*/  @P1 LD.E.128 R28, desc[UR8][R10.64+0x40] ;  /* 0x000040080a1c1980 */ /* 0x000368000c101d00 */
[----:B------:R1:W5:Y:S04]  /*2dae0*/  @P2 LD.E.128 R4, desc[UR12][R10.64+0x80] ;  /* 0x0000800c0a042980 */ /* 0x000368000c101d00 */
[----:B------:R1:W5:Y:S04]  /*2daf0*/  @!P4 LD.E.128 R44, desc[UR6][R90.64] ;  /* 0x000000065a2cc980 */ /* 0x000368000c101d00 */
[----:B------:R1:W5:Y:S04]  /*2db00*/  @P1 LD.E.128 R40, desc[UR10][R90.64+0x40] ;  /* 0x0000400a5a281980 */ /* 0x000368000c101d00 */
[----:B------:R1:W5:Y:S02]  /*2db10*/  @P2 LD.E.128 R36, desc[UR14][R90.64+0x80] ;  /* 0x0000800e5a242980 */ /* 0x000364000c101d00 */
.L_x_2109:
[----:B------:R-:W-:Y:S05]  /*2db20*/  BSYNC B2 ;  /* 0x0000000000027941 */ /* 0x000fea0003800000 */
.L_x_2108:
[----:B------:R-:W-:Y:S04]  /*2db30*/  BSSY B2, `(.L_x_2110) ;  /* 0x000002b000027945 */ /* 0x000fe80003800000 */
[----:B------:R-:W-:Y:S05]  /*2db40*/  @P3 BRA `(.L_x_2111) ;  /* 0x0000000000a43947 */ /* 0x000fea0003800000 */
[----:B-----5:R-:W-:Y:S02]  /*2db50*/  IADD3 R85, P3, R14, R84, RZ ;  /* 0x000000540e557210 */ /* 0x020fe40007f7e0ff */
[----:B------:R-:W-:Y:S02]  /*2db60*/  CS2R R58, SRZ ;  /* 0x00000000003a7805 */ /* 0x000fe4000001ff00 */
[----:B------:R-:W-:Y:S02]  /*2db70*/  IADD3 R89, P4, R82, R88, RZ ;  /* 0x0000005852597210 */ /* 0x000fe40007f9e0ff */
[----:B------:R-:W-:Y:S02]  /*2db80*/  CS2R R56, SRZ ;  /* 0x0000000000387805 */ /* 0x000fe4000001ff00 */
[C---:B01----:R-:W-:Y:S01]  /*2db90*/  LOP3.LUT R10, R92.reuse, 0x1, RZ, 0xc0, !PT ;  /* 0x000000015c0a7812 */ /* 0x043fe200078ec0ff */
[----:B------:R-:W-:Y:S01]  /*2dba0*/  IMAD.X R14, R15, 0x1, R95, P3 ;  /* 0x000000010f0e7824 */ /* 0x000fe200018e065f */
[----:B------:R-:W-:Y:S01]  /*2dbb0*/  R2P PR, R92, 0x6 ;  /* 0x000000065c007804 */ /* 0x000fe20000000000 */
[----:B------:R-:W-:Y:S01]  /*2dbc0*/  IMAD.X R82, R83, 0x1, R93, P4 ;  /* 0x0000000153527824 */ /* 0x000fe200020e065d */
[----:B------:R-:W-:-:S02]  /*2dbd0*/  ISETP.NE.U32.AND P5, PT, R10, 0x1, PT ;  /* 0x000000010a00780c */ /* 0x000fc40003fa5070 */
[----:B------:R-:W-:Y:S02]  /*2dbe0*/  CS2R R54, SRZ ;  /* 0x0000000000367805 */ /* 0x000fe4000001ff00 */
[----:B------:R-:W-:Y:S02]  /*2dbf0*/  LEA R10, P3, R85, R12, 0x1 ;  /* 0x0000000c550a7211 */ /* 0x000fe400078608ff */
[----:B------:R-:W-:Y:S02]  /*2dc00*/  CS2R R52, SRZ ;  /* 0x0000000000347805 */ /* 0x000fe4000001ff00 */
[----:B------:R-:W-:Y:S02]  /*2dc10*/  LEA R12, P4, R89, R80, 0x1 ;  /* 0x00000050590c7211 */ /* 0x000fe400078808ff */
[----:B------:R-:W-:Y:S02]  /*2dc20*/  CS2R R50, SRZ ;  /* 0x0000000000327805 */ /* 0x000fe4000001ff00 */
[----:B------:R-:W-:-:S02]  /*2dc30*/  LEA.HI.X R11, R85, R13, R14, 0x1, P3 ;  /* 0x0000000d550b7211 */ /* 0x000fc400018f0c0e */
[----:B------:R-:W-:Y:S02]  /*2dc40*/  CS2R R48, SRZ ;  /* 0x0000000000307805 */ /* 0x000fe4000001ff00 */
[----:B------:R-:W-:Y:S02]  /*2dc50*/  CS2R R70, SRZ ;  /* 0x0000000000467805 */ /* 0x000fe4000001ff00 */
[----:B------:R-:W-:Y:S02]  /*2dc60*/  CS2R R68, SRZ ;  /* 0x0000000000447805 */ /* 0x000fe4000001ff00 */
[----:B------:R-:W-:Y:S02]  /*2dc70*/  CS2R R66, SRZ ;  /* 0x0000000000427805 */ /* 0x000fe4000001ff00 */
[----:B------:R-:W-:Y:S02]  /*2dc80*/  @P1 R2UR UR8, R78 ;  /* 0x000000004e0812ca */ /* 0x000fe400000e0000 */
[----:B------:R-:W-:-:S02]  /*2dc90*/  CS2R R64, SRZ ;  /* 0x0000000000407805 */ /* 0x000fc4000001ff00 */
[C---:B------:R-:W-:Y:S02]  /*2dca0*/  @!P5 R2UR UR4, R78.reuse ;  /* 0x000000004e04d2ca */ /* 0x040fe400000e0000 */
[----:B------:R-:W-:Y:S02]  /*2dcb0*/  CS2R R62, SRZ ;  /* 0x00000000003e7805 */ /* 0x000fe4000001ff00 */
[C---:B------:R-:W-:Y:S02]  /*2dcc0*/  @!P5 R2UR UR5, R79.reuse ;  /* 0x000000004f05d2ca */ /* 0x040fe400000e0000 */
[----:B------:R-:W-:Y:S02]  /*2dcd0*/  CS2R R60, SRZ ;  /* 0x00000000003c7805 */ /* 0x000fe4000001ff00 */
[----:B------:R-:W-:Y:S02]  /*2dce0*/  @P1 R2UR UR9, R79 ;  /* 0x000000004f0912ca */ /* 0x000fe400000e0000 */
[----:B------:R-:W-:-:S02]  /*2dcf0*/  @P2 R2UR UR12, R78 ;  /* 0x000000004e0c22ca */ /* 0x000fc400000e0000 */
[C---:B------:R-:W-:Y:S02]  /*2dd00*/  @P2 R2UR UR13, R79.reuse ;  /* 0x000000004f0d22ca */ /* 0x040fe400000e0000 */
[C---:B------:R-:W-:Y:S02]  /*2dd10*/  @!P5 R2UR UR6, R78.reuse ;  /* 0x000000004e06d2ca */ /* 0x040fe400000e0000 */
[C---:B------:R-:W-:Y:S02]  /*2dd20*/  @!P5 R2UR UR7, R79.reuse ;  /* 0x000000004f07d2ca */ /* 0x040fe400000e0000 */
[C---:B------:R-:W-:Y:S01]  /*2dd30*/  @P1 R2UR UR10, R78.reuse ;  /* 0x000000004e0a12ca */ /* 0x040fe200000e0000 */
[----:B------:R2:W5:Y:S01]  /*2dd40*/  @!P5 LD.E.128 R56, desc[UR4][R10.64] ;  /* 0x000000040a38d980 */ /* 0x000562000c101d00 */
[C---:B------:R-:W-:Y:S02]  /*2dd50*/  @P1 R2UR UR11, R79.reuse ;  /* 0x000000004f0b12ca */ /* 0x040fe400000e0000 */
[----:B------:R-:W-:Y:S01]  /*2dd60*/  @P2 R2UR UR14, R78 ;  /* 0x000000004e0e22ca */ /* 0x000fe200000e0000 */
[----:B------:R2:W5:Y:S01]  /*2dd70*/  @P1 LD.E.128 R52, desc[UR8][R10.64+0x40] ;  /* 0x000040080a341980 */ /* 0x000562000c101d00 */
[----:B------:R-:W-:-:S02]  /*2dd80*/  @P2 R2UR UR15, R79 ;  /* 0x000000004f0f22ca */ /* 0x000fc400000e0000 */
[----:B------:R-:W-:Y:S01]  /*2dd90*/  LEA.HI.X R13, R89, R81, R82, 0x1, P4 ;  /* 0x00000051590d7211 */ /* 0x000fe200020f0c52 */
[----:B------:R2:W5:Y:S04]  /*2dda0*/  @P2 LD.E.128 R48, desc[UR12][R10.64+0x80] ;  /* 0x0000800c0a302980 */ /* 0x000568000c101d00 */
[----:B------:R2:W5:Y:S04]  /*2ddb0*/  @!P5 LD.E.128 R68, desc[UR6][R12.64] ;  /* 0x000000060c44d980 */ /* 0x000568000c101d00 */
[----:B------:R2:W5:Y:S04]  /*2ddc0*/  @P1 LD.E.128 R64, desc[UR10][R12.64+0x40] ;  /* 0x0000400a0c401980 */ /* 0x000568000c101d00 */
[----:B------:R2:W5:Y:S02]  /*2ddd0*/  @P2 LD.E.128 R60, desc[UR14][R12.64+0x80] ;  /* 0x0000800e0c3c2980 */ /* 0x000564000c101d00 */
.L_x_2111:
[----:B------:R-:W-:Y:S05]  /*2dde0*/  BSYNC B2 ;  /* 0x0000000000027941 */ /* 0x000fea0003800000 */
.L_x_2110:
[----:B------:R-:W-:Y:S01]  /*2ddf0*/  R2UR UR4, R78 ;  /* 0x000000004e0472ca */ /* 0x000fe200000e0000 */
[----:B012---:R0:W5:Y:S01]  /*2de00*/  LDL R10, [R76] ;  /* 0x000000004c0a7983 */ /* 0x0071620000100800 */
[----:B------:R-:W-:-:S03]  /*2de10*/  R2UR UR5, R79 ;  /* 0x000000004f0572ca */ /* 0x000fc600000e0000 */
[----:B------:R0:W5:Y:S10]  /*2de20*/  LDL R11, [R76+0x4] ;  /* 0x000004004c0b7983 */ /* 0x0001740000100800 */
[----:B-----5:R-:W2:Y:S01]  /*2de30*/  LD.E R12, desc[UR4][R8.64+0x1c] ;  /* 0x00001c04080c7980 */ /* 0x020ea2000c101900 */
[----:B------:R-:W-:-:S02]  /*2de40*/  IMAD.MOV.U32 R13, RZ, RZ, R6 ;  /* 0x000000ffff0d7224 */ /* 0x000fc400078e0006 */
        /* <DEDUP_REMOVED lines=100> */
.L_x_2113:
[----:B------:R-:W-:Y:S05]  /*2e490*/  BSYNC B2 ;  /* 0x0000000000027941 */ /* 0x000fea0003800000 */
.L_x_2112:
[----:B------:R-:W-:Y:S02]  /*2e4a0*/  R2UR UR4, R78 ;  /* 0x000000004e0472ca */ /* 0x000fe400000e0000 */
[----:B------:R-:W-:-:S13]  /*2e4b0*/  R2UR UR5, R79 ;  /* 0x000000004f0572ca */ /* 0x000fda00000e0000 */
[----:B------:R-:W2:Y:S01]  /*2e4c0*/  LD.E.64 R8, desc[UR4][R8.64+0x8] ;  /* 0x0000080408087980 */ /* 0x000ea2000c101b00 */
[----:B------:R-:W-:Y:S01]  /*2e4d0*/  SHF.L.U32 R11, R11, 0x1f, RZ ;  /* 0x0000001f0b0b7819 */ /* 0x000fe200000006ff */
[----:B------:R-:W-:Y:S01]  /*2e4e0*/  BSSY B2, `(.L_x_2114) ;  /* 0x0000005000027945 */ /* 0x000fe20003800000 */
[----:B--2---:R-:W-:-:S05]  /*2e4f0*/  MOV R13, R8 ;  /* 0x00000008000d7202 */ /* 0x004fca0000000f00 */
[----:B------:R-:W-:-:S04]  /*2e500*/  IMAD R10, R10, 0x8, R13 ;  /* 0x000000080a0a7824 */ /* 0x000fc800078e020d */
[----:B------:R-:W0:Y:S02]  /*2e510*/  SYNCS.PHASECHK.TRANS64.TRYWAIT P1, [R10+URZ], R11 ;  /* 0x0000000b0a0075a7 */ /* 0x000e24000802017f */
[----:B0-----:R-:W-:Y:S05]  /*2e520*/  @!P1 BRA `(.L_x_2115) ;  /* 0x00000050009c9947 */ /* 0x001fea0003800000 */
.L_x_2158:
[----:B------:R-:W-:Y:S05]  /*2e530*/  BSYNC B2 ;  /* 0x0000000000027941 */ /* 0x000fea0003800000 */
.L_x_2114:
[----:B------:R-:W2:Y:S01]  /*2e540*/  LDL.64 R80, [R75+0x30] ;  /* 0x000030004b507983 */ /* 0x000ea20000100a00 */
[C---:B------:R-:W-:Y:S02]  /*2e550*/  R2UR UR4, R78.reuse ;  /* 0x000000004e0472ca */ /* 0x040fe400000e0000 */
[----:B------:R-:W-:Y:S01]  /*2e560*/  R2UR UR5, R79 ;  /* 0x000000004f0572ca */ /* 0x000fe200000e0000 */
[----:B------:R-:W3:Y:S04]  /*2e570*/  LDL.64 R84, [R75+0x38] ;  /* 0x000038004b547983 */ /* 0x000ee80000100a00 */
[----:B------:R-:W4:Y:S04]  /*2e580*/  LDL R100, [R76] ;  /* 0x000000004c647983 */ /* 0x000f280000100800 */
[----:B------:R-:W4:Y:S04]  /*2e590*/  LDL.64 R8, [R75+0x8] ;  /* 0x000008004b087983 */ /* 0x000f280000100a00 */
[----:B------:R1:W5:Y:S04]  /*2e5a0*/  LDL.64 R82, [R75+0x40] ;  /* 0x000040004b527983 */ /* 0x0003680000100a00 */
[----:B--2---:R-:W2:Y:S01]  /*2e5b0*/  LD.E R128, desc[UR4][R80.64+0x8] ;  /* 0x0000080450807980 */ /* 0x004ea2000c101900 */
[----:B------:R-:W-:-:S02]  /*2e5c0*/  R2UR UR8, R78 ;  /* 0x000000004e0872ca */ /* 0x000fc400000e0000 */
[C---:B------:R-:W-:Y:S01]  /*2e5d0*/  R2UR UR9, R79.reuse ;  /* 0x000000004f0972ca */ /* 0x040fe200000e0000 */
[----:B---3--:R-:W5:Y:S01]  /*2e5e0*/  LD.E.64 R84, desc[UR4][R84.64] ;  /* 0x0000000454547980 */ /* 0x008f62000c101b00 */
[----:B------:R-:W-:Y:S02]  /*2e5f0*/  R2UR UR6, R78 ;  /* 0x000000004e0672ca */ /* 0x000fe400000e0000 */
[----:B------:R-:W-:Y:S01]  /*2e600*/  R2UR UR7, R79 ;  /* 0x000000004f0772ca */ /* 0x000fe200000e0000 */
[----:B----4-:R-:W-:Y:S01]  /*2e610*/  IMAD R100, R100, 0x4800, RZ ;  /* 0x0000480064647824 */ /* 0x010fe200078e02ff */
[----:B------:R-:W-:-:S04]  /*2e620*/  UMOV UR4, 0xffffffff ;  /* 0xffffffff00047882 */ /* 0x000fc80000000000 */
[----:B------:R-:W-:-:S03]  /*2e630*/  SHF.R.S32.HI R101, RZ, 0x1f, R100 ;  /* 0x0000001fff657819 */ /* 0x000fc60000011464 */
[----:B------:R1:W5:Y:S04]  /*2e640*/  LD.E R90, desc[UR8][R8.64+0x74] ;  /* 0x00007408085a7980 */ /* 0x000368000c101900 */
[----:B------:R1:W5:Y:S01]  /*2e650*/  LD.E R91, desc[UR6][R80.64+0x4] ;  /* 0x00000406505b7980 */ /* 0x000362000c101900 */
[----:B--2---:R-:W-:-:S04]  /*2e660*/  SHF.R.S32.HI R129, RZ, 0x1f, R128 ;  /* 0x0000001fff817819 */ /* 0x004fc80000011480 */
[----:B------:R-:W-:-:S04]  /*2e670*/  LEA.HI R119, R129, R128, RZ, 0x2 ;  /* 0x0000008081777211 */ /* 0x000fc800078f10ff */
[----:B0-----:R-:W-:-:S05]  /*2e680*/  LOP3.LUT R11, R119, 0x1ffffffc, RZ, 0xc0, !PT ;  /* 0x1ffffffc770b7812 */ /* 0x001fca00078ec0ff */
[----:B------:R-:W-:Y:S01]  /*2e690*/  IMAD.IADD R11, R128, 0x1, -R11 ;  /* 0x00000001800b7824 */ /* 0x000fe200078e0a0b */
[----:B------:R-:W-:-:S03]  /*2e6a0*/  SHF.R.S32.HI R119, RZ, 0x2, R119 ;  /* 0x00000002ff777819 */ /* 0x000fc60000011477 */
[----:B------:R-:W-:Y:S01]  /*2e6b0*/  IMAD.SHL.U32 R102, R11, 0x8, RZ ;  /* 0x000000080b667824 */ /* 0x000fe200078e00ff */
[----:B-1----:R-:W-:Y:S06]  /*2e6c0*/  BRA.DIV UR4, `(.L_x_2116) ;  /* 0x0000005204487947 */ /* 0x002fec000b800000 */
[----:B------:R0:W1:Y:S04]  /*2e6d0*/  SHFL.IDX PT, R9, R87, RZ, 0x1c1f ;  /* 0x001c1fff57097589 */ /* 0x00006800000e0000 */
[----:B------:R0:W2:Y:S02]  /*2e6e0*/  SHFL.IDX PT, R14, R86, RZ, 0x1c1f ;  /* 0x001c1fff560e7589 */ /* 0x0000a400000e0000 */
.L_x_2162:
[----:B------:R-:W-:Y:S02]  /*2e6f0*/  R2UR UR4, R78 ;  /* 0x000000004e0472ca */ /* 0x000fe400000e0000 */
[----:B------:R-:W-:-:S13]  /*2e700*/  R2UR UR5, R79 ;  /* 0x000000004f0572ca */ /* 0x000fda00000e0000 */
[----:B------:R-:W3:Y:S01]  /*2e710*/  LD.E R11, desc[UR4][R80.64+0xc] ;  /* 0x00000c04500b7980 */ /* 0x000ee2000c101900 */
[----:B------:R-:W-:Y:S01]  /*2e720*/  BSSY B2, `(.L_x_2117) ;  /* 0x00001e7000027945 */ /* 0x000fe20003800000 */
[----:B--2---:R-:W-:Y:S02]  /*2e730*/  IMAD.MOV.U32 R88, RZ, RZ, R14 ;  /* 0x000000ffff587224 */ /* 0x004fe400078e000e */
[----:B-1----:R-:W-:Y:S02]  /*2e740*/  IMAD.MOV.U32 R89, RZ, RZ, R9 ;  /* 0x000000ffff597224 */ /* 0x002fe400078e0009 */
[----:B---3--:R-:W-:-:S05]  /*2e750*/  IMAD R11, R24, -0x60, R11 ;  /* 0xffffffa0180b7824 */ /* 0x008fca00078e020b */
[----:B------:R-:W-:-:S04]  /*2e760*/  VIMNMX R8, R11, 0x60, PT ;  /* 0x000000600b087848 */ /* 0x000fc80003fe0100 */
[----:B------:R-:W-:-:S13]  /*2e770*/  ISETP.GE.AND P1, PT, R119, R8, PT ;  /* 0x000000087700720c */ /* 0x000fda0003f26270 */
[----:B------:R-:W-:Y:S05]  /*2e780*/  @P1 BRA `(.L_x_2118) ;  /* 0x0000001c00801947 */ /* 0x000fea0003800000 */
[----:B------:R-:W-:Y:S02]  /*2e790*/  R2UR UR4, R78 ;  /* 0x000000004e0472ca */ /* 0x000fe400000e0000 */
[----:B------:R-:W-:-:S13]  /*2e7a0*/  R2UR UR5, R79 ;  /* 0x000000004f0572ca */ /* 0x000fda00000e0000 */
[----:B-----5:R-:W2:Y:S01]  /*2e7b0*/  LD.E.U8 R8, desc[UR4][R82.64] ;  /* 0x0000000452087980 */ /* 0x020ea2000c101100 */
[----:B------:R-:W-:Y:S01]  /*2e7c0*/  BSSY B3, `(.L_x_2119) ;  /* 0x000009c000037945 */ /* 0x000fe20003800000 */
[----:B--2---:R-:W-:-:S04]  /*2e7d0*/  LOP3.LUT R8, R8, 0x1, RZ, 0xc0, !PT ;  /* 0x0000000108087812 */ /* 0x004fc800078ec0ff */
[----:B------:R-:W-:-:S13]  /*2e7e0*/  ISETP.NE.U32.AND P1, PT, R8, 0x1, PT ;  /* 0x000000010800780c */ /* 0x000fda0003f25070 */
[----:B------:R-:W-:Y:S05]  /*2e7f0*/  @P1 BRA `(.L_x_2120) ;  /* 0x0000000800601947 */ /* 0x000fea0003800000 */
[----:B------:R-:W-:Y:S01]  /*2e800*/  LEA.HI R149, R91, R91, RZ, 0x1 ;  /* 0x0000005b5b957211 */ /* 0x000fe200078f08ff */
[----:B------:R-:W-:Y:S01]  /*2e810*/  IMAD.IADD R8, R90, 0x1, -R91 ;  /* 0x000000015a087824 */ /* 0x000fe200078e0a5b */
[----:B------:R-:W-:Y:S02]  /*2e820*/  LEA.HI R13, R129, R128, RZ, 0x5 ;  /* 0x00000080810d7211 */ /* 0x000fe400078f28ff */
[----:B------:R-:W-:Y:S02]  /*2e830*/  SHF.R.S32.HI R149, RZ, 0x1, R149 ;  /* 0x00000001ff957819 */ /* 0x000fe40000011495 */
[----:B------:R-:W-:Y:S01]  /*2e840*/  R2UR UR4, R78 ;  /* 0x000000004e0472ca */ /* 0x000fe200000e0000 */
[----:B------:R-:W-:Y:S01]  /*2e850*/  IMAD.SHL.U32 R13, R13, 0x10, RZ ;  /* 0x000000100d0d7824 */ /* 0x000fe200078e00ff */
[----:B------:R-:W-:Y:S02]  /*2e860*/  ISETP.GE.AND P1, PT, R102, R149, PT ;  /* 0x000000956600720c */ /* 0x000fe40003f26270 */
[----:B------:R-:W-:-:S02]  /*2e870*/  R2UR UR5, R79 ;  /* 0x000000004f0572ca */ /* 0x000fc400000e0000 */
[----:B------:R-:W-:Y:S02]  /*2e880*/  SEL R9, R149, RZ, P1 ;  /* 0x000000ff95097207 */ /* 0x000fe40000800000 */
[----:B------:R-:W-:Y:S02]  /*2e890*/  SEL R11, R91, R8, !P1 ;  /* 0x000000085b0b7207 */ /* 0x000fe40004800000 */
[----:B------:R-:W-:Y:S01]  /*2e8a0*/  LOP3.LUT R13, R13, 0xfffffe00, RZ, 0xc0, !PT ;  /* 0xfffffe000d0d7812 */ /* 0x000fe200078ec0ff */
[----:B------:R-:W-:Y:S01]  /*2e8b0*/  IMAD.IADD R9, R102, 0x1, R9 ;  /* 0x0000000166097824 */ /* 0x000fe200078e0209 */
[----:B------:R-:W-:Y:S02]  /*2e8c0*/  SHF.R.S32.HI R12, RZ, 0x1f, R11 ;  /* 0x0000001fff0c7819 */ /* 0x000fe4000001140b */
[----:B------:R-:W-:Y:S02]  /*2e8d0*/  R2UR UR6, R78 ;  /* 0x000000004e0672ca */ /* 0x000fe400000e0000 */
[----:B------:R-:W-:-:S02]  /*2e8e0*/  SHF.R.S32.HI R8, RZ, 0x1f, R9 ;  /* 0x0000001fff087819 */ /* 0x000fc40000011409 */
[----:B------:R-:W-:Y:S01]  /*2e8f0*/  LEA.HI R11, R12, R11, RZ, 0x4 ;  /* 0x0000000b0c0b7211 */ /* 0x000fe200078f20ff */
[----:B------:R-:W-:Y:S01]  /*2e900*/  IMAD.SHL.U32 R12, R119, 0x40, RZ ;  /* 0x00000040770c7824 */ /* 0x000fe200078e00ff */
[CC--:B------:R-:W-:Y:S02]  /*2e910*/  LEA.HI R10, R8.reuse, R9.reuse, RZ, 0x3 ;  /* 0x00000009080a7211 */ /* 0x0c0fe400078f18ff */
[----:B------:R-:W-:Y:S02]  /*2e920*/  LEA.HI R8, R8, R9, RZ, 0x6 ;  /* 0x0000000908087211 */ /* 0x000fe400078f30ff */
[----:B------:R-:W-:Y:S02]  /*2e930*/  SHF.R.S32.HI R146, RZ, 0x3, R10 ;  /* 0x00000003ff927819 */ /* 0x000fe4000001140a */
[----:B------:R-:W-:Y:S02]  /*2e940*/  LOP3.LUT R12, R12, 0x1c0, RZ, 0xc0, !PT ;  /* 0x000001c00c0c7812 */ /* 0x000fe400078ec0ff */
[----:B------:R-:W-:-:S02]  /*2e950*/  LEA.HI.SX32 R11, R11, R146, 0x1c ;  /* 0x000000920b0b7211 */ /* 0x000fc400078fe2ff */
[----:B------:R-:W-:Y:S02]  /*2e960*/  SHF.R.U32.HI R9, RZ, 0x3, R12 ;  /* 0x00000003ff097819 */ /* 0x000fe4000001160c */
[----:B------:R-:W-:Y:S01]  /*2e970*/  SHF.R.S32.HI R14, RZ, 0x1f, R11 ;  /* 0x0000001fff0e7819 */ /* 0x000fe2000001140b */
[----:B------:R-:W-:Y:S01]  /*2e980*/  IMAD.SHL.U32 R147, R11, 0x8, RZ ;  /* 0x000000080b937824 */ /* 0x000fe200078e00ff */
[----:B------:R-:W-:Y:S02]  /*2e990*/  SHF.R.S32.HI R8, RZ, 0x6, R8 ;  /* 0x00000006ff087819 */ /* 0x000fe40000011408 */
[----:B------:R-:W-:Y:S02]  /*2e9a0*/  LEA.HI R14, R14, R11, RZ, 0x3 ;  /* 0x0000000b0e0e7211 */ /* 0x000fe400078f18ff */
[----:B------:R-:W-:Y:S01]  /*2e9b0*/  LOP3.LUT R10, R12, 0x38, R10, 0xf8, !PT ;  /* 0x000000380c0a7812 */ /* 0x000fe200078ef80a */
[----:B------:R-:W-:Y:S01]  /*2e9c0*/  IMAD R8, R8, 0x1800, R13 ;  /* 0x0000180008087824 */ /* 0x000fe200078e020d */
[----:B------:R-:W-:-:S02]  /*2e9d0*/  SHF.R.S32.HI R14, RZ, 0x3, R14 ;  /* 0x00000003ff0e7819 */ /* 0x000fc4000001140e */
[----:B------:R-:W-:Y:S02]  /*2e9e0*/  LOP3.LUT R12, R12, 0x38, R147, 0xf8, !PT ;  /* 0x000000380c0c7812 */ /* 0x000fe400078ef893 */
[-C--:B------:R-:W-:Y:S01]  /*2e9f0*/  LOP3.LUT R11, R10, R9.reuse, RZ, 0x3c, !PT ;  /* 0x000000090a0b7212 */ /* 0x080fe200078e3cff */
[----:B------:R-:W-:Y:S01]  /*2ea00*/  IMAD R14, R14, 0x1800, R13 ;  /* 0x000018000e0e7824 */ /* 0x000fe200078e020d */
[----:B------:R-:W-:Y:S02]  /*2ea10*/  LOP3.LUT R9, R12, R9, RZ, 0x3c, !PT ;  /* 0x000000090c097212 */ /* 0x000fe400078e3cff */
[----:B------:R-:W-:Y:S01]  /*2ea20*/  R2UR UR7, R79 ;  /* 0x000000004f0772ca */ /* 0x000fe200000e0000 */
[----:B------:R-:W-:Y:S02]  /*2ea30*/  IMAD.IADD R11, R8, 0x1, R11 ;  /* 0x00000001080b7824 */ /* 0x000fe400078e020b */
[----:B------:R-:W-:-:S03]  /*2ea40*/  IMAD.IADD R9, R14, 0x1, R9 ;  /* 0x000000010e097824 */ /* 0x000fc600078e0209 */
[C---:B------:R-:W-:Y:S02]  /*2ea50*/  IADD3 R13, P1, R100.reuse, R11, RZ ;  /* 0x0000000b640d7210 */ /* 0x040fe40007f3e0ff */
[----:B------:R-:W-:-:S03]  /*2ea60*/  IADD3 R11, P2, R100, R9, RZ ;  /* 0x00000009640b7210 */ /* 0x000fc60007f5e0ff */
[--C-:B------:R-:W-:Y:S01]  /*2ea70*/  IMAD.X R9, RZ, RZ, R101.reuse, P1 ;  /* 0x000000ffff097224 */ /* 0x100fe200008e0665 */
[-C--:B------:R-:W-:Y:S01]  /*2ea80*/  LEA R8, P1, R13, R84.reuse, 0x1 ;  /* 0x000000540d087211 */ /* 0x080fe200078208ff */
[----:B------:R-:W-:Y:S01]  /*2ea90*/  IMAD.X R10, RZ, RZ, R101, P2 ;  /* 0x000000ffff0a7224 */ /* 0x000fe200010e0665 */
[----:B------:R-:W-:Y:S02]  /*2eaa0*/  LEA R12, P2, R11, R84, 0x1 ;  /* 0x000000540b0c7211 */ /* 0x000fe400078408ff */
[----:B------:R-:W-:Y:S02]  /*2eab0*/  LEA.HI.X R9, R13, R85, R9, 0x1, P1 ;  /* 0x000000550d097211 */ /* 0x000fe400008f0c09 */
[----:B------:R-:W-:Y:S02]  /*2eac0*/  ISETP.GE.AND P1, PT, R102, R149, PT ;  /* 0x000000956600720c */ /* 0x000fe40003f26270 */
[----:B------:R-:W-:Y:S01]  /*2ead0*/  LEA.HI.X R13, R11, R85, R10, 0x1, P2 ;  /* 0x000000550b0d7211 */ /* 0x000fe200010f0c0a */
[----:B------:R-:W-:Y:S01]  /*2eae0*/  BSSY B4, `(.L_x_2121) ;  /* 0x0000060000047945 */ /* 0x000fe20003800000 */
[----:B------:R-:W5:Y:S01]  /*2eaf0*/  LD.E.128 R8, desc[UR4][R8.64] ;  /* 0x0000000408087980 */ /* 0x000f62000c101d00 */
[----:B------:R-:W-:-:S03]  /*2eb00*/  ISETP.GE.AND P2, PT, R147, R90, PT ;  /* 0x0000005a9300720c */ /* 0x000fc60003f46270 */
[----:B------:R-:W5:Y:S05]  /*2eb10*/  LD.E.128 R12, desc[UR6][R12.64] ;  /* 0x000000060c0c7980 */ /* 0x000f6a000c101d00 */
[----:B------:R-:W-:Y:S05]  /*2eb20*/  @P1 BRA `(.L_x_2122) ;  /* 0x00000004006c1947 */ /* 0x000fea0003800000 */
[----:B------:R-:W-:Y:S01]  /*2eb30*/  SHF.R.U32.HI R151, RZ, 0x10, R33 ;  /* 0x00000010ff977819 */ /* 0x000fe20000011621 */
[----:B-----5:R-:W-:Y:S01]  /*2eb40*/  IMAD.U32 R148, R15, 0x10000, RZ ;  /* 0x000100000f947824 */ /* 0x020fe200078e00ff */
[----:B------:R-:W-:Y:S02]  /*2eb50*/  SHF.R.U32.HI R149, RZ, 0x10, R45 ;  /* 0x00000010ff957819 */ /* 0x000fe4000001162d */
[----:B------:R-:W-:Y:S02]  /*2eb60*/  PRMT R144, R144, 0x5410, R151 ;  /* 0x0000541090907816 */ /* 0x000fe40000000097 */
[----:B------:R-:W-:Y:S02]  /*2eb70*/  PRMT R149, R142, 0x5410, R149 ;  /* 0x000054108e957816 */ /* 0x000fe40000000095 */
[----:B------:R-:W-:Y:S01]  /*2eb80*/  SHF.R.U64 R150, R44, 0x10, R45 ;  /* 0x000000102c967819 */ /* 0x000fe2000000122d */
[----:B------:R-:W-:Y:S01]  /*2eb90*/  IMAD.U32 R44, R13, 0x10000, RZ ;  /* 0x000100000d2c7824 */ /* 0x000fe200078e00ff */
[----:B------:R-:W-:Y:S01]  /*2eba0*/  SHF.R.U32.HI R153, RZ, 0x10, R47 ;  /* 0x00000010ff997819 */ /* 0x000fe2000001162f */
[----:B------:R-:W-:Y:S01]  /*2ebb0*/  IMAD.U32 R151, R149, 0x10000, RZ ;  /* 0x0001000095977824 */ /* 0x000fe200078e00ff */
[----:B------:R-:W-:Y:S01]  /*2ebc0*/  LOP3.LUT R45, R15, 0xffff0000, RZ, 0xc0, !PT ;  /* 0xffff00000f2d7812 */ /* 0x000fe200078ec0ff */
[----:B------:R-:W-:Y:S01]  /*2ebd0*/  IMAD.U32 R15, R144, 0x10000, RZ ;  /* 0x00010000900f7824 */ /* 0x000fe200078e00ff */
[----:B------:R-:W-:Y:S01]  /*2ebe0*/  PRMT R142, R141, 0x5410, R150 ;  /* 0x000054108d8e7816 */ /* 0x000fe20000000096 */
[----:B------:R-:W-:Y:S01]  /*2ebf0*/  FMUL.FTZ R141, R44, R151 ;  /* 0x000000972c8d7220 */ /* 0x000fe20000410000 */
[----:B------:R-:W-:-:S02]  /*2ec00*/  SHF.R.U32.HI R152, RZ, 0x10, R35 ;  /* 0x00000010ff987819 */ /* 0x000fc40000011623 */
[----:B------:R-:W-:Y:S01]  /*2ec10*/  SHF.R.U64 R155, R46, 0x10, R47 ;  /* 0x000000102e9b7819 */ /* 0x000fe2000000122f */
[----:B------:R-:W-:Y:S01]  /*2ec20*/  IMAD.U32 R46, R11, 0x10000, RZ ;  /* 0x000100000b2e7824 */ /* 0x000fe200078e00ff */
[----:B------:R-:W-:Y:S01]  /*2ec30*/  PRMT R150, R138, 0x5410, R153 ;  /* 0x000054108a967816 */ /* 0x000fe20000000099 */
[-C--:B------:R-:W-:Y:S01]  /*2ec40*/  FMUL.FTZ R153, R44, R15.reuse ;  /* 0x0000000f2c997220 */ /* 0x080fe20000410000 */
[----:B------:R-:W-:Y:S01]  /*2ec50*/  LOP3.LUT R47, R13, 0xffff0000, RZ, 0xc0, !PT ;  /* 0xffff00000d2f7812 */ /* 0x000fe200078ec0ff */
[----:B------:R-:W-:Y:S01]  /*2ec60*/  IMAD.U32 R13, R12, 0x10000, RZ ;  /* 0x000100000c0d7824 */ /* 0x000fe200078e00ff */
[----:B------:R-:W-:Y:S01]  /*2ec70*/  LOP3.LUT R138, R149, 0xffff0000, RZ, 0xc0, !PT ;  /* 0xffff0000958a7812 */ /* 0x000fe200078ec0ff */
[----:B------:R-:W-:Y:S01]  /*2ec80*/  IMAD.U32 R149, R150, 0x10000, RZ ;  /* 0x0001000096957824 */ /* 0x000fe200078e00ff */
[----:B------:R-:W-:Y:S02]  /*2ec90*/  LOP3.LUT R44, R144, 0xffff0000, RZ, 0xc0, !PT ;  /* 0xffff0000902c7812 */ /* 0x000fe400078ec0ff */
[----:B------:R-:W-:Y:S01]  /*2eca0*/  SHF.R.U64 R154, R34, 0x10, R35 ;  /* 0x00000010229a7819 */ /* 0x000fe20000001223 */
[----:B------:R-:W-:Y:S01]  /*2ecb0*/  IMAD.U32 R34, R9, 0x10000, RZ ;  /* 0x0001000009227824 */ /* 0x000fe200078e00ff */
[----:B------:R-:W-:Y:S01]  /*2ecc0*/  PRMT R139, R139, 0x5410, R152 ;  /* 0x000054108b8b7816 */ /* 0x000fe20000000098 */
[----:B------:R-:W-:Y:S01]  /*2ecd0*/  FMUL.FTZ R144, R47, R138 ;  /* 0x0000008a2f907220 */ /* 0x000fe20000410000 */
[----:B------:R-:W-:Y:S01]  /*2ece0*/  LOP3.LUT R35, R9, 0xffff0000, RZ, 0xc0, !PT ;  /* 0xffff000009237812 */ /* 0x000fe200078ec0ff */
[----:B------:R-:W-:Y:S01]  /*2ecf0*/  FMUL.FTZ R152, R47, R44 ;  /* 0x0000002c2f987220 */ /* 0x000fe20000410000 */
[----:B------:R-:W-:Y:S01]  /*2ed00*/  FFMA.FTZ R15, R34, R15, -R141 ;  /* 0x0000000f220f7223 */ /* 0x000fe2000001088d */
[----:B------:R-:W-:Y:S01]  /*2ed10*/  SHF.R.U64 R156, R32, 0x10, R33 ;  /* 0x00000010209c7819 */ /* 0x000fe20000001221 */
[----:B------:R-:W-:-:S02]  /*2ed20*/  IMAD.U32 R141, R139, 0x10000, RZ ;  /* 0x000100008b8d7824 */ /* 0x000fc400078e00ff */
[C---:B------:R-:W-:Y:S01]  /*2ed30*/  FFMA.FTZ R44, R35.reuse, R44, -R144 ;  /* 0x0000002c232c7223 */ /* 0x040fe20000010890 */
[----:B------:R-:W-:Y:S01]  /*2ed40*/  FFMA.FTZ R35, R35, R138, R152 ;  /* 0x0000008a23237223 */ /* 0x000fe20000010098 */
[----:B------:R-:W-:Y:S01]  /*2ed50*/  FMUL.FTZ R47, R148, R149 ;  /* 0x00000095942f7220 */ /* 0x000fe20000410000 */
[----:B------:R-:W-:Y:S01]  /*2ed60*/  LOP3.LUT R150, R150, 0xffff0000, RZ, 0xc0, !PT ;  /* 0xffff000096967812 */ /* 0x000fe200078ec0ff */
[-C--:B------:R-:W-:Y:S01]  /*2ed70*/  FMUL.FTZ R148, R148, R141.reuse ;  /* 0x0000008d94947220 */ /* 0x080fe20000410000 */
[----:B------:R-:W-:Y:S01]  /*2ed80*/  LOP3.LUT R138, R139, 0xffff0000, RZ, 0xc0, !PT ;  /* 0xffff00008b8a7812 */ /* 0x000fe200078ec0ff */
[C---:B------:R-:W-:Y:S01]  /*2ed90*/  FFMA.FTZ R141, R46.reuse, R141, -R47 ;  /* 0x0000008d2e8d7223 */ /* 0x040fe2000001082f */
[----:B------:R-:W-:Y:S01]  /*2eda0*/  PRMT R145, R145, 0x5410, R156 ;  /* 0x0000541091917816 */ /* 0x000fe2000000009c */
[----:B------:R-:W-:Y:S01]  /*2edb0*/  FFMA.FTZ R148, R46, R149, R148 ;  /* 0x000000952e947223 */ /* 0x000fe20000010094 */
[----:B------:R-:W-:Y:S01]  /*2edc0*/  LOP3.LUT R33, R11, 0xffff0000, RZ, 0xc0, !PT ;  /* 0xffff00000b217812 */ /* 0x000fe200078ec0ff */
[C---:B------:R-:W-:Y:S01]  /*2edd0*/  FMUL.FTZ R144, R45.reuse, R150 ;  /* 0x000000962d907220 */ /* 0x040fe20000410000 */
[----:B------:R-:W-:Y:S01]  /*2ede0*/  FMUL.FTZ R152, R45, R138 ;  /* 0x0000008a2d987220 */ /* 0x000fe20000410000 */
[----:B------:R-:W-:Y:S01]  /*2edf0*/  LOP3.LUT R12, R12, 0xffff0000, RZ, 0xc0, !PT ;  /* 0xffff00000c0c7812 */ /* 0x000fe200078ec0ff */
[----:B------:R-:W-:Y:S01]  /*2ee00*/  IMAD.U32 R46, R145, 0x10000, RZ ;  /* 0x00010000912e7824 */ /* 0x000fe200078e00ff */
[C---:B------:R-:W-:Y:S01]  /*2ee10*/  LOP3.LUT R45, R142.reuse, 0xffff0000, RZ, 0xc0, !PT ;  /* 0xffff00008e2d7812 */ /* 0x040fe200078ec0ff */
[----:B------:R-:W-:-:S02]  /*2ee20*/  IMAD.U32 R47, R142, 0x10000, RZ ;  /* 0x000100008e2f7824 */ /* 0x000fc400078e00ff */
[----:B------:R-:W-:Y:S01]  /*2ee30*/  FFMA.FTZ R144, R33, R138, -R144 ;  /* 0x0000008a21907223 */ /* 0x000fe20000010890 */
[C---:B------:R-:W-:Y:S01]  /*2ee40*/  IMAD.U32 R32, R8.reuse, 0x10000, RZ ;  /* 0x0001000008207824 */ /* 0x040fe200078e00ff */
[----:B------:R-:W-:Y:S01]  /*2ee50*/  LOP3.LUT R8, R8, 0xffff0000, RZ, 0xc0, !PT ;  /* 0xffff000008087812 */ /* 0x000fe200078ec0ff */
[----:B------:R-:W-:Y:S01]  /*2ee60*/  FMUL.FTZ R139, R13, R47 ;  /* 0x0000002f0d8b7220 */ /* 0x000fe20000410000 */
[----:B------:R-:W-:Y:S01]  /*2ee70*/  LOP3.LUT R145, R145, 0xffff0000, RZ, 0xc0, !PT ;  /* 0xffff000091917812 */ /* 0x000fe200078ec0ff */
[-C--:B------:R-:W-:Y:S01]  /*2ee80*/  FMUL.FTZ R138, R13, R46.reuse ;  /* 0x0000002e0d8a7220 */ /* 0x080fe20000410000 */
[----:B------:R-:W-:Y:S01]  /*2ee90*/  PRMT R140, R140, 0x5410, R155 ;  /* 0x000054108c8c7816 */ /* 0x000fe2000000009b */
[----:B------:R-:W-:Y:S01]  /*2eea0*/  FMUL.FTZ R13, R12, R45 ;  /* 0x0000002d0c0d7220 */ /* 0x000fe20000410000 */
[----:B------:R-:W-:Y:S01]  /*2eeb0*/  PRMT R143, R143, 0x5410, R154 ;  /* 0x000054108f8f7816 */ /* 0x000fe2000000009a */
[C---:B------:R-:W-:Y:S01]  /*2eec0*/  FFMA.FTZ R139, R32.reuse, R46, -R139 ;  /* 0x0000002e208b7223 */ /* 0x040fe2000001088b */
[----:B------:R-:W-:Y:S01]  /*2eed0*/  FFMA.FTZ R138, R32, R47, R138 ;  /* 0x0000002f208a7223 */ /* 0x000fe2000001008a */
[C---:B------:R-:W-:Y:S01]  /*2eee0*/  IMAD.U32 R9, R10.reuse, 0x10000, RZ ;  /* 0x000100000a097824 */ /* 0x040fe200078e00ff */
[----:B------:R-:W-:Y:S01]  /*2eef0*/  LOP3.LUT R11, R10, 0xffff0000, RZ, 0xc0, !PT ;  /* 0xffff00000a0b7812 */ /* 0x000fe200078ec0ff */
[----:B------:R-:W-:Y:S01]  /*2ef00*/  FFMA.FTZ R149, R33, R150, R152 ;  /* 0x0000009621957223 */ /* 0x000fe20000010098 */
[----:B------:R-:W-:Y:S01]  /*2ef10*/  FFMA.FTZ R32, R8, R145, -R13 ;  /* 0x0000009108207223 */ /* 0x000fe2000001080d */
[----:B------:R-:W-:-:S02]  /*2ef20*/  IMAD.U32 R10, R14, 0x10000, RZ ;  /* 0x000100000e0a7824 */ /* 0x000fc400078e00ff */
[----:B------:R-:W-:Y:S01]  /*2ef30*/  FMUL.FTZ R33, R12, R145 ;  /* 0x000000910c217220 */ /* 0x000fe20000410000 */
[----:B------:R-:W-:Y:S01]  /*2ef40*/  IMAD.U32 R13, R140, 0x10000, RZ ;  /* 0x000100008c0d7824 */ /* 0x000fe200078e00ff */
[----:B------:R-:W-:Y:S01]  /*2ef50*/  LOP3.LUT R14, R14, 0xffff0000, RZ, 0xc0, !PT ;  /* 0xffff00000e0e7812 */ /* 0x000fe200078ec0ff */
[C---:B------:R-:W-:Y:S01]  /*2ef60*/  IMAD.U32 R12, R143.reuse, 0x10000, RZ ;  /* 0x000100008f0c7824 */ /* 0x040fe200078e00ff */
[----:B------:R-:W-:Y:S01]  /*2ef70*/  LOP3.LUT R140, R140, 0xffff0000, RZ, 0xc0, !PT ;  /* 0xffff00008c8c7812 */ /* 0x000fe200078ec0ff */
[----:B------:R-:W-:Y:S01]  /*2ef80*/  FFMA.FTZ R33, R8, R45, R33 ;  /* 0x0000002d08217223 */ /* 0x000fe20000010021 */
[----:B------:R-:W-:Y:S01]  /*2ef90*/  LOP3.LUT R143, R143, 0xffff0000, RZ, 0xc0, !PT ;  /* 0xffff00008f8f7812 */ /* 0x000fe200078ec0ff */
[C---:B------:R-:W-:Y:S01]  /*2efa0*/  FMUL.FTZ R8, R10.reuse, R13 ;  /* 0x0000000d0a087220 */ /* 0x040fe20000410000 */
[----:B------:R-:W-:Y:S01]  /*2efb0*/  FMUL.FTZ R10, R10, R12 ;  /* 0x0000000c0a0a7220 */ /* 0x000fe20000410000 */
[----:B------:R-:W-:Y:S01]  /*2efc0*/  FMUL.FTZ R46, R14, R140 ;  /* 0x0000008c0e2e7220 */ /* 0x000fe20000410000 */
[----:B------:R-:W-:Y:S01]  /*2efd0*/  FFMA.FTZ R34, R34, R151, R153 ;  /* 0x0000009722227223 */ /* 0x000fe20000010099 */
[-C--:B------:R-:W-:Y:S01]  /*2efe0*/  FMUL.FTZ R45, R14, R143.reuse ;  /* 0x0000008f0e2d7220 */ /* 0x080fe20000410000 */
        /* <DEDUP_REMOVED lines=15> */
.L_x_2122:
[----:B------:R-:W-:Y:S05]  /*2f0e0*/  BSYNC B4 ;  /* 0x0000000000047941 */ /* 0x000fea0003800000 */
.L_x_2121:
[----:B------:R-:W-:Y:S01]  /*2f0f0*/  R2UR UR4, R78 ;  /* 0x000000004e0472ca */ /* 0x000fe200000e0000 */
[----:B------:R-:W-:Y:S01]  /*2f100*/  IMAD.SHL.U32 R33, R146, 0x8, RZ ;  /* 0x0000000892217824 */ /* 0x000fe200078e00ff */
[----:B------:R-:W-:Y:S01]  /*2f110*/  R2UR UR5, R79 ;  /* 0x000000004f0572ca */ /* 0x000fe200000e0000 */
[--C-:B------:R-:W-:Y:S01]  /*2f120*/  @!P2 IMAD.WIDE R34, R147, 0x2, R88.reuse ;  /* 0x000000029322a825 */ /* 0x100fe200078e0258 */
[----:B------:R-:W-:Y:S02]  /*2f130*/  @!P2 R2UR UR6, R78 ;  /* 0x000000004e06a2ca */ /* 0x000fe400000e0000 */
[----:B------:R-:W-:Y:S01]  /*2f140*/  @!P2 R2UR UR7, R79 ;  /* 0x000000004f07a2ca */ /* 0x000fe200000e0000 */
[----:B------:R-:W-:-:S08]  /*2f150*/  IMAD.WIDE R32, R33, 0x2, R88 ;  /* 0x0000000221207825 */ /* 0x000fd000078e0258 */
[----:B-----5:R1:W-:Y:S04]  /*2f160*/  ST.E.128 desc[UR4][R32.64], R8 ;  /* 0x0000000820007985 */ /* 0x0203e8000c101d04 */
[----:B------:R1:W-:Y:S02]  /*2f170*/  @!P2 ST.E.128 desc[UR6][R34.64], R12 ;  /* 0x0000000c2200a985 */ /* 0x0003e4000c101d06 */
.L_x_2120:
[----:B------:R-:W-:Y:S05]  /*2f180*/  BSYNC B3 ;  /* 0x0000000000037941 */ /* 0x000fea0003800000 */
.L_x_2119:
[----:B------:R-:W-:Y:S02]  /*2f190*/  R2UR UR4, R78 ;  /* 0x000000004e0472ca */ /* 0x000fe400000e0000 */
[----:B------:R-:W-:-:S13]  /*2f1a0*/  R2UR UR5, R79 ;  /* 0x000000004f0572ca */ /* 0x000fda00000e0000 */
[----:B-1----:R-:W2:Y:S01]  /*2f1b0*/  LD.E.U8 R8, desc[UR4][R82.64] ;  /* 0x0000000452087980 */ /* 0x002ea2000c101100 */
[----:B------:R-:W-:Y:S01]  /*2f1c0*/  BSSY B3, `(.L_x_2123) ;  /* 0x000009c000037945 */ /* 0x000fe20003800000 */
[----:B--2---:R-:W-:-:S13]  /*2f1d0*/  LOP3.LUT P1, RZ, R8, 0x2, RZ, 0xc0, !PT ;  /* 0x0000000208ff7812 */ /* 0x004fda000782c0ff */
[----:B------:R-:W-:Y:S05]  /*2f1e0*/  @!P1 BRA `(.L_x_2124) ;  /* 0x0000000800649947 */ /* 0x000fea0003800000 */
[----:B------:R-:W-:Y:S02]  /*2f1f0*/  R2UR UR4, R78 ;  /* 0x000000004e0472ca */ /* 0x000fe400000e0000 */
[----:B------:R-:W-:-:S13]  /*2f200*/  R2UR UR5, R79 ;  /* 0x000000004f0572ca */ /* 0x000fda00000e0000 */
[----:B------:R-:W2:Y:S01]  /*2f210*/  LD.E R8, desc[UR4][R80.64+0x4] ;  /* 0x0000040450087980 */ /* 0x000ea2000c101900 */
[----:B------:R-:W-:Y:S01]  /*2f220*/  VIADD R34, R102, 0x20 ;  /* 0x0000002066227836 */ /* 0x000fe20000000000 */
[----:B------:R-:W-:Y:S02]  /*2f230*/  LEA.HI R13, R129, R128, RZ, 0x5 ;  /* 0x00000080810d7211 */ /* 0x000fe400078f28ff */
[----:B------:R-:W-:Y:S02]  /*2f240*/  R2UR UR6, R78 ;  /* 0x000000004e0672ca */ /* 0x000fe400000e0000 */
[----:B------:R-:W-:Y:S01]  /*2f250*/  R2UR UR7, R79 ;  /* 0x000000004f0772ca */ /* 0x000fe200000e0000 */
[----:B------:R-:W-:-:S05]  /*2f260*/  IMAD.SHL.U32 R14, R13, 0x10, RZ ;  /* 0x000000100d0e7824 */ /* 0x000fca00078e00ff */
[----:B------:R-:W-:Y:S01]  /*2f270*/  LOP3.LUT R15, R14, 0xfffffe00, RZ, 0xc0, !PT ;  /* 0xfffffe000e0f7812 */ /* 0x000fe200078ec0ff */
[----:B------:R-:W-:Y:S01]  /*2f280*/  BSSY B4, `(.L_x_2125) ;  /* 0x0000086000047945 */ /* 0x000fe20003800000 */
[----:B--2---:R-:W-:-:S04]  /*2f290*/  LEA.HI R8, R8, R8, RZ, 0x1 ;  /* 0x0000000808087211 */ /* 0x004fc800078f08ff */
[----:B------:R-:W-:Y:S01]  /*2f2a0*/  SHF.R.S32.HI R35, RZ, 0x1, R8 ;  /* 0x00000001ff237819 */ /* 0x000fe20000011408 */
[----:B------:R-:W-:-:S03]  /*2f2b0*/  IMAD.IADD R8, R90, 0x1, -R91 ;  /* 0x000000015a087824 */ /* 0x000fc600078e0a5b */
[----:B------:R-:W-:-:S04]  /*2f2c0*/  ISETP.GE.AND P1, PT, R34, R35, PT ;  /* 0x000000232200720c */ /* 0x000fc80003f26270 */
[----:B------:R-:W-:Y:S02]  /*2f2d0*/  SEL R9, R35, RZ, P1 ;  /* 0x000000ff23097207 */ /* 0x000fe40000800000 */
[----:B------:R-:W-:-:S03]  /*2f2e0*/  SEL R11, R91, R8, !P1 ;  /* 0x000000085b0b7207 */ /* 0x000fc60004800000 */
[----:B------:R-:W-:Y:S01]  /*2f2f0*/  IMAD.IADD R9, R34, 0x1, R9 ;  /* 0x0000000122097824 */ /* 0x000fe200078e0209 */
[----:B------:R-:W-:-:S04]  /*2f300*/  SHF.R.S32.HI R12, RZ, 0x1f, R11 ;  /* 0x0000001fff0c7819 */ /* 0x000fc8000001140b */
[----:B------:R-:W-:Y:S02]  /*2f310*/  SHF.R.S32.HI R8, RZ, 0x1f, R9 ;  /* 0x0000001fff087819 */ /* 0x000fe40000011409 */
[----:B------:R-:W-:Y:S01]  /*2f320*/  LEA.HI R11, R12, R11, RZ, 0x4 ;  /* 0x0000000b0c0b7211 */ /* 0x000fe200078f20ff */
[----:B------:R-:W-:Y:S01]  /*2f330*/  IMAD.SHL.U32 R12, R119, 0x40, RZ ;  /* 0x00000040770c7824 */ /* 0x000fe200078e00ff */
[CC--:B------:R-:W-:Y:S02]  /*2f340*/  LEA.HI R10, R8.reuse, R9.reuse, RZ, 0x3 ;  /* 0x00000009080a7211 */ /* 0x0c0fe400078f18ff */
[----:B------:R-:W-:Y:S02]  /*2f350*/  LEA.HI R8, R8, R9, RZ, 0x6 ;  /* 0x0000000908087211 */ /* 0x000fe400078f30ff */
[----:B------:R-:W-:Y:S02]  /*2f360*/  SHF.R.S32.HI R32, RZ, 0x3, R10 ;  /* 0x00000003ff207819 */ /* 0x000fe4000001140a */
[----:B------:R-:W-:-:S02]  /*2f370*/  LOP3.LUT R13, R12, 0x1c0, RZ, 0xc0, !PT ;  /* 0x000001c00c0d7812 */ /* 0x000fc400078ec0ff */
[----:B------:R-:W-:Y:S02]  /*2f380*/  LEA.HI.SX32 R11, R11, R32, 0x1c ;  /* 0x000000200b0b7211 */ /* 0x000fe400078fe2ff */
[----:B------:R-:W-:Y:S02]  /*2f390*/  SHF.R.U32.HI R14, RZ, 0x3, R13 ;  /* 0x00000003ff0e7819 */ /* 0x000fe4000001160d */
[----:B------:R-:W-:Y:S01]  /*2f3a0*/  SHF.R.S32.HI R12, RZ, 0x1f, R11 ;  /* 0x0000001fff0c7819 */ /* 0x000fe2000001140b */
[----:B------:R-:W-:Y:S01]  /*2f3b0*/  IMAD.SHL.U32 R33, R11, 0x8, RZ ;  /* 0x000000080b217824 */ /* 0x000fe200078e00ff */
[----:B------:R-:W-:Y:S02]  /*2f3c0*/  SHF.R.S32.HI R8, RZ, 0x6, R8 ;  /* 0x00000006ff087819 */ /* 0x000fe40000011408 */
[----:B------:R-:W-:Y:S02]  /*2f3d0*/  LOP3.LUT R10, R13, 0x38, R10, 0xf8, !PT ;  /* 0x000000380d0a7812 */ /* 0x000fe400078ef80a */
[----:B------:R-:W-:Y:S01]  /*2f3e0*/  LEA.HI R12, R12, R11, RZ, 0x3 ;  /* 0x0000000b0c0c7211 */ /* 0x000fe200078f18ff */
[----:B------:R-:W-:Y:S01]  /*2f3f0*/  IMAD R8, R8, 0x1800, R15 ;  /* 0x0000180008087824 */ /* 0x000fe200078e020f */
[----:B------:R-:W-:-:S02]  /*2f400*/  LOP3.LUT R9, R10, R14, RZ, 0x3c, !PT ;  /* 0x0000000e0a097212 */ /* 0x000fc400078e3cff */
[----:B------:R-:W-:Y:S02]  /*2f410*/  SHF.R.S32.HI R12, RZ, 0x3, R12 ;  /* 0x00000003ff0c7819 */ /* 0x000fe4000001140c */
[----:B------:R-:W-:Y:S01]  /*2f420*/  LOP3.LUT R11, R13, 0x38, R33, 0xf8, !PT ;  /* 0x000000380d0b7812 */ /* 0x000fe200078ef821 */
[----:B------:R-:W-:Y:S02]  /*2f430*/  IMAD.IADD R9, R8, 0x1, R9 ;  /* 0x0000000108097824 */ /* 0x000fe400078e0209 */
[----:B------:R-:W-:Y:S01]  /*2f440*/  IMAD R12, R12, 0x1800, R15 ;  /* 0x000018000c0c7824 */ /* 0x000fe200078e020f */
[----:B------:R-:W-:Y:S02]  /*2f450*/  LOP3.LUT R11, R11, R14, RZ, 0x3c, !PT ;  /* 0x0000000e0b0b7212 */ /* 0x000fe400078e3cff */
[----:B------:R-:W-:-:S03]  /*2f460*/  IADD3 R9, P1, R100, R9, RZ ;  /* 0x0000000964097210 */ /* 0x000fc60007f3e0ff */
[----:B------:R-:W-:Y:S02]  /*2f470*/  IMAD.IADD R11, R12, 0x1, R11 ;  /* 0x000000010c0b7824 */ /* 0x000fe400078e020b */
[----:B------:R-:W-:Y:S01]  /*2f480*/  IMAD.X R13, RZ, RZ, R101, P1 ;  /* 0x000000ffff0d7224 */ /* 0x000fe200008e0665 */
[CC--:B------:R-:W-:Y:S02]  /*2f490*/  LEA R8, P1, R9.reuse, R84.reuse, 0x1 ;  /* 0x0000005409087211 */ /* 0x0c0fe400078208ff */
[----:B------:R-:W-:Y:S02]  /*2f4a0*/  IADD3 R11, P2, R100, R11, RZ ;  /* 0x0000000b640b7210 */ /* 0x000fe40007f5e0ff */
[----:B------:R-:W-:Y:S02]  /*2f4b0*/  LEA.HI.X R9, R9, R85, R13, 0x1, P1 ;  /* 0x0000005509097211 */ /* 0x000fe400008f0c0d */
[----:B------:R-:W-:Y:S01]  /*2f4c0*/  ISETP.GE.AND P1, PT, R34, R35, PT ;  /* 0x000000232200720c */ /* 0x000fe20003f26270 */
[----:B------:R-:W-:Y:S01]  /*2f4d0*/  IMAD.X R10, RZ, RZ, R101, P2 ;  /* 0x000000ffff0a7224 */ /* 0x000fe200010e0665 */
[----:B------:R-:W-:-:S04]  /*2f4e0*/  LEA R12, P2, R11, R84, 0x1 ;  /* 0x000000540b0c7211 */ /* 0x000fc800078408ff */
[----:B------:R-:W-:Y:S02]  /*2f4f0*/  LEA.HI.X R13, R11, R85, R10, 0x1, P2 ;  /* 0x000000550b0d7211 */ /* 0x000fe400010f0c0a */
[----:B------:R-:W5:Y:S01]  /*2f500*/  LD.E.128 R8, desc[UR4][R8.64] ;  /* 0x0000000408087980 */ /* 0x000f62000c101d00 */
[----:B------:R-:W-:-:S03]  /*2f510*/  ISETP.GE.AND P2, PT, R33, R90, PT ;  /* 0x0000005a2100720c */ /* 0x000fc60003f46270 */
[----:B------:R-:W5:Y:S01]  /*2f520*/  LD.E.128 R12, desc[UR6][R12.64] ;  /* 0x000000060c0c7980 */ /* 0x000f62000c101d00 */
[----:B------:R-:W-:Y:S09]  /*2f530*/  @P1 BRA `(.L_x_2126) ;  /* 0x0000000400681947 */ /* 0x000ff20003800000 */
[----:B------:R-:W-:Y:S01]  /*2f540*/  SHF.R.U32.HI R44, RZ, 0x10, R41 ;  /* 0x00000010ff2c7819 */ /* 0x000fe20000011629 */
[----:B-----5:R-:W-:Y:S01]  /*2f550*/  IMAD.U32 R35, R13, 0x10000, RZ ;  /* 0x000100000d237824 */ /* 0x020fe200078e00ff */
[----:B------:R-:W-:Y:S02]  /*2f560*/  SHF.R.U32.HI R140, RZ, 0x10, R29 ;  /* 0x00000010ff8c7819 */ /* 0x000fe4000001161d */
[----:B------:R-:W-:Y:S02]  /*2f570*/  PRMT R137, R137, 0x5410, R44 ;  /* 0x0000541089897816 */ /* 0x000fe4000000002c */
[----:B------:R-:W-:Y:S02]  /*2f580*/  PRMT R133, R133, 0x5410, R140 ;  /* 0x0000541085857816 */ /* 0x000fe4000000008c */
[----:B------:R-:W-:Y:S01]  /*2f590*/  SHF.R.U32.HI R46, RZ, 0x10, R31 ;  /* 0x00000010ff2e7819 */ /* 0x000fe2000001161f */
[----:B------:R-:W-:Y:S01]  /*2f5a0*/  IMAD.U32 R44, R137, 0x10000, RZ ;  /* 0x00010000892c7824 */ /* 0x000fe200078e00ff */
[----:B------:R-:W-:-:S02]  /*2f5b0*/  SHF.R.U32.HI R138, RZ, 0x10, R43 ;  /* 0x00000010ff8a7819 */ /* 0x000fc4000001162b */
[----:B------:R-:W-:Y:S01]  /*2f5c0*/  SHF.R.U64 R45, R42, 0x10, R43 ;  /* 0x000000102a2d7819 */ /* 0x000fe2000000122b */
[----:B------:R-:W-:Y:S01]  /*2f5d0*/  IMAD.U32 R42, R133, 0x10000, RZ ;  /* 0x00010000852a7824 */ /* 0x000fe200078e00ff */
[----:B------:R-:W-:Y:S01]  /*2f5e0*/  SHF.R.U64 R141, R28, 0x10, R29 ;  /* 0x000000101c8d7819 */ /* 0x000fe2000000121d */
[----:B------:R-:W-:Y:S01]  /*2f5f0*/  IMAD.U32 R29, R9, 0x10000, RZ ;  /* 0x00010000091d7824 */ /* 0x000fe200078e00ff */
[----:B------:R-:W-:Y:S01]  /*2f600*/  PRMT R131, R131, 0x5410, R46 ;  /* 0x0000541083837816 */ /* 0x000fe2000000002e */
[----:B------:R-:W-:Y:S01]  /*2f610*/  FMUL.FTZ R46, R35, R44 ;  /* 0x0000002c232e7220 */ /* 0x000fe20000410000 */
[----:B------:R-:W-:Y:S01]  /*2f620*/  PRMT R135, R135, 0x5410, R138 ;  /* 0x0000541087877816 */ /* 0x000fe2000000008a */
[-C--:B------:R-:W-:Y:S01]  /*2f630*/  FMUL.FTZ R138, R35, R42.reuse ;  /* 0x0000002a238a7220 */ /* 0x080fe20000410000 */
[----:B------:R-:W-:Y:S01]  /*2f640*/  SHF.R.U64 R47, R40, 0x10, R41 ;  /* 0x00000010282f7819 */ /* 0x000fe20000001229 */
[----:B------:R-:W-:Y:S01]  /*2f650*/  FFMA.FTZ R35, R29, R42, -R46 ;  /* 0x0000002a1d237223 */ /* 0x000fe2000001082e */
[----:B------:R-:W-:Y:S01]  /*2f660*/  LOP3.LUT R40, R13, 0xffff0000, RZ, 0xc0, !PT ;  /* 0xffff00000d287812 */ /* 0x000fe200078ec0ff */
[----:B------:R-:W-:Y:S01]  /*2f670*/  IMAD.U32 R41, R15, 0x10000, RZ ;  /* 0x000100000f297824 */ /* 0x000fe200078e00ff */
[----:B------:R-:W-:Y:S01]  /*2f680*/  LOP3.LUT R137, R137, 0xffff0000, RZ, 0xc0, !PT ;  /* 0xffff000089897812 */ /* 0x000fe200078ec0ff */
[----:B------:R-:W-:Y:S01]  /*2f690*/  IMAD.U32 R46, R135, 0x10000, RZ ;  /* 0x00010000872e7824 */ /* 0x000fe200078e00ff */
[----:B------:R-:W-:Y:S01]  /*2f6a0*/  LOP3.LUT R133, R133, 0xffff0000, RZ, 0xc0, !PT ;  /* 0xffff000085857812 */ /* 0x000fe200078ec0ff */
[----:B------:R-:W-:Y:S01]  /*2f6b0*/  FFMA.FTZ R138, R29, R44, R138 ;  /* 0x0000002c1d8a7223 */ /* 0x000fe2000001008a */
[----:B------:R-:W-:Y:S01]  /*2f6c0*/  SHF.R.U64 R139, R30, 0x10, R31 ;  /* 0x000000101e8b7819 */ /* 0x000fe2000000121f */
[----:B------:R-:W-:Y:S01]  /*2f6d0*/  IMAD.U32 R42, R131, 0x10000, RZ ;  /* 0x00010000832a7824 */ /* 0x000fe200078e00ff */
[----:B------:R-:W-:Y:S01]  /*2f6e0*/  LOP3.LUT R30, R9, 0xffff0000, RZ, 0xc0, !PT ;  /* 0xffff0000091e7812 */ /* 0x000fe200078ec0ff */
[----:B------:R-:W-:Y:S01]  /*2f6f0*/  FMUL.FTZ R43, R40, R137 ;  /* 0x00000089282b7220 */ /* 0x000fe20000410000 */
[----:B------:R-:W-:Y:S01]  /*2f700*/  PRMT R136, R136, 0x5410, R47 ;  /* 0x0000541088887816 */ /* 0x000fe2000000002f */
[-C--:B------:R-:W-:Y:S01]  /*2f710*/  FMUL.FTZ R29, R40, R133.reuse ;  /* 0x00000085281d7220 */ /* 0x080fe20000410000 */
[----:B------:R-:W-:Y:S01]  /*2f720*/  PRMT R132, R132, 0x5410, R141 ;  /* 0x0000541084847816 */ /* 0x000fe2000000008d */
[----:B------:R-:W-:Y:S01]  /*2f730*/  FMUL.FTZ R44, R41, R46 ;  /* 0x0000002e292c7220 */ /* 0x000fe20000410000 */
[----:B------:R-:W-:Y:S01]  /*2f740*/  IMAD.U32 R31, R11, 0x10000, RZ ;  /* 0x000100000b1f7824 */ /* 0x000fe200078e00ff */
[----:B------:R-:W-:Y:S01]  /*2f750*/  LOP3.LUT R15, R15, 0xffff0000, RZ, 0xc0, !PT ;  /* 0xffff00000f0f7812 */ /* 0x000fe200078ec0ff */
[----:B------:R-:W-:Y:S01]  /*2f760*/  FMUL.FTZ R41, R41, R42 ;  /* 0x0000002a29297220 */ /* 0x000fe20000410000 */
[----:B------:R-:W-:Y:S01]  /*2f770*/  LOP3.LUT R135, R135, 0xffff0000, RZ, 0xc0, !PT ;  /* 0xffff000087877812 */ /* 0x000fe200078ec0ff */
[C---:B------:R-:W-:Y:S01]  /*2f780*/  FFMA.FTZ R40, R30.reuse, R133, -R43 ;  /* 0x000000851e287223 */ /* 0x040fe2000001082b */
[----:B------:R-:W-:Y:S01]  /*2f790*/  LOP3.LUT R131, R131, 0xffff0000, RZ, 0xc0, !PT ;  /* 0xffff000083837812 */ /* 0x000fe200078ec0ff */
[----:B------:R-:W-:Y:S01]  /*2f7a0*/  FFMA.FTZ R137, R30, R137, R29 ;  /* 0x000000891e897223 */ /* 0x000fe2000001001d */
[----:B------:R-:W-:Y:S01]  /*2f7b0*/  IMAD.U32 R13, R12, 0x10000, RZ ;  /* 0x000100000c0d7824 */ /* 0x000fe200078e00ff */
[----:B------:R-:W-:Y:S01]  /*2f7c0*/  LOP3.LUT R34, R11, 0xffff0000, RZ, 0xc0, !PT ;  /* 0xffff00000b227812 */ /* 0x000fe200078ec0ff */
[----:B------:R-:W-:-:S02]  /*2f7d0*/  IMAD.U32 R30, R136, 0x10000, RZ ;  /* 0x00010000881e7824 */ /* 0x000fc400078e00ff */
[C---:B------:R-:W-:Y:S01]  /*2f7e0*/  FFMA.FTZ R44, R31.reuse, R42, -R44 ;  /* 0x0000002a1f2c7223 */ /* 0x040fe2000001082c */
[----:B------:R-:W-:Y:S02]  /*2f7f0*/  IMAD.U32 R29, R132, 0x10000, RZ ;  /* 0x00010000841d7824 */ /* 0x000fe400078e00ff */
[----:B------:R-:W-:Y:S01]  /*2f800*/  FFMA.FTZ R46, R31, R46, R41 ;  /* 0x0000002e1f2e7223 */ /* 0x000fe20000010029 */
[C---:B------:R-:W-:Y:S01]  /*2f810*/  FMUL.FTZ R31, R15.reuse, R135 ;  /* 0x000000870f1f7220 */ /* 0x040fe20000410000 */
[----:B------:R-:W-:Y:S01]  /*2f820*/  FMUL.FTZ R41, R15, R131 ;  /* 0x000000830f297220 */ /* 0x000fe20000410000 */
[----:B------:R-:W-:Y:S01]  /*2f830*/  IMAD.U32 R28, R8, 0x10000, RZ ;  /* 0x00010000081c7824 */ /* 0x000fe200078e00ff */
[----:B------:R-:W-:Y:S01]  /*2f840*/  LOP3.LUT R12, R12, 0xffff0000, RZ, 0xc0, !PT ;  /* 0xffff00000c0c7812 */ /* 0x000fe200078ec0ff */
[C---:B------:R-:W-:Y:S01]  /*2f850*/  FMUL.FTZ R15, R13.reuse, R30 ;  /* 0x0000001e0d0f7220 */ /* 0x040fe20000410000 */
[----:B------:R-:W-:Y:S01]  /*2f860*/  LOP3.LUT R136, R136, 0xffff0000, RZ, 0xc0, !PT ;  /* 0xffff000088887812 */ /* 0x000fe200078ec0ff */
[----:B------:R-:W-:Y:S01]  /*2f870*/  FMUL.FTZ R13, R13, R29 ;  /* 0x0000001d0d0d7220 */ /* 0x000fe20000410000 */
[----:B------:R-:W-:Y:S01]  /*2f880*/  LOP3.LUT R132, R132, 0xffff0000, RZ, 0xc0, !PT ;  /* 0xffff000084847812 */ /* 0x000fe200078ec0ff */
[----:B------:R-:W-:Y:S01]  /*2f890*/  FFMA.FTZ R131, R34, R131, -R31 ;  /* 0x0000008322837223 */ /* 0x000fe2000001081f */
[----:B------:R-:W-:Y:S01]  /*2f8a0*/  PRMT R130, R130, 0x5410, R139 ;  /* 0x0000541082827816 */ /* 0x000fe2000000008b */
[----:B------:R-:W-:Y:S01]  /*2f8b0*/  FFMA.FTZ R135, R34, R135, R41 ;  /* 0x0000008722877223 */ /* 0x000fe20000010029 */
[----:B------:R-:W-:Y:S01]  /*2f8c0*/  PRMT R134, R134, 0x5410, R45 ;  /* 0x0000541086867816 */ /* 0x000fe2000000002d */
[----:B------:R-:W-:Y:S01]  /*2f8d0*/  FFMA.FTZ R31, R28, R29, -R15 ;  /* 0x0000001d1c1f7223 */ /* 0x000fe2000001080f */
[----:B------:R-:W-:Y:S01]  /*2f8e0*/  LOP3.LUT R9, R8, 0xffff0000, RZ, 0xc0, !PT ;  /* 0xffff000008097812 */ /* 0x000fe200078ec0ff */
[----:B------:R-:W-:Y:S01]  /*2f8f0*/  FMUL.FTZ R34, R12, R136 ;  /* 0x000000880c227220 */ /* 0x000fe20000410000 */
[----:B------:R-:W-:Y:S01]  /*2f900*/  FFMA.FTZ R28, R28, R30, R13 ;  /* 0x0000001e1c1c7223 */ /* 0x000fe2000001000d */
[----:B------:R-:W-:-:S02]  /*2f910*/  IMAD.U32 R11, R14, 0x10000, RZ ;  /* 0x000100000e0b7824 */ /* 0x000fc400078e00ff */
[-C--:B------:R-:W-:Y:S01]  /*2f920*/  FMUL.FTZ R30, R12, R132.reuse ;  /* 0x000000840c1e7220 */ /* 0x080fe20000410000 */
[----:B------:R-:W-:Y:S01]  /*2f930*/  LOP3.LUT R14, R14, 0xffff0000, RZ, 0xc0, !PT ;  /* 0xffff00000e0e7812 */ /* 0x000fe200078ec0ff */
[C---:B------:R-:W-:Y:S01]  /*2f940*/  IMAD.U32 R15, R134.reuse, 0x10000, RZ ;  /* 0x00010000860f7824 */ /* 0x040fe200078e00ff */
[----:B------:R-:W-:Y:S01]  /*2f950*/  LOP3.LUT R29, R134, 0xffff0000, RZ, 0xc0, !PT ;  /* 0xffff0000861d7812 */ /* 0x000fe200078ec0ff */
[C---:B------:R-:W-:Y:S01]  /*2f960*/  IMAD.U32 R12, R130.reuse, 0x10000, RZ ;  /* 0x00010000820c7824 */ /* 0x040fe200078e00ff */
[----:B------:R-:W-:Y:S01]  /*2f970*/  LOP3.LUT R13, R130, 0xffff0000, RZ, 0xc0, !PT ;  /* 0xffff0000820d7812 */ /* 0x000fe200078ec0ff */
[C---:B------:R-:W-:Y:S01]  /*2f980*/  FFMA.FTZ R34, R9.reuse, R132, -R34 ;  /* 0x0000008409227223 */ /* 0x040fe20000010822 */
[C---:B------:R-:W-:Y:S02]  /*2f990*/  IMAD.U32 R8, R10.reuse, 0x10000, RZ ;  /* 0x000100000a087824 */ /* 0x040fe400078e00ff */
[----:B------:R-:W-:Y:S01]  /*2f9a0*/  FFMA.FTZ R9, R9, R136, R30 ;  /* 0x0000008809097223 */ /* 0x000fe2000001001e */
[----:B------:R-:W-:Y:S01]  /*2f9b0*/  LOP3.LUT R10, R10, 0xffff0000, RZ, 0xc0, !PT ;  /* 0xffff00000a0a7812 */ /* 0x000fe200078ec0ff */
[C---:B------:R-:W-:Y:S01]  /*2f9c0*/  FMUL.FTZ R41, R11.reuse, R15 ;  /* 0x0000000f0b297220 */ /* 0x040fe20000410000 */
[-C--:B------:R-:W-:Y:S01]  /*2f9d0*/  FMUL.FTZ R30, R11, R12.reuse ;  /* 0x0000000c0b1e7220 */ /* 0x080fe20000410000 */
        /* <DEDUP_REMOVED lines=11> */
[----:B------:R-:W-:Y:S01]  /*2fa90*/  IMAD.MOV.U32 R8, RZ, RZ, R34 ;  /* 0x000000ffff087224 */ /* 0x000fe200078e0022 */
[----:B------:R-:W-:Y:S02]  /*2faa0*/  F2FP.BF16.F32.PACK_AB R11, R131, R44 ;  /* 0x0000002c830b723e */ /* 0x000fe400000010ff */
[----:B------:R-:W-:Y:S02]  /*2fab0*/  F2FP.BF16.F32.PACK_AB R13, R137, R138 ;  /* 0x0000008a890d723e */ /* 0x000fe400000010ff */
[----:B------:R-:W-:-:S02]  /*2fac0*/  F2FP.BF16.F32.PACK_AB R15, R135, R46 ;  /* 0x0000002e870f723e */ /* 0x000fc400000010ff */
[----:B------:R-:W-:-:S07]  /*2fad0*/  F2FP.BF16.F32.PACK_AB R14, R29, R30 ;  /* 0x0000001e1d0e723e */ /* 0x000fce00000010ff */
.L_x_2126:
[----:B------:R-:W-:Y:S05]  /*2fae0*/  BSYNC B4 ;  /* 0x0000000000047941 */ /* 0x000fea0003800000 */
.L_x_2125:
        /* <DEDUP_REMOVED lines=9> */
.L_x_2124:
[----:B------:R-:W-:Y:S05]  /*2fb80*/  BSYNC B3 ;  /* 0x0000000000037941 */ /* 0x000fea0003800000 */
.L_x_2123:
[----:B------:R-:W-:Y:S02]  /*2fb90*/  R2UR UR4, R78 ;  /* 0x000000004e0472ca */ /* 0x000fe400000e0000 */
[----:B------:R-:W-:-:S13]  /*2fba0*/  R2UR UR5, R79 ;  /* 0x000000004f0572ca */ /* 0x000fda00000e0000 */
[----:B-1----:R-:W2:Y:S02]  /*2fbb0*/  LD.E.U8 R8, desc[UR4][R82.64] ;  /* 0x0000000452087980 */ /* 0x002ea4000c101100 */
        /* <DEDUP_REMOVED lines=55> */
[----:B------:R-:W-:Y:S01]  /*2ff30*/  SHF.R.U64 R41, R36, 0x10, R37 ;  /* 0x0000001024297819 */ /* 0x000fe20000001225 */
[----:B-----5:R-:W-:Y:S01]  /*2ff40*/  IMAD.U32 R30, R13, 0x10000, RZ ;  /* 0x000100000d1e7824 */ /* 0x020fe200078e00ff */
[----:B------:R-:W-:Y:S01]  /*2ff50*/  SHF.R.U32.HI R35, RZ, 0x10, R5 ;  /* 0x00000010ff237819 */ /* 0x000fe20000011605 */
[----:B------:R-:W-:Y:S01]  /*2ff60*/  IMAD.U32 R32, R15, 0x10000, RZ ;  /* 0x000100000f207824 */ /* 0x000fe200078e00ff */
[----:B------:R-:W-:Y:S02]  /*2ff70*/  SHF.R.U32.HI R36, RZ, 0x10, R37 ;  /* 0x00000010ff247819 */ /* 0x000fe40000011625 */
[----:B------:R-:W-:Y:S02]  /*2ff80*/  SHF.R.U64 R34, R6, 0x10, R7 ;  /* 0x0000001006227819 */ /* 0x000fe40000001207 */
[----:B------:R-:W-:Y:S02]  /*2ff90*/  PRMT R120, R120, 0x5410, R35 ;  /* 0x0000541078787816 */ /* 0x000fe40000000023 */
[----:B------:R-:W-:-:S02]  /*2ffa0*/  PRMT R127, R127, 0x5410, R36 ;  /* 0x000054107f7f7816 */ /* 0x000fc40000000024 */
[--C-:B------:R-:W-:Y:S02]  /*2ffb0*/  SHF.R.U64 R37, R38, 0x10, R39.reuse ;  /* 0x0000001026257819 */ /* 0x100fe40000001227 */
[----:B------:R-:W-:Y:S01]  /*2ffc0*/  SHF.R.U32.HI R38, RZ, 0x10, R39 ;  /* 0x00000010ff267819 */ /* 0x000fe20000011627 */
[----:B------:R-:W-:Y:S01]  /*2ffd0*/  IMAD.U32 R35, R127, 0x10000, RZ ;  /* 0x000100007f237824 */ /* 0x000fe200078e00ff */
[----:B------:R-:W-:Y:S01]  /*2ffe0*/  PRMT R123, R123, 0x5410, R34 ;  /* 0x000054107b7b7816 */ /* 0x000fe20000000022 */
[----:B------:R-:W-:Y:S01]  /*2fff0*/  IMAD.U32 R34, R120, 0x10000, RZ ;  /* 0x0001000078227824 */ /* 0x000fe200078e00ff */
[----:B------:R-:W-:Y:S01]  /*30000*/  SHF.R.U32.HI R43, RZ, 0x10, R7 ;  /* 0x00000010ff2b7819 */ /* 0x000fe20000011607 */
[CC--:B------:R-:W-:Y:S01]  /*30010*/  FMUL.FTZ R36, R30.reuse, R35.reuse ;  /* 0x000000231e247220 */ /* 0x0c0fe20000410000 */
[----:B------:R-:W-:Y:S01]  /*30020*/  PRMT R125, R125, 0x5410, R38 ;  /* 0x000054107d7d7816 */ /* 0x000fe20000000026 */
[-C--:B------:R-:W-:Y:S01]  /*30030*/  FMUL.FTZ R38, R30, R34.reuse ;  /* 0x000000221e267220 */ /* 0x080fe20000410000 */
[----:B------:R-:W-:Y:S01]  /*30040*/  SHF.R.U64 R40, R4, 0x10, R5 ;  /* 0x0000001004287819 */ /* 0x000fe20000001205 */
[----:B------:R-:W-:Y:S01]  /*30050*/  IMAD.U32 R5, R9, 0x10000, RZ ;  /* 0x0001000009057824 */ /* 0x000fe200078e00ff */
[----:B------:R-:W-:Y:S01]  /*30060*/  LOP3.LUT R31, R13, 0xffff0000, RZ, 0xc0, !PT ;  /* 0xffff00000d1f7812 */ /* 0x000fe200078ec0ff */
[----:B------:R-:W-:Y:S01]  /*30070*/  IMAD.U32 R30, R125, 0x10000, RZ ;  /* 0x000100007d1e7824 */ /* 0x000fe200078e00ff */
[----:B------:R-:W-:Y:S01]  /*30080*/  LOP3.LUT R127, R127, 0xffff0000, RZ, 0xc0, !PT ;  /* 0xffff00007f7f7812 */ /* 0x000fe200078ec0ff */
[C---:B------:R-:W-:Y:S01]  /*30090*/  FFMA.FTZ R36, R5.reuse, R34, -R36 ;  /* 0x0000002205247223 */ /* 0x040fe20000010824 */
[----:B------:R-:W-:Y:S01]  /*300a0*/  PRMT R122, R122, 0x5410, R43 ;  /* 0x000054107a7a7816 */ /* 0x000fe2000000002b */
[----:B------:R-:W-:Y:S01]  /*300b0*/  FFMA.FTZ R38, R5, R35, R38 ;  /* 0x0000002305267223 */ /* 0x000fe20000010026 */
[----:B------:R-:W-:Y:S01]  /*300c0*/  LOP3.LUT R120, R120, 0xffff0000, RZ, 0xc0, !PT ;  /* 0xffff000078787812 */ /* 0x000fe200078ec0ff */
[----:B------:R-:W-:Y:S01]  /*300d0*/  IMAD.U32 R13, R12, 0x10000, RZ ;  /* 0x000100000c0d7824 */ /* 0x000fe200078e00ff */
[----:B------:R-:W-:Y:S01]  /*300e0*/  PRMT R124, R124, 0x5410, R37 ;  /* 0x000054107c7c7816 */ /* 0x000fe20000000025 */
[----:B------:R-:W-:Y:S01]  /*300f0*/  FMUL.FTZ R37, R31, R127 ;  /* 0x0000007f1f257220 */ /* 0x000fe20000410000 */
[----:B------:R-:W-:Y:S01]  /*30100*/  LOP3.LUT R6, R9, 0xffff0000, RZ, 0xc0, !PT ;  /* 0xffff000009067812 */ /* 0x000fe200078ec0ff */
[----:B------:R-:W-:Y:S01]  /*30110*/  IMAD.U32 R5, R122, 0x10000, RZ ;  /* 0x000100007a057824 */ /* 0x000fe200078e00ff */
[----:B------:R-:W-:Y:S01]  /*30120*/  PRMT R121, R121, 0x5410, R40 ;  /* 0x0000541079797816 */ /* 0x000fe20000000028 */
[----:B------:R-:W-:Y:S01]  /*30130*/  FMUL.FTZ R31, R31, R120 ;  /* 0x000000781f1f7220 */ /* 0x000fe20000410000 */
[----:B------:R-:W-:Y:S01]  /*30140*/  PRMT R126, R126, 0x5410, R41 ;  /* 0x000054107e7e7816 */ /* 0x000fe20000000029 */
[----:B------:R-:W-:-:S02]  /*30150*/  IMAD.U32 R9, R11, 0x10000, RZ ;  /* 0x000100000b097824 */ /* 0x000fc400078e00ff */
[----:B------:R-:W-:Y:S01]  /*30160*/  FMUL.FTZ R40, R32, R30 ;  /* 0x0000001e20287220 */ /* 0x000fe20000410000 */
[----:B------:R-:W-:Y:S01]  /*30170*/  LOP3.LUT R33, R15, 0xffff0000, RZ, 0xc0, !PT ;  /* 0xffff00000f217812 */ /* 0x000fe200078ec0ff */
[----:B------:R-:W-:Y:S01]  /*30180*/  FFMA.FTZ R37, R6, R120, -R37 ;  /* 0x0000007806257223 */ /* 0x000fe20000010825 */
[----:B------:R-:W-:Y:S01]  /*30190*/  LOP3.LUT R34, R125, 0xffff0000, RZ, 0xc0, !PT ;  /* 0xffff00007d227812 */ /* 0x000fe200078ec0ff */
[----:B------:R-:W-:Y:S01]  /*301a0*/  FMUL.FTZ R35, R32, R5 ;  /* 0x0000000520237220 */ /* 0x000fe20000410000 */
[----:B------:R-:W-:Y:S01]  /*301b0*/  FFMA.FTZ R127, R6, R127, R31 ;  /* 0x0000007f067f7223 */ /* 0x000fe2000001001f */
[----:B------:R-:W-:Y:S01]  /*301c0*/  LOP3.LUT R122, R122, 0xffff0000, RZ, 0xc0, !PT ;  /* 0xffff00007a7a7812 */ /* 0x000fe200078ec0ff */
[----:B------:R-:W-:Y:S01]  /*301d0*/  FFMA.FTZ R40, R9, R5, -R40 ;  /* 0x0000000509287223 */ /* 0x000fe20000010828 */
[----:B------:R-:W-:Y:S01]  /*301e0*/  IMAD.U32 R6, R126, 0x10000, RZ ;  /* 0x000100007e067824 */ /* 0x000fe200078e00ff */
[----:B------:R-:W-:Y:S01]  /*301f0*/  LOP3.LUT R11, R11, 0xffff0000, RZ, 0xc0, !PT ;  /* 0xffff00000b0b7812 */ /* 0x000fe200078ec0ff */
[----:B------:R-:W-:-:S02]  /*30200*/  IMAD.U32 R5, R121, 0x10000, RZ ;  /* 0x0001000079057824 */ /* 0x000fc400078e00ff */
[----:B------:R-:W-:Y:S01]  /*30210*/  FFMA.FTZ R35, R9, R30, R35 ;  /* 0x0000001e09237223 */ /* 0x000fe20000010023 */
[----:B------:R-:W-:Y:S01]  /*30220*/  LOP3.LUT R12, R12, 0xffff0000, RZ, 0xc0, !PT ;  /* 0xffff00000c0c7812 */ /* 0x000fe200078ec0ff */
[C---:B------:R-:W-:Y:S01]  /*30230*/  FMUL.FTZ R30, R33.reuse, R34 ;  /* 0x00000022211e7220 */ /* 0x040fe20000410000 */
[----:B------:R-:W-:Y:S01]  /*30240*/  FMUL.FTZ R32, R33, R122 ;  /* 0x0000007a21207220 */ /* 0x000fe20000410000 */
[----:B------:R-:W-:Y:S01]  /*30250*/  LOP3.LUT R9, R126, 0xffff0000, RZ, 0xc0, !PT ;  /* 0xffff00007e097812 */ /* 0x000fe200078ec0ff */
[----:B------:R-:W-:Y:S01]  /*30260*/  FMUL.FTZ R31, R13, R6 ;  /* 0x000000060d1f7220 */ /* 0x000fe20000410000 */
[C---:B------:R-:W-:Y:S01]  /*30270*/  IMAD.U32 R4, R8.reuse, 0x10000, RZ ;  /* 0x0001000008047824 */ /* 0x040fe200078e00ff */
[----:B------:R-:W-:Y:S01]  /*30280*/  LOP3.LUT R121, R121, 0xffff0000, RZ, 0xc0, !PT ;  /* 0xffff000079797812 */ /* 0x000fe200078ec0ff */
[----:B------:R-:W-:Y:S01]  /*30290*/  FMUL.FTZ R13, R13, R5 ;  /* 0x000000050d0d7220 */ /* 0x000fe20000410000 */
[----:B------:R-:W-:Y:S01]  /*302a0*/  LOP3.LUT R8, R8, 0xffff0000, RZ, 0xc0, !PT ;  /* 0xffff000008087812 */ /* 0x000fe200078ec0ff */
[C---:B------:R-:W-:Y:S01]  /*302b0*/  FFMA.FTZ R39, R11.reuse, R122, -R30 ;  /* 0x0000007a0b277223 */ /* 0x040fe2000001081e */
[----:B------:R-:W-:Y:S01]  /*302c0*/  FFMA.FTZ R32, R11, R34, R32 ;  /* 0x000000220b207223 */ /* 0x000fe20000010020 */
[----:B------:R-:W-:-:S02]  /*302d0*/  IMAD.U32 R15, R14, 0x10000, RZ ;  /* 0x000100000e0f7824 */ /* 0x000fc400078e00ff */
[----:B------:R-:W-:Y:S01]  /*302e0*/  FMUL.FTZ R11, R12, R9 ;  /* 0x000000090c0b7220 */ /* 0x000fe20000410000 */
[C---:B------:R-:W-:Y:S01]  /*302f0*/  FFMA.FTZ R31, R4.reuse, R5, -R31 ;  /* 0x00000005041f7223 */ /* 0x040fe2000001081f */
[----:B------:R-:W-:Y:S01]  /*30300*/  FFMA.FTZ R13, R4, R6, R13 ;  /* 0x00000006040d7223 */ /* 0x000fe2000001000d */
[----:B------:R-:W-:Y:S01]  /*30310*/  LOP3.LUT R14, R14, 0xffff0000, RZ, 0xc0, !PT ;  /* 0xffff00000e0e7812 */ /* 0x000fe200078ec0ff */
[-C--:B------:R-:W-:Y:S01]  /*30320*/  FMUL.FTZ R33, R12, R121.reuse ;  /* 0x000000790c217220 */ /* 0x080fe20000410000 */
[C---:B------:R-:W-:Y:S01]  /*30330*/  IMAD.U32 R4, R123.reuse, 0x10000, RZ ;  /* 0x000100007b047824 */ /* 0x040fe200078e00ff */
[C---:B------:R-:W-:Y:S01]  /*30340*/  LOP3.LUT R5, R124.reuse, 0xffff0000, RZ, 0xc0, !PT ;  /* 0xffff00007c057812 */ /* 0x040fe200078ec0ff */
[----:B------:R-:W-:Y:S01]  /*30350*/  IMAD.U32 R6, R124, 0x10000, RZ ;  /* 0x000100007c067824 */ /* 0x000fe200078e00ff */
[----:B------:R-:W-:Y:S01]  /*30360*/  LOP3.LUT R123, R123, 0xffff0000, RZ, 0xc0, !PT ;  /* 0xffff00007b7b7812 */ /* 0x000fe200078ec0ff */
[----:B------:R-:W-:Y:S01]  /*30370*/  FFMA.FTZ R12, R8, R121, -R11 ;  /* 0x00000079080c7223 */ /* 0x000fe2000001080b */
[----:B------:R-:W-:-:S02]  /*30380*/  IMAD.U32 R7, R10, 0x10000, RZ ;  /* 0x000100000a077824 */ /* 0x000fc400078e00ff */
        /* <DEDUP_REMOVED lines=22> */
.L_x_2128:
[----:B------:R-:W-:Y:S05]  /*304f0*/  BSYNC B3 ;  /* 0x0000000000037941 */ /* 0x000fea0003800000 */
.L_x_2127:
[----:B------:R-:W-:Y:S01]  /*30500*/  R2UR UR4, R78 ;  /* 0x000000004e0472ca */ /* 0x000fe200000e0000 */
[----:B------:R-:W-:Y:S01]  /*30510*/  IMAD.SHL.U32 R5, R28, 0x8, RZ ;  /* 0x000000081c057824 */ /* 0x000fe200078e00ff */
[----:B------:R-:W-:Y:S02]  /*30520*/  R2UR UR5, R79 ;  /* 0x000000004f0572ca */ /* 0x000fe400000e0000 */
[----:B------:R-:W-:Y:S01]  /*30530*/  @!P2 R2UR UR6, R78 ;  /* 0x000000004e06a2ca */ /* 0x000fe200000e0000 */
[----:B------:R-:W-:Y:S01]  /*30540*/  IMAD.WIDE R4, R5, 0x2, R88 ;  /* 0x0000000205047825 */ /* 0x000fe200078e0258 */
[----:B------:R-:W-:-:S03]  /*30550*/  @!P2 R2UR UR7, R79 ;  /* 0x000000004f07a2ca */ /* 0x000fc600000e0000 */
[----:B------:R-:W-:-:S06]  /*30560*/  @!P2 IMAD.WIDE R88, R29, 0x2, R88 ;  /* 0x000000021d58a825 */ /* 0x000fcc00078e0258 */
[----:B-----5:R1:W-:Y:S04]  /*30570*/  ST.E.128 desc[UR4][R4.64], R8 ;  /* 0x0000000804007985 */ /* 0x0203e8000c101d04 */
[----:B------:R1:W-:Y:S02]  /*30580*/  @!P2 ST.E.128 desc[UR6][R88.64], R12 ;  /* 0x0000000c5800a985 */ /* 0x0003e4000c101d06 */
.L_x_2118:
[----:B------:R-:W-:Y:S05]  /*30590*/  BSYNC B2 ;  /* 0x0000000000027941 */ /* 0x000fea0003800000 */
.L_x_2117:
[----:B------:R-:W-:-:S03]  /*305a0*/  UMOV UR4, 0xffffffff ;  /* 0xffffffff00047882 */ /* 0x000fc60000000000 */
[----:B------:R-:W-:Y:S05]  /*305b0*/  BRA.DIV UR4, `(.L_x_2129) ;  /* 0x0000003204d47947 */ /* 0x000fea000b800000 */
[----:B0-----:R-:W0:Y:S04]  /*305c0*/  SHFL.IDX PT, R87, R87, 0x1, 0x1c1f ;  /* 0x003c1f0057577f89 */ /* 0x001e2800000e0000 */
[----:B-1----:R1:W2:Y:S02]  /*305d0*/  SHFL.IDX PT, R14, R86, 0x1, 0x1c1f ;  /* 0x003c1f00560e7f89 */ /* 0x0022a400000e0000 */
.L_x_2166:
[----:B------:R-:W-:Y:S02]  /*305e0*/  R2UR UR4, R78 ;  /* 0x000000004e0472ca */ /* 0x000fe400000e0000 */
[----:B------:R-:W-:-:S13]  /*305f0*/  R2UR UR5, R79 ;  /* 0x000000004f0572ca */ /* 0x000fda00000e0000 */
[----:B------:R-:W3:Y:S01]  /*30600*/  LD.E R5, desc[UR4][R80.64+0xc] ;  /* 0x00000c0450057980 */ /* 0x000ee2000c101900 */
        /* <DEDUP_REMOVED lines=8> */
[----:B-----5:R-:W3:Y:S01]  /*30690*/  LD.E.U8 R4, desc[UR4][R82.64] ;  /* 0x0000000452047980 */ /* 0x020ee2000c101100 */
[----:B------:R-:W-:Y:S01]  /*306a0*/  BSSY B2, `(.L_x_2130) ;  /* 0x000009f000027945 */ /* 0x000fe20003800000 */
[----:B---3--:R-:W-:-:S04]  /*306b0*/  LOP3.LUT R4, R4, 0x1, RZ, 0xc0, !PT ;  /* 0x0000000104047812 */ /* 0x008fc800078ec0ff */
[----:B------:R-:W-:-:S13]  /*306c0*/  ISETP.NE.U32.AND P1, PT, R4, 0x1, PT ;  /* 0x000000010400780c */ /* 0x000fda0003f25070 */
[----:B------:R-:W-:Y:S05]  /*306d0*/  @P1 BRA `(.L_x_2131) ;  /* 0x00000008006c1947 */ /* 0x000fea0003800000 */
[----:B------:R-:W-:Y:S02]  /*306e0*/  R2UR UR4, R78 ;  /* 0x000000004e0472ca */ /* 0x000fe400000e0000 */
[----:B------:R-:W-:-:S13]  /*306f0*/  R2UR UR5, R79 ;  /* 0x000000004f0572ca */ /* 0x000fda00000e0000 */
[----:B------:R-:W3:Y:S01]  /*30700*/  LD.E R4, desc[UR4][R80.64+0x4] ;  /* 0x0000040450047980 */ /* 0x000ee2000c101900 */
[----:B------:R-:W-:Y:S02]  /*30710*/  SHF.R.S32.HI R10, RZ, 0x1f, R119 ;  /* 0x0000001fff0a7819 */ /* 0x000fe40000011477 */
[----:B------:R-:W-:Y:S02]  /*30720*/  R2UR UR6, R78 ;  /* 0x000000004e0672ca */ /* 0x000fe400000e0000 */
[----:B------:R-:W-:Y:S02]  /*30730*/  LEA.HI R10, R10, R119, RZ, 0x3 ;  /* 0x000000770a0a7211 */ /* 0x000fe400078f18ff */
[----:B------:R-:W-:-:S03]  /*30740*/  R2UR UR7, R79 ;  /* 0x000000004f0772ca */ /* 0x000fc600000e0000 */
[----:B------:R-:W-:-:S05]  /*30750*/  IMAD.SHL.U32 R10, R10, 0x40, RZ ;  /* 0x000000400a0a7824 */ /* 0x000fca00078e00ff */
[----:B------:R-:W-:Y:S01]  /*30760*/  LOP3.LUT R10, R10, 0xfffffe00, RZ, 0xc0, !PT ;  /* 0xfffffe000a0a7812 */ /* 0x000fe200078ec0ff */
[----:B------:R-:W-:Y:S01]  /*30770*/  BSSY B3, `(.L_x_2132) ;  /* 0x0000088000037945 */ /* 0x000fe20003800000 */
[----:B---3--:R-:W-:-:S04]  /*30780*/  LEA.HI R4, R4, R4, RZ, 0x1 ;  /* 0x0000000404047211 */ /* 0x008fc800078f08ff */
        /* <DEDUP_REMOVED lines=42> */
[--C-:B------:R-:W-:Y:S01]  /*30a30*/  SHF.R.U64 R38, R68, 0x10, R69.reuse ;  /* 0x0000001044267819 */ /* 0x100fe20000001245 */
[----:B-----5:R-:W-:Y:S01]  /*30a40*/  IMAD.U32 R32, R9, 0x10000, RZ ;  /* 0x0001000009207824 */ /* 0x020fe200078e00ff */
[----:B------:R-:W-:Y:S01]  /*30a50*/  SHF.R.U32.HI R69, RZ, 0x10, R69 ;  /* 0x00000010ff457819 */ /* 0x000fe20000011645 */
[----:B------:R-:W-:Y:S01]  /*30a60*/  IMAD.U32 R28, R5, 0x10000, RZ ;  /* 0x00010000051c7824 */ /* 0x000fe200078e00ff */
[--C-:B------:R-:W-:Y:S01]  /*30a70*/  SHF.R.U64 R42, R56, 0x10, R57.reuse ;  /* 0x00000010382a7819 */ /* 0x100fe20000001239 */
[----:B------:R-:W-:Y:S01]  /*30a80*/  IMAD.U32 R34, R11, 0x10000, RZ ;  /* 0x000100000b227824 */ /* 0x000fe200078e00ff */
[----:B------:R-:W-:Y:S01]  /*30a90*/  SHF.R.U32.HI R57, RZ, 0x10, R57 ;  /* 0x00000010ff397819 */ /* 0x000fe20000011639 */
[----:B------:R-:W-:Y:S01]  /*30aa0*/  IMAD.U32 R30, R8, 0x10000, RZ ;  /* 0x00010000081e7824 */ /* 0x000fe200078e00ff */
[----:B------:R-:W-:Y:S02]  /*30ab0*/  PRMT R118, R118, 0x5410, R69 ;  /* 0x0000541076767816 */ /* 0x000fe40000000045 */
[----:B------:R-:W-:-:S02]  /*30ac0*/  SHF.R.U64 R36, R70, 0x10, R71 ;  /* 0x0000001046247819 */ /* 0x000fc40000001247 */
[----:B------:R-:W-:Y:S01]  /*30ad0*/  PRMT R114, R114, 0x5410, R57 ;  /* 0x0000541072727816 */ /* 0x000fe20000000039 */
[----:B------:R-:W-:Y:S01]  /*30ae0*/  IMAD.U32 R39, R118, 0x10000, RZ ;  /* 0x0001000076277824 */ /* 0x000fe200078e00ff */
[----:B------:R-:W-:Y:S02]  /*30af0*/  SHF.R.U64 R40, R58, 0x10, R59 ;  /* 0x000000103a287819 */ /* 0x000fe4000000123b */
[----:B------:R-:W-:Y:S01]  /*30b00*/  SHF.R.U32.HI R71, RZ, 0x10, R71 ;  /* 0x00000010ff477819 */ /* 0x000fe20000011647 */
[----:B------:R-:W-:Y:S01]  /*30b10*/  IMAD.U32 R37, R114, 0x10000, RZ ;  /* 0x0001000072257824 */ /* 0x000fe200078e00ff */
[----:B------:R-:W-:Y:S01]  /*30b20*/  SHF.R.U32.HI R59, RZ, 0x10, R59 ;  /* 0x00000010ff3b7819 */ /* 0x000fe2000001163b */
[----:B------:R-:W-:Y:S01]  /*30b30*/  FMUL.FTZ R41, R32, R39 ;  /* 0x0000002720297220 */ /* 0x000fe20000410000 */
[----:B------:R-:W-:Y:S01]  /*30b40*/  PRMT R116, R116, 0x5410, R71 ;  /* 0x0000541074747816 */ /* 0x000fe20000000047 */
[----:B------:R-:W-:Y:S01]  /*30b50*/  FMUL.FTZ R43, R32, R37 ;  /* 0x00000025202b7220 */ /* 0x000fe20000410000 */
[----:B------:R-:W-:-:S02]  /*30b60*/  PRMT R112, R112, 0x5410, R59 ;  /* 0x0000541070707816 */ /* 0x000fc4000000003b */
[----:B------:R-:W-:Y:S01]  /*30b70*/  PRMT R115, R115, 0x5410, R36 ;  /* 0x0000541073737816 */ /* 0x000fe20000000024 */
[----:B------:R-:W-:Y:S01]  /*30b80*/  FFMA.FTZ R36, R28, R37, -R41 ;  /* 0x000000251c247223 */ /* 0x000fe20000010829 */
[----:B------:R-:W-:Y:S01]  /*30b90*/  LOP3.LUT R33, R9, 0xffff0000, RZ, 0xc0, !PT ;  /* 0xffff000009217812 */ /* 0x000fe200078ec0ff */
        /* <DEDUP_REMOVED lines=8> */
[----:B------:R-:W-:Y:S01]  /*30c20*/  IMAD.U32 R8, R7, 0x10000, RZ ;  /* 0x0001000007087824 */ /* 0x000fe200078e00ff */
[----:B------:R-:W-:Y:S01]  /*30c30*/  LOP3.LUT R35, R11, 0xffff0000, RZ, 0xc0, !PT ;  /* 0xffff00000b237812 */ /* 0x000fe200078ec0ff */
[----:B------:R-:W-:Y:S01]  /*30c40*/  FMUL.FTZ R32, R33, R118 ;  /* 0x0000007621207220 */ /* 0x000fe20000410000 */
[----:B------:R-:W-:Y:S01]  /*30c50*/  PRMT R113, R113, 0x5410, R42 ;  /* 0x0000541071717816 */ /* 0x000fe2000000002a */
[-C--:B------:R-:W-:Y:S01]  /*30c60*/  FMUL.FTZ R34, R34, R37.reuse ;  /* 0x0000002522227220 */ /* 0x080fe20000410000 */
[----:B------:R-:W-:Y:S01]  /*30c70*/  LOP3.LUT R116, R116, 0xffff0000, RZ, 0xc0, !PT ;  /* 0xffff000074747812 */ /* 0x000fe200078ec0ff */
[-C--:B------:R-:W-:Y:S01]  /*30c80*/  FMUL.FTZ R28, R33, R114.reuse ;  /* 0x00000072211c7220 */ /* 0x080fe20000410000 */
[----:B------:R-:W-:Y:S01]  /*30c90*/  PRMT R117, R117, 0x5410, R38 ;  /* 0x0000541075757816 */ /* 0x000fe20000000026 */
[----:B------:R-:W-:Y:S01]  /*30ca0*/  FFMA.FTZ R33, R29, R114, -R32 ;  /* 0x000000721d217223 */ /* 0x000fe20000010820 */
[----:B------:R-:W-:Y:S01]  /*30cb0*/  LOP3.LUT R112, R112, 0xffff0000, RZ, 0xc0, !PT ;  /* 0xffff000070707812 */ /* 0x000fe200078ec0ff */
[C---:B------:R-:W-:Y:S01]  /*30cc0*/  FFMA.FTZ R39, R8.reuse, R37, -R39 ;  /* 0x0000002508277223 */ /* 0x040fe20000010827 */
[----:B------:R-:W-:Y:S01]  /*30cd0*/  LOP3.LUT R9, R7, 0xffff0000, RZ, 0xc0, !PT ;  /* 0xffff000007097812 */ /* 0x000fe200078ec0ff */
[----:B------:R-:W-:Y:S01]  /*30ce0*/  FFMA.FTZ R34, R8, R41, R34 ;  /* 0x0000002908227223 */ /* 0x000fe20000010022 */
[----:B------:R-:W-:Y:S01]  /*30cf0*/  FFMA.FTZ R118, R29, R118, R28 ;  /* 0x000000761d767223 */ /* 0x000fe2000001001c */
[----:B------:R-:W-:Y:S01]  /*30d00*/  FMUL.FTZ R32, R35, R116 ;  /* 0x0000007423207220 */ /* 0x000fe20000410000 */
[----:B------:R-:W-:-:S02]  /*30d10*/  IMAD.U32 R8, R113, 0x10000, RZ ;  /* 0x0001000071087824 */ /* 0x000fc400078e00ff */
[-C--:B------:R-:W-:Y:S01]  /*30d20*/  FMUL.FTZ R38, R35, R112.reuse ;  /* 0x0000007023267220 */ /* 0x080fe20000410000 */
[----:B------:R-:W-:Y:S02]  /*30d30*/  IMAD.U32 R28, R117, 0x10000, RZ ;  /* 0x00010000751c7824 */ /* 0x000fe400078e00ff */
[----:B------:R-:W-:Y:S01]  /*30d40*/  FFMA.FTZ R112, R9, R112, -R32 ;  /* 0x0000007009707223 */ /* 0x000fe20000010820 */
[----:B------:R-:W-:Y:S02]  /*30d50*/  IMAD.U32 R5, R4, 0x10000, RZ ;  /* 0x0001000004057824 */ /* 0x000fe400078e00ff */
[C---:B------:R-:W-:Y:S01]  /*30d60*/  FMUL.FTZ R29, R30.reuse, R8 ;  /* 0x000000081e1d7220 */ /* 0x040fe20000410000 */
[----:B------:R-:W-:Y:S01]  /*30d70*/  PRMT R111, R111, 0x5410, R40 ;  /* 0x000054106f6f7816 */ /* 0x000fe20000000028 */
[-C--:B------:R-:W-:Y:S01]  /*30d80*/  FMUL.FTZ R32, R30, R28.reuse ;  /* 0x0000001c1e207220 */ /* 0x080fe20000410000 */
[----:B------:R-:W-:Y:S01]  /*30d90*/  LOP3.LUT R117, R117, 0xffff0000, RZ, 0xc0, !PT ;  /* 0xffff000075757812 */ /* 0x000fe200078ec0ff */
[----:B------:R-:W-:Y:S01]  /*30da0*/  FFMA.FTZ R29, R5, R28, R29 ;  /* 0x0000001c051d7223 */ /* 0x000fe2000001001d */
[----:B------:R-:W-:-:S02]  /*30db0*/  IMAD.U32 R11, R10, 0x10000, RZ ;  /* 0x000100000a0b7824 */ /* 0x000fc400078e00ff */
        /* <DEDUP_REMOVED lines=9> */
[C---:B------:R-:W-:Y:S01]  /*30e50*/  IMAD.U32 R7, R6.reuse, 0x10000, RZ ;  /* 0x0001000006077824 */ /* 0x040fe200078e00ff */
[----:B------:R-:W-:Y:S01]  /*30e60*/  LOP3.LUT R111, R111, 0xffff0000, RZ, 0xc0, !PT ;  /* 0xffff00006f6f7812 */ /* 0x000fe200078ec0ff */
[----:B------:R-:W-:Y:S01]  /*30e70*/  FMUL.FTZ R30, R11, R28 ;  /* 0x0000001c0b1e7220 */ /* 0x000fe20000410000 */
[----:B------:R-:W-:Y:S01]  /*30e80*/  LOP3.LUT R6, R6, 0xffff0000, RZ, 0xc0, !PT ;  /* 0xffff000006067812 */ /* 0x000fe200078ec0ff */
[----:B------:R-:W-:Y:S01]  /*30e90*/  FMUL.FTZ R5, R10, R115 ;  /* 0x000000730a057220 */ /* 0x000fe20000410000 */
[-C--:B------:R-:W-:Y:S01]  /*30ea0*/  FMUL.FTZ R31, R31, R113.reuse ;  /* 0x000000711f1f7220 */ /* 0x080fe20000410000 */
[----:B------:R-:W-:Y:S01]  /*30eb0*/  FFMA.FTZ R9, R4, R113, -R9 ;  /* 0x0000007104097223 */ /* 0x000fe20000010809 */
[-C--:B------:R-:W-:Y:S01]  /*30ec0*/  FMUL.FTZ R11, R11, R8.reuse ;  /* 0x000000080b0b7220 */ /* 0x080fe20000410000 */
[----:B------:R-:W-:Y:S01]  /*30ed0*/  FMUL.FTZ R10, R10, R111 ;  /* 0x0000006f0a0a7220 */ /* 0x000fe20000410000 */
[----:B------:R-:W-:Y:S01]  /*30ee0*/  FFMA.FTZ R4, R4, R117, R31 ;  /* 0x0000007504047223 */ /* 0x000fe2000001001f */
[C---:B------:R-:W-:Y:S01]  /*30ef0*/  FFMA.FTZ R30, R7.reuse, R8, -R30 ;  /* 0x00000008071e7223 */ /* 0x040fe2000001081e */
[----:B------:R-:W-:Y:S01]  /*30f00*/  FFMA.FTZ R11, R7, R28, R11 ;  /* 0x0000001c070b7223 */ /* 0x000fe2000001000b */
[C---:B------:R-:W-:Y:S01]  /*30f10*/  FFMA.FTZ R5, R6.reuse, R111, -R5 ;  /* 0x0000006f06057223 */ /* 0x040fe20000010805 */
[----:B------:R-:W-:Y:S01]  /*30f20*/  FFMA.FTZ R10, R6, R115, R10 ;  /* 0x00000073060a7223 */ /* 0x000fe2000001000a */
[----:B------:R-:W-:-:S02]  /*30f30*/  F2FP.BF16.F32.PACK_AB R33, R33, R36 ;  /* 0x000000242121723e */ /* 0x000fc400000010ff */
[----:B------:R-:W-:Y:S02]  /*30f40*/  F2FP.BF16.F32.PACK_AB R43, R118, R43 ;  /* 0x0000002b762b723e */ /* 0x000fe400000010ff */
[----:B------:R-:W-:Y:S02]  /*30f50*/  F2FP.BF16.F32.PACK_AB R34, R35, R34 ;  /* 0x000000222322723e */ /* 0x000fe400000010ff */
[----:B------:R-:W-:Y:S01]  /*30f60*/  F2FP.BF16.F32.PACK_AB R32, R9, R32 ;  /* 0x000000200920723e */ /* 0x000fe200000010ff */
[----:B------:R-:W-:Y:S01]  /*30f70*/  IMAD.MOV.U32 R9, RZ, RZ, R43 ;  /* 0x000000ffff097224 */ /* 0x000fe200078e002b */
[----:B------:R-:W-:Y:S02]  /*30f80*/  F2FP.BF16.F32.PACK_AB R8, R4, R29 ;  /* 0x0000001d0408723e */ /* 0x000fe400000010ff */
[----:B------:R-:W-:Y:S01]  /*30f90*/  F2FP.BF16.F32.PACK_AB R6, R5, R30 ;  /* 0x0000001e0506723e */ /* 0x000fe200000010ff */
[----:B------:R-:W-:Y:S01]  /*30fa0*/  IMAD.MOV.U32 R4, RZ, RZ, R32 ;  /* 0x000000ffff047224 */ /* 0x000fe200078e0020 */
[----:B------:R-:W-:Y:S01]  /*30fb0*/  F2FP.BF16.F32.PACK_AB R10, R10, R11 ;  /* 0x0000000b0a0a723e */ /* 0x000fe200000010ff */
[----:B------:R-:W-:Y:S01]  /*30fc0*/  IMAD.MOV.U32 R5, RZ, RZ, R33 ;  /* 0x000000ffff057224 */ /* 0x000fe200078e0021 */
[----:B------:R-:W-:Y:S01]  /*30fd0*/  F2FP.BF16.F32.PACK_AB R7, R112, R39 ;  /* 0x000000277007723e */ /* 0x000fe200000010ff */
[----:B------:R-:W-:-:S07]  /*30fe0*/  IMAD.MOV.U32 R11, RZ, RZ, R34 ;  /* 0x000000ffff0b7224 */ /* 0x000fce00078e0022 */
.L_x_2133:
[----:B------:R-:W-:Y:S05]  /*30ff0*/  BSYNC B3 ;  /* 0x0000000000037941 */ /* 0x000fea0003800000 */
.L_x_2132:
[----:B------:R-:W-:Y:S01]  /*31000*/  R2UR UR4, R78 ;  /* 0x000000004e0472ca */ /* 0x000fe200000e0000 */
[----:B------:R-:W-:Y:S01]  /*31010*/  IMAD.SHL.U32 R29, R12, 0x8, RZ ;  /* 0x000000080c1d7824 */ /* 0x000fe200078e00ff */
[----:B------:R-:W-:Y:S01]  /*31020*/  R2UR UR5, R79 ;  /* 0x000000004f0572ca */ /* 0x000fe200000e0000 */
[--C-:B--2---:R-:W-:Y:S01]  /*31030*/  @!P2 IMAD.WIDE R12, R13, 0x2, R14.reuse ;  /* 0x000000020d0ca825 */ /* 0x104fe200078e020e */
[----:B------:R-:W-:Y:S02]  /*31040*/  @!P2 R2UR UR6, R78 ;  /* 0x000000004e06a2ca */ /* 0x000fe400000e0000 */
[----:B------:R-:W-:Y:S01]  /*31050*/  @!P2 R2UR UR7, R79 ;  /* 0x000000004f07a2ca */ /* 0x000fe200000e0000 */
[----:B------:R-:W-:-:S08]  /*31060*/  IMAD.WIDE R28, R29, 0x2, R14 ;  /* 0x000000021d1c7825 */ /* 0x000fd000078e020e */
[----:B-----5:R0:W-:Y:S04]  /*31070*/  ST.E.128 desc[UR4][R28.64], R4 ;  /* 0x000000041c007985 */ /* 0x0201e8000c101d04 */
[----:B------:R0:W-:Y:S02]  /*31080*/  @!P2 ST.E.128 desc[UR6][R12.64], R8 ;  /* 0x000000080c00a985 */ /* 0x0001e4000c101d06 */
.L_x_2131:
[----:B------:R-:W-:Y:S05]  /*31090*/  BSYNC B2 ;  /* 0x0000000000027941 */ /* 0x000fea0003800000 */
.L_x_2130:
[----:B------:R-:W-:Y:S02]  /*310a0*/  R2UR UR4, R78 ;  /* 0x000000004e0472ca */ /* 0x000fe400000e0000 */
[----:B------:R-:W-:-:S13]  /*310b0*/  R2UR UR5, R79 ;  /* 0x000000004f0572ca */ /* 0x000fda00000e0000 */
[----:B0-----:R-:W3:Y:S01]  /*310c0*/  LD.E.U8 R4, desc[UR4][R82.64] ;  /* 0x0000000452047980 */ /* 0x001ee2000c101100 */
[----:B------:R-:W-:Y:S01]  /*310d0*/  BSSY B2, `(.L_x_2134) ;  /* 0x000009d000027945 */ /* 0x000fe20003800000 */
[----:B---3--:R-:W-:-:S13]  /*310e0*/  LOP3.LUT P1, RZ, R4, 0x2, RZ, 0xc0, !PT ;  /* 0x0000000204ff7812 */ /* 0x008fda000782c0ff */
[----:B------:R-:W-:Y:S05]  /*310f0*/  @!P1 BRA `(.L_x_2135) ;  /* 0x0000000800689947 */ /* 0x000fea0003800000 */
[----:B------:R-:W-:Y:S02]  /*31100*/  R2UR UR4, R78 ;  /* 0x000000004e0472ca */ /* 0x000fe400000e0000 */
[----:B------:R-:W-:-:S13]  /*31110*/  R2UR UR5, R79 ;  /* 0x000000004f0572ca */ /* 0x000fda00000e0000 */
[----:B------:R-:W3:Y:S01]  /*31120*/  LD.E R4, desc[UR4][R80.64+0x4] ;  /* 0x0000040450047980 */ /* 0x000ee2000c101900 */
[----:B------:R-:W-:Y:S01]  /*31130*/  VIADD R29, R102, 0x20 ;  /* 0x00000020661d7836 */ /* 0x000fe20000000000 */
[----:B------:R-:W-:Y:S01]  /*31140*/  SHF.R.S32.HI R10, RZ, 0x1f, R119 ;  /* 0x0000001fff0a7819 */ /* 0x000fe20000011477 */
[----:B------:R-:W-:Y:S01]  /*31150*/  IMAD.IADD R6, R90, 0x1, -R91 ;  /* 0x000000015a067824 */ /* 0x000fe200078e0a5b */
[----:B------:R-:W-:Y:S02]  /*31160*/  R2UR UR6, R78 ;  /* 0x000000004e0672ca */ /* 0x000fe400000e0000 */
[----:B------:R-:W-:Y:S02]  /*31170*/  LEA.HI R10, R10, R119, RZ, 0x3 ;  /* 0x000000770a0a7211 */ /* 0x000fe400078f18ff */
[----:B------:R-:W-:-:S03]  /*31180*/  R2UR UR7, R79 ;  /* 0x000000004f0772ca */ /* 0x000fc600000e0000 */
[----:B------:R-:W-:-:S05]  /*31190*/  IMAD.SHL.U32 R10, R10, 0x40, RZ ;  /* 0x000000400a0a7824 */ /* 0x000fca00078e00ff */
[----:B------:R-:W-:Y:S01]  /*311a0*/  LOP3.LUT R11, R10, 0xfffffe00, RZ, 0xc0, !PT ;  /* 0xfffffe000a0b7812 */ /* 0x000fe200078ec0ff */
[----:B------:R-:W-:Y:S01]  /*311b0*/  BSSY B3, `(.L_x_2136) ;  /* 0x0000085000037945 */ /* 0x000fe20003800000 */
[----:B---3--:R-:W-:-:S04]  /*311c0*/  LEA.HI R4, R4, R4, RZ, 0x1 ;  /* 0x0000000404047211 */ /* 0x008fc800078f08ff */
[----:B------:R-:W-:-:S04]  /*311d0*/  SHF.R.S32.HI R28, RZ, 0x1, R4 ;  /* 0x00000001ff1c7819 */ /* 0x000fc80000011404 */
        /* <DEDUP_REMOVED lines=29> */
[C---:B------:R-:W-:Y:S02]  /*313b0*/  LEA R4, P1, R5.reuse, R84, 0x1 ;  /* 0x0000005405047211 */ /* 0x040fe400078208ff */
        /* <DEDUP_REMOVED lines=12> */
[----:B------:R-:W-:Y:S01]  /*31480*/  SHF.R.U64 R37, R64, 0x10, R65 ;  /* 0x0000001040257819 */ /* 0x000fe20000001241 */
[----:B------:R-:W-:Y:S01]  /*31490*/  IMAD.U32 R28, R5, 0x10000, RZ ;  /* 0x00010000051c7824 */ /* 0x000fe200078e00ff */
[----:B------:R-:W-:Y:S01]  /*314a0*/  SHF.R.U32.HI R52, RZ, 0x10, R53 ;  /* 0x00000010ff347819 */ /* 0x000fe20000011635 */
[----:B------:R-:W-:Y:S01]  /*314b0*/  IMAD.U32 R34, R11, 0x10000, RZ ;  /* 0x000100000b227824 */ /* 0x000fe200078e00ff */
[----:B------:R-:W-:Y:S01]  /*314c0*/  SHF.R.U32.HI R64, RZ, 0x10, R65 ;  /* 0x00000010ff407819 */ /* 0x000fe20000011641 */
[----:B------:R-:W-:Y:S01]  /*314d0*/  IMAD.U32 R30, R8, 0x10000, RZ ;  /* 0x00010000081e7824 */ /* 0x000fe200078e00ff */
[----:B------:R-:W-:Y:S02]  /*314e0*/  SHF.R.U64 R39, R54, 0x10, R55 ;  /* 0x0000001036277819 */ /* 0x000fe40000001237 */
[----:B------:R-:W-:-:S02]  /*314f0*/  PRMT R107, R107, 0x5410, R52 ;  /* 0x000054106b6b7816 */ /* 0x000fc40000000034 */
[----:B------:R-:W-:Y:S02]  /*31500*/  PRMT R103, R103, 0x5410, R64 ;  /* 0x0000541067677816 */ /* 0x000fe40000000040 */
[----:B------:R-:W-:Y:S02]  /*31510*/  SHF.R.U64 R41, R66, 0x10, R67 ;  /* 0x0000001042297819 */ /* 0x000fe40000001243 */
[----:B------:R-:W-:Y:S01]  /*31520*/  PRMT R110, R110, 0x5410, R39 ;  /* 0x000054106e6e7816 */ /* 0x000fe20000000027 */
[----:B------:R-:W-:Y:S01]  /*31530*/  IMAD.U32 R39, R103, 0x10000, RZ ;  /* 0x0001000067277824 */ /* 0x000fe200078e00ff */
[----:B------:R-:W-:Y:S01]  /*31540*/  PRMT R104, R104, 0x5410, R37 ;  /* 0x0000541068687816 */ /* 0x000fe20000000025 */
[----:B------:R-:W-:Y:S01]  /*31550*/  IMAD.U32 R37, R107, 0x10000, RZ ;  /* 0x000100006b257824 */ /* 0x000fe200078e00ff */
[----:B------:R-:W-:Y:S02]  /*31560*/  SHF.R.U32.HI R66, RZ, 0x10, R67 ;  /* 0x00000010ff427819 */ /* 0x000fe40000011643 */
[----:B------:R-:W-:-:S02]  /*31570*/  SHF.R.U32.HI R54, RZ, 0x10, R55 ;  /* 0x00000010ff367819 */ /* 0x000fc40000011637 */
[----:B------:R-:W-:Y:S01]  /*31580*/  PRMT R108, R108, 0x5410, R43 ;  /* 0x000054106c6c7816 */ /* 0x000fe2000000002b */
[----:B------:R-:W-:Y:S01]  /*31590*/  FMUL.FTZ R43, R32, R37 ;  /* 0x00000025202b7220 */ /* 0x000fe20000410000 */
[----:B------:R-:W-:Y:S01]  /*315a0*/  PRMT R106, R106, 0x5410, R41 ;  /* 0x000054106a6a7816 */ /* 0x000fe20000000029 */
[-C--:B------:R-:W-:Y:S01]  /*315b0*/  FMUL.FTZ R41, R32, R39.reuse ;  /* 0x0000002720297220 */ /* 0x080fe20000410000 */
[----:B------:R-:W-:Y:S01]  /*315c0*/  LOP3.LUT R33, R9, 0xffff0000, RZ, 0xc0, !PT ;  /* 0xffff000009217812 */ /* 0x000fe200078ec0ff */
[C---:B------:R-:W-:Y:S01]  /*315d0*/  FFMA.FTZ R43, R28.reuse, R39, R43 ;  /* 0x000000271c2b7223 */ /* 0x040fe2000001002b */
[----:B------:R-:W-:Y:S01]  /*315e0*/  PRMT R105, R105, 0x5410, R66 ;  /* 0x0000541069697816 */ /* 0x000fe20000000042 */
[----:B------:R-:W-:Y:S01]  /*315f0*/  FFMA.FTZ R38, R28, R37, -R41 ;  /* 0x000000251c267223 */ /* 0x000fe20000010829 */
[----:B------:R-:W-:Y:S02]  /*31600*/  LOP3.LUT R36, R103, 0xffff0000, RZ, 0xc0, !PT ;  /* 0xffff000067247812 */ /* 0x000fe400078ec0ff */
[----:B------:R-:W-:Y:S01]  /*31610*/  PRMT R109, R109, 0x5410, R54 ;  /* 0x000054106d6d7816 */ /* 0x000fe20000000036 */
[----:B------:R-:W-:Y:S01]  /*31620*/  IMAD.U32 R41, R105, 0x10000, RZ ;  /* 0x0001000069297824 */ /* 0x000fe200078e00ff */
[----:B------:R-:W-:Y:S01]  /*31630*/  LOP3.LUT R32, R107, 0xffff0000, RZ, 0xc0, !PT ;  /* 0xffff00006b207812 */ /* 0x000fe200078ec0ff */
[----:B------:R-:W-:Y:S01]  /*31640*/  FMUL.FTZ R40, R33, R36 ;  /* 0x0000002421287220 */ /* 0x000fe20000410000 */
[----:B------:R-:W-:Y:S01]  /*31650*/  LOP3.LUT R29, R5, 0xffff0000, RZ, 0xc0, !PT ;  /* 0xffff0000051d7812 */ /* 0x000fe200078ec0ff */
[----:B------:R-:W-:Y:S01]  /*31660*/  IMAD.U32 R37, R109, 0x10000, RZ ;  /* 0x000100006d257824 */ /* 0x000fe200078e00ff */
[----:B------:R-:W-:Y:S01]  /*31670*/  LOP3.LUT R31, R8, 0xffff0000, RZ, 0xc0, !PT ;  /* 0xffff0000081f7812 */ /* 0x000fe200078ec0ff */
[-C--:B------:R-:W-:Y:S01]  /*31680*/  FMUL.FTZ R28, R33, R32.reuse ;  /* 0x00000020211c7220 */ /* 0x080fe20000410000 */
[C---:B------:R-:W-:Y:S01]  /*31690*/  FMUL.FTZ R39, R34.reuse, R41 ;  /* 0x0000002922277220 */ /* 0x040fe20000410000 */
[----:B------:R-:W-:Y:S01]  /*316a0*/  FFMA.FTZ R33, R29, R32, -R40 ;  /* 0x000000201d217223 */ /* 0x000fe20000010828 */
[----:B------:R-:W-:Y:S01]  /*316b0*/  IMAD.U32 R8, R7, 0x10000, RZ ;  /* 0x0001000007087824 */ /* 0x000fe200078e00ff */
[----:B------:R-:W-:Y:S01]  /*316c0*/  LOP3.LUT R35, R11, 0xffff0000, RZ, 0xc0, !PT ;  /* 0xffff00000b237812 */ /* 0x000fe200078ec0ff */
[----:B------:R-:W-:Y:S01]  /*316d0*/  FMUL.FTZ R34, R34, R37 ;  /* 0x0000002522227220 */ /* 0x000fe20000410000 */
[----:B------:R-:W-:Y:S01]  /*316e0*/  LOP3.LUT R32, R105, 0xffff0000, RZ, 0xc0, !PT ;  /* 0xffff000069207812 */ /* 0x000fe200078ec0ff */
[----:B------:R-:W-:Y:S01]  /*316f0*/  FFMA.FTZ R36, R29, R36, R28 ;  /* 0x000000241d247223 */ /* 0x000fe2000001001c */
[----:B------:R-:W-:Y:S01]  /*31700*/  LOP3.LUT R28, R109, 0xffff0000, RZ, 0xc0, !PT ;  /* 0xffff00006d1c7812 */ /* 0x000fe200078ec0ff */
[C---:B------:R-:W-:Y:S01]  /*31710*/  FFMA.FTZ R41, R8.reuse, R41, R34 ;  /* 0x0000002908297223 */ /* 0x040fe20000010022 */
[----:B------:R-:W-:Y:S01]  /*31720*/  LOP3.LUT R9, R7, 0xffff0000, RZ, 0xc0, !PT ;  /* 0xffff000007097812 */ /* 0x000fe200078ec0ff */
[----:B------:R-:W-:Y:S01]  /*31730*/  FFMA.FTZ R39, R8, R37, -R39 ;  /* 0x0000002508277223 */ /* 0x000fe20000010827 */
[----:B------:R-:W-:Y:S01]  /*31740*/  FMUL.FTZ R34, R35, R32 ;  /* 0x0000002023227220 */ /* 0x000fe20000410000 */
[----:B------:R-:W-:-:S02]  /*31750*/  IMAD.U32 R29, R104, 0x10000, RZ ;  /* 0x00010000681d7824 */ /* 0x000fc400078e00ff */
[-C--:B------:R-:W-:Y:S01]  /*31760*/  FMUL.FTZ R42, R35, R28.reuse ;  /* 0x0000001c232a7220 */ /* 0x080fe20000410000 */
[----:B------:R-:W-:Y:S01]  /*31770*/  IMAD.U32 R8, R108, 0x10000, RZ ;  /* 0x000100006c087824 */ /* 0x000fe200078e00ff */
[----:B------:R-:W-:Y:S01]  /*31780*/  LOP3.LUT R104, R104, 0xffff0000, RZ, 0xc0, !PT ;  /* 0xffff000068687812 */ /* 0x000fe200078ec0ff */
[C---:B------:R-:W-:Y:S02]  /*31790*/  IMAD.U32 R5, R4.reuse, 0x10000, RZ ;  /* 0x0001000004057824 */ /* 0x040fe400078e00ff */
[C---:B------:R-:W-:Y:S01]  /*317a0*/  FFMA.FTZ R40, R9.reuse, R28, -R34 ;  /* 0x0000001c09287223 */ /* 0x040fe20000010822 */
[----:B------:R-:W-:Y:S01]  /*317b0*/  LOP3.LUT R4, R4, 0xffff0000, RZ, 0xc0, !PT ;  /* 0xffff000004047812 */ /* 0x000fe200078ec0ff */
[----:B------:R-:W-:Y:S01]  /*317c0*/  FMUL.FTZ R34, R30, R8 ;  /* 0x000000081e227220 */ /* 0x000fe20000410000 */
[----:B------:R-:W-:Y:S01]  /*317d0*/  LOP3.LUT R108, R108, 0xffff0000, RZ, 0xc0, !PT ;  /* 0xffff00006c6c7812 */ /* 0x000fe200078ec0ff */
[----:B------:R-:W-:Y:S01]  /*317e0*/  FFMA.FTZ R42, R9, R32, R42 ;  /* 0x00000020092a7223 */ /* 0x000fe2000001002a */
[----:B------:R-:W-:Y:S01]  /*317f0*/  FMUL.FTZ R9, R31, R104 ;  /* 0x000000681f097220 */ /* 0x000fe20000410000 */
[-C--:B------:R-:W-:Y:S01]  /*31800*/  FMUL.FTZ R28, R30, R29.reuse ;  /* 0x0000001d1e1c7220 */ /* 0x080fe20000410000 */
[----:B------:R-:W-:Y:S01]  /*31810*/  FFMA.FTZ R34, R5, R29, R34 ;  /* 0x0000001d05227223 */ /* 0x000fe20000010022 */
[----:B------:R-:W-:-:S02]  /*31820*/  IMAD.U32 R11, R10, 0x10000, RZ ;  /* 0x000100000a0b7824 */ /* 0x000fc400078e00ff */
[----:B------:R-:W-:Y:S01]  /*31830*/  FFMA.FTZ R29, R4, R108, -R9 ;  /* 0x0000006c041d7223 */ /* 0x000fe20000010809 */
[----:B------:R-:W-:Y:S01]  /*31840*/  LOP3.LUT R10, R10, 0xffff0000, RZ, 0xc0, !PT ;  /* 0xffff00000a0a7812 */ /* 0x000fe200078ec0ff */
[----:B------:R-:W-:Y:S01]  /*31850*/  FFMA.FTZ R30, R5, R8, -R28 ;  /* 0x00000008051e7223 */ /* 0x000fe2000001081c */
[----:B------:R-:W-:Y:S01]  /*31860*/  FMUL.FTZ R31, R31, R108 ;  /* 0x0000006c1f1f7220 */ /* 0x000fe20000410000 */
[C---:B------:R-:W-:Y:S01]  /*31870*/  LOP3.LUT R9, R106.reuse, 0xffff0000, RZ, 0xc0, !PT ;  /* 0xffff00006a097812 */ /* 0x040fe200078ec0ff */
[----:B------:R-:W-:Y:S01]  /*31880*/  IMAD.U32 R28, R106, 0x10000, RZ ;  /* 0x000100006a1c7824 */ /* 0x000fe200078e00ff */
[C---:B------:R-:W-:Y:S01]  /*31890*/  LOP3.LUT R5, R110.reuse, 0xffff0000, RZ, 0xc0, !PT ;  /* 0xffff00006e057812 */ /* 0x040fe200078ec0ff */
[----:B------:R-:W-:Y:S02]  /*318a0*/  IMAD.U32 R8, R110, 0x10000, RZ ;  /* 0x000100006e087824 */ /* 0x000fe400078e00ff */
[----:B------:R-:W-:Y:S01]  /*318b0*/  FFMA.FTZ R31, R4, R104, R31 ;  /* 0x00000068041f7223 */ /* 0x000fe2000001001f */
[C---:B------:R-:W-:Y:S01]  /*318c0*/  IMAD.U32 R7, R6.reuse, 0x10000, RZ ;  /* 0x0001000006077824 */ /* 0x040fe200078e00ff */
        /* <DEDUP_REMOVED lines=16> */
[----:B------:R-:W-:Y:S02]  /*319d0*/  F2FP.BF16.F32.PACK_AB R7, R40, R39 ;  /* 0x000000272807723e */ /* 0x000fe400000010ff */
[----:B------:R-:W-:-:S02]  /*319e0*/  F2FP.BF16.F32.PACK_AB R9, R36, R43 ;  /* 0x0000002b2409723e */ /* 0x000fc400000010ff */
[----:B------:R-:W-:-:S07]  /*319f0*/  F2FP.BF16.F32.PACK_AB R8, R31, R34 ;  /* 0x000000221f08723e */ /* 0x000fce00000010ff */
.L_x_2137:
[----:B------:R-:W-:Y:S05]  /*31a00*/  BSYNC B3 ;  /* 0x0000000000037941 */ /* 0x000fea0003800000 */
.L_x_2136:
        /* <DEDUP_REMOVED lines=9> */
.L_x_2135:
[----:B------:R-:W-:Y:S05]  /*31aa0*/  BSYNC B2 ;  /* 0x0000000000027941 */ /* 0x000fea0003800000 */
.L_x_2134:
[----:B------:R-:W-:Y:S02]  /*31ab0*/  R2UR UR4, R78 ;  /* 0x000000004e0472ca */ /* 0x000fe400000e0000 */
[----:B------:R-:W-:-:S13]  /*31ac0*/  R2UR UR5, R79 ;  /* 0x000000004f0572ca */ /* 0x000fda00000e0000 */
[----:B------:R-:W3:Y:S02]  /*31ad0*/  LD.E.U8 R82, desc[UR4][R82.64] ;  /* 0x0000000452527980 */ /* 0x000ee4000c101100 */
[----:B---3--:R-:W-:-:S13]  /*31ae0*/  LOP3.LUT P1, RZ, R82, 0x4, RZ, 0xc0, !PT ;  /* 0x0000000452ff7812 */ /* 0x008fda000782c0ff */
[----:B------:R-:W-:Y:S05]  /*31af0*/  @!P1 BRA `(.L_x_2085) ;  /* 0x0000001800209947 */ /* 0x000fea0003800000 */
[----:B------:R-:W-:Y:S02]  /*31b00*/  R2UR UR4, R78 ;  /* 0x000000004e0472ca */ /* 0x000fe400000e0000 */
[----:B------:R-:W-:-:S13]  /*31b10*/  R2UR UR5, R79 ;  /* 0x000000004f0572ca */ /* 0x000fda00000e0000 */
[----:B------:R-:W3:Y:S01]  /*31b20*/  LD.E R80, desc[UR4][R80.64+0x4] ;  /* 0x0000040450507980 */ /* 0x000ee2000c101900 */
[----:B------:R-:W-:Y:S01]  /*31b30*/  VIADD R31, R102, 0x40 ;  /* 0x00000040661f7836 */ /* 0x000fe20000000000 */
[----:B0-----:R-:W-:Y:S01]  /*31b40*/  SHF.R.S32.HI R10, RZ, 0x1f, R119 ;  /* 0x0000001fff0a7819 */ /* 0x001fe20000011477 */
[----:B------:R-:W-:Y:S01]  /*31b50*/  IMAD.SHL.U32 R7, R119, 0x40, RZ ;  /* 0x0000004077077824 */ /* 0x000fe200078e00ff */
[----:B------:R-:W-:Y:S02]  /*31b60*/  R2UR UR6, R78 ;  /* 0x000000004e0672ca */ /* 0x000fe400000e0000 */
[----:B------:R-:W-:Y:S02]  /*31b70*/  LEA.HI R10, R10, R119, RZ, 0x3 ;  /* 0x000000770a0a7211 */ /* 0x000fe400078f18ff */
[----:B------:R-:W-:Y:S02]  /*31b80*/  LOP3.LUT R9, R7, 0x1c0, RZ, 0xc0, !PT ;  /* 0x000001c007097812 */ /* 0x000fe400078ec0ff */
[----:B------:R-:W-:Y:S01]  /*31b90*/  R2UR UR7, R79 ;  /* 0x000000004f0772ca */ /* 0x000fe200000e0000 */
[----:B------:R-:W-:Y:S01]  /*31ba0*/  IMAD.SHL.U32 R10, R10, 0x40, RZ ;  /* 0x000000400a0a7824 */ /* 0x000fe200078e00ff */
[----:B------:R-:W-:-:S04]  /*31bb0*/  SHF.R.U32.HI R28, RZ, 0x3, R9 ;  /* 0x00000003ff1c7819 */ /* 0x000fc80000011609 */
[----:B------:R-:W-:Y:S01]  /*31bc0*/  LOP3.LUT R11, R10, 0xfffffe00, RZ, 0xc0, !PT ;  /* 0xfffffe000a0b7812 */ /* 0x000fe200078ec0ff */
[----:B------:R-:W-:Y:S01]  /*31bd0*/  BSSY B2, `(.L_x_2138) ;  /* 0x0000081000027945 */ /* 0x000fe20003800000 */
[----:B---3--:R-:W-:-:S04]  /*31be0*/  LEA.HI R4, R80, R80, RZ, 0x1 ;  /* 0x0000005050047211 */ /* 0x008fc800078f08ff */
[----:B------:R-:W-:-:S04]  /*31bf0*/  SHF.R.S32.HI R12, RZ, 0x1, R4 ;  /* 0x00000001ff0c7819 */ /* 0x000fc80000011404 */
[----:B------:R-:W-:-:S04]  /*31c00*/  ISETP.GE.AND P1, PT, R31, R12, PT ;  /* 0x0000000c1f00720c */ /* 0x000fc80003f26270 */
[----:B------:R-:W-:-:S05]  /*31c10*/  SEL R4, R12, RZ, P1 ;  /* 0x000000ff0c047207 */ /* 0x000fca0000800000 */
[----:B------:R-:W-:-:S04]  /*31c20*/  IMAD.IADD R4, R31, 0x1, R4 ;  /* 0x000000011f047824 */ /* 0x000fc800078e0204 */
[----:B------:R-:W-:Y:S01]  /*31c30*/  @P1 IMAD.IADD R91, R90, 0x1, -R91 ;  /* 0x000000015a5b1824 */ /* 0x000fe200078e0a5b */
[----:B------:R-:W-:-:S04]  /*31c40*/  SHF.R.S32.HI R5, RZ, 0x1f, R4 ;  /* 0x0000001fff057819 */ /* 0x000fc80000011404 */
[----:B------:R-:W-:Y:S02]  /*31c50*/  SHF.R.S32.HI R8, RZ, 0x1f, R91 ;  /* 0x0000001fff087819 */ /* 0x000fe4000001145b */
[CC--:B------:R-:W-:Y:S02]  /*31c60*/  LEA.HI R6, R5.reuse, R4.reuse, RZ, 0x3 ;  /* 0x0000000405067211 */ /* 0x0c0fe400078f18ff */
[----:B------:R-:W-:Y:S02]  /*31c70*/  LEA.HI R8, R8, R91, RZ, 0x4 ;  /* 0x0000005b08087211 */ /* 0x000fe400078f20ff */
[----:B------:R-:W-:Y:S02]  /*31c80*/  SHF.R.S32.HI R13, RZ, 0x3, R6 ;  /* 0x00000003ff0d7819 */ /* 0x000fe40000011406 */
[----:B------:R-:W-:Y:S02]  /*31c90*/  LEA.HI R4, R5, R4, RZ, 0x6 ;  /* 0x0000000405047211 */ /* 0x000fe400078f30ff */
[----:B------:R-:W-:-:S02]  /*31ca0*/  LEA.HI.SX32 R8, R8, R13, 0x1c ;  /* 0x0000000d08087211 */ /* 0x000fc400078fe2ff */
[----:B------:R-:W-:Y:S02]  /*31cb0*/  SHF.R.S32.HI R4, RZ, 0x6, R4 ;  /* 0x00000006ff047819 */ /* 0x000fe40000011404 */
[----:B------:R-:W-:Y:S01]  /*31cc0*/  SHF.R.S32.HI R7, RZ, 0x1f, R8 ;  /* 0x0000001fff077819 */ /* 0x000fe20000011408 */
[----:B------:R-:W-:Y:S01]  /*31cd0*/  IMAD.SHL.U32 R29, R8, 0x8, RZ ;  /* 0x00000008081d7824 */ /* 0x000fe200078e00ff */
[----:B------:R-:W-:Y:S01]  /*31ce0*/  LOP3.LUT R6, R9, 0x38, R6, 0xf8, !PT ;  /* 0x0000003809067812 */ /* 0x000fe200078ef806 */
[----:B------:R-:W-:Y:S01]  /*31cf0*/  IMAD R4, R4, 0x1800, R11 ;  /* 0x0000180004047824 */ /* 0x000fe200078e020b */
[----:B------:R-:W-:Y:S02]  /*31d00*/  LEA.HI R7, R7, R8, RZ, 0x3 ;  /* 0x0000000807077211 */ /* 0x000fe400078f18ff */
[----:B------:R-:W-:Y:S02]  /*31d10*/  LOP3.LUT R5, R6, R28, RZ, 0x3c, !PT ;  /* 0x0000001c06057212 */ /* 0x000fe400078e3cff */
[----:B------:R-:W-:-:S02]  /*31d20*/  SHF.R.S32.HI R8, RZ, 0x3, R7 ;  /* 0x00000003ff087819 */ /* 0x000fc40000011407 */
[----:B------:R-:W-:Y:S01]  /*31d30*/  LOP3.LUT R7, R9, 0x38, R29, 0xf8, !PT ;  /* 0x0000003809077812 */ /* 0x000fe200078ef81d */
[----:B------:R-:W-:Y:S02]  /*31d40*/  IMAD.IADD R5, R4, 0x1, R5 ;  /* 0x0000000104057824 */ /* 0x000fe400078e0205 */
[----:B------:R-:W-:Y:S01]  /*31d50*/  IMAD R8, R8, 0x1800, R11 ;  /* 0x0000180008087824 */ /* 0x000fe200078e020b */
[----:B------:R-:W-:Y:S02]  /*31d60*/  LOP3.LUT R7, R7, R28, RZ, 0x3c, !PT ;  /* 0x0000001c07077212 */ /* 0x000fe400078e3cff */
[----:B------:R-:W-:-:S03]  /*31d70*/  IADD3 R5, P1, R100, R5, RZ ;  /* 0x0000000564057210 */ /* 0x000fc60007f3e0ff */
[----:B------:R-:W-:Y:S02]  /*31d80*/  IMAD.IADD R7, R8, 0x1, R7 ;  /* 0x0000000108077824 */ /* 0x000fe400078e0207 */
[--C-:B------:R-:W-:Y:S01]  /*31d90*/  IMAD.X R6, RZ, RZ, R101.reuse, P1 ;  /* 0x000000ffff067224 */ /* 0x100fe200008e0665 */
[C---:B------:R-:W-:Y:S02]  /*31da0*/  LEA R4, P1, R5.reuse, R84, 0x1 ;  /* 0x0000005405047211 */ /* 0x040fe400078208ff */
[----:B------:R-:W-:Y:S02]  /*31db0*/  IADD3 R7, P2, R100, R7, RZ ;  /* 0x0000000764077210 */ /* 0x000fe40007f5e0ff */
[----:B------:R-:W-:Y:S02]  /*31dc0*/  LEA.HI.X R5, R5, R85, R6, 0x1, P1 ;  /* 0x0000005505057211 */ /* 0x000fe400008f0c06 */
[----:B------:R-:W-:Y:S01]  /*31dd0*/  ISETP.GE.AND P1, PT, R31, R12, PT ;  /* 0x0000000c1f00720c */ /* 0x000fe20003f26270 */
[----:B------:R-:W-:Y:S01]  /*31de0*/  IMAD.X R101, RZ, RZ, R101, P2 ;  /* 0x000000ffff657224 */ /* 0x000fe200010e0665 */
[----:B------:R-:W-:-:S04]  /*31df0*/  LEA R8, P2, R7, R84, 0x1 ;  /* 0x0000005407087211 */ /* 0x000fc800078408ff */
[----:B------:R-:W-:Y:S02]  /*31e00*/  LEA.HI.X R9, R7, R85, R101, 0x1, P2 ;  /* 0x0000005507097211 */ /* 0x000fe400010f0c65 */
[----:B------:R-:W5:Y:S04]  /*31e10*/  LD.E.128 R4, desc[UR4][R4.64] ;  /* 0x0000000404047980 */ /* 0x000f68000c101d00 */
[----:B------:R-:W5:Y:S01]  /*31e20*/  LD.E.128 R8, desc[UR6][R8.64] ;  /* 0x0000000608087980 */ /* 0x000f62000c101d00 */
[----:B------:R-:W-:Y:S05]  /*31e30*/  @P1 BRA `(.L_x_2139) ;  /* 0x0000000400681947 */ /* 0x000fea0003800000 */
        /* <DEDUP_REMOVED lines=14> */
[----:B------:R-:W-:Y:S02]  /*31f20*/  SHF.R.U32.HI R50, RZ, 0x10, R51 ;  /* 0x00000010ff327819 */ /* 0x000fe40000011633 */
[----:B------:R-:W-:Y:S02]  /*31f30*/  SHF.R.U32.HI R62, RZ, 0x10, R63 ;  /* 0x00000010ff3e7819 */ /* 0x000fe4000001163f */
[----:B------:R-:W-:Y:S01]  /*31f40*/  PRMT R98, R98, 0x5410, R37 ;  /* 0x0000541062627816 */ /* 0x000fe20000000025 */
[----:B------:R-:W-:Y:S01]  /*31f50*/  IMAD.U32 R37, R95, 0x10000, RZ ;  /* 0x000100005f257824 */ /* 0x000fe200078e00ff */
[----:B------:R-:W-:Y:S01]  /*31f60*/  PRMT R96, R96, 0x5410, R41 ;  /* 0x0000541060607816 */ /* 0x000fe20000000029 */
[----:B------:R-:W-:Y:S01]  /*31f70*/  FMUL.FTZ R41, R32, R39 ;  /* 0x0000002720297220 */ /* 0x000fe20000410000 */
[----:B------:R-:W-:-:S02]  /*31f80*/  LOP3.LUT R33, R9, 0xffff0000, RZ, 0xc0, !PT ;  /* 0xffff000009217812 */ /* 0x000fc400078ec0ff */
[----:B------:R-:W-:Y:S01]  /*31f90*/  PRMT R93, R93, 0x5410, R50 ;  /* 0x000054105d5d7816 */ /* 0x000fe20000000032 */
[-C--:B------:R-:W-:Y:S01]  /*31fa0*/  FFMA.FTZ R36, R12, R37.reuse, -R41 ;  /* 0x000000250c247223 */ /* 0x080fe20000010829 */
[----:B------:R-:W-:Y:S02]  /*31fb0*/  PRMT R97, R97, 0x5410, R62 ;  /* 0x0000541061617816 */ /* 0x000fe4000000003e */
[----:B------:R-:W-:Y:S02]  /*31fc0*/  LOP3.LUT R99, R99, 0xffff0000, RZ, 0xc0, !PT ;  /* 0xffff000063637812 */ /* 0x000fe400078ec0ff */
[----:B------:R-:W-:Y:S01]  /*31fd0*/  PRMT R94, R94, 0x5410, R43 ;  /* 0x000054105e5e7816 */ /* 0x000fe2000000002b */
[----:B------:R-:W-:Y:S01]  /*31fe0*/  FMUL.FTZ R43, R32, R37 ;  /* 0x00000025202b7220 */ /* 0x000fe20000410000 */
[----:B------:R-:W-:Y:S01]  /*31ff0*/  LOP3.LUT R95, R95, 0xffff0000, RZ, 0xc0, !PT ;  /* 0xffff00005f5f7812 */ /* 0x000fe200078ec0ff */
[----:B------:R-:W-:Y:S01]  /*32000*/  IMAD.U32 R41, R97, 0x10000, RZ ;  /* 0x0001000061297824 */ /* 0x000fe200078e00ff */
[----:B------:R-:W-:Y:S01]  /*32010*/  LOP3.LUT R28, R5, 0xffff0000, RZ, 0xc0, !PT ;  /* 0xffff0000051c7812 */ /* 0x000fe200078ec0ff */
[----:B------:R-:W-:Y:S01]  /*32020*/  FMUL.FTZ R45, R33, R99 ;  /* 0x00000063212d7220 */ /* 0x000fe20000410000 */
[----:B------:R-:W-:-:S02]  /*32030*/  IMAD.U32 R37, R93, 0x10000, RZ ;  /* 0x000100005d257824 */ /* 0x000fc400078e00ff */
[----:B------:R-:W-:Y:S01]  /*32040*/  FFMA.FTZ R43, R12, R39, R43 ;  /* 0x000000270c2b7223 */ /* 0x000fe2000001002b */
[----:B------:R-:W-:Y:S01]  /*32050*/  FMUL.FTZ R33, R33, R95 ;  /* 0x0000005f21217220 */ /* 0x000fe20000410000 */
[----:B------:R-:W-:Y:S01]  /*32060*/  LOP3.LUT R35, R11, 0xffff0000, RZ, 0xc0, !PT ;  /* 0xffff00000b237812 */ /* 0x000fe200078ec0ff */
[C---:B------:R-:W-:Y:S01]  /*32070*/  FMUL.FTZ R39, R34.reuse, R41 ;  /* 0x0000002922277220 */ /* 0x040fe20000410000 */
[----:B------:R-:W-:Y:S01]  /*32080*/  LOP3.LUT R32, R97, 0xffff0000, RZ, 0xc0, !PT ;  /* 0xffff000061207812 */ /* 0x000fe200078ec0ff */
[----:B------:R-:W-:Y:S01]  /*32090*/  FMUL.FTZ R38, R34, R37 ;  /* 0x0000002522267220 */ /* 0x000fe20000410000 */
[----:B------:R-:W-:Y:S01]  /*320a0*/  LOP3.LUT R12, R93, 0xffff0000, RZ, 0xc0, !PT ;  /* 0xffff00005d0c7812 */ /* 0x000fe200078ec0ff */
[----:B------:R-:W-:Y:S01]  /*320b0*/  FFMA.FTZ R45, R28, R95, -R45 ;  /* 0x0000005f1c2d7223 */ /* 0x000fe2000001082d */
[----:B------:R-:W-:Y:S01]  /*320c0*/  LOP3.LUT R31, R8, 0xffff0000, RZ, 0xc0, !PT ;  /* 0xffff0000081f7812 */ /* 0x000fe200078ec0ff */
[C---:B------:R-:W-:Y:S02]  /*320d0*/  IMAD.U32 R8, R7.reuse, 0x10000, RZ ;  /* 0x0001000007087824 */ /* 0x040fe400078e00ff */
[----:B------:R-:W-:Y:S01]  /*320e0*/  FFMA.FTZ R34, R28, R99, R33 ;  /* 0x000000631c227223 */ /* 0x000fe20000010021 */
[----:B------:R-:W-:Y:S01]  /*320f0*/  LOP3.LUT R9, R7, 0xffff0000, RZ, 0xc0, !PT ;  /* 0xffff000007097812 */ /* 0x000fe200078ec0ff */
[----:B------:R-:W-:-:S02]  /*32100*/  IMAD.U32 R28, R98, 0x10000, RZ ;  /* 0x00010000621c7824 */ /* 0x000fc400078e00ff */
[C---:B------:R-:W-:Y:S01]  /*32110*/  FMUL.FTZ R40, R35.reuse, R32 ;  /* 0x0000002023287220 */ /* 0x040fe20000410000 */
[-C--:B------:R-:W-:Y:S01]  /*32120*/  FMUL.FTZ R42, R35, R12.reuse ;  /* 0x0000000c232a7220 */ /* 0x080fe20000410000 */
[----:B------:R-:W-:Y:S01]  /*32130*/  LOP3.LUT R98, R98, 0xffff0000, RZ, 0xc0, !PT ;  /* 0xffff000062627812 */ /* 0x000fe200078ec0ff */
[C---:B------:R-:W-:Y:S01]  /*32140*/  FFMA.FTZ R39, R8.reuse, R37, -R39 ;  /* 0x0000002508277223 */ /* 0x040fe20000010827 */
[----:B------:R-:W-:Y:S01]  /*32150*/  FFMA.FTZ R38, R8, R41, R38 ;  /* 0x0000002908267223 */ /* 0x000fe20000010026 */
[C---:B------:R-:W-:Y:S01]  /*32160*/  IMAD.U32 R8, R94.reuse, 0x10000, RZ ;  /* 0x000100005e087824 */ /* 0x040fe200078e00ff */
[----:B------:R-:W-:Y:S01]  /*32170*/  LOP3.LUT R94, R94, 0xffff0000, RZ, 0xc0, !PT ;  /* 0xffff00005e5e7812 */ /* 0x000fe200078ec0ff */
[C---:B------:R-:W-:Y:S01]  /*32180*/  IMAD.U32 R5, R4.reuse, 0x10000, RZ ;  /* 0x0001000004057824 */ /* 0x040fe200078e00ff */
[----:B------:R-:W-:Y:S01]  /*32190*/  LOP3.LUT R4, R4, 0xffff0000, RZ, 0xc0, !PT ;  /* 0xffff000004047812 */ /* 0x000fe200078ec0ff */
[C---:B------:R-:W-:Y:S01]  /*321a0*/  FFMA.FTZ R40, R9.reuse, R12, -R40 ;  /* 0x0000000c09287223 */ /* 0x040fe20000010828 */
[----:B------:R-:W-:Y:S01]  /*321b0*/  FFMA.FTZ R37, R9, R32, R42 ;  /* 0x0000002009257223 */ /* 0x000fe2000001002a */
[C---:B------:R-:W-:Y:S01]  /*321c0*/  FMUL.FTZ R9, R31.reuse, R98 ;  /* 0x000000621f097220 */ /* 0x040fe20000410000 */
[C---:B------:R-:W-:Y:S01]  /*321d0*/  FMUL.FTZ R12, R30.reuse, R28 ;  /* 0x0000001c1e0c7220 */ /* 0x040fe20000410000 */
[----:B------:R-:W-:Y:S01]  /*321e0*/  FMUL.FTZ R33, R30, R8 ;  /* 0x000000081e217220 */ /* 0x000fe20000410000 */
[----:B------:R-:W-:Y:S01]  /*321f0*/  FMUL.FTZ R35, R31, R94 ;  /* 0x0000005e1f237220 */ /* 0x000fe20000410000 */
[----:B------:R-:W-:-:S02]  /*32200*/  IMAD.U32 R11, R10, 0x10000, RZ ;  /* 0x000100000a0b7824 */ /* 0x000fc400078e00ff */
[----:B------:R-:W-:Y:S01]  /*32210*/  FFMA.FTZ R31, R4, R94, -R9 ;  /* 0x0000005e041f7223 */ /* 0x000fe20000010809 */
[----:B------:R-:W-:Y:S01]  /*32220*/  LOP3.LUT R10, R10, 0xffff0000, RZ, 0xc0, !PT ;  /* 0xffff00000a0a7812 */ /* 0x000fe200078ec0ff */
[C---:B------:R-:W-:Y:S01]  /*32230*/  FFMA.FTZ R30, R5.reuse, R8, -R12 ;  /* 0x00000008051e7223 */ /* 0x040fe2000001080c */
[----:B------:R-:W-:Y:S01]  /*32240*/  FFMA.FTZ R33, R5, R28, R33 ;  /* 0x0000001c05217223 */ /* 0x000fe20000010021 */
        /* <DEDUP_REMOVED lines=25> */
.L_x_2139:
[----:B------:R-:W-:Y:S05]  /*323e0*/  BSYNC B2 ;  /* 0x0000000000027941 */ /* 0x000fea0003800000 */
.L_x_2138:
[----:B------:R-:W-:Y:S01]  /*323f0*/  R2UR UR4, R78 ;  /* 0x000000004e0472ca */ /* 0x000fe200000e0000 */
[----:B------:R-:W-:Y:S01]  /*32400*/  IMAD.SHL.U32 R13, R13, 0x8, RZ ;  /* 0x000000080d0d7824 */ /* 0x000fe200078e00ff */
[----:B------:R-:W-:Y:S02]  /*32410*/  R2UR UR5, R79 ;  /* 0x000000004f0572ca */ /* 0x000fe400000e0000 */
[----:B------:R-:W-:Y:S01]  /*32420*/  ISETP.GE.AND P1, PT, R29, R90, PT ;  /* 0x0000005a1d00720c */ /* 0x000fe20003f26270 */
[----:B--2---:R-:W-:-:S10]  /*32430*/  IMAD.WIDE R12, R13, 0x2, R14 ;  /* 0x000000020d0c7825 */ /* 0x004fd400078e020e */
[----:B-----5:R4:W-:Y:S02]  /*32440*/  ST.E.128 desc[UR4][R12.64], R4 ;  /* 0x000000040c007985 */ /* 0x0209e4000c101d04 */
[----:B------:R-:W-:Y:S05]  /*32450*/  @P1 BRA `(.L_x_2085) ;  /* 0x0000000c00c81947 */ /* 0x000fea0003800000 */
[----:B------:R-:W-:Y:S01]  /*32460*/  R2UR UR4, R78 ;  /* 0x000000004e0472ca */ /* 0x000fe200000e0000 */
[----:B------:R-:W-:Y:S01]  /*32470*/  IMAD.WIDE R14, R29, 0x2, R14 ;  /* 0x000000021d0e7825 */ /* 0x000fe200078e020e */
[----:B------:R-:W-:-:S13]  /*32480*/  R2UR UR5, R79 ;  /* 0x000000004f0572ca */ /* 0x000fda00000e0000 */
[----:B------:R0:W-:Y:S01]  /*32490*/  ST.E.128 desc[UR4][R14.64], R8 ;  /* 0x000000080e007985 */ /* 0x0001e2000c101d04 */
[----:B------:R-:W-:Y:S05]  /*324a0*/  BRA `(.L_x_2085) ;  /* 0x0000000c00b47947 */ /* 0x000fea0003800000 */
.L_x_2049:
[----:B------:R-:W2:Y:S01]  /*324b0*/  LDL.64 R4, [R75+0x10] ;  /* 0x000010004b047983 */ /* 0x000ea20000100a00 */
[----:B------:R-:W-:Y:S02]  /*324c0*/  R2UR UR4, R78 ;  /* 0x000000004e0472ca */ /* 0x000fe400000e0000 */
[----:B------:R-:W-:Y:S01]  /*324d0*/  R2UR UR5, R79 ;  /* 0x000000004f0572ca */ /* 0x000fe200000e0000 */
[----:B------:R0:W5:Y:S04]  /*324e0*/  LDL R6, [R76] ;  /* 0x000000004c067983 */ /* 0x0001680000100800 */
[----:B------:R0:W5:Y:S08]  /*324f0*/  LDL R7, [R76+0x4] ;  /* 0x000004004c077983 */ /* 0x0001700000100800 */
[----:B--2---:R-:W2:Y:S01]  /*32500*/  LD.E R8, desc[UR4][R4.64+0x1c] ;  /* 0x00001c0404087980 */ /* 0x004ea2000c101900 */
[----:B------:R-:W-:Y:S01]  /*32510*/  BSSY B2, `(.L_x_2140) ;  /* 0x0000005000027945 */ /* 0x000fe20003800000 */
[----:B--2---:R-:W-:-:S04]  /*32520*/  LOP3.LUT R8, R8, 0x1, RZ, 0xfc, !PT ;  /* 0x0000000108087812 */ /* 0x004fc800078efcff */
[----:B------:R-:W-:-:S13]  /*32530*/  ISETP.NE.AND P1, PT, R8, 0x3, PT ;  /* 0x000000030800780c */ /* 0x000fda0003f25270 */
[----:B0-----:R-:W-:Y:S05]  /*32540*/  @!P1 BRA `(.L_x_2141) ;  /* 0x0000000000049947 */ /* 0x001fea0003800000 */
[----:B------:R-:W-:Y:S01]  /*32550*/  BPT.TRAP 0x1 ;  /* 0x000000040000795c */ /* 0x000fe20000300000 */
.L_x_2141:
[----:B------:R-:W-:Y:S05]  /*32560*/  BSYNC B2 ;  /* 0x0000000000027941 */ /* 0x000fea0003800000 */
.L_x_2140:
        /* <DEDUP_REMOVED lines=9> */
.L_x_2167:
[----:B------:R-:W-:Y:S05]  /*32600*/  BSYNC B2 ;  /* 0x0000000000027941 */ /* 0x000fea0003800000 */
.L_x_2142:
[----:B------:R-:W2:Y:S01]  /*32610*/  LDL.64 R28, [R75+0x20] ;  /* 0x000020004b1c7983 */ /* 0x000ea20000100a00 */
[C---:B------:R-:W-:Y:S02]  /*32620*/  R2UR UR4, R78.reuse ;  /* 0x000000004e0472ca */ /* 0x040fe400000e0000 */
[C---:B------:R-:W-:Y:S01]  /*32630*/  R2UR UR5, R79.reuse ;  /* 0x000000004f0572ca */ /* 0x040fe200000e0000 */
[----:B------:R-:W3:Y:S01]  /*32640*/  LDL.64 R4, [R75+0x18] ;  /* 0x000018004b047983 */ /* 0x000ee20000100a00 */
[C---:B------:R-:W-:Y:S02]  /*32650*/  R2UR UR6, R78.reuse ;  /* 0x000000004e0672ca */ /* 0x040fe400000e0000 */
[C---:B------:R-:W-:Y:S01]  /*32660*/  R2UR UR7, R79.reuse ;  /* 0x000000004f0772ca */ /* 0x040fe200000e0000 */
[----:B------:R-:W4:Y:S01]  /*32670*/  LDL R14, [R76] ;  /* 0x000000004c0e7983 */ /* 0x000f220000100800 */
[----:B------:R-:W-:Y:S02]  /*32680*/  R2UR UR10, R78 ;  /* 0x000000004e0a72ca */ /* 0x000fe400000e0000 */
[----:B------:R-:W-:-:S02]  /*32690*/  R2UR UR11, R79 ;  /* 0x000000004f0b72ca */ /* 0x000fc400000e0000 */
[C---:B------:R-:W-:Y:S02]  /*326a0*/  R2UR UR12, R78.reuse ;  /* 0x000000004e0c72ca */ /* 0x040fe400000e0000 */
[C---:B------:R-:W-:Y:S02]  /*326b0*/  R2UR UR13, R79.reuse ;  /* 0x000000004f0d72ca */ /* 0x040fe400000e0000 */
[----:B------:R-:W-:Y:S02]  /*326c0*/  R2UR UR8, R78 ;  /* 0x000000004e0872ca */ /* 0x000fe400000e0000 */
[----:B------:R-:W-:Y:S01]  /*326d0*/  R2UR UR9, R79 ;  /* 0x000000004f0972ca */ /* 0x000fe200000e0000 */
[----:B--2---:R-:W2:Y:S04]  /*326e0*/  LD.E.64 R36, desc[UR4][R28.64+0xa0] ;  /* 0x0000a0041c247980 */ /* 0x004ea8000c101b00 */
[----:B0-----:R-:W4:Y:S04]  /*326f0*/  LD.E.64 R6, desc[UR6][R28.64+0x58] ;  /* 0x000058061c067980 */ /* 0x001f28000c101b00 */
[----:B------:R-:W4:Y:S04]  /*32700*/  LD.E R15, desc[UR10][R28.64+0x30] ;  /* 0x0000300a1c0f7980 */ /* 0x000f28000c101900 */
[----:B------:R-:W4:Y:S04]  /*32710*/  LD.E R31, desc[UR12][R28.64+0x1c] ;  /* 0x00001c0c1c1f7980 */ /* 0x000f28000c101900 */
[----:B------:R-:W4:Y:S04]  /*32720*/  LD.E.64 R8, desc[UR8][R28.64+0x60] ;  /* 0x000060081c087980 */ /* 0x000f28000c101b00 */
[----:B------:R-:W4:Y:S04]  /*32730*/  LD.E.64 R10, desc[UR6][R28.64+0x68] ;  /* 0x000068061c0a7980 */ /* 0x000f28000c101b00 */
[----:B---3--:R-:W5:Y:S04]  /*32740*/  LD.E R30, desc[UR4][R4.64] ;  /* 0x00000004041e7980 */ /* 0x008f68000c101900 */
[----:B------:R0:W5:Y:S01]  /*32750*/  LD.E.64 R32, desc[UR6][R4.64+0x8] ;  /* 0x0000080604207980 */ /* 0x000162000c101b00 */
[----:B------:R-:W-:Y:S01]  /*32760*/  UMOV UR4, 0xffffffff ;  /* 0xffffffff00047882 */ /* 0x000fe20000000000 */
[----:B--2---:R-:W-:Y:S01]  /*32770*/  SHF.R.S32.HI R35, RZ, 0x1f, R37 ;  /* 0x0000001fff237819 */ /* 0x004fe20000011425 */
[----:B----4-:R-:W-:-:S02]  /*32780*/  IMAD R7, R7, R37, RZ ;  /* 0x0000002507077224 */ /* 0x010fc400078e02ff */
[----:B------:R-:W-:-:S04]  /*32790*/  IMAD.WIDE.U32 R12, R6, R37, RZ ;  /* 0x00000025060c7225 */ /* 0x000fc800078e00ff */
[----:B------:R-:W-:Y:S01]  /*327a0*/  IMAD R7, R6, R35, R7 ;  /* 0x0000002306077224 */ /* 0x000fe200078e0207 */
[----:B------:R-:W-:Y:S01]  /*327b0*/  SHF.R.S32.HI R6, RZ, 0x1f, R15 ;  /* 0x0000001fff067819 */ /* 0x000fe2000001140f */
[----:B------:R-:W-:Y:S01]  /*327c0*/  IMAD R31, R24, -0x60, R31 ;  /* 0xffffffa0181f7824 */ /* 0x000fe200078e021f */
[----:B------:R-:W-:Y:S02]  /*327d0*/  SHF.R.S32.HI R35, RZ, 0x1f, R36 ;  /* 0x0000001fff237819 */ /* 0x000fe40000011424 */
[----:B------:R-:W-:Y:S01]  /*327e0*/  LEA.HI R6, R6, R15, RZ, 0x2 ;  /* 0x0000000f06067211 */ /* 0x000fe200078f10ff */
[----:B------:R-:W-:Y:S02]  /*327f0*/  IMAD.IADD R13, R13, 0x1, R7 ;  /* 0x000000010d0d7824 */ /* 0x000fe400078e0207 */
[-C--:B------:R-:W-:Y:S01]  /*32800*/  IMAD R9, R9, R36.reuse, RZ ;  /* 0x0000002409097224 */ /* 0x080fe200078e02ff */
[----:B------:R-:W-:Y:S02]  /*32810*/  VIMNMX R34, R31, 0x60, PT ;  /* 0x000000601f227848 */ /* 0x000fe40003fe0100 */
[----:B------:R-:W-:Y:S01]  /*32820*/  SHF.R.S32.HI R7, RZ, 0x2, R6 ;  /* 0x00000002ff077819 */ /* 0x000fe20000011406 */
[----:B------:R-:W-:Y:S01]  /*32830*/  IMAD R9, R8, R35, R9 ;  /* 0x0000002308097224 */ /* 0x000fe200078e0209 */
[----:B------:R-:W-:Y:S01]  /*32840*/  LOP3.LUT R6, R6, 0x1ffffffc, RZ, 0xc0, !PT ;  /* 0x1ffffffc06067812 */ /* 0x000fe200078ec0ff */
[----:B0-----:R-:W-:-:S04]  /*32850*/  IMAD.WIDE.U32 R4, R8, R36, R12 ;  /* 0x0000002408047225 */ /* 0x001fc800078e000c */
[----:B------:R-:W-:Y:S01]  /*32860*/  IMAD.IADD R36, R34, 0x1, -R7 ;  /* 0x0000000122247824 */ /* 0x000fe200078e0a07 */
[----:B------:R-:W-:Y:S01]  /*32870*/  LEA R8, P2, R4, R10, 0x1 ;  /* 0x0000000a04087211 */ /* 0x000fe200078408ff */
[----:B------:R-:W-:Y:S02]  /*32880*/  IMAD R7, R14, 0x4800, RZ ;  /* 0x000048000e077824 */ /* 0x000fe400078e02ff */
[----:B------:R-:W-:Y:S02]  /*32890*/  IMAD.IADD R9, R5, 0x1, R9 ;  /* 0x0000000105097824 */ /* 0x000fe400078e0209 */
[----:B------:R-:W-:Y:S01]  /*328a0*/  IMAD.IADD R6, R15, 0x1, -R6 ;  /* 0x000000010f067824 */ /* 0x000fe200078e0a06 */
[----:B------:R-:W-:Y:S02]  /*328b0*/  ISETP.GE.AND P1, PT, R36, 0x1, PT ;  /* 0x000000012400780c */ /* 0x000fe40003f26270 */
[----:B------:R-:W-:Y:S01]  /*328c0*/  LEA.HI.X R9, R4, R11, R9, 0x1, P2 ;  /* 0x0000000b04097211 */ /* 0x000fe200010f0c09 */
[----:B------:R-:W-:Y:S01]  /*328d0*/  IMAD.SHL.U32 R35, R6, 0x8, RZ ;  /* 0x0000000806237824 */ /* 0x000fe200078e00ff */
[----:B------:R-:W-:Y:S01]  /*328e0*/  SHF.R.S32.HI R31, RZ, 0x1f, R7 ;  /* 0x0000001fff1f7819 */ /* 0x000fe20000011407 */
[----:B------:R-:W-:Y:S08]  /*328f0*/  BRA.DIV UR4, `(.L_x_2144) ;  /* 0x0000001204607947 */ /* 0x000ff0000b800000 */
[----:B------:R0:W1:Y:S04]  /*32900*/  SHFL.IDX PT, R5, R9, RZ, 0x1c1f ;  /* 0x001c1fff09057589 */ /* 0x00006800000e0000 */
[----:B------:R0:W2:Y:S02]  /*32910*/  SHFL.IDX PT, R14, R8, RZ, 0x1c1f ;  /* 0x001c1fff080e7589 */ /* 0x0000a400000e0000 */
.L_x_2171:
[C---:B-----5:R-:W-:Y:S01]  /*32920*/  IADD3 R11, P2, R30.reuse, R7, RZ ;  /* 0x000000071e0b7210 */ /* 0x060fe20007f5e0ff */
[----:B------:R-:W-:Y:S01]  /*32930*/  BSSY B2, `(.L_x_2145) ;  /* 0x0000052000027945 */ /* 0x000fe20003800000 */
[----:B-1----:R-:W-:Y:S02]  /*32940*/  IMAD.MOV.U32 R15, RZ, RZ, R5 ;  /* 0x000000ffff0f7224 */ /* 0x002fe400078e0005 */
[----:B------:R-:W-:Y:S02]  /*32950*/  LEA.HI.X.SX32 R31, R30, R31, 0x1, P2 ;  /* 0x0000001f1e1f7211 */ /* 0x000fe400010f0eff */
[----:B------:R-:W-:-:S04]  /*32960*/  LEA R30, P2, R11, R32, 0x1 ;  /* 0x000000200b1e7211 */ /* 0x000fc800078408ff */
[----:B------:R-:W-:Y:S01]  /*32970*/  LEA.HI.X R31, R11, R33, R31, 0x1, P2 ;  /* 0x000000210b1f7211 */ /* 0x000fe200010f0c1f */
[----:B------:R-:W-:Y:S01]  /*32980*/  IMAD.WIDE R32, R7, 0x2, R32 ;  /* 0x0000000207207825 */ /* 0x000fe200078e0220 */
[----:B------:R-:W-:Y:S07]  /*32990*/  @!P1 BRA `(.L_x_2146) ;  /* 0x00000004002c9947 */ /* 0x000fee0003800000 */
[----:B------:R-:W-:Y:S02]  /*329a0*/  R2UR UR4, R78 ;  /* 0x000000004e0472ca */ /* 0x000fe400000e0000 */
[----:B------:R-:W-:-:S13]  /*329b0*/  R2UR UR5, R79 ;  /* 0x000000004f0572ca */ /* 0x000fda00000e0000 */
[----:B------:R-:W3:Y:S02]  /*329c0*/  LD.E.U8 R12, desc[UR4][R28.64+0x98] ;  /* 0x000098041c0c7980 */ /* 0x000ee4000c101100 */
[----:B---3--:R-:W-:-:S04]  /*329d0*/  LOP3.LUT R4, R12, 0x1, RZ, 0xc0, !PT ;  /* 0x000000010c047812 */ /* 0x008fc800078ec0ff */
[----:B------:R-:W-:-:S13]  /*329e0*/  ISETP.NE.U32.AND P1, PT, R4, 0x1, PT ;  /* 0x000000010400780c */ /* 0x000fda0003f25070 */
[----:B------:R-:W-:Y:S02]  /*329f0*/  @!P1 R2UR UR4, R78 ;  /* 0x000000004e0492ca */ /* 0x000fe400000e0000 */
[----:B------:R-:W-:-:S13]  /*32a00*/  @!P1 R2UR UR5, R79 ;  /* 0x000000004f0592ca */ /* 0x000fda00000e0000 */
[----:B------:R-:W3:Y:S01]  /*32a10*/  @!P1 LD.E.128 R4, desc[UR4][R32.64] ;  /* 0x0000000420049980 */ /* 0x000ee2000c101d00 */
[----:B------:R-:W-:Y:S01]  /*32a20*/  @!P1 R2UR UR6, R78 ;  /* 0x000000004e0692ca */ /* 0x000fe200000e0000 */
[----:B--2---:R-:W-:Y:S01]  /*32a30*/  @!P1 IMAD.WIDE R10, R35, 0x2, R14 ;  /* 0x00000002230a9825 */ /* 0x004fe200078e020e */
[----:B------:R-:W-:-:S04]  /*32a40*/  @!P1 R2UR UR7, R79 ;  /* 0x000000004f0792ca */ /* 0x000fc800000e0000 */
[----:B---3--:R1:W-:Y:S09]  /*32a50*/  @!P1 ST.E.128 desc[UR4][R10.64], R4 ;  /* 0x000000040a009985 */ /* 0x0083f2000c101d04 */
[----:B------:R-:W2:Y:S02]  /*32a60*/  @!P1 LD.E.U8 R12, desc[UR6][R28.64+0x98] ;  /* 0x000098061c0c9980 */ /* 0x000ea4000c101100 */
[----:B--2---:R-:W-:-:S13]  /*32a70*/  LOP3.LUT P1, RZ, R12, 0x2, RZ, 0xc0, !PT ;  /* 0x000000020cff7812 */ /* 0x004fda000782c0ff */
[----:B------:R-:W-:Y:S02]  /*32a80*/  @P1 R2UR UR4, R78 ;  /* 0x000000004e0412ca */ /* 0x000fe400000e0000 */
[----:B------:R-:W-:-:S13]  /*32a90*/  @P1 R2UR UR5, R79 ;  /* 0x000000004f0512ca */ /* 0x000fda00000e0000 */
[----:B-1----:R-:W2:Y:S01]  /*32aa0*/  @P1 LD.E.128 R4, desc[UR4][R30.64] ;  /* 0x000000041e041980 */ /* 0x002ea2000c101d00 */
[----:B------:R-:W-:Y:S01]  /*32ab0*/  @P1 VIADD R13, R35, 0x20 ;  /* 0x00000020230d1836 */ /* 0x000fe20000000000 */
[----:B------:R-:W-:Y:S02]  /*32ac0*/  @P1 R2UR UR6, R78 ;  /* 0x000000004e0612ca */ /* 0x000fe400000e0000 */
[----:B------:R-:W-:Y:S02]  /*32ad0*/  @P1 R2UR UR7, R79 ;  /* 0x000000004f0712ca */ /* 0x000fe400000e0000 */
[----:B------:R-:W-:-:S04]  /*32ae0*/  @P1 SHF.R.S32.HI R34, RZ, 0x1f, R13 ;  /* 0x0000001fff221819 */ /* 0x000fc8000001140d */
[----:B------:R-:W-:-:S04]  /*32af0*/  @P1 LEA.HI R34, R34, R13, RZ, 0x3 ;  /* 0x0000000d22221211 */ /* 0x000fc800078f18ff */
[----:B------:R-:W-:-:S05]  /*32b00*/  @P1 LOP3.LUT R13, R34, 0xfffffff8, RZ, 0xc0, !PT ;  /* 0xfffffff8220d1812 */ /* 0x000fca00078ec0ff */
[----:B------:R-:W-:-:S05]  /*32b10*/  @P1 IMAD.WIDE R10, R13, 0x2, R14 ;  /* 0x000000020d0a1825 */ /* 0x000fca00078e020e */
[----:B--2---:R1:W-:Y:S04]  /*32b20*/  @P1 ST.E.128 desc[UR4][R10.64], R4 ;  /* 0x000000040a001985 */ /* 0x0043e8000c101d04 */
[----:B------:R-:W2:Y:S02]  /*32b30*/  @P1 LD.E.U8 R12, desc[UR6][R28.64+0x98] ;  /* 0x000098061c0c1980 */ /* 0x000ea4000c101100 */
        /* <DEDUP_REMOVED lines=43> */
[----:B------:R-:W-:-:S05]  /*32df0*/  @P1 VIADD R12, R35, 0xa0 ;  /* 0x000000a0230c1836 */ /* 0x000fca0000000000 */
[----:B------:R-:W-:-:S04]  /*32e00*/  @P1 SHF.R.S32.HI R13, RZ, 0x1f, R12 ;  /* 0x0000001fff0d1819 */ /* 0x000fc8000001140c */
[----:B------:R-:W-:-:S04]  /*32e10*/  @P1 LEA.HI R13, R13, R12, RZ, 0x3 ;  /* 0x0000000c0d0d1211 */ /* 0x000fc800078f18ff */
[----:B------:R-:W-:-:S05]  /*32e20*/  @P1 LOP3.LUT R13, R13, 0xfffffff8, RZ, 0xc0, !PT ;  /* 0xfffffff80d0d1812 */ /* 0x000fca00078ec0ff */
[----:B------:R-:W-:-:S05]  /*32e30*/  @P1 IMAD.WIDE R14, R13, 0x2, R14 ;  /* 0x000000020d0e1825 */ /* 0x000fca00078e020e */
[----:B--2---:R1:W-:Y:S02]  /*32e40*/  @P1 ST.E.128 desc[UR4][R14.64], R4 ;  /* 0x000000040e001985 */ /* 0x0043e4000c101d04 */
.L_x_2146:
[----:B------:R-:W-:Y:S05]  /*32e50*/  BSYNC B2 ;  /* 0x0000000000027941 */ /* 0x000fea0003800000 */
.L_x_2145:
[----:B------:R-:W-:-:S03]  /*32e60*/  UMOV UR4, 0xffffffff ;  /* 0xffffffff00047882 */ /* 0x000fc60000000000 */
[----:B------:R-:W-:Y:S05]  /*32e70*/  BRA.DIV UR4, `(.L_x_2147) ;  /* 0x0000000e04487947 */ /* 0x000fea000b800000 */
[----:B-1----:R1:W3:Y:S04]  /*32e80*/  SHFL.IDX PT, R5, R9, 0x1, 0x1c1f ;  /* 0x003c1f0009057f89 */ /* 0x0022e800000e0000 */
[----:B--2---:R1:W2:Y:S02]  /*32e90*/  SHFL.IDX PT, R14, R8, 0x1, 0x1c1f ;  /* 0x003c1f00080e7f89 */ /* 0x0042a400000e0000 */
.L_x_2175:
[----:B------:R-:W-:Y:S01]  /*32ea0*/  ISETP.GE.AND P1, PT, R36, 0x41, PT ;  /* 0x000000412400780c */ /* 0x000fe20003f26270 */
[----:B---3--:R-:W-:-:S12]  /*32eb0*/  IMAD.MOV.U32 R15, RZ, RZ, R5 ;  /* 0x000000ffff0f7224 */ /* 0x008fd800078e0005 */
[----:B------:R-:W-:Y:S05]  /*32ec0*/  @!P1 BRA `(.L_x_2085) ;  /* 0x00000004002c9947 */ /* 0x000fea0003800000 */
        /* <DEDUP_REMOVED lines=9> */
[----:B012---:R-:W-:Y:S01]  /*32f60*/  @!P1 IMAD.WIDE R8, R35, 0x2, R14 ;  /* 0x0000000223089825 */ /* 0x007fe200078e020e */
[----:B------:R-:W-:-:S04]  /*32f70*/  @!P1 R2UR UR7, R79 ;  /* 0x000000004f0792ca */ /* 0x000fc800000e0000 */
[----:B---3--:R0:W-:Y:S09]  /*32f80*/  @!P1 ST.E.128 desc[UR4][R8.64], R4 ;  /* 0x0000000408009985 */ /* 0x0081f2000c101d04 */
[----:B------:R-:W2:Y:S02]  /*32f90*/  @!P1 LD.E.U8 R10, desc[UR6][R28.64+0x98] ;  /* 0x000098061c0a9980 */ /* 0x000ea4000c101100 */
[----:B--2---:R-:W-:-:S13]  /*32fa0*/  LOP3.LUT P1, RZ, R10, 0x2, RZ, 0xc0, !PT ;  /* 0x000000020aff7812 */ /* 0x004fda000782c0ff */
[----:B------:R-:W-:Y:S02]  /*32fb0*/  @P1 R2UR UR4, R78 ;  /* 0x000000004e0412ca */ /* 0x000fe400000e0000 */
[----:B------:R-:W-:-:S13]  /*32fc0*/  @P1 R2UR UR5, R79 ;  /* 0x000000004f0512ca */ /* 0x000fda00000e0000 */
[----:B0-----:R-:W2:Y:S01]  /*32fd0*/  @P1 LD.E.128 R4, desc[UR4][R30.64+0x2000] ;  /* 0x002000041e041980 */ /* 0x001ea2000c101d00 */
        /* <DEDUP_REMOVED lines=52> */
[----:B------:R-:W-:-:S05]  /*33320*/  @P1 VIADD R35, R35, 0xa0 ;  /* 0x000000a023231836 */ /* 0x000fca0000000000 */
[----:B------:R-:W-:-:S04]  /*33330*/  @P1 SHF.R.S32.HI R10, RZ, 0x1f, R35 ;  /* 0x0000001fff0a1819 */ /* 0x000fc80000011423 */
[----:B------:R-:W-:-:S04]  /*33340*/  @P1 LEA.HI R10, R10, R35, RZ, 0x3 ;  /* 0x000000230a0a1211 */ /* 0x000fc800078f18ff */
[----:B------:R-:W-:-:S05]  /*33350*/  @P1 LOP3.LUT R11, R10, 0xfffffff8, RZ, 0xc0, !PT ;  /* 0xfffffff80a0b1812 */ /* 0x000fca00078ec0ff */
[----:B------:R-:W-:-:S05]  /*33360*/  @P1 IMAD.WIDE R14, R11, 0x2, R14 ;  /* 0x000000020b0e1825 */ /* 0x000fca00078e020e */
[----:B--2---:R3:W-:Y:S02]  /*33370*/  @P1 ST.E.128 desc[UR4][R14.64], R4 ;  /* 0x000000040e001985 */ /* 0x0047e4000c101d04 */
.L_x_2085:
[----:B------:R-:W-:Y:S05]  /*33380*/  BSYNC B0 ;  /* 0x0000000000007941 */ /* 0x000fea0003800000 */
.L_x_2048:
[----:B0-234-:R-:W0:Y:S01]  /*33390*/  S2R R5, SR_TID.X ;  /* 0x0000000000057919 */ /* 0x01de220000002100 */
[----:B------:R-:W-:Y:S01]  /*333a0*/  @!PT LDS RZ, [RZ] ;  /* 0x00000000fffff984 */ /* 0x000fe20000000800 */
[----:B------:R-:W-:Y:S01]  /*333b0*/  @!PT LDS RZ, [RZ] ;  /* 0x00000000fffff984 */ /* 0x000fe20000000800 */
[----:B------:R-:W-:Y:S01]  /*333c0*/  @!PT LDS RZ, [RZ] ;  /* 0x00000000fffff984 */ /* 0x000fe20000000800 */
[----:B------:R-:W-:Y:S01]  /*333d0*/  @!PT LDS RZ, [RZ] ;  /* 0x00000000fffff984 */ /* 0x000fe20000000800 */
[----:B------:R2:W-:Y:S06]  /*333e0*/  MEMBAR.ALL.CTA ;  /* 0x0000000000007992 */ /* 0x0005ec0000008000 */
[----:B--2---:R-:W2:Y:S01]  /*333f0*/  FENCE.VIEW.ASYNC.S ;  /* 0x00000000000073c6 */ /* 0x004ea20000000000 */
[----:B------:R-:W-:Y:S05]  /*33400*/  WARPSYNC.ALL ;  /* 0x0000000000007948 */ /* 0x000fea0003800000 */
[----:B0-----:R-:W-:-:S02]  /*33410*/  LOP3.LUT P1, RZ, R5, 0x7f, RZ, 0xc0, !PT ;  /* 0x0000007f05ff7812 */ /* 0x001fc4000782c0ff */
[----:B------:R-:W-:-:S05]  /*33420*/  LEA.HI R4, R5, 0x8, RZ, 0x19 ;  /* 0x0000000805047811 */ /* 0x000fca00078fc8ff */
[----:B--2---:R0:W-:Y:S06]  /*33430*/  BAR.SYNC.DEFER_BLOCKING R4, 0x80 ;  /* 0x000200040000751d */ /* 0x0041ec0000010000 */
[----:B------:R-:W-:Y:S05]  /*33440*/  @P1 BRA `(.L_x_2148) ;  /* 0x0000000000241947 */ /* 0x000fea0003800000 */
[----:B0-----:R-:W2:Y:S01]  /*33450*/  LDL.64 R4, [R75+0x10] ;  /* 0x000010004b047983 */ /* 0x001ea20000100a00 */
[----:B------:R-:W-:Y:S02]  /*33460*/  R2UR UR4, R78 ;  /* 0x000000004e0472ca */ /* 0x000fe400000e0000 */
[----:B------:R-:W-:Y:S01]  /*33470*/  R2UR UR5, R79 ;  /* 0x000000004f0572ca */ /* 0x000fe200000e0000 */
[----:B------:R-:W3:-:S12]  /*33480*/  LDL R76, [R76] ;  /* 0x000000004c4c7983 */ /* 0x000ed80000100800 */
[----:B--2---:R-:W2:Y:S02]  /*33490*/  LD.E.64 R4, desc[UR4][R4.64+0x30] ;  /* 0x0000300404047980 */ /* 0x004ea4000c101b00 */
[----:B--2---:R-:W-:-:S05]  /*334a0*/  MOV R7, R4 ;  /* 0x0000000400077202 */ /* 0x004fca0000000f00 */
[----:B---3--:R-:W-:-:S05]  /*334b0*/  IMAD R6, R76, 0x8, R7 ;  /* 0x000000084c067824 */ /* 0x008fca00078e0207 */
[----:B------:R-:W-:-:S04]  /*334c0*/  PRMT R6, RZ, 0x654, R6 ;  /* 0x00000654ff067816 */ /* 0x000fc80000000006 */
[----:B------:R2:W-:Y:S03]  /*334d0*/  SYNCS.ARRIVE.TRANS64.RED.A1T0 RZ, [R6+URZ], RZ ;  /* 0x000000ff06ff79a7 */ /* 0x0005e6000810043f */
.L_x_2148:
[----:B0-----:R-:W-:Y:S02]  /*334e0*/  IMAD.MOV.U32 R4, RZ, RZ, R77 ;  /* 0x000000ffff047224 */ /* 0x001fe400078e004d */
[----:B------:R-:W-:-:S04]  /*334f0*/  IMAD.MOV.U32 R5, RZ, RZ, 0x0 ;  /* 0x00000000ff057424 */ /* 0x000fc800078e00ff */
[----:B-12--5:R-:W-:Y:S05]  /*33500*/  RET.REL.NODEC R4 `(_ZN7cutlass13device_kernelIN5flash11enable_sm90INS1_16FlashAttnFwdSm90INS1_25CollectiveMainloopFwdSm90ILi2EN4cute5tupleIJNS5_1CILi1EEES8_S8_EEENS6_IJNS7_ILi128EEENS7_ILi96EEENS7_ILi192EEEEEELi192ENS_10bfloat16_tEfNS_4arch4Sm90ELb0ELb1ELb1ELb1ELb1ELb1ELb0ELb1ELb1ELb1ELb0ELb0EEENS1_21CollectiveEpilogueFwdINS6_IJSA_SC_SB_EEES9_SE_SG_Li256ELb1ELb1ELb0ELb0EEENS1_36VarlenDynamicPersistentTileSchedulerILi128ELi96ELi256ELi128ELb0ELb1ELb1ELb1ELb0ELb1EEEEEEEEEvNT_6ParamsE) ;  /* 0xfffffcc804bc7950 */ /* 0x026fea0003c3ffff */
.L_x_2058:
[----:B0-----:R0:W1:Y:S02]  /*33510*/  SYNCS.PHASECHK.TRANS64.TRYWAIT P1, [R6+URZ], R7 ;  /* 0x00000007060075a7 */ /* 0x001064000802017f */
[----:B-1----:R-:W-:Y:S05]  /*33520*/  @!P1 NANOSLEEP.SYNCS 0x989680 ;  /* 0x009896800000995d */ /* 0x002fea0003900000 */
[----:B------:R-:W1:Y:S02]  /*33530*/  @!P1 SYNCS.PHASECHK.TRANS64 P1, [R6+URZ], R7 ;  /* 0x00000007060095a7 */ /* 0x000e64000802007f */
[----:B-1----:R-:W-:Y:S05]  /*33540*/  @!P1 BRA `(.L_x_2058) ;  /* 0xfffffffc00f09947 */ /* 0x002fea000383ffff */
[----:B------:R-:W-:Y:S05]  /*33550*/  BRA `(.L_x_2149) ;  /* 0xffffff6400a07947 */ /* 0x000fea000383ffff */
.L_x_2059:
        /* <DEDUP_REMOVED lines=8> */
.L_x_2151:
[----:B------:R-:W-:Y:S05]  /*335e0*/  BSYNC B2 ;  /* 0x0000000000027941 */ /* 0x000fea0003800000 */
.L_x_2150:
        /* <DEDUP_REMOVED lines=8> */
.L_x_2152:
[----:B------:R-:W-:Y:S05]  /*33670*/  BRA `(.L_x_2153) ;  /* 0xffffff6400ec7947 */ /* 0x000fea000383ffff */
.L_x_2084:
[----:B------:R-:W-:Y:S01]  /*33680*/  BSSY B2, `(.L_x_2154) ;  /* 0x0000008000027945 */ /* 0x000fe20003800000 */
[----:B------:R-:W-:Y:S02]  /*33690*/  IMAD.MOV.U32 R13, RZ, RZ, R87 ;  /* 0x000000ffff0d7224 */ /* 0x000fe400078e0057 */
[----:B------:R-:W-:Y:S02]  /*336a0*/  IMAD.MOV.U32 R12, RZ, RZ, 0x1 ;  /* 0x00000001ff0c7424 */ /* 0x000fe400078e00ff */
[----:B-1234-:R-:W-:Y:S02]  /*336b0*/  IMAD.MOV.U32 R11, RZ, RZ, 0x1c1f ;  /* 0x00001c1fff0b7424 */ /* 0x01efe400078e00ff */
[----:B------:R-:W-:-:S07]  /*336c0*/  IMAD.MOV.U32 R15, RZ, RZ, -0x1 ;  /* 0xffffffffff0f7424 */ /* 0x000fce00078e00ff */
[----:B0-----:R-:W-:Y:S05]  /*336d0*/  WARPSYNC.COLLECTIVE R15, `(.L_x_2155) ;  /* 0x000000000f087348 */ /* 0x001fea0003c00000 */
[----:B------:R1:W2:Y:S02]  /*336e0*/  SHFL.IDX P6, R14, R13, R12, R11 ;  /* 0x0000000c0d0e7389 */ /* 0x0002a400000c000b */
[----:B012---:R-:W-:Y:S01]  /*336f0*/  ENDCOLLECTIVE ;  /* 0x000000000000791b */ /* 0x007fe20003800000 */
.L_x_2155:
[----:B------:R-:W-:Y:S05]  /*33700*/  BSYNC B2 ;  /* 0x0000000000027941 */ /* 0x000fea0003800000 */
.L_x_2154:
        /* <DEDUP_REMOVED lines=8> */
.L_x_2156:
[----:B------:R-:W-:Y:S05]  /*33790*/  BRA `(.L_x_2157) ;  /* 0xffffff8000847947 */ /* 0x000fea000383ffff */
.L_x_2115:
[----:B0-----:R0:W1:Y:S02]  /*337a0*/  SYNCS.PHASECHK.TRANS64.TRYWAIT P1, [R10+URZ], R11 ;  /* 0x0000000b0a0075a7 */ /* 0x001064000802017f */
[----:B-1----:R-:W-:Y:S05]  /*337b0*/  @!P1 NANOSLEEP.SYNCS 0x989680 ;  /* 0x009896800000995d */ /* 0x002fea0003900000 */
[----:B------:R-:W1:Y:S02]  /*337c0*/  @!P1 SYNCS.PHASECHK.TRANS64 P1, [R10+URZ], R11 ;  /* 0x0000000b0a0095a7 */ /* 0x000e64000802007f */
[----:B-1----:R-:W-:Y:S05]  /*337d0*/  @!P1 BRA `(.L_x_2115) ;  /* 0xfffffffc00f09947 */ /* 0x002fea000383ffff */
[----:B------:R-:W-:Y:S05]  /*337e0*/  BRA `(.L_x_2158) ;  /* 0xffffffac00507947 */ /* 0x000fea000383ffff */
.L_x_2116:
        /* <DEDUP_REMOVED lines=8> */
.L_x_2160:
[----:B------:R-:W-:Y:S05]  /*33870*/  BSYNC B2 ;  /* 0x0000000000027941 */ /* 0x000fea0003800000 */
.L_x_2159:
        /* <DEDUP_REMOVED lines=8> */
.L_x_2161:
[----:B------:R-:W-:Y:S05]  /*33900*/  BRA `(.L_x_2162) ;  /* 0xffffffac00787947 */ /* 0x000fea000383ffff */
.L_x_2129:
[----:B------:R-:W-:Y:S01]  /*33910*/  BSSY B2, `(.L_x_2163) ;  /* 0x0000008000027945 */ /* 0x000fe20003800000 */
[----:B-1----:R-:W-:Y:S02]  /*33920*/  IMAD.MOV.U32 R13, RZ, RZ, R87 ;  /* 0x000000ffff0d7224 */ /* 0x002fe400078e0057 */
[----:B------:R-:W-:Y:S02]  /*33930*/  IMAD.MOV.U32 R12, RZ, RZ, 0x1 ;  /* 0x00000001ff0c7424 */ /* 0x000fe400078e00ff */
[----:B------:R-:W-:Y:S02]  /*33940*/  IMAD.MOV.U32 R11, RZ, RZ, 0x1c1f ;  /* 0x00001c1fff0b7424 */ /* 0x000fe400078e00ff */
[----:B------:R-:W-:-:S07]  /*33950*/  IMAD.MOV.U32 R15, RZ, RZ, -0x1 ;  /* 0xffffffffff0f7424 */ /* 0x000fce00078e00ff */
[----:B0----5:R-:W-:Y:S05]  /*33960*/  WARPSYNC.COLLECTIVE R15, `(.L_x_2164) ;  /* 0x000000000f087348 */ /* 0x021fea0003c00000 */
[----:B------:R1:W2:Y:S02]  /*33970*/  SHFL.IDX P6, R14, R13, R12, R11 ;  /* 0x0000000c0d0e7389 */ /* 0x0002a400000c000b */
[----:B012--5:R-:W-:Y:S01]  /*33980*/  ENDCOLLECTIVE ;  /* 0x000000000000791b */ /* 0x027fe20003800000 */
.L_x_2164:
[----:B------:R-:W-:Y:S05]  /*33990*/  BSYNC B2 ;  /* 0x0000000000027941 */ /* 0x000fea0003800000 */
.L_x_2163:
        /* <DEDUP_REMOVED lines=8> */
.L_x_2165:
[----:B------:R-:W-:Y:S05]  /*33a20*/  BRA `(.L_x_2166) ;  /* 0xffffffc800ec7947 */ /* 0x000fea000383ffff */
.L_x_2143:
[----:B0-----:R0:W1:Y:S02]  /*33a30*/  SYNCS.PHASECHK.TRANS64.TRYWAIT P1, [R6+URZ], R7 ;  /* 0x00000007060075a7 */ /* 0x001064000802017f */
[----:B-1----:R-:W-:Y:S05]  /*33a40*/  @!P1 NANOSLEEP.SYNCS 0x989680 ;  /* 0x009896800000995d */ /* 0x002fea0003900000 */
[----:B------:R-:W1:Y:S02]  /*33a50*/  @!P1 SYNCS.PHASECHK.TRANS64 P1, [R6+URZ], R7 ;  /* 0x00000007060095a7 */ /* 0x000e64000802007f */
[----:B-1----:R-:W-:Y:S05]  /*33a60*/  @!P1 BRA `(.L_x_2143) ;  /* 0xfffffffc00f09947 */ /* 0x002fea000383ffff */
[----:B------:R-:W-:Y:S05]  /*33a70*/  BRA `(.L_x_2167) ;  /* 0xffffffe800e07947 */ /* 0x000fea000383ffff */
.L_x_2144:
        /* <DEDUP_REMOVED lines=8> */
.L_x_2169:
[----:B------:R-:W-:Y:S05]  /*33b00*/  BSYNC B2 ;  /* 0x0000000000027941 */ /* 0x000fea0003800000 */
.L_x_2168:
        /* <DEDUP_REMOVED lines=8> */
.L_x_2170:
[----:B------:R-:W-:Y:S05]  /*33b90*/  BRA `(.L_x_2171) ;  /* 0xffffffec00607947 */ /* 0x000fea000383ffff */
.L_x_2147:
[----:B------:R-:W-:Y:S01]  /*33ba0*/  BSSY B2, `(.L_x_2172) ;  /* 0x0000008000027945 */ /* 0x000fe20003800000 */
[----:B------:R-:W-:Y:S02]  /*33bb0*/  IMAD.MOV.U32 R13, RZ, RZ, R9 ;  /* 0x000000ffff0d7224 */ /* 0x000fe400078e0009 */
[----:B------:R-:W-:Y:S02]  /*33bc0*/  IMAD.MOV.U32 R12, RZ, RZ, 0x1 ;  /* 0x00000001ff0c7424 */ /* 0x000fe400078e00ff */
[----:B------:R-:W-:Y:S02]  /*33bd0*/  IMAD.MOV.U32 R11, RZ, RZ, 0x1c1f ;  /* 0x00001c1fff0b7424 */ /* 0x000fe400078e00ff */
[----:B-1----:R-:W-:-:S07]  /*33be0*/  IMAD.MOV.U32 R15, RZ, RZ, -0x1 ;  /* 0xffffffffff0f7424 */ /* 0x002fce00078e00ff */
[----:B0-2---:R-:W-:Y:S05]  /*33bf0*/  WARPSYNC.COLLECTIVE R15, `(.L_x_2173) ;  /* 0x000000000f087348 */ /* 0x005fea0003c00000 */
[----:B--2---:R1:W2:Y:S02]  /*33c00*/  SHFL.IDX P6, R14, R13, R12, R11 ;  /* 0x0000000c0d0e7389 */ /* 0x0042a400000c000b */
[----:B012---:R-:W-:Y:S01]  /*33c10*/  ENDCOLLECTIVE ;  /* 0x000000000000791b */ /* 0x007fe20003800000 */
.L_x_2173:
[----:B------:R-:W-:Y:S05]  /*33c20*/  BSYNC B2 ;  /* 0x0000000000027941 */ /* 0x000fea0003800000 */
.L_x_2172:
        /* <DEDUP_REMOVED lines=8> */
.L_x_2174:
[----:B------:R-:W-:Y:S05]  /*33cb0*/  BRA `(.L_x_2175) ;  /* 0xfffffff000787947 */ /* 0x000fea000383ffff */
.L_x_2176:
        /* <DEDUP_REMOVED lines=12> */
.L_x_3225:


//--------------------- .text._ZN7cutlass13device_kernelIN5flash11enable_sm90INS1_16FlashAttnFwdSm90INS1_25CollectiveMainloopFwdSm90ILi2EN4cute5tupleIJNS5_1CILi1EEES8_S8_EEENS6_IJNS7_ILi128EEENS7_ILi96EEENS7_ILi192EEEEEELi192ENS_10bfloat16_tEfNS_4arch4Sm90ELb1ELb0ELb1ELb0ELb1ELb0ELb0ELb1ELb1ELb1ELb0ELb0EEENS1_21CollectiveEpilogueFwdINS6_IJSA_SC_SB_EEES9_SE_SG_Li256ELb0ELb1ELb0ELb0EEENS1_30DynamicPersistentTileSchedulerILi256ELi128ELb0ELb1ELb1EEEEEEEEEvNT_6ParamsE --------------------------
	.section	.text._ZN7cutlass13device_kernelIN5flash11enable_sm90INS1_16FlashAttnFwdSm90INS1_25CollectiveMainloopFwdSm90ILi2EN4cute5tupleIJNS5_1CILi1EEES8_S8_EEENS6_IJNS7_ILi128EEENS7_ILi96EEENS7_ILi192EEEEEELi192ENS_10bfloat16_tEfNS_4arch4Sm90ELb1ELb0ELb1ELb0ELb1ELb0ELb0ELb1ELb1ELb1ELb0ELb0EEENS1_21CollectiveEpilogueFwdINS6_IJSA_SC_SB_EEES9_SE_SG_Li256ELb0ELb1ELb0ELb0EEENS1_30DynamicPersistentTileSchedulerILi256ELi128ELb0ELb1ELb1EEEEEEEEEvNT_6ParamsE,"ax",@progbits
	.align	128
.text._ZN7cutlass13device_kernelIN5flash11enable_sm90INS1_16FlashAttnFwdSm90INS1_25CollectiveMainloopFwdSm90ILi2EN4cute5tupleIJNS5_1CILi1EEES8_S8_EEENS6_IJNS7_ILi128EEENS7_ILi96EEENS7_ILi192EEEEEELi192ENS_10bfloat16_tEfNS_4arch4Sm90ELb1ELb0ELb1ELb0ELb1ELb0ELb0ELb1ELb1ELb1ELb0ELb0EEENS1_21CollectiveEpilogueFwdINS6_IJSA_SC_SB_EEES9_SE_SG_Li256ELb0ELb1ELb0ELb0EEENS1_30DynamicPersistentTileSchedulerILi256ELi128ELb0ELb1ELb1EEEEEEEEEvNT_6ParamsE:
        .type           _ZN7cutlass13device_kernelIN5flash11enable_sm90INS1_16FlashAttnFwdSm90INS1_25CollectiveMainloopFwdSm90ILi2EN4cute5tupleIJNS5_1CILi1EEES8_S8_EEENS6_IJNS7_ILi128EEENS7_ILi96EEENS7_ILi192EEEEEELi192ENS_10bfloat16_tEfNS_4arch4Sm90ELb1ELb0ELb1ELb0ELb1ELb0ELb0ELb1ELb1ELb1ELb0ELb0EEENS1_21CollectiveEpilogueFwdINS6_IJSA_SC_SB_EEES9_SE_SG_Li256ELb0ELb1ELb0ELb0EEENS1_30DynamicPersistentTileSchedulerILi256ELi128ELb0ELb1ELb1EEEEEEEEEvNT_6ParamsE,@function
        .size           _ZN7cutlass13device_kernelIN5flash11enable_sm90INS1_16FlashAttnFwdSm90INS1_25CollectiveMainloopFwdSm90ILi2EN4cute5tupleIJNS5_1CILi1EEES8_S8_EEENS6_IJNS7_ILi128EEENS7_ILi96EEENS7_ILi192EEEEEELi192ENS_10bfloat16_tEfNS_4arch4Sm90ELb1ELb0ELb1ELb0ELb1ELb0ELb0ELb1ELb1ELb1ELb0ELb0EEENS1_21CollectiveEpilogueFwdINS6_IJSA_SC_SB_EEES9_SE_SG_Li256ELb0ELb1ELb0ELb0EEENS1_30DynamicPersistentTileSchedulerILi256ELi128ELb0ELb1ELb1EEEEEEEEEvNT_6ParamsE,(.L_x_3227 - _ZN7cutlass13device_kernelIN5flash11enable_sm90INS1_16FlashAttnFwdSm90INS1_25CollectiveMainloopFwdSm90ILi2EN4cute5tupleIJNS5_1CILi1EEES8_S8_EEENS6_IJNS7_ILi128EEENS7_ILi96EEENS7_ILi192EEEEEELi192ENS_10bfloat16_tEfNS_4arch4Sm90ELb1ELb0ELb1ELb0ELb1ELb0ELb0ELb1ELb1ELb1ELb0ELb0EEENS1_21CollectiveEpilogueFwdINS6_IJSA_SC_SB_EEES9_SE_SG_Li256ELb0ELb1ELb0ELb0EEENS1_30DynamicPersistentTileSchedulerILi256ELi128ELb0ELb1ELb1EEEEEEEEEvNT_6ParamsE)
        .other          _ZN7cutlass13device_kernelIN5flash11enable_sm90INS1_16FlashAttnFwdSm90INS1_25CollectiveMainloopFwdSm90ILi2EN4cute5tupleIJNS5_1CILi1EEES8_S8_EEENS6_IJNS7_ILi128EEENS7_ILi96EEENS7_ILi192EEEEEELi192ENS_10bfloat16_tEfNS_4arch4Sm90ELb1ELb0ELb1ELb0ELb1ELb0ELb0ELb1ELb1ELb1ELb0ELb0EEENS1_21CollectiveEpilogueFwdINS6_IJSA_SC_SB_EEES9_SE_SG_Li256ELb0ELb1ELb0ELb0EEENS1_30DynamicPersistentTileSchedulerILi256ELi128ELb0ELb1ELb1EEEEEEEEEvNT_6ParamsE,@"STO_CUDA_ENTRY STV_DEFAULT"
_ZN7cutlass13device_kernelIN5flash11enable_sm90INS1_16FlashAttnFwdSm90INS1_25CollectiveMainloopFwdSm90ILi2EN4cute5tupleIJNS5_1CILi1EEES8_S8_EEENS6_IJNS7_ILi128EEENS7_ILi96EEENS7_ILi192EEEEEELi192ENS_10bfloat16_tEfNS_4arch4Sm90ELb1ELb0ELb1ELb0ELb1ELb0ELb0ELb1ELb1ELb1ELb0ELb0EEENS1_21CollectiveEpilogueFwdINS6_IJSA_SC_SB_EEES9_SE_SG_Li256ELb0ELb1ELb0ELb0EEENS1_30DynamicPersistentTileSchedulerILi256ELi128ELb0ELb1ELb1EEEEEEEEEvNT_6ParamsE:
        /* <DEDUP_REMOVED lines=45> */
.L_x_2177:
        /* <DEDUP_REMOVED lines=22> */
.L_x_2178:
        /* <DEDUP_REMOVED lines=18> */
.L_x_2179:
        /* <DEDUP_REMOVED lines=22> */
.L_x_2180:
        /* <DEDUP_REMOVED lines=23> */
.L_x_2181:
        /* <DEDUP_REMOVED lines=10> */
.L_x_2183:
        /* <DEDUP_REMOVED lines=10> */
[----:B------:R-:W2:Y:S01]  /*0960*/  LDL R3, [R1+0x4] ;  /* 0x0000040001037983 */ /* 0x000ea20000100800 */
[----:B------:R-:W-:Y:S01]  /*0970*/  UMOV UR38, URZ ;  /* 0x0000003f00267c82 */ /* 0x000fe20008000000 */
[----:B------:R-:W-:Y:S01]  /*0980*/  UMOV UR39, URZ ;  /* 0x0000003f00277c82 */ /* 0x000fe20008000000 */
[----:B0-----:R-:W0:Y:S02]  /*0990*/  S2R R2, SR_TID.X ;  /* 0x0000000000027919 */ /* 0x001e240000002100 */
[----:B0-----:R-:W-:Y:S01]  /*09a0*/  VIADD R202, R2, 0xffffff80 ;  /* 0xffffff8002ca7836 */ /* 0x001fe20000000000 */
[----:B--2---:R-:W-:-:S04]  /*09b0*/  R2UR UR5, R3 ;  /* 0x00000000030572ca */ /* 0x004fc800000e0000 */
[----:B------:R-:W-:-:S04]  /*09c0*/  SHF.R.S32.HI R3, RZ, 0x1f, R202 ;  /* 0x0000001fff037819 */ /* 0x000fc800000114ca */
[CC--:B------:R-:W-:Y:S02]  /*09d0*/  LEA.HI R0, R3.reuse, R202.reuse, RZ, 0x7 ;  /* 0x000000ca03007211 */ /* 0x0c0fe400078f38ff */
[CC--:B------:R-:W-:Y:S02]  /*09e0*/  LEA.HI R2, R3.reuse, R202.reuse, RZ, 0x4 ;  /* 0x000000ca03027211 */ /* 0x0c0fe400078f20ff */
[----:B------:R-:W-:Y:S02]  /*09f0*/  LOP3.LUT R5, R0, 0xffffff80, RZ, 0xc0, !PT ;  /* 0xffffff8000057812 */ /* 0x000fe400078ec0ff */
[----:B------:R-:W-:Y:S01]  /*0a00*/  SHF.R.S32.HI R7, RZ, 0x4, R2 ;  /* 0x00000004ff077819 */ /* 0x000fe20000011402 */
[----:B------:R-:W-:Y:S01]  /*0a10*/  ULOP3.LUT UR6, UR5, 0x1, URZ, 0xfc, !UPT ;  /* 0x0000000105067892 */ /* 0x000fe2000f8efc3f */
[----:B------:R-:W-:Y:S01]  /*0a20*/  LEA.HI R4, R3, R202, RZ, 0x5 ;  /* 0x000000ca03047211 */ /* 0x000fe200078f28ff */
[----:B------:R-:W-:Y:S01]  /*0a30*/  IMAD.IADD R194, R202, 0x1, -R5 ;  /* 0x00000001cac27824 */ /* 0x000fe200078e0a05 */
[C---:B------:R-:W-:Y:S01]  /*0a40*/  LOP3.LUT R5, R2.reuse, 0x3fffff0, RZ, 0xc0, !PT ;  /* 0x03fffff002057812 */ /* 0x040fe200078ec0ff */
[----:B------:R-:W-:Y:S01]  /*0a50*/  UMOV UR5, URZ ;  /* 0x0000003f00057c82 */ /* 0x000fe20008000000 */
[----:B------:R-:W-:Y:S01]  /*0a60*/  LEA.HI R2, R2, R7, RZ, 0x1 ;  /* 0x0000000702027211 */ /* 0x000fe200078f08ff */
[----:B------:R-:W-:Y:S01]  /*0a70*/  IMAD.U32 R198, RZ, RZ, UR6 ;  /* 0x00000006ffc67e24 */ /* 0x000fe2000f8e00ff */
[----:B------:R-:W-:Y:S01]  /*0a80*/  SHF.R.S32.HI R9, RZ, 0x1f, R194 ;  /* 0x0000001fff097819 */ /* 0x000fe200000114c2 */
[----:B------:R-:W-:Y:S01]  /*0a90*/  IMAD.IADD R5, R202, 0x1, -R5 ;  /* 0x00000001ca057824 */ /* 0x000fe200078e0a05 */
[----:B------:R-:W-:-:S02]  /*0aa0*/  LOP3.LUT R2, R2, 0x1ffffffe, RZ, 0xc0, !PT ;  /* 0x1ffffffe02027812 */ /* 0x000fc400078ec0ff */
[----:B------:R-:W-:Y:S02]  /*0ab0*/  LEA.HI R6, R9, R194, RZ, 0x2 ;  /* 0x000000c209067211 */ /* 0x000fe400078f10ff */
[-C--:B------:R-:W-:Y:S01]  /*0ac0*/  LEA.HI R10, R3, R202.reuse, RZ, 0x2 ;  /* 0x000000ca030a7211 */ /* 0x080fe200078f10ff */
[----:B------:R-:W-:Y:S01]  /*0ad0*/  IMAD.IADD R2, R7, 0x1, -R2 ;  /* 0x0000000107027824 */ /* 0x000fe200078e0a02 */
[--C-:B------:R-:W-:Y:S02]  /*0ae0*/  SHF.R.S32.HI R8, RZ, 0x2, R6.reuse ;  /* 0x00000002ff087819 */ /* 0x100fe40000011406 */
[----:B------:R-:W-:Y:S02]  /*0af0*/  SHF.R.S32.HI R11, RZ, 0x1f, R6 ;  /* 0x0000001fff0b7819 */ /* 0x000fe40000011406 */
[----:B------:R-:W-:Y:S02]  /*0b00*/  SHF.L.U32 R4, R4, 0x5, RZ ;  /* 0x0000000504047819 */ /* 0x000fe400000006ff */
[----:B------:R-:W-:-:S02]  /*0b10*/  LEA.HI R3, R3, R202, RZ, 0x3 ;  /* 0x000000ca03037211 */ /* 0x000fc400078f18ff */
[----:B------:R-:W-:Y:S02]  /*0b20*/  LEA.HI R11, R11, R8, RZ, 0x3 ;  /* 0x000000080b0b7211 */ /* 0x000fe400078f18ff */
[----:B------:R-:W-:Y:S02]  /*0b30*/  LOP3.LUT R7, R10, 0xfffffffc, RZ, 0xc0, !PT ;  /* 0xfffffffc0a077812 */ /* 0x000fe400078ec0ff */
[----:B------:R-:W-:Y:S02]  /*0b40*/  SHF.R.S32.HI R195, RZ, 0x7, R0 ;  /* 0x00000007ffc37819 */ /* 0x000fe40000011400 */
[----:B------:R-:W-:Y:S02]  /*0b50*/  LOP3.LUT R4, R4, 0xfffffc00, RZ, 0xc0, !PT ;  /* 0xfffffc0004047812 */ /* 0x000fe400078ec0ff */
[----:B------:R-:W-:Y:S02]  /*0b60*/  LOP3.LUT R23, R3, 0xfffffff8, RZ, 0xc0, !PT ;  /* 0xfffffff803177812 */ /* 0x000fe400078ec0ff */
[----:B------:R-:W-:Y:S01]  /*0b70*/  LOP3.LUT R11, R11, 0xfffffff8, RZ, 0xc0, !PT ;  /* 0xfffffff80b0b7812 */ /* 0x000fe200078ec0ff */
[----:B------:R-:W-:Y:S01]  /*0b80*/  IMAD R5, R5, 0x40, R4 ;  /* 0x0000004005057824 */ /* 0x000fe200078e0204 */
[----:B------:R-:W-:Y:S01]  /*0b90*/  LEA.HI R9, R9, R194, RZ, 0x5 ;  /* 0x000000c209097211 */ /* 0x000fe200078f28ff */
[C---:B------:R-:W-:Y:S01]  /*0ba0*/  IMAD.IADD R23, R202.reuse, 0x1, -R23 ;  /* 0x00000001ca177824 */ /* 0x040fe200078e0a17 */
[----:B------:R-:W-:Y:S01]  /*0bb0*/  IADD3 R7, R202, -R7, RZ ;  /* 0x80000007ca077210 */ /* 0x000fe20007ffe0ff */
[----:B------:R-:W-:Y:S01]  /*0bc0*/  IMAD.IADD R8, R8, 0x1, -R11 ;  /* 0x0000000108087824 */ /* 0x000fe200078e0a0b */
[----:B------:R-:W-:Y:S01]  /*0bd0*/  LEA.HI R0, R0, R195, RZ, 0x1 ;  /* 0x000000c300007211 */ /* 0x000fe200078f08ff */
[----:B------:R-:W-:Y:S01]  /*0be0*/  IMAD.SHL.U32 R16, R23, 0x8, RZ ;  /* 0x0000000817107824 */ /* 0x000fe200078e00ff */
[----:B------:R-:W-:Y:S01]  /*0bf0*/  SHF.R.S32.HI R9, RZ, 0x5, R9 ;  /* 0x00000005ff097819 */ /* 0x000fe20000011409 */
[----:B------:R-:W-:Y:S01]  /*0c00*/  IMAD R197, R2, 0x8, R5 ;  /* 0x0000000802c57824 */ /* 0x000fe200078e0205 */
[----:B------:R-:W-:Y:S01]  /*0c10*/  LEA.HI R4, R7, R7, RZ, 0x1 ;  /* 0x0000000707047211 */ /* 0x000fe200078f08ff */
[----:B------:R-:W-:Y:S01]  /*0c20*/  VIADD R19, R16, 0x40 ;  /* 0x0000004010137836 */ /* 0x000fe20000000000 */
[----:B------:R-:W-:Y:S01]  /*0c30*/  LOP3.LUT R0, R0, 0x3fffffe, RZ, 0xc0, !PT ;  /* 0x03fffffe00007812 */ /* 0x000fe200078ec0ff */
[----:B------:R-:W-:Y:S01]  /*0c40*/  IMAD R9, R9, 0x10, R8 ;  /* 0x0000001009097824 */ /* 0x000fe200078e0208 */
[----:B------:R-:W-:Y:S01]  /*0c50*/  LOP3.LUT R4, R4, 0x1ffffffe, RZ, 0xc0, !PT ;  /* 0x1ffffffe04047812 */ /* 0x000fe200078ec0ff */
[----:B------:R-:W-:Y:S01]  /*0c60*/  VIADD R22, R16, 0x80 ;  /* 0x0000008010167836 */ /* 0x000fe20000000000 */
[----:B------:R-:W-:Y:S01]  /*0c70*/  LOP3.LUT R17, R6, 0x7ffffffc, RZ, 0xc0, !PT ;  /* 0x7ffffffc06117812 */ /* 0x000fe200078ec0ff */
[----:B------:R-:W-:Y:S01]  /*0c80*/  IMAD.IADD R0, R195, 0x1, -R0 ;  /* 0x00000001c3007824 */ /* 0x000fe200078e0a00 */
[----:B------:R-:W-:-:S02]  /*0c90*/  IADD3 R7, R7, -R4, RZ ;  /* 0x8000000407077210 */ /* 0x000fc40007ffe0ff */
[----:B------:R-:W-:Y:S01]  /*0ca0*/  SHF.R.S32.HI R192, RZ, 0x3, R3 ;  /* 0x00000003ffc07819 */ /* 0x000fe20000011403 */
[----:B------:R-:W-:Y:S01]  /*0cb0*/  IMAD R196, R0, 0x40, R9 ;  /* 0x0000004000c47824 */ /* 0x000fe200078e0209 */
[----:B------:R-:W-:Y:S01]  /*0cc0*/  MOV R193, UR5 ;  /* 0x0000000500c17c02 */ /* 0x000fe20008000f00 */
[----:B------:R-:W-:Y:S01]  /*0cd0*/  IMAD.IADD R17, R194, 0x1, -R17 ;  /* 0x00000001c2117824 */ /* 0x000fe200078e0a11 */
[----:B------:R-:W-:Y:S01]  /*0ce0*/  SHF.R.S32.HI R201, RZ, 0x1f, R16 ;  /* 0x0000001fffc97819 */ /* 0x000fe20000011410 */
[----:B------:R-:W-:Y:S01]  /*0cf0*/  IMAD R18, R7, 0x8, R196 ;  /* 0x0000000807127824 */ /* 0x000fe200078e02c4 */
[----:B------:R-:W-:Y:S02]  /*0d00*/  SHF.R.S32.HI R200, RZ, 0x1f, R19 ;  /* 0x0000001fffc87819 */ /* 0x000fe40000011413 */
[----:B------:R-:W-:-:S07]  /*0d10*/  SHF.R.S32.HI R199, RZ, 0x1f, R22 ;  /* 0x0000001fffc77819 */ /* 0x000fce0000011416 */
.L_x_2240:
        /* <DEDUP_REMOVED lines=21> */
.L_x_2184:
[----:B------:R-:W-:Y:S01]  /*0e70*/  ULDC UR8, c[0x0][0xc54] ;  /* 0x0003150000087ab9 */ /* 0x000fe20000000800 */
[----:B------:R-:W-:Y:S01]  /*0e80*/  UMOV UR4, UR9 ;  /* 0x0000000900047c82 */ /* 0x000fe20008000000 */
[----:B------:R-:W-:-:S11]  /*0e90*/  UISETP.NE.AND UP0, UPT, UR8, 0x1, UPT ;  /* 0x000000010800788c */ /* 0x000fd6000bf05270 */
[----:B------:R-:W-:Y:S02]  /*0ea0*/  @UP0 ULDC.64 UR10, c[0x0][0xc58] ;  /* 0x00031600000a0ab9 */ /* 0x000fe40000000a00 */
[----:B------:R-:W-:-:S04]  /*0eb0*/  UIMAD.WIDE.U32 UR6, UR9, UR10, URZ ;  /* 0x0000000a090672a5 */ /* 0x000fc8000f8e003f */
[----:B------:R-:W-:-:S04]  /*0ec0*/  @UP0 USHF.R.U32.HI UR4, URZ, UR11, UR7 ;  /* 0x0000000b3f040299 */ /* 0x000fc80008011607 */
[----:B------:R-:W-:-:S12]  /*0ed0*/  UIMAD UR6, UR4, UR8, URZ ;  /* 0x00000008040672a4 */ /* 0x000fd8000f8e023f */
.L_x_2185:
[----:B------:R-:W-:Y:S01]  /*0ee0*/  ULOP3.LUT UR4, URZ, UR4, URZ, 0x33, !UPT ;  /* 0x000000043f047292 */ /* 0x000fe2000f8e333f */
[----:B------:R-:W-:Y:S01]  /*0ef0*/  PLOP3.LUT P0, PT, PT, PT, PT, 0x80, 0x0 ;  /* 0x000000000000781c */ /* 0x000fe20003f0f070 */
[----:B------:R-:W-:Y:S01]  /*0f00*/  UIADD3 UR10, UR9, -UR6, URZ ;  /* 0x80000006090a7290 */ /* 0x000fe2000fffe03f */
[----:B------:R-:W-:Y:S01]  /*0f10*/  CS2R R2, SRZ ;  /* 0x0000000000027805 */ /* 0x000fe2000001ff00 */
[----:B------:R-:W-:Y:S01]  /*0f20*/  ULDC UR7, c[0x0][0x448] ;  /* 0x0001120000077ab9 */ /* 0x000fe20000000800 */
[----:B------:R-:W-:Y:S01]  /*0f30*/  ULDC UR6, c[0x0][0xc3c] ;  /* 0x00030f0000067ab9 */ /* 0x000fe20000000800 */
[----:B------:R-:W-:Y:S01]  /*0f40*/  UISETP.NE.AND UP2, UPT, UR7, 0x1, UPT ;  /* 0x000000010700788c */ /* 0x000fe2000bf45270 */
[----:B------:R-:W-:Y:S01]  /*0f50*/  IMAD.MOV.U32 R0, RZ, RZ, RZ ;  /* 0x000000ffff007224 */ /* 0x000fe200078e00ff */
[----:B------:R-:W-:Y:S01]  /*0f60*/  UIADD3 UR4, UR4, UR6, URZ ;  /* 0x0000000604047290 */ /* 0x000fe2000fffe03f */
[----:B------:R-:W-:Y:S01]  /*0f70*/  CS2R R118, SRZ ;  /* 0x0000000000767805 */ /* 0x000fe2000001ff00 */
[----:B------:R-:W-:Y:S01]  /*0f80*/  ULDC.64 UR12, c[0x0][0x418] ;  /* 0x00010600000c7ab9 */ /* 0x000fe20000000a00 */
[----:B------:R-:W-:Y:S01]  /*0f90*/  ULDC UR42, c[0x0][0x424] ;  /* 0x00010900002a7ab9 */ /* 0x000fe20000000800 */
[----:B------:R-:W-:Y:S01]  /*0fa0*/  UISETP.NE.U32.AND UP0, UPT, UR12, URZ, UPT ;  /* 0x0000003f0c00728c */ /* 0x000fe2000bf05070 */
[----:B------:R-:W-:Y:S01]  /*0fb0*/  CS2R R116, SRZ ;  /* 0x0000000000747805 */ /* 0x000fe2000001ff00 */
[----:B------:R-:W-:Y:S01]  /*0fc0*/  USHF.L.U32 UR41, UR4, 0x7, URZ ;  /* 0x0000000704297899 */ /* 0x000fe2000800063f */
[----:B------:R-:W-:Y:S01]  /*0fd0*/  CS2R R114, SRZ ;  /* 0x0000000000727805 */ /* 0x000fe2000001ff00 */
[----:B------:R-:W-:Y:S01]  /*0fe0*/  UISETP.NE.AND.EX UP0, UPT, UR13, URZ, UPT, UP0 ;  /* 0x0000003f0d00728c */ /* 0x000fe2000bf05300 */
[----:B------:R-:W-:Y:S01]  /*0ff0*/  CS2R R112, SRZ ;  /* 0x0000000000707805 */ /* 0x000fe2000001ff00 */
[----:B------:R-:W-:Y:S01]  /*1000*/  UIADD3 UR4, UR41, 0x7f, URZ ;  /* 0x0000007f29047890 */ /* 0x000fe2000fffe03f */
[----:B------:R-:W-:Y:S01]  /*1010*/  MOV R102, RZ ;  /* 0x000000ff00667202 */ /* 0x000fe20000000f00 */
[----:B------:R-:W-:Y:S01]  /*1020*/  ULDC UR8, c[0x0][0x288] ;  /* 0x0000a20000087ab9 */ /* 0x000fe20000000800 */
[----:B------:R-:W-:Y:S01]  /*1030*/  @UP2 ULDC UR6, c[0x0][0x44c] ;  /* 0x0001130000062ab9 */ /* 0x000fe20000000800 */
[----:B------:R-:W-:Y:S01]  /*1040*/  UIADD3 UR8, -UR8, 0x60, URZ ;  /* 0x0000006008087890 */ /* 0x000fe2000fffe13f */
[----:B------:R-:W-:Y:S01]  /*1050*/  CS2R R106, SRZ ;  /* 0x00000000006a7805 */ /* 0x000fe2000001ff00 */
[----:B------:R-:W-:Y:S01]  /*1060*/  UIMAD.WIDE.U32 UR6, UR4, UR6, URZ ;  /* 0x00000006040672a5 */ /* 0x000fe2000f8e003f */
[----:B------:R-:W-:Y:S01]  /*1070*/  CS2R R108, SRZ ;  /* 0x00000000006c7805 */ /* 0x000fe2000001ff00 */
[----:B------:R-:W-:Y:S01]  /*1080*/  USEL UR42, UR42, 0x1, UP0 ;  /* 0x000000012a2a7887 */ /* 0x000fe20008000000 */
[----:B------:R-:W-:Y:S01]  /*1090*/  CS2R R90, SRZ ;  /* 0x00000000005a7805 */ /* 0x000fe2000001ff00 */
[----:B------:R-:W-:Y:S01]  /*10a0*/  ULDC UR9, c[0x0][0x2f0] ;  /* 0x0000bc0000097ab9 */ /* 0x000fe20000000800 */
[----:B------:R-:W-:Y:S01]  /*10b0*/  @UP2 ULDC UR12, c[0x0][0x450] ;  /* 0x00011400000c2ab9 */ /* 0x000fe20000000800 */
[----:B------:R-:W-:Y:S01]  /*10c0*/  UIMAD UR8, UR42, UR9, UR8 ;  /* 0x000000092a0872a4 */ /* 0x000fe2000f8e0208 */
[----:B------:R-:W-:Y:S01]  /*10d0*/  CS2R R104, SRZ ;  /* 0x0000000000687805 */ /* 0x000fe2000001ff00 */
[----:B------:R-:W-:Y:S01]  /*10e0*/  @UP2 USHF.R.U32.HI UR4, URZ, UR12, UR7 ;  /* 0x0000000c3f042299 */ /* 0x000fe20008011607 */
[----:B------:R-:W-:Y:S01]  /*10f0*/  CS2R R124, SRZ ;  /* 0x00000000007c7805 */ /* 0x000fe2000001ff00 */
[----:B------:R-:W-:Y:S01]  /*1100*/  UIMAD UR6, UR42, UR9, 0x5f ;  /* 0x0000005f2a0674a4 */ /* 0x000fe2000f8e0209 */
[----:B------:R-:W-:Y:S01]  /*1110*/  CS2R R98, SRZ ;  /* 0x0000000000627805 */ /* 0x000fe2000001ff00 */
[----:B------:R-:W-:Y:S01]  /*1120*/  UIADD3 UR8, UR8, UR4, URZ ;  /* 0x0000000408087290 */ /* 0x000fe2000fffe03f */
[----:B------:R-:W-:Y:S01]  /*1130*/  CS2R R100, SRZ ;  /* 0x0000000000647805 */ /* 0x000fe2000001ff00 */
[----:B------:R-:W-:Y:S01]  /*1140*/  UIMAD.WIDE UR6, UR6, 0x2aaaaaab, URZ ;  /* 0x2aaaaaab060678a5 */ /* 0x000fe2000f8e023f */
[----:B------:R-:W-:Y:S01]  /*1150*/  CS2R R94, SRZ ;  /* 0x00000000005e7805 */ /* 0x000fe2000001ff00 */
[----:B------:R-:W-:Y:S01]  /*1160*/  UIMAD.WIDE UR8, UR8, 0x2aaaaaab, URZ ;  /* 0x2aaaaaab080878a5 */ /* 0x000fe2000f8e023f */
[----:B------:R-:W-:Y:S01]  /*1170*/  CS2R R96, SRZ ;  /* 0x0000000000607805 */ /* 0x000fe2000001ff00 */
[----:B------:R-:W-:Y:S01]  /*1180*/  ULDC UR11, c[0x0][0xc54] ;  /* 0x00031500000b7ab9 */ /* 0x000fe20000000800 */
[----:B------:R-:W-:Y:S01]  /*1190*/  USHF.R.U32.HI UR4, URZ, 0x1f, UR7 ;  /* 0x0000001f3f047899 */ /* 0x000fe20008011607 */
[----:B------:R-:W-:Y:S01]  /*11a0*/  CS2R R92, SRZ ;  /* 0x00000000005c7805 */ /* 0x000fe2000001ff00 */
[----:B------:R-:W-:Y:S01]  /*11b0*/  UIMAD UR11, UR5, UR11, UR10 ;  /* 0x0000000b050b72a4 */ /* 0x000fe2000f8e020a */
[----:B------:R-:W-:Y:S01]  /*11c0*/  CS2R R126, SRZ ;  /* 0x00000000007e7805 */ /* 0x000fe2000001ff00 */
[----:B------:R-:W-:Y:S01]  /*11d0*/  USHF.R.U32.HI UR5, URZ, 0x1f, UR9 ;  /* 0x0000001f3f057899 */ /* 0x000fe20008011609 */
[----:B------:R-:W-:Y:S01]  /*11e0*/  CS2R R88, SRZ ;  /* 0x0000000000587805 */ /* 0x000fe2000001ff00 */
[----:B------:R-:W-:Y:S01]  /*11f0*/  ULEA.HI.SX32 UR7, UR7, UR4, 0x1c ;  /* 0x0000000407077291 */ /* 0x000fe2000f8fe23f */
[----:B------:R-:W-:Y:S01]  /*1200*/  CS2R R132, SRZ ;  /* 0x0000000000847805 */ /* 0x000fe2000001ff00 */
[----:B------:R-:W-:Y:S01]  /*1210*/  ULEA.HI.SX32 UR9, UR9, UR5, 0x1c ;  /* 0x0000000509097291 */ /* 0x000fe2000f8fe23f */
[----:B------:R-:W-:Y:S01]  /*1220*/  CS2R R120, SRZ ;  /* 0x0000000000787805 */ /* 0x000fe2000001ff00 */
[----:B------:R-:W-:Y:S01]  /*1230*/  ULDC UR61, c[0x0][0xc48] ;  /* 0x00031200003d7ab9 */ /* 0x000fe20000000800 */
[----:B------:R-:W-:Y:S01]  /*1240*/  UMOV UR60, UR11 ;  /* 0x0000000b003c7c82 */ /* 0x000fe20008000000 */
[----:B------:R-:W-:Y:S01]  /*1250*/  UISETP.LT.AND UP0, UPT, UR7, UR9, UPT ;  /* 0x000000090700728c */ /* 0x000fe2000bf01270 */
[----:B------:R-:W-:Y:S01]  /*1260*/  CS2R R84, SRZ ;  /* 0x0000000000547805 */ /* 0x000fe2000001ff00 */
[----:B------:R-:W-:Y:S01]  /*1270*/  UISETP.NE.AND UP1, UPT, UR61, 0x1, UPT ;  /* 0x000000013d00788c */ /* 0x000fe2000bf25270 */
[----:B------:R-:W-:Y:S01]  /*1280*/  CS2R R130, SRZ ;  /* 0x0000000000827805 */ /* 0x000fe2000001ff00 */
[----:B------:R-:W-:Y:S01]  /*1290*/  USEL UR14, UR7, UR9, UP0 ;  /* 0x00000009070e7287 */ /* 0x000fe20008000000 */
[----:B------:R-:W-:Y:S01]  /*12a0*/  CS2R R122, SRZ ;  /* 0x00000000007a7805 */ /* 0x000fe2000001ff00 */
[----:B------:R-:W-:Y:S01]  /*12b0*/  UP2UR UR43, UPR, URZ, 0x4 ;  /* 0x000000043f2b7883 */ /* 0x000fe20008000000 */
[----:B------:R-:W-:Y:S01]  /*12c0*/  CS2R R80, SRZ ;  /* 0x0000000000507805 */ /* 0x000fe2000001ff00 */
[----:B------:R-:W-:Y:S01]  /*12d0*/  UISETP.GE.AND UP0, UPT, UR14, 0x1, UPT ;  /* 0x000000010e00788c */ /* 0x000fe2000bf06270 */
[----:B------:R-:W-:Y:S01]  /*12e0*/  CS2R R128, SRZ ;  /* 0x0000000000807805 */ /* 0x000fe2000001ff00 */
[----:B------:R-:W-:Y:S01]  /*12f0*/  IMAD.U32 R74, RZ, RZ, UR14 ;  /* 0x0000000eff4a7e24 */ /* 0x000fe2000f8e00ff */
[----:B------:R-:W-:-:S02]  /*1300*/  CS2R R76, SRZ ;  /* 0x00000000004c7805 */ /* 0x000fc4000001ff00 */
[----:B------:R-:W-:Y:S01]  /*1310*/  CS2R R72, SRZ ;  /* 0x0000000000487805 */ /* 0x000fe2000001ff00 */
[----:B------:R-:W-:Y:S01]  /*1320*/  @UP1 ULDC UR10, c[0x0][0xc4c] ;  /* 0x00031300000a1ab9 */ /* 0x000fe20000000800 */
[----:B------:R-:W-:Y:S01]  /*1330*/  PLOP3.LUT P1, PT, PT, PT, UP0, 0x80, 0x0 ;  /* 0x000000000000781c */ /* 0x000fe20003f2f008 */
[----:B------:R-:W-:Y:S01]  /*1340*/  UIMAD.WIDE.U32 UR4, UR11, UR10, URZ ;  /* 0x0000000a0b0472a5 */ /* 0x000fe2000f8e003f */
[----:B------:R-:W-:Y:S01]  /*1350*/  CS2R R134, SRZ ;  /* 0x0000000000867805 */ /* 0x000fe2000001ff00 */
[----:B------:R-:W-:Y:S01]  /*1360*/  @UP1 ULDC UR6, c[0x0][0xc50] ;  /* 0x0003140000061ab9 */ /* 0x000fe20000000800 */
[----:B------:R-:W-:Y:S01]  /*1370*/  CS2R R68, SRZ ;  /* 0x0000000000447805 */ /* 0x000fe2000001ff00 */
[----:B------:R-:W-:Y:S01]  /*1380*/  @UP1 USHF.R.U32.HI UR60, URZ, UR6, UR5 ;  /* 0x000000063f3c1299 */ /* 0x000fe20008011605 */
[----:B------:R-:W-:Y:S02]  /*1390*/  CS2R R144, SRZ ;  /* 0x0000000000907805 */ /* 0x000fe4000001ff00 */
[----:B------:R-:W-:-:S02]  /*13a0*/  CS2R R64, SRZ ;  /* 0x0000000000407805 */ /* 0x000fc4000001ff00 */
[----:B------:R-:W-:Y:S01]  /*13b0*/  CS2R R142, SRZ ;  /* 0x00000000008e7805 */ /* 0x000fe2000001ff00 */
[----:B------:R-:W-:Y:S01]  /*13c0*/  UIADD3 UR4, -UR60, URZ, URZ ;  /* 0x0000003f3c047290 */ /* 0x000fe2000fffe13f */
[----:B------:R-:W-:Y:S02]  /*13d0*/  CS2R R136, SRZ ;  /* 0x0000000000887805 */ /* 0x000fe4000001ff00 */
[----:B------:R-:W-:Y:S02]  /*13e0*/  CS2R R60, SRZ ;  /* 0x00000000003c7805 */ /* 0x000fe4000001ff00 */
[----:B------:R-:W-:Y:S01]  /*13f0*/  CS2R R146, SRZ ;  /* 0x0000000000927805 */ /* 0x000fe2000001ff00 */
[----:B------:R-:W-:Y:S01]  /*1400*/  UIMAD UR61, UR61, UR4, UR11 ;  /* 0x000000043d3d72a4 */ /* 0x000fe2000f8e020b */
[----:B------:R-:W-:Y:S01]  /*1410*/  IMAD.MOV.U32 R57, RZ, RZ, RZ ;  /* 0x000000ffff397224 */ /* 0x000fe200078e00ff */
        /* <DEDUP_REMOVED lines=11> */
[----:B------:R-:W-:Y:S01]  /*14d0*/  MOV R156, RZ ;  /* 0x000000ff009c7202 */ /* 0x000fe20000000f00 */
        /* <DEDUP_REMOVED lines=36> */
.L_x_2187:
        /* <DEDUP_REMOVED lines=11> */
.L_x_2304:
[----:B------:R-:W-:Y:S05]  /*17d0*/  @!P0 BRA `(.L_x_2189) ;  /* 0x0000000000048947 */ /* 0x000fea0003800000 */
[----:B------:R-:W-:Y:S01]  /*17e0*/  BPT.TRAP 0x1 ;  /* 0x000000040000795c */ /* 0x000fe20000300000 */
.L_x_2189:
[----:B0-----:R-:W-:Y:S01]  /*17f0*/  IMAD.U32 R0, RZ, RZ, UR39 ;  /* 0x00000027ff007e24 */ /* 0x001fe2000f8e00ff */
[----:B------:R-:W-:-:S04]  /*1800*/  MOV R3, UR38 ;  /* 0x0000002600037c02 */ /* 0x000fc80008000f00 */
[----:B------:R-:W-:Y:S02]  /*1810*/  LEA R0, R0, UR40, 0x3 ;  /* 0x0000002800007c11 */ /* 0x000fe4000f8e18ff */
[----:B------:R-:W-:-:S04]  /*1820*/  SHF.L.U32 R3, R3, 0x1f, RZ ;  /* 0x0000001f03037819 */ /* 0x000fc800000006ff */
[----:B------:R0:W1:Y:S01]  /*1830*/  SYNCS.PHASECHK.TRANS64.TRYWAIT P1, [R0+URZ+0x30830], R3 ;  /* 0x03083003000075a7 */ /* 0x000062000802017f */
[----:B------:R-:W-:Y:S05]  /*1840*/  @!P0 BRA `(.L_x_2190) ;  /* 0x0000000000048947 */ /* 0x000fea0003800000 */
[----:B------:R-:W-:Y:S01]  /*1850*/  BPT.TRAP 0x1 ;  /* 0x000000040000795c */ /* 0x000fe20000300000 */
.L_x_2190:
[----:B-1----:R-:W-:Y:S05]  /*1860*/  @P1 BRA `(.L_x_2191) ;  /* 0x0000000000081947 */ /* 0x002fea0003800000 */
[----:B------:R-:W1:Y:S02]  /*1870*/  SYNCS.PHASECHK.TRANS64.TRYWAIT P1, [R0+URZ+0x30830], R3 ;  /* 0x03083003000075a7 */ /* 0x000e64000802017f */
[----:B-1----:R-:W-:Y:S05]  /*1880*/  @!P1 BRA `(.L_x_2192) ;  /* 0x000000f000009947 */ /* 0x002fea0003800000 */
.L_x_2191:
        /* <DEDUP_REMOVED lines=32> */
[----:B------:R-:W-:Y:S02]  /*1a90*/  UIADD3 UR54, UR5, 0x300, URZ ;  /* 0x0000030005367890 */ /* 0x000fe4000fffe03f */
        /* <DEDUP_REMOVED lines=27> */
[----:B------:R-:W-:Y:S01]  /*1c50*/  UMOV UR12, UR6 ;  /* 0x00000006000c7c82 */ /* 0x000fe20008000000 */
[----:B------:R-:W-:Y:S01]  /*1c60*/  UMOV UR13, 0x40000040 ;  /* 0x40000040000d7882 */ /* 0x000fe20000000000 */
[----:B------:R-:W-:Y:S01]  /*1c70*/  UMOV UR14, UR7 ;  /* 0x00000007000e7c82 */ /* 0x000fe20008000000 */
[----:B------:R-:W-:Y:S01]  /*1c80*/  UMOV UR15, 0x40000040 ;  /* 0x40000040000f7882 */ /* 0x000fe20000000000 */
[----:B------:R-:W-:Y:S01]  /*1c90*/  MOV R4, UR12 ;  /* 0x0000000c00047c02 */ /* 0x000fe20008000f00 */
[----:B------:R-:W-:Y:S01]  /*1ca0*/  IMAD.U32 R5, RZ, RZ, UR13 ;  /* 0x0000000dff057e24 */ /* 0x000fe2000f8e00ff */
        /* <DEDUP_REMOVED lines=37> */
.L_x_2193:
[----:B------:R-:W-:Y:S01]  /*1f00*/  UISETP.NE.AND UP0, UPT, UR43, URZ, UPT ;  /* 0x0000003f2b00728c */ /* 0x000fe2000bf05270 */
[----:B------:R-:W-:Y:S01]  /*1f10*/  VIADD R11, R18, UR41 ;  /* 0x00000029120b7c36 */ /* 0x000fe20008000000 */
[----:B------:R-:W-:Y:S01]  /*1f20*/  R2UR UR7, R74 ;  /* 0x000000004a0772ca */ /* 0x000fe200000e0000 */
[----:B------:R-:W-:Y:S01]  /*1f30*/  ULDC UR8, c[0x0][0x2f0] ;  /* 0x0000bc0000087ab9 */ /* 0x000fe20000000800 */
[----:B------:R-:W-:Y:S01]  /*1f40*/  ULDC UR6, c[0x0][0x9d8] ;  /* 0x0002760000067ab9 */ /* 0x000fe20000000800 */
[----:B------:R-:W-:Y:S01]  /*1f50*/  IMAD.U32 R13, RZ, RZ, UR8 ;  /* 0x00000008ff0d7e24 */ /* 0x000fe2000f8e00ff */
[----:B------:R-:W-:Y:S01]  /*1f60*/  PLOP3.LUT P1, PT, PT, PT, UP0, 0x80, 0x0 ;  /* 0x000000000000781c */ /* 0x000fe20003f2f008 */
[----:B------:R-:W-:Y:S01]  /*1f70*/  FMUL.FTZ R26, R26, UR6 ;  /* 0x000000061a1a7c20 */ /* 0x000fe20008410000 */
[----:B------:R-:W-:Y:S01]  /*1f80*/  PLOP3.LUT P2, PT, PT, PT, UP0, 0x80, 0x0 ;  /* 0x000000000000781c */ /* 0x000fe20003f4f008 */
[----:B------:R-:W-:Y:S01]  /*1f90*/  FMUL.FTZ R27, R27, UR6 ;  /* 0x000000061b1b7c20 */ /* 0x000fe20008410000 */
[----:B------:R-:W-:Y:S01]  /*1fa0*/  FMUL.FTZ R30, R30, UR6 ;  /* 0x000000061e1e7c20 */ /* 0x000fe20008410000 */
[----:B------:R-:W-:Y:S01]  /*1fb0*/  @UP0 ULDC UR4, c[0x0][0x44c] ;  /* 0x0001130000040ab9 */ /* 0x000fe20000000800 */
[----:B------:R-:W-:Y:S01]  /*1fc0*/  FMUL.FTZ R31, R31, UR6 ;  /* 0x000000061f1f7c20 */ /* 0x000fe20008410000 */
[----:B------:R-:W2:Y:S01]  /*1fd0*/  MUFU.TANH R26, R26 ;  /* 0x0000001a001a7308 */ /* 0x000ea20000002400 */
[----:B------:R-:W-:Y:S01]  /*1fe0*/  ULDC UR9, c[0x0][0x288] ;  /* 0x0000a20000097ab9 */ /* 0x000fe20000000800 */
[----:B------:R-:W-:Y:S01]  /*1ff0*/  FMUL.FTZ R34, R34, UR6 ;  /* 0x0000000622227c20 */ /* 0x000fe20008410000 */
[----:B------:R-:W-:Y:S01]  /*2000*/  FMUL.FTZ R35, R35, UR6 ;  /* 0x0000000623237c20 */ /* 0x000fe20008410000 */
[----:B------:R-:W-:Y:S01]  /*2010*/  FMUL.FTZ R29, R29, UR6 ;  /* 0x000000061d1d7c20 */ /* 0x000fe20008410000 */
[----:B------:R-:W-:Y:S01]  /*2020*/  FMUL.FTZ R38, R38, UR6 ;  /* 0x0000000626267c20 */ /* 0x000fe20008410000 */
[----:B------:R-:W-:Y:S01]  /*2030*/  @P1 IMAD.HI.U32 R2, R11, UR4, RZ ;  /* 0x000000040b021c27 */ /* 0x000fe2000f8e00ff */
[----:B------:R-:W-:Y:S01]  /*2040*/  @UP0 ULDC UR4, c[0x0][0x450] ;  /* 0x0001140000040ab9 */ /* 0x000fe20000000800 */
[----:B------:R-:W3:Y:S02]  /*2050*/  MUFU.TANH R27, R27 ;  /* 0x0000001b001b7308 */ /* 0x000ee40000002400 */
[----:B------:R-:W-:Y:S01]  /*2060*/  FMUL.FTZ R39, R39, UR6 ;  /* 0x0000000627277c20 */ /* 0x000fe20008410000 */
[----:B------:R-:W-:Y:S01]  /*2070*/  FMUL.FTZ R32, R32, UR6 ;  /* 0x0000000620207c20 */ /* 0x000fe20008410000 */
[----:B------:R-:W-:Y:S01]  /*2080*/  @P2 SHF.R.U32.HI R11, RZ, UR4, R2 ;  /* 0x00000004ff0b2c19 */ /* 0x000fe20008011602 */
[----:B------:R-:W-:Y:S01]  /*2090*/  UIMAD UR4, UR7, -0x60, URZ ;  /* 0xffffffa0070478a4 */ /* 0x000fe2000f8e023f */
[----:B------:R-:W-:Y:S01]  /*20a0*/  FMUL.FTZ R42, R42, UR6 ;  /* 0x000000062a2a7c20 */ /* 0x000fe20008410000 */
[----:B01----:R-:W-:Y:S01]  /*20b0*/  FMUL.FTZ R3, R24, UR6 ;  /* 0x0000000618037c20 */ /* 0x003fe20008410000 */
[----:B------:R-:W-:Y:S01]  /*20c0*/  FMUL.FTZ R43, R43, UR6 ;  /* 0x000000062b2b7c20 */ /* 0x000fe20008410000 */
[----:B------:R-:W0:Y:S01]  /*20d0*/  SHFL.IDX PT, R14, R11, 0x1, 0x1c1f ;  /* 0x003c1f000b0e7f89 */ /* 0x000e2200000e0000 */
[----:B------:R-:W-:Y:S01]  /*20e0*/  UIADD3 UR5, UR4, 0x61, URZ ;  /* 0x0000006104057890 */ /* 0x000fe2000fffe03f */
[----:B------:R-:W1:Y:S01]  /*20f0*/  MUFU.TANH R30, R30 ;  /* 0x0000001e001e7308 */ /* 0x000e620000002400 */
[----:B------:R-:W-:Y:S01]  /*2100*/  UIMAD UR4, UR42, UR8, UR4 ;  /* 0x000000082a0472a4 */ /* 0x000fe2000f8e0204 */
[----:B------:R-:W-:Y:S01]  /*2110*/  FMUL.FTZ R36, R36, UR6 ;  /* 0x0000000624247c20 */ /* 0x000fe20008410000 */
[----:B------:R-:W-:Y:S01]  /*2120*/  FMUL.FTZ R46, R46, UR6 ;  /* 0x000000062e2e7c20 */ /* 0x000fe20008410000 */
[----:B------:R-:W-:Y:S01]  /*2130*/  FMUL.FTZ R47, R47, UR6 ;  /* 0x000000062f2f7c20 */ /* 0x000fe20008410000 */
[----:B------:R-:W-:Y:S01]  /*2140*/  IMAD.U32 R2, RZ, RZ, UR5 ;  /* 0x00000005ff027e24 */ /* 0x000fe2000f8e00ff */
[----:B------:R-:W-:Y:S01]  /*2150*/  UIADD3 UR4, UR4, 0x60, URZ ;  /* 0x0000006004047890 */ /* 0x000fe2000fffe03f */
[----:B------:R-:W-:Y:S01]  /*2160*/  FMUL.FTZ R40, R40, UR6 ;  /* 0x0000000628287c20 */ /* 0x000fe20008410000 */
[----:B------:R-:W-:Y:S01]  /*2170*/  MUFU.TANH R31, R31 ;  /* 0x0000001f001f7308 */ /* 0x000fe20000002400 */
[----:B------:R-:W-:-:S02]  /*2180*/  IMAD R2, R17, -0x2, R2 ;  /* 0xfffffffe11027824 */ /* 0x000fc400078e0202 */
[----:B------:R-:W-:Y:S01]  /*2190*/  FMUL.FTZ R50, R50, UR6 ;  /* 0x0000000632327c20 */ /* 0x000fe20008410000 */
[----:B------:R-:W-:Y:S01]  /*21a0*/  FMUL.FTZ R41, R41, UR6 ;  /* 0x0000000629297c20 */ /* 0x000fe20008410000 */
[----:B------:R-:W-:Y:S01]  /*21b0*/  MOV R12, UR4 ;  /* 0x00000004000c7c02 */ /* 0x000fe20008000f00 */
[----:B------:R-:W-:Y:S02]  /*21c0*/  IMAD R13, R13, UR42, R2 ;  /* 0x0000002a0d0d7c24 */ /* 0x000fe4000f8e0202 */
[----:B------:R-:W-:Y:S01]  /*21d0*/  FMUL.FTZ R51, R51, UR6 ;  /* 0x0000000633337c20 */ /* 0x000fe20008410000 */
[----:B------:R-:W-:Y:S01]  /*21e0*/  FMUL.FTZ R54, R54, UR6 ;  /* 0x0000000636367c20 */ /* 0x000fe20008410000 */
[----:B------:R-:W4:Y:S01]  /*21f0*/  MUFU.TANH R34, R34 ;  /* 0x0000002200227308 */ /* 0x000f220000002400 */
[----:B------:R-:W-:Y:S02]  /*2200*/  IMAD R12, R17, -0x2, R12 ;  /* 0xfffffffe110c7824 */ /* 0x000fe400078e020c */
[----:B------:R-:W-:Y:S01]  /*2210*/  FMUL.FTZ R55, R55, UR6 ;  /* 0x0000000637377c20 */ /* 0x000fe20008410000 */
[----:B------:R-:W-:Y:S01]  /*2220*/  FMUL.FTZ R58, R58, UR6 ;  /* 0x000000063a3a7c20 */ /* 0x000fe20008410000 */
[----:B------:R-:W-:Y:S01]  /*2230*/  FMUL.FTZ R59, R59, UR6 ;  /* 0x000000063b3b7c20 */ /* 0x000fe20008410000 */
[----:B------:R-:W-:Y:S01]  /*2240*/  FMUL.FTZ R62, R62, UR6 ;  /* 0x000000063e3e7c20 */ /* 0x000fe20008410000 */
[----:B0-----:R-:W-:Y:S01]  /*2250*/  IADD3 R15, R14, -UR9, R13 ;  /* 0x800000090e0f7c10 */ /* 0x001fe2000fffe00d */
[----:B------:R-:W-:Y:S01]  /*2260*/  FMUL.FTZ R63, R63, UR6 ;  /* 0x000000063f3f7c20 */ /* 0x000fe20008410000 */
[----:B------:R3:W-:Y:S01]  /*2270*/  MUFU.TANH R20, R29 ;  /* 0x0000001d00147308 */ /* 0x0007e20000002400 */
[----:B------:R-:W-:Y:S01]  /*2280*/  FMUL.FTZ R66, R66, UR6 ;  /* 0x0000000642427c20 */ /* 0x000fe20008410000 */
[----:B------:R-:W-:Y:S01]  /*2290*/  VIMNMX R15, R12, R15, PT ;  /* 0x0000000f0c0f7248 */ /* 0x000fe20003fe0100 */
[----:B------:R-:W-:Y:S01]  /*22a0*/  FMUL.FTZ R67, R67, UR6 ;  /* 0x0000000643437c20 */ /* 0x000fe20008410000 */
[----:B------:R-:W-:Y:S01]  /*22b0*/  FMUL.FTZ R70, R70, UR6 ;  /* 0x0000000646467c20 */ /* 0x000fe20008410000 */
[----:B------:R-:W-:Y:S01]  /*22c0*/  FMUL.FTZ R71, R71, UR6 ;  /* 0x0000000647477c20 */ /* 0x000fe20008410000 */
[C---:B------:R-:W-:Y:S01]  /*22d0*/  ISETP.GT.AND P1, PT, R15.reuse, RZ, PT ;  /* 0x000000ff0f00720c */ /* 0x040fe20003f24270 */
[----:B------:R-:W0:Y:S01]  /*22e0*/  SHFL.IDX PT, R11, R11, RZ, 0x1c1f ;  /* 0x001c1fff0b0b7589 */ /* 0x000e2200000e0000 */
[C---:B------:R-:W-:Y:S01]  /*22f0*/  ISETP.GT.AND P2, PT, R15.reuse, 0x1, PT ;  /* 0x000000010f00780c */ /* 0x040fe20003f44270 */
[----:B------:R-:W-:Y:S01]  /*2300*/  MUFU.TANH R35, R35 ;  /* 0x0000002300237308 */ /* 0x000fe20000002400 */
[----:B------:R-:W-:Y:S01]  /*2310*/  ISETP.GT.AND P3, PT, R15, 0x8, PT ;  /* 0x000000080f00780c */ /* 0x000fe20003f64270 */
[----:B------:R-:W-:Y:S01]  /*2320*/  FMUL.FTZ R10, R25, UR6 ;  /* 0x00000006190a7c20 */ /* 0x000fe20008410000 */
[----:B--2---:R-:W-:Y:S01]  /*2330*/  FSEL R26, R26, -INF , P1 ;  /* 0xff8000001a1a7808 */ /* 0x004fe20000800000 */
[----:B------:R-:W-:Y:S01]  /*2340*/  FMUL.FTZ R28, R28, UR6 ;  /* 0x000000061c1c7c20 */ /* 0x000fe20008410000 */
[----:B---3--:R-:W-:Y:S01]  /*2350*/  FSEL R29, R27, -INF , P2 ;  /* 0xff8000001b1d7808 */ /* 0x008fe20001000000 */
[----:B------:R-:W-:Y:S01]  /*2360*/  VIADD R13, R13, -UR9 ;  /* 0x800000090d0d7c36 */ /* 0x000fe20008000000 */
[----:B------:R-:W-:Y:S01]  /*2370*/  ISETP.GT.AND P1, PT, R15, 0x9, PT ;  /* 0x000000090f00780c */ /* 0x000fe20003f24270 */
[----:B------:R-:W2:Y:S01]  /*2380*/  MUFU.TANH R38, R38 ;  /* 0x0000002600267308 */ /* 0x000ea20000002400 */
[----:B-1----:R-:W-:Y:S01]  /*2390*/  FSEL R30, R30, -INF , P3 ;  /* 0xff8000001e1e7808 */ /* 0x002fe20001800000 */
[----:B------:R-:W-:Y:S01]  /*23a0*/  FMUL.FTZ R33, R33, UR6 ;  /* 0x0000000621217c20 */ /* 0x000fe20008410000 */
[----:B------:R-:W-:Y:S01]  /*23b0*/  FMNMX.FTZ R21, R26, R29, !PT ;  /* 0x0000001d1a157209 */ /* 0x000fe20007810000 */
[----:B------:R-:W-:Y:S01]  /*23c0*/  FMUL.FTZ R37, R37, UR6 ;  /* 0x0000000625257c20 */ /* 0x000fe20008410000 */
[C---:B------:R-:W-:Y:S01]  /*23d0*/  ISETP.GT.AND P2, PT, R15.reuse, 0x10, PT ;  /* 0x000000100f00780c */ /* 0x040fe20003f44270 */
[----:B------:R-:W-:Y:S01]  /*23e0*/  ULDC UR35, c[0x0][0x988] ;  /* 0x0002620000237ab9 */ /* 0x000fe20000000800 */
[----:B------:R-:W-:Y:S01]  /*23f0*/  FMNMX.FTZ R21, R30, R21, !PT ;  /* 0x000000151e157209 */ /* 0x000fe20007810000 */
[----:B------:R1:W-:Y:S01]  /*2400*/  MUFU.TANH R24, R32 ;  /* 0x0000002000187308 */ /* 0x0003e20000002400 */
[----:B----4-:R-:W-:Y:S01]  /*2410*/  FSEL R34, R34, -INF , P2 ;  /* 0xff80000022227808 */ /* 0x010fe20001000000 */
[----:B------:R-:W-:Y:S01]  /*2420*/  FMUL.FTZ R44, R44, UR6 ;  /* 0x000000062c2c7c20 */ /* 0x000fe20008410000 */
[----:B------:R-:W-:Y:S01]  /*2430*/  ISETP.GT.AND P2, PT, R15, 0x18, PT ;  /* 0x000000180f00780c */ /* 0x000fe20003f44270 */
[----:B------:R-:W-:Y:S01]  /*2440*/  FMUL.FTZ R49, R49, UR6 ;  /* 0x0000000631317c20 */ /* 0x000fe20008410000 */
[----:B------:R-:W-:Y:S01]  /*2450*/  FMUL.FTZ R45, R45, UR6 ;  /* 0x000000062d2d7c20 */ /* 0x000fe20008410000 */
[----:B0-----:R-:W-:Y:S01]  /*2460*/  VIADDMNMX R13, R11, R13, R12, PT ;  /* 0x0000000d0b0d7246 */ /* 0x001fe2000380010c */
[----:B------:R-:W-:Y:S01]  /*2470*/  FMUL.FTZ R48, R48, UR6 ;  /* 0x0000000630307c20 */ /* 0x000fe20008410000 */
[----:B------:R-:W0:Y:S01]  /*2480*/  MUFU.TANH R39, R39 ;  /* 0x0000002700277308 */ /* 0x000e220000002400 */
[----:B-1----:R-:W-:Y:S01]  /*2490*/  FSEL R32, R31, -INF , P1 ;  /* 0xff8000001f207808 */ /* 0x002fe20000800000 */
[----:B------:R-:W-:Y:S01]  /*24a0*/  FMUL.FTZ R52, R52, UR6 ;  /* 0x0000000634347c20 */ /* 0x000fe20008410000 */
[----:B------:R-:W-:Y:S01]  /*24b0*/  ISETP.GT.AND P1, PT, R15, 0x11, PT ;  /* 0x000000110f00780c */ /* 0x000fe20003f24270 */
[----:B------:R-:W-:Y:S01]  /*24c0*/  FMUL.FTZ R53, R53, UR6 ;  /* 0x0000000635357c20 */ /* 0x000fe20008410000 */
[----:B------:R-:W-:Y:S01]  /*24d0*/  FMNMX.FTZ R21, R32, R21, !PT ;  /* 0x0000001520157209 */ /* 0x000fe20007810000 */
[----:B------:R-:W-:Y:S01]  /*24e0*/  FMUL.FTZ R56, R56, UR6 ;  /* 0x0000000638387c20 */ /* 0x000fe20008410000 */
[----:B--2---:R-:W-:Y:S01]  /*24f0*/  FSEL R38, R38, -INF , P2 ;  /* 0xff80000026267808 */ /* 0x004fe20001000000 */
[----:B------:R-:W1:Y:S01]  /*2500*/  MUFU.TANH R42, R42 ;  /* 0x0000002a002a7308 */ /* 0x000e620000002400 */
[----:B------:R-:W-:Y:S01]  /*2510*/  FMNMX.FTZ R21, R34, R21, !PT ;  /* 0x0000001522157209 */ /* 0x000fe20007810000 */
[----:B------:R-:W-:Y:S01]  /*2520*/  FMUL.FTZ R57, R57, UR6 ;  /* 0x0000000639397c20 */ /* 0x000fe20008410000 */
[----:B------:R-:W-:Y:S01]  /*2530*/  ISETP.GT.AND P2, PT, R15, 0x20, PT ;  /* 0x000000200f00780c */ /* 0x000fe20003f44270 */
[----:B------:R-:W-:Y:S01]  /*2540*/  FMUL.FTZ R60, R60, UR6 ;  /* 0x000000063c3c7c20 */ /* 0x000fe20008410000 */
[----:B------:R-:W-:Y:S01]  /*2550*/  ISETP.GT.AND P3, PT, R13, 0x8, PT ;  /* 0x000000080d00780c */ /* 0x000fe20003f64270 */
[----:B------:R-:W-:Y:S01]  /*2560*/  FMUL.FTZ R61, R61, UR6 ;  /* 0x000000063d3d7c20 */ /* 0x000fe20008410000 */
[----:B------:R-:W-:Y:S01]  /*2570*/  FMUL.FTZ R64, R64, UR6 ;  /* 0x0000000640407c20 */ /* 0x000fe20008410000 */
[----:B------:R2:W-:Y:S01]  /*2580*/  MUFU.TANH R72, R36 ;  /* 0x0000002400487308 */ /* 0x0005e20000002400 */
[----:B------:R-:W-:Y:S01]  /*2590*/  FMUL.FTZ R65, R65, UR6 ;  /* 0x0000000641417c20 */ /* 0x000fe20008410000 */
[----:B------:R-:W-:Y:S01]  /*25a0*/  FMUL.FTZ R68, R68, UR6 ;  /* 0x0000000644447c20 */ /* 0x000fe20008410000 */
[----:B------:R-:W-:Y:S01]  /*25b0*/  FMUL.FTZ R69, R69, UR6 ;  /* 0x0000000645457c20 */ /* 0x000fe20008410000 */
[----:B------:R-:W-:Y:S01]  /*25c0*/  R2UR UR10, R0 ;  /* 0x00000000000a72ca */ /* 0x000fe200000e0000 */
[----:B------:R-:W-:Y:S01]  /*25d0*/  @UP0 ULDC UR6, c[0x0][0x44c] ;  /* 0x0001130000060ab9 */ /* 0x000fe20000000800 */
[----:B------:R-:W-:Y:S01]  /*25e0*/  UIADD3 UR4, UR7, -0x2, URZ ;  /* 0xfffffffe07047890 */ /* 0x000fe2000fffe03f */
[----:B------:R-:W3:Y:S01]  /*25f0*/  S2UR UR15, SR_CgaCtaId ;  /* 0x00000000000f79c3 */ /* 0x000ee20000008800 */
[----:B------:R-:W4:Y:S01]  /*2600*/  MUFU.TANH R43, R43 ;  /* 0x0000002b002b7308 */ /* 0x000f220000002400 */
[----:B--2---:R-:W-:Y:S01]  /*2610*/  FSEL R36, R35, -INF , P1 ;  /* 0xff80000023247808 */ /* 0x004fe20000800000 */
[----:B------:R-:W-:Y:S01]  /*2620*/  UIMAD.WIDE.U32 UR6, UR41, UR6, URZ ;  /* 0x00000006290672a5 */ /* 0x000fe2000f8e003f */
[----:B------:R-:W-:Y:S01]  /*2630*/  ISETP.GT.AND P1, PT, R15, 0x19, PT ;  /* 0x000000190f00780c */ /* 0x000fe20003f24270 */
[----:B------:R-:W-:Y:S01]  /*2640*/  @UP0 ULDC UR14, c[0x0][0x450] ;  /* 0x00011400000e0ab9 */ /* 0x000fe20000000800 */
[----:B------:R-:W-:Y:S01]  /*2650*/  FMNMX.FTZ R21, R36, R21, !PT ;  /* 0x0000001524157209 */ /* 0x000fe20007810000 */
[----:B------:R-:W-:Y:S01]  /*2660*/  UMOV UR5, UR41 ;  /* 0x0000002900057c82 */ /* 0x000fe20008000000 */
[----:B------:R-:W-:Y:S01]  /*2670*/  UIMAD UR8, UR42, UR8, -UR9 ;  /* 0x000000082a0872a4 */ /* 0x000fe2000f8e0a09 */
[----:B------:R-:W2:Y:S01]  /*2680*/  MUFU.TANH R46, R46 ;  /* 0x0000002e002e7308 */ /* 0x000ea20000002400 */
[----:B------:R-:W-:Y:S01]  /*2690*/  FMNMX.FTZ R21, R38, R21, !PT ;  /* 0x0000001526157209 */ /* 0x000fe20007810000 */
[----:B------:R-:W-:Y:S01]  /*26a0*/  @UP0 USHF.R.U32.HI UR5, URZ, UR14, UR7 ;  /* 0x0000000e3f050299 */ /* 0x000fe20008011607 */
[----:B------:R-:W-:-:S02]  /*26b0*/  CS2R R118, SRZ ;  /* 0x0000000000767805 */ /* 0x000fc4000001ff00 */
[----:B------:R-:W-:Y:S02]  /*26c0*/  CS2R R116, SRZ ;  /* 0x0000000000747805 */ /* 0x000fe4000001ff00 */
[----:B------:R-:W-:Y:S01]  /*26d0*/  CS2R R114, SRZ ;  /* 0x0000000000727805 */ /* 0x000fe2000001ff00 */
[----:B------:R-:W-:Y:S01]  /*26e0*/  UIADD3 UR6, UR8, UR5, URZ ;  /* 0x0000000508067290 */ /* 0x000fe2000fffe03f */
[----:B------:R-:W-:Y:S01]  /*26f0*/  CS2R R112, SRZ ;  /* 0x0000000000707805 */ /* 0x000fe2000001ff00 */
[----:B------:R0:W-:Y:S01]  /*2700*/  MUFU.TANH R73, R40 ;  /* 0x0000002800497308 */ /* 0x0001e20000002400 */
[----:B------:R-:W-:Y:S01]  /*2710*/  UIADD3 UR5, UR10, 0x30840, URZ ;  /* 0x000308400a057890 */ /* 0x000fe2000fffe03f */
[----:B------:R-:W-:Y:S01]  /*2720*/  CS2R R110, SRZ ;  /* 0x00000000006e7805 */ /* 0x000fe2000001ff00 */
[----:B------:R-:W-:Y:S01]  /*2730*/  UIMAD.WIDE UR6, UR6, 0x2aaaaaab, URZ ;  /* 0x2aaaaaab060678a5 */ /* 0x000fe2000f8e023f */
[----:B------:R-:W-:Y:S02]  /*2740*/  CS2R R108, SRZ ;  /* 0x00000000006c7805 */ /* 0x000fe4000001ff00 */
[----:B------:R-:W-:-:S02]  /*2750*/  CS2R R106, SRZ ;  /* 0x00000000006a7805 */ /* 0x000fc4000001ff00 */
[----:B------:R-:W-:Y:S01]  /*2760*/  CS2R R104, SRZ ;  /* 0x0000000000687805 */ /* 0x000fe2000001ff00 */
[----:B------:R-:W-:Y:S01]  /*2770*/  USHF.R.U32.HI UR6, URZ, 0x1f, UR7 ;  /* 0x0000001f3f067899 */ /* 0x000fe20008011607 */
[----:B------:R-:W5:Y:S01]  /*2780*/  MUFU.TANH R47, R47 ;  /* 0x0000002f002f7308 */ /* 0x000f620000002400 */
[----:B0-----:R-:W-:Y:S01]  /*2790*/  FSEL R40, R39, -INF , P1 ;  /* 0xff80000027287808 */ /* 0x001fe20000800000 */
[----:B---3--:R-:W-:Y:S01]  /*27a0*/  UPRMT UR5, UR15, 0x654, UR5 ;  /* 0x000006540f057896 */ /* 0x008fe20008000005 */
[----:B------:R-:W-:Y:S01]  /*27b0*/  ISETP.GT.AND P1, PT, R15, 0x21, PT ;  /* 0x000000210f00780c */ /* 0x000fe20003f24270 */
[----:B------:R-:W-:Y:S01]  /*27c0*/  ULEA.HI.SX32 UR6, UR7, UR6, 0x1c ;  /* 0x0000000607067291 */ /* 0x000fe2000f8fe23f */
[----:B------:R-:W-:Y:S02]  /*27d0*/  FMNMX.FTZ R2, R40, R21, !PT ;  /* 0x0000001528027209 */ /* 0x000fe40007810000 */
[----:B------:R-:W-:Y:S02]  /*27e0*/  CS2R R102, SRZ ;  /* 0x0000000000667805 */ /* 0x000fe4000001ff00 */
[----:B------:R-:W-:Y:S01]  /*27f0*/  CS2R R100, SRZ ;  /* 0x0000000000647805 */ /* 0x000fe2000001ff00 */
[----:B------:R1:W-:Y:S01]  /*2800*/  MUFU.TANH R74, R41 ;  /* 0x00000029004a7308 */ /* 0x0003e20000002400 */
[----:B------:R-:W-:Y:S01]  /*2810*/  UISETP.LT.AND UP0, UPT, URZ, UR6, UPT ;  /* 0x000000063f00728c */ /* 0x000fe2000bf01270 */
[----:B------:R-:W-:Y:S01]  /*2820*/  CS2R R98, SRZ ;  /* 0x0000000000627805 */ /* 0x000fe2000001ff00 */
[----:B------:R-:W-:Y:S01]  /*2830*/  SYNCS.ARRIVE.TRANS64.RED.A1T0 RZ, [UR5], RZ ;  /* 0x000000ffffff79a7 */ /* 0x000fe20008100405 */
[----:B------:R-:W-:Y:S01]  /*2840*/  CS2R R96, SRZ ;  /* 0x0000000000607805 */ /* 0x000fe2000001ff00 */
[----:B------:R-:W-:Y:S01]  /*2850*/  USEL UR10, URZ, UR6, !UP0 ;  /* 0x000000063f0a7287 */ /* 0x000fe2000c000000 */
[----:B------:R-:W-:-:S02]  /*2860*/  CS2R R94, SRZ ;  /* 0x00000000005e7805 */ /* 0x000fc4000001ff00 */
[----:B------:R-:W-:Y:S01]  /*2870*/  CS2R R92, SRZ ;  /* 0x00000000005c7805 */ /* 0x000fe2000001ff00 */
[----:B------:R-:W0:Y:S01]  /*2880*/  MUFU.TANH R50, R50 ;  /* 0x0000003200327308 */ /* 0x000e220000002400 */
[----:B-1----:R-:W-:Y:S01]  /*2890*/  FSEL R41, R42, -INF , P2 ;  /* 0xff8000002a297808 */ /* 0x002fe20001000000 */
[----:B------:R-:W-:Y:S01]  /*28a0*/  UISETP.GE.AND UP0, UPT, UR4, UR10, UPT ;  /* 0x0000000a0400728c */ /* 0x000fe2000bf06270 */
[----:B------:R-:W-:Y:S02]  /*28b0*/  ISETP.GT.AND P2, PT, R15, 0x28, PT ;  /* 0x000000280f00780c */ /* 0x000fe40003f44270 */
[----:B------:R-:W-:Y:S02]  /*28c0*/  CS2R R90, SRZ ;  /* 0x00000000005a7805 */ /* 0x000fe4000001ff00 */
[----:B----4-:R-:W-:Y:S02]  /*28d0*/  FSEL R42, R43, -INF , P1 ;  /* 0xff8000002b2a7808 */ /* 0x010fe40000800000 */
[----:B------:R-:W-:-:S02]  /*28e0*/  CS2R R88, SRZ ;  /* 0x0000000000587805 */ /* 0x000fc4000001ff00 */
[----:B------:R-:W-:Y:S01]  /*28f0*/  FMNMX.FTZ R21, R41, R2, !PT ;  /* 0x0000000229157209 */ /* 0x000fe20007810000 */
[----:B------:R-:W1:Y:S01]  /*2900*/  MUFU.TANH R51, R51 ;  /* 0x0000003300337308 */ /* 0x000e620000002400 */
[----:B------:R-:W-:Y:S02]  /*2910*/  ISETP.GT.AND P1, PT, R15, 0x29, PT ;  /* 0x000000290f00780c */ /* 0x000fe40003f24270 */
[----:B------:R-:W-:Y:S02]  /*2920*/  CS2R R86, SRZ ;  /* 0x0000000000567805 */ /* 0x000fe4000001ff00 */
[----:B--2---:R-:W-:Y:S02]  /*2930*/  FSEL R43, R46, -INF , P2 ;  /* 0xff8000002e2b7808 */ /* 0x004fe40001000000 */
[----:B------:R-:W-:Y:S02]  /*2940*/  CS2R R84, SRZ ;  /* 0x0000000000547805 */ /* 0x000fe4000001ff00 */
[----:B------:R-:W-:-:S02]  /*2950*/  FMNMX.FTZ R2, R42, R21, !PT ;  /* 0x000000152a027209 */ /* 0x000fc40007810000 */
[----:B------:R-:W-:Y:S02]  /*2960*/  CS2R R82, SRZ ;  /* 0x0000000000527805 */ /* 0x000fe4000001ff00 */
[----:B------:R-:W-:Y:S01]  /*2970*/  ISETP.GT.AND P2, PT, R15, 0x30, PT ;  /* 0x000000300f00780c */ /* 0x000fe20003f44270 */
[----:B------:R-:W2:Y:S01]  /*2980*/  MUFU.TANH R54, R54 ;  /* 0x0000003600367308 */ /* 0x000ea20000002400 */
[----:B-----5:R-:W-:Y:S02]  /*2990*/  FSEL R46, R47, -INF , P1 ;  /* 0xff8000002f2e7808 */ /* 0x020fe40000800000 */
[----:B------:R-:W-:Y:S02]  /*29a0*/  CS2R R80, SRZ ;  /* 0x0000000000507805 */ /* 0x000fe4000001ff00 */
[----:B------:R-:W-:Y:S02]  /*29b0*/  FMNMX.FTZ R21, R43, R2, !PT ;  /* 0x000000022b157209 */ /* 0x000fe40007810000 */
[----:B------:R-:W-:-:S02]  /*29c0*/  CS2R R78, SRZ ;  /* 0x00000000004e7805 */ /* 0x000fc4000001ff00 */
[C---:B------:R-:W-:Y:S02]  /*29d0*/  ISETP.GT.AND P1, PT, R15.reuse, 0x31, PT ;  /* 0x000000310f00780c */ /* 0x040fe40003f24270 */
[----:B------:R-:W-:Y:S02]  /*29e0*/  CS2R R76, SRZ ;  /* 0x00000000004c7805 */ /* 0x000fe4000001ff00 */
[----:B0-----:R-:W-:Y:S01]  /*29f0*/  FSEL R47, R50, -INF , P2 ;  /* 0xff800000322f7808 */ /* 0x001fe20001000000 */
[----:B------:R-:W0:Y:S01]  /*2a00*/  MUFU.TANH R55, R55 ;  /* 0x0000003700377308 */ /* 0x000e220000002400 */
[----:B------:R-:W-:Y:S02]  /*2a10*/  FMNMX.FTZ R2, R46, R21, !PT ;  /* 0x000000152e027209 */ /* 0x000fe40007810000 */
[----:B------:R-:W-:Y:S02]  /*2a20*/  ISETP.GT.AND P2, PT, R15, 0x38, PT ;  /* 0x000000380f00780c */ /* 0x000fe40003f44270 */
[----:B-1----:R-:W-:-:S02]  /*2a30*/  FSEL R50, R51, -INF , P1 ;  /* 0xff80000033327808 */ /* 0x002fc40000800000 */
[----:B------:R-:W-:Y:S01]  /*2a40*/  FMNMX.FTZ R21, R47, R2, !PT ;  /* 0x000000022f157209 */ /* 0x000fe20007810000 */
[----:B------:R-:W1:Y:S01]  /*2a50*/  MUFU.TANH R58, R58 ;  /* 0x0000003a003a7308 */ /* 0x000e620000002400 */
[C---:B------:R-:W-:Y:S02]  /*2a60*/  ISETP.GT.AND P1, PT, R15.reuse, 0x39, PT ;  /* 0x000000390f00780c */ /* 0x040fe40003f24270 */
[----:B--2---:R-:W-:Y:S02]  /*2a70*/  FSEL R51, R54, -INF , P2 ;  /* 0xff80000036337808 */ /* 0x004fe40001000000 */
[----:B------:R-:W-:Y:S02]  /*2a80*/  FMNMX.FTZ R2, R50, R21, !PT ;  /* 0x0000001532027209 */ /* 0x000fe40007810000 */
[----:B------:R-:W-:Y:S01]  /*2a90*/  ISETP.GT.AND P2, PT, R15, 0x40, PT ;  /* 0x000000400f00780c */ /* 0x000fe20003f44270 */
[----:B------:R-:W2:Y:S01]  /*2aa0*/  MUFU.TANH R59, R59 ;  /* 0x0000003b003b7308 */ /* 0x000ea20000002400 */
[----:B0-----:R-:W-:-:S02]  /*2ab0*/  FSEL R54, R55, -INF , P1 ;  /* 0xff80000037367808 */ /* 0x001fc40000800000 */
[----:B------:R-:W-:Y:S02]  /*2ac0*/  FMNMX.FTZ R21, R51, R2, !PT ;  /* 0x0000000233157209 */ /* 0x000fe40007810000 */
[C---:B------:R-:W-:Y:S02]  /*2ad0*/  ISETP.GT.AND P1, PT, R15.reuse, 0x41, PT ;  /* 0x000000410f00780c */ /* 0x040fe40003f24270 */
[----:B------:R-:W-:Y:S01]  /*2ae0*/  FMNMX.FTZ R2, R54, R21, !PT ;  /* 0x0000001536027209 */ /* 0x000fe20007810000 */
[----:B------:R-:W0:Y:S01]  /*2af0*/  MUFU.TANH R62, R62 ;  /* 0x0000003e003e7308 */ /* 0x000e220000002400 */
[----:B-1----:R-:W-:Y:S02]  /*2b00*/  FSEL R55, R58, -INF , P2 ;  /* 0xff8000003a377808 */ /* 0x002fe40001000000 */
[----:B------:R-:W-:Y:S02]  /*2b10*/  ISETP.GT.AND P2, PT, R15, 0x48, PT ;  /* 0x000000480f00780c */ /* 0x000fe40003f44270 */
[----:B------:R-:W-:-:S03]  /*2b20*/  FMNMX.FTZ R21, R55, R2, !PT ;  /* 0x0000000237157209 */ /* 0x000fc60007810000 */
[----:B------:R-:W1:Y:S01]  /*2b30*/  MUFU.TANH R63, R63 ;  /* 0x0000003f003f7308 */ /* 0x000e620000002400 */
[----:B--2---:R-:W-:Y:S02]  /*2b40*/  FSEL R58, R59, -INF , P1 ;  /* 0xff8000003b3a7808 */ /* 0x004fe40000800000 */
[----:B------:R-:W-:Y:S02]  /*2b50*/  ISETP.GT.AND P1, PT, R15, 0x49, PT ;  /* 0x000000490f00780c */ /* 0x000fe40003f24270 */
[----:B------:R-:W-:-:S03]  /*2b60*/  FMNMX.FTZ R2, R58, R21, !PT ;  /* 0x000000153a027209 */ /* 0x000fc60007810000 */
[----:B------:R-:W2:Y:S01]  /*2b70*/  MUFU.TANH R66, R66 ;  /* 0x0000004200427308 */ /* 0x000ea20000002400 */
[----:B0-----:R-:W-:Y:S02]  /*2b80*/  FSEL R59, R62, -INF , P2 ;  /* 0xff8000003e3b7808 */ /* 0x001fe40001000000 */
[----:B------:R-:W-:Y:S02]  /*2b90*/  ISETP.GT.AND P2, PT, R15, 0x50, PT ;  /* 0x000000500f00780c */ /* 0x000fe40003f44270 */
[----:B------:R-:W-:-:S03]  /*2ba0*/  FMNMX.FTZ R21, R59, R2, !PT ;  /* 0x000000023b157209 */ /* 0x000fc60007810000 */
        /* <DEDUP_REMOVED lines=18> */
[----:B------:R-:W-:Y:S02]  /*2cd0*/  CS2R R70, SRZ ;  /* 0x0000000000467805 */ /* 0x000fe4000001ff00 */
[----:B------:R-:W-:Y:S02]  /*2ce0*/  ISETP.GT.AND P1, PT, R13, RZ, PT ;  /* 0x000000ff0d00720c */ /* 0x000fe40003f24270 */
[----:B------:R-:W-:Y:S01]  /*2cf0*/  FMNMX.FTZ R15, R2, R15, !PT ;  /* 0x0000000f020f7209 */ /* 0x000fe20007810000 */
[----:B------:R-:W2:Y:S01]  /*2d00*/  MUFU.TANH R28, R28 ;  /* 0x0000001c001c7308 */ /* 0x000ea20000002400 */
[----:B0-----:R-:W-:-:S03]  /*2d10*/  FSEL R3, R3, -INF , P1 ;  /* 0xff80000003037808 */ /* 0x001fc60000800000 */
[----:B------:R-:W0:Y:S01]  /*2d20*/  SHFL.BFLY PT, R14, R15, 0x2, 0x1f ;  /* 0x0c401f000f0e7f89 */ /* 0x000e2200000e0000 */
[----:B------:R-:W-:-:S03]  /*2d30*/  ISETP.GT.AND P1, PT, R13, 0x9, PT ;  /* 0x000000090d00780c */ /* 0x000fc60003f24270 */
[----:B------:R-:W3:Y:S01]  /*2d40*/  MUFU.TANH R33, R33 ;  /* 0x0000002100217308 */ /* 0x000ee20000002400 */
[----:B-1----:R-:W-:Y:S02]  /*2d50*/  FSEL R10, R10, -INF , P2 ;  /* 0xff8000000a0a7808 */ /* 0x002fe40001000000 */
[----:B------:R-:W-:Y:S02]  /*2d60*/  ISETP.GT.AND P2, PT, R13, 0x10, PT ;  /* 0x000000100d00780c */ /* 0x000fe40003f44270 */
[----:B------:R-:W-:-:S03]  /*2d70*/  FMNMX.FTZ R21, R3, R10, !PT ;  /* 0x0000000a03157209 */ /* 0x000fc60007810000 */
[----:B------:R-:W1:Y:S08]  /*2d80*/  MUFU.TANH R37, R37 ;  /* 0x0000002500257308 */ /* 0x000e700000002400 */
[----:B------:R4:W-:Y:S01]  /*2d90*/  MUFU.TANH R39, R49 ;  /* 0x0000003100277308 */ /* 0x0009e20000002400 */
[----:B0-----:R-:W-:-:S05]  /*2da0*/  FMNMX.FTZ R14, R15, R14, !PT ;  /* 0x0000000e0f0e7209 */ /* 0x001fca0007810000 */
[----:B------:R-:W0:Y:S02]  /*2db0*/  SHFL.BFLY PT, R15, R14, 0x1, 0x1f ;  /* 0x0c201f000e0f7f89 */ /* 0x000e2400000e0000 */
[----:B------:R-:W5:Y:S08]  /*2dc0*/  MUFU.TANH R44, R44 ;  /* 0x0000002c002c7308 */ /* 0x000f700000002400 */
[----:B------:R-:W5:Y:S08]  /*2dd0*/  MUFU.TANH R45, R45 ;  /* 0x0000002d002d7308 */ /* 0x000f700000002400 */
[----:B------:R-:W5:Y:S01]  /*2de0*/  MUFU.TANH R48, R48 ;  /* 0x0000003000307308 */ /* 0x000f620000002400 */
[----:B0-----:R-:W-:-:S07]  /*2df0*/  FMNMX.FTZ R11, R14, R15, !PT ;  /* 0x0000000f0e0b7209 */ /* 0x001fce0007810000 */
[----:B------:R-:W0:Y:S01]  /*2e00*/  MUFU.TANH R52, R52 ;  /* 0x0000003400347308 */ /* 0x000e220000002400 */
[----:B--2---:R-:W-:Y:S02]  /*2e10*/  FSEL R14, R28, -INF , P3 ;  /* 0xff8000001c0e7808 */ /* 0x004fe40001800000 */
[----:B------:R-:W-:Y:S02]  /*2e20*/  FSEL R15, R20, -INF , P1 ;  /* 0xff800000140f7808 */ /* 0x000fe40000800000 */
[----:B------:R-:W-:Y:S02]  /*2e30*/  FMNMX.FTZ R12, R14, R21, !PT ;  /* 0x000000150e0c7209 */ /* 0x000fe40007810000 */
[----:B------:R-:W-:Y:S01]  /*2e40*/  ISETP.GT.AND P1, PT, R13, 0x11, PT ;  /* 0x000000110d00780c */ /* 0x000fe20003f24270 */
[----:B------:R-:W2:Y:S01]  /*2e50*/  MUFU.TANH R53, R53 ;  /* 0x0000003500357308 */ /* 0x000ea20000002400 */
[----:B------:R-:W-:Y:S01]  /*2e60*/  FSEL R20, R24, -INF , P2 ;  /* 0xff80000018147808 */ /* 0x000fe20001000000 */
[----:B------:R-:W-:Y:S01]  /*2e70*/  FMUL.FTZ R24, R11, UR35 ;  /* 0x000000230b187c20 */ /* 0x000fe20008410000 */
[----:B------:R-:W-:-:S02]  /*2e80*/  FMNMX.FTZ R25, R15, R12, !PT ;  /* 0x0000000c0f197209 */ /* 0x000fc40007810000 */
[----:B------:R-:W-:Y:S02]  /*2e90*/  FSETP.NEU.FTZ.AND P2, PT, R11, -INF , PT ;  /* 0xff8000000b00780b */ /* 0x000fe40003f5d000 */
[----:B------:R-:W-:Y:S01]  /*2ea0*/  ISETP.GT.AND P3, PT, R13, 0x18, PT ;  /* 0x000000180d00780c */ /* 0x000fe20003f64270 */
[----:B------:R-:W2:Y:S01]  /*2eb0*/  MUFU.TANH R56, R56 ;  /* 0x0000003800387308 */ /* 0x000ea20000002400 */
[----:B---3--:R-:W-:Y:S02]  /*2ec0*/  FSEL R21, R33, -INF , P1 ;  /* 0xff80000021157808 */ /* 0x008fe40000800000 */
[----:B------:R-:W-:Y:S02]  /*2ed0*/  FMNMX.FTZ R12, R20, R25, !PT ;  /* 0x00000019140c7209 */ /* 0x000fe40007810000 */
[----:B----4-:R-:W-:Y:S02]  /*2ee0*/  FSEL R49, R24, RZ, P2 ;  /* 0x000000ff18317208 */ /* 0x010fe40001000000 */
[----:B------:R-:W-:Y:S01]  /*2ef0*/  ISETP.GT.AND P1, PT, R13, 0x19, PT ;  /* 0x000000190d00780c */ /* 0x000fe20003f24270 */
[----:B------:R-:W3:Y:S01]  /*2f00*/  MUFU.TANH R57, R57 ;  /* 0x0000003900397308 */ /* 0x000ee20000002400 */
[----:B------:R-:W-:Y:S01]  /*2f10*/  FSEL R24, R72, -INF , P3 ;  /* 0xff80000048187808 */ /* 0x000fe20001800000 */
[--C-:B------:R-:W-:Y:S01]  /*2f20*/  FFMA.FTZ R33, R26, UR35, -R49.reuse ;  /* 0x000000231a217c23 */ /* 0x100fe20008010831 */
[----:B------:R-:W-:Y:S01]  /*2f30*/  FMNMX.FTZ R27, R21, R12, !PT ;  /* 0x0000000c151b7209 */ /* 0x000fe20007810000 */
[--C-:B------:R-:W-:Y:S01]  /*2f40*/  FFMA.FTZ R35, R29, UR35, -R49.reuse ;  /* 0x000000231d237c23 */ /* 0x100fe20008010831 */
[----:B------:R-:W-:Y:S01]  /*2f50*/  ISETP.GT.AND P2, PT, R13, 0x20, PT ;  /* 0x000000200d00780c */ /* 0x000fe20003f44270 */
[--C-:B------:R-:W-:Y:S01]  /*2f60*/  FFMA.FTZ R42, R42, UR35, -R49.reuse ;  /* 0x000000232a2a7c23 */ /* 0x100fe20008010831 */
[----:B-1----:R-:W-:Y:S01]  /*2f70*/  FSEL R25, R37, -INF , P1 ;  /* 0xff80000025197808 */ /* 0x002fe20000800000 */
[----:B------:R1:W-:Y:S01]  /*2f80*/  MUFU.EX2 R189, R33 ;  /* 0x0000002100bd7308 */ /* 0x0003e20000000800 */
[----:B------:R-:W-:Y:S01]  /*2f90*/  FMNMX.FTZ R12, R24, R27, !PT ;  /* 0x0000001b180c7209 */ /* 0x000fe20007810000 */
[--C-:B------:R-:W-:Y:S01]  /*2fa0*/  FFMA.FTZ R37, R30, UR35, -R49.reuse ;  /* 0x000000231e257c23 */ /* 0x100fe20008010831 */
[----:B------:R-:W-:Y:S01]  /*2fb0*/  ISETP.GT.AND P1, PT, R13, 0x21, PT ;  /* 0x000000210d00780c */ /* 0x000fe20003f24270 */
[--C-:B------:R-:W-:Y:S01]  /*2fc0*/  FFMA.FTZ R43, R43, UR35, -R49.reuse ;  /* 0x000000232b2b7c23 */ /* 0x100fe20008010831 */
[----:B------:R-:W-:Y:S01]  /*2fd0*/  FSEL R26, R73, -INF , P2 ;  /* 0xff800000491a7808 */ /* 0x000fe20001000000 */
[--C-:B------:R-:W-:Y:S01]  /*2fe0*/  FFMA.FTZ R46, R46, UR35, -R49.reuse ;  /* 0x000000232e2e7c23 */ /* 0x100fe20008010831 */
[----:B------:R-:W-:Y:S01]  /*2ff0*/  FMNMX.FTZ R31, R25, R12, !PT ;  /* 0x0000000c191f7209 */ /* 0x000fe20007810000 */
[----:B------:R-:W4:Y:S01]  /*3000*/  MUFU.TANH R60, R60 ;  /* 0x0000003c003c7308 */ /* 0x000f220000002400 */
[----:B------:R-:W-:Y:S01]  /*3010*/  ISETP.GT.AND P2, PT, R13, 0x28, PT ;  /* 0x000000280d00780c */ /* 0x000fe20003f44270 */
[--C-:B------:R-:W-:Y:S01]  /*3020*/  FFMA.FTZ R47, R47, UR35, -R49.reuse ;  /* 0x000000232f2f7c23 */ /* 0x100fe20008010831 */
[----:B------:R-:W-:Y:S01]  /*3030*/  FSEL R27, R74, -INF , P1 ;  /* 0xff8000004a1b7808 */ /* 0x000fe20000800000 */
[--C-:B------:R-:W-:Y:S01]  /*3040*/  FFMA.FTZ R50, R50, UR35, -R49.reuse ;  /* 0x0000002332327c23 */ /* 0x100fe20008010831 */
[----:B------:R-:W-:Y:S01]  /*3050*/  FMNMX.FTZ R12, R26, R31, !PT ;  /* 0x0000001f1a0c7209 */ /* 0x000fe20007810000 */
[--C-:B------:R-:W-:Y:S01]  /*3060*/  FFMA.FTZ R51, R51, UR35, -R49.reuse ;  /* 0x0000002333337c23 */ /* 0x100fe20008010831 */
[----:B------:R-:W-:Y:S01]  /*3070*/  ISETP.GT.AND P1, PT, R13, 0x29, PT ;  /* 0x000000290d00780c */ /* 0x000fe20003f24270 */
[----:B------:R-:W4:Y:S01]  /*3080*/  MUFU.TANH R61, R61 ;  /* 0x0000003d003d7308 */ /* 0x000f220000002400 */
[----:B-----5:R-:W-:Y:S01]  /*3090*/  FSEL R28, R44, -INF , P2 ;  /* 0xff8000002c1c7808 */ /* 0x020fe20001000000 */
[--C-:B------:R-:W-:Y:S01]  /*30a0*/  FFMA.FTZ R54, R54, UR35, -R49.reuse ;  /* 0x0000002336367c23 */ /* 0x100fe20008010831 */
[----:B------:R-:W-:Y:S01]  /*30b0*/  FMNMX.FTZ R31, R27, R12, !PT ;  /* 0x0000000c1b1f7209 */ /* 0x000fe20007810000 */
[--C-:B------:R-:W-:Y:S01]  /*30c0*/  FFMA.FTZ R55, R55, UR35, -R49.reuse ;  /* 0x0000002337377c23 */ /* 0x100fe20008010831 */
[----:B------:R-:W-:Y:S01]  /*30d0*/  ISETP.GT.AND P2, PT, R13, 0x30, PT ;  /* 0x000000300d00780c */ /* 0x000fe20003f44270 */
[--C-:B------:R-:W-:Y:S01]  /*30e0*/  FFMA.FTZ R58, R58, UR35, -R49.reuse ;  /* 0x000000233a3a7c23 */ /* 0x100fe20008010831 */
[----:B------:R-:W-:Y:S01]  /*30f0*/  FSEL R29, R45, -INF , P1 ;  /* 0xff8000002d1d7808 */ /* 0x000fe20000800000 */
[----:B------:R5:W-:Y:S01]  /*3100*/  MUFU.EX2 R44, R35 ;  /* 0x00000023002c7308 */ /* 0x000be20000000800 */
[----:B------:R-:W-:Y:S01]  /*3110*/  FMNMX.FTZ R12, R28, R31, !PT ;  /* 0x0000001f1c0c7209 */ /* 0x000fe20007810000 */
[--C-:B------:R-:W-:Y:S01]  /*3120*/  FFMA.FTZ R45, R34, UR35, -R49.reuse ;  /* 0x00000023222d7c23 */ /* 0x100fe20008010831 */
[----:B------:R-:W-:Y:S01]  /*3130*/  ISETP.GT.AND P1, PT, R13, 0x31, PT ;  /* 0x000000310d00780c */ /* 0x000fe20003f24270 */
[--C-:B------:R-:W-:Y:S01]  /*3140*/  FFMA.FTZ R59, R59, UR35, -R49.reuse ;  /* 0x000000233b3b7c23 */ /* 0x100fe20008010831 */
[----:B------:R-:W-:Y:S01]  /*3150*/  FSEL R30, R48, -INF , P2 ;  /* 0xff800000301e7808 */ /* 0x000fe20001000000 */
[--C-:B------:R-:W-:Y:S01]  /*3160*/  FFMA.FTZ R62, R62, UR35, -R49.reuse ;  /* 0x000000233e3e7c23 */ /* 0x100fe20008010831 */
[----:B-1----:R-:W-:Y:S01]  /*3170*/  FMNMX.FTZ R33, R29, R12, !PT ;  /* 0x0000000c1d217209 */ /* 0x002fe20007810000 */
[----:B------:R-:W1:Y:S01]  /*3180*/  MUFU.TANH R64, R64 ;  /* 0x0000004000407308 */ /* 0x000e620000002400 */
[----:B------:R-:W-:Y:S01]  /*3190*/  ISETP.GT.AND P2, PT, R13, 0x38, PT ;  /* 0x000000380d00780c */ /* 0x000fe20003f44270 */
[--C-:B------:R-:W-:Y:S01]  /*31a0*/  FFMA.FTZ R63, R63, UR35, -R49.reuse ;  /* 0x000000233f3f7c23 */ /* 0x100fe20008010831 */
[----:B------:R-:W-:Y:S01]  /*31b0*/  FSEL R31, R39, -INF , P1 ;  /* 0xff800000271f7808 */ /* 0x000fe20000800000 */
[--C-:B------:R-:W-:Y:S01]  /*31c0*/  FFMA.FTZ R39, R32, UR35, -R49.reuse ;  /* 0x0000002320277c23 */ /* 0x100fe20008010831 */
[----:B------:R-:W-:Y:S01]  /*31d0*/  FMNMX.FTZ R12, R30, R33, !PT ;  /* 0x000000211e0c7209 */ /* 0x000fe20007810000 */
[--C-:B------:R-:W-:Y:S01]  /*31e0*/  FFMA.FTZ R66, R66, UR35, -R49.reuse ;  /* 0x0000002342427c23 */ /* 0x100fe20008010831 */
[----:B------:R-:W-:Y:S01]  /*31f0*/  ISETP.GT.AND P1, PT, R13, 0x39, PT ;  /* 0x000000390d00780c */ /* 0x000fe20003f24270 */
[----:B------:R3:W-:Y:S01]  /*3200*/  MUFU.EX2 R191, R37 ;  /* 0x0000002500bf7308 */ /* 0x0007e20000000800 */
[----:B0-----:R-:W-:Y:S01]  /*3210*/  FSEL R32, R52, -INF , P2 ;  /* 0xff80000034207808 */ /* 0x001fe20001000000 */
[--C-:B------:R-:W-:Y:S01]  /*3220*/  FFMA.FTZ R52, R36, UR35, -R49.reuse ;  /* 0x0000002324347c23 */ /* 0x100fe20008010831 */
[----:B-----5:R-:W-:Y:S01]  /*3230*/  FMNMX.FTZ R35, R31, R12, !PT ;  /* 0x0000000c1f237209 */ /* 0x020fe20007810000 */
[--C-:B------:R-:W-:Y:S01]  /*3240*/  FFMA.FTZ R67, R67, UR35, -R49.reuse ;  /* 0x0000002343437c23 */ /* 0x100fe20008010831 */
[----:B------:R-:W-:Y:S01]  /*3250*/  ISETP.GT.AND P2, PT, R13, 0x40, PT ;  /* 0x000000400d00780c */ /* 0x000fe20003f44270 */
[--C-:B------:R-:W-:Y:S01]  /*3260*/  FFMA.FTZ R2, R2, UR35, -R49.reuse ;  /* 0x0000002302027c23 */ /* 0x100fe20008010831 */
[----:B--2---:R-:W-:Y:S01]  /*3270*/  FSEL R33, R53, -INF , P1 ;  /* 0xff80000035217808 */ /* 0x004fe20000800000 */
[----:B------:R-:W0:Y:S01]  /*3280*/  MUFU.TANH R65, R65 ;  /* 0x0000004100417308 */ /* 0x000e220000002400 */
[----:B------:R-:W-:Y:S01]  /*3290*/  FMNMX.FTZ R12, R32, R35, !PT ;  /* 0x00000023200c7209 */ /* 0x000fe20007810000 */
[----:B------:R-:W-:Y:S01]  /*32a0*/  FFMA.FTZ R53, R38, UR35, -R49 ;  /* 0x0000002326357c23 */ /* 0x000fe20008010831 */
[----:B------:R-:W-:-:S02]  /*32b0*/  ISETP.GT.AND P1, PT, R13, 0x41, PT ;  /* 0x000000410d00780c */ /* 0x000fc40003f24270 */
[----:B------:R-:W-:Y:S02]  /*32c0*/  CS2R R74, SRZ ;  /* 0x00000000004a7805 */ /* 0x000fe4000001ff00 */
[----:B------:R-:W-:Y:S01]  /*32d0*/  FSEL R34, R56, -INF , P2 ;  /* 0xff80000038227808 */ /* 0x000fe20001000000 */
[----:B------:R-:W-:Y:S01]  /*32e0*/  FFMA.FTZ R56, R40, UR35, -R49 ;  /* 0x0000002328387c23 */ /* 0x000fe20008010831 */
[----:B---3--:R-:W-:Y:S01]  /*32f0*/  FMNMX.FTZ R37, R33, R12, !PT ;  /* 0x0000000c21257209 */ /* 0x008fe20007810000 */
[----:B------:R-:W2:Y:S01]  /*3300*/  MUFU.TANH R68, R68 ;  /* 0x0000004400447308 */ /* 0x000ea20000002400 */
[----:B------:R-:W-:Y:S02]  /*3310*/  ISETP.GT.AND P2, PT, R13, 0x48, PT ;  /* 0x000000480d00780c */ /* 0x000fe40003f44270 */
[----:B------:R-:W-:Y:S02]  /*3320*/  CS2R R72, SRZ ;  /* 0x0000000000487805 */ /* 0x000fe4000001ff00 */
[----:B------:R-:W-:-:S02]  /*3330*/  FSEL R35, R57, -INF , P1 ;  /* 0xff80000039237808 */ /* 0x000fc40000800000 */
[----:B------:R-:W-:Y:S02]  /*3340*/  FMNMX.FTZ R12, R34, R37, !PT ;  /* 0x00000025220c7209 */ /* 0x000fe40007810000 */
[C---:B------:R-:W-:Y:S01]  /*3350*/  ISETP.GT.AND P1, PT, R13.reuse, 0x49, PT ;  /* 0x000000490d00780c */ /* 0x040fe20003f24270 */
[----:B------:R3:W-:Y:S01]  /*3360*/  MUFU.EX2 R48, R39 ;  /* 0x0000002700307308 */ /* 0x0007e20000000800 */
[----:B----4-:R-:W-:Y:S02]  /*3370*/  FSEL R36, R60, -INF , P2 ;  /* 0xff8000003c247808 */ /* 0x010fe40001000000 */
[----:B------:R-:W-:Y:S02]  /*3380*/  ISETP.GT.AND P2, PT, R13, 0x50, PT ;  /* 0x000000500d00780c */ /* 0x000fe40003f44270 */
[----:B------:R-:W-:Y:S02]  /*3390*/  FSEL R37, R61, -INF , P1 ;  /* 0xff8000003d257808 */ /* 0x000fe40000800000 */
[----:B------:R-:W-:Y:S01]  /*33a0*/  ISETP.GT.AND P1, PT, R13, 0x51, PT ;  /* 0x000000510d00780c */ /* 0x000fe20003f24270 */
[----:B------:R-:W4:Y:S01]  /*33b0*/  MUFU.TANH R69, R69 ;  /* 0x0000004500457308 */ /* 0x000f220000002400 */
[----:B---3--:R-:W-:-:S02]  /*33c0*/  FMNMX.FTZ R39, R35, R12, !PT ;  /* 0x0000000c23277209 */ /* 0x008fc40007810000 */
[----:B-1----:R-:W-:Y:S02]  /*33d0*/  FSEL R38, R64, -INF , P2 ;  /* 0xff80000040267808 */ /* 0x002fe40001000000 */
[----:B------:R-:W-:Y:S02]  /*33e0*/  FMNMX.FTZ R12, R36, R39, !PT ;  /* 0x00000027240c7209 */ /* 0x000fe40007810000 */
[----:B------:R-:W-:Y:S01]  /*33f0*/  ISETP.GT.AND P2, PT, R13, 0x58, PT ;  /* 0x000000580d00780c */ /* 0x000fe20003f44270 */
[----:B------:R1:W-:Y:S01]  /*3400*/  MUFU.EX2 R185, R45 ;  /* 0x0000002d00b97308 */ /* 0x0003e20000000800 */
[----:B0-----:R-:W-:Y:S02]  /*3410*/  FSEL R39, R65, -INF , P1 ;  /* 0xff80000041277808 */ /* 0x001fe40000800000 */
[----:B------:R-:W-:Y:S02]  /*3420*/  ISETP.GT.AND P1, PT, R13, 0x59, PT ;  /* 0x000000590d00780c */ /* 0x000fe40003f24270 */
[----:B--2---:R-:W-:-:S03]  /*3430*/  FSEL R13, R68, -INF , P2 ;  /* 0xff800000440d7808 */ /* 0x004fc60001000000 */
[----:B------:R-:W-:Y:S01]  /*3440*/  MUFU.EX2 R60, R42 ;  /* 0x0000002a003c7308 */ /* 0x000fe20000000800 */
[----:B-1----:R-:W-:Y:S02]  /*3450*/  FMNMX.FTZ R45, R37, R12, !PT ;  /* 0x0000000c252d7209 */ /* 0x002fe40007810000 */
[----:B----4-:R-:W-:Y:S02]  /*3460*/  FSEL R40, R69, -INF , P1 ;  /* 0xff80000045287808 */ /* 0x010fe40000800000 */
[----:B------:R-:W-:Y:S02]  /*3470*/  CS2R R68, SRZ ;  /* 0x0000000000447805 */ /* 0x000fe4000001ff00 */
[----:B------:R-:W-:Y:S01]  /*3480*/  FMNMX.FTZ R12, R38, R45, !PT ;  /* 0x0000002d260c7209 */ /* 0x000fe20007810000 */
[----:B------:R-:W-:Y:S01]  /*3490*/  FFMA.FTZ R45, R41, UR35, -R49 ;  /* 0x00000023292d7c23 */ /* 0x000fe20008010831 */
[----:B------:R-:W-:Y:S02]  /*34a0*/  MUFU.EX2 R52, R52 ;  /* 0x0000003400347308 */ /* 0x000fe40000000800 */
[----:B------:R-:W-:-:S04]  /*34b0*/  FMNMX.FTZ R12, R39, R12, !PT ;  /* 0x0000000c270c7209 */ /* 0x000fc80007810000 */
[----:B------:R-:W-:Y:S02]  /*34c0*/  FMNMX.FTZ R41, R13, R12, !PT ;  /* 0x0000000c0d297209 */ /* 0x000fe40007810000 */
[----:B------:R-:W-:Y:S02]  /*34d0*/  MUFU.EX2 R53, R53 ;  /* 0x0000003500357308 */ /* 0x000fe40000000800 */
[----:B------:R-:W-:-:S05]  /*34e0*/  FMNMX.FTZ R41, R40, R41, !PT ;  /* 0x0000002928297209 */ /* 0x000fca0007810000 */
[----:B------:R-:W0:Y:S01]  /*34f0*/  SHFL.BFLY PT, R12, R41, 0x2, 0x1f ;  /* 0x0c401f00290c7f89 */ /* 0x000e2200000e0000 */
[----:B------:R-:W1:Y:S08]  /*3500*/  MUFU.EX2 R56, R56 ;  /* 0x0000003800387308 */ /* 0x000e700000000800 */
[----:B------:R-:W2:Y:S08]  /*3510*/  MUFU.EX2 R45, R45 ;  /* 0x0000002d002d7308 */ /* 0x000eb00000000800 */
[----:B------:R-:W-:Y:S01]  /*3520*/  MUFU.EX2 R43, R43 ;  /* 0x0000002b002b7308 */ /* 0x000fe20000000800 */
[----:B-1----:R-:W-:-:S02]  /*3530*/  F2FP.BF16.F32.PACK_AB R187, R56, R53 ;  /* 0x0000003538bb723e */ /* 0x002fc400000010ff */
[----:B0-----:R-:W-:-:S05]  /*3540*/  FMNMX.FTZ R42, R41, R12, !PT ;  /* 0x0000000c292a7209 */ /* 0x001fca0007810000 */
[----:B------:R-:W0:Y:S01]  /*3550*/  MUFU.EX2 R46, R46 ;  /* 0x0000002e002e7308 */ /* 0x000e220000000800 */
[----:B--2---:R-:W-:Y:S01]  /*3560*/  F2FP.BF16.F32.PACK_AB R181, R60, R45 ;  /* 0x0000002d3cb5723e */ /* 0x004fe200000010ff */
[----:B------:R-:W1:Y:S06]  /*3570*/  SHFL.BFLY PT, R41, R42, 0x1, 0x1f ;  /* 0x0c201f002a297f89 */ /* 0x000e6c00000e0000 */
[----:B------:R-:W-:Y:S08]  /*3580*/  MUFU.EX2 R47, R47 ;  /* 0x0000002f002f7308 */ /* 0x000ff00000000800 */
[----:B------:R-:W2:Y:S01]  /*3590*/  MUFU.EX2 R50, R50 ;  /* 0x0000003200327308 */ /* 0x000ea20000000800 */
[----:B0-----:R-:W-:-:S07]  /*35a0*/  F2FP.BF16.F32.PACK_AB R183, R46, R43 ;  /* 0x0000002b2eb7723e */ /* 0x001fce00000010ff */
[----:B------:R-:W-:Y:S01]  /*35b0*/  MUFU.EX2 R51, R51 ;  /* 0x0000003300337308 */ /* 0x000fe20000000800 */
[----:B-1----:R-:W-:Y:S01]  /*35c0*/  FMNMX.FTZ R12, R42, R41, !PT ;  /* 0x000000292a0c7209 */ /* 0x002fe20007810000 */
[----:B------:R-:W-:Y:S01]  /*35d0*/  FADD.FTZ R42, R189, R44 ;  /* 0x0000002cbd2a7221 */ /* 0x000fe20000010000 */
[----:B------:R-:W-:Y:S02]  /*35e0*/  F2FP.BF16.F32.PACK_AB R189, R44, R189 ;  /* 0x000000bd2cbd723e */ /* 0x000fe400000010ff */
[C---:B------:R-:W-:Y:S01]  /*35f0*/  FSETP.NEU.FTZ.AND P1, PT, R12.reuse, -INF , PT ;  /* 0xff8000000c00780b */ /* 0x040fe20003f3d000 */
[----:B------:R-:W-:Y:S02]  /*3600*/  FMUL.FTZ R41, R12, UR35 ;  /* 0x000000230c297c20 */ /* 0x000fe40008410000 */
[----:B------:R-:W0:Y:S01]  /*3610*/  MUFU.EX2 R54, R54 ;  /* 0x0000003600367308 */ /* 0x000e220000000800 */
[----:B--2---:R-:W-:Y:S02]  /*3620*/  F2FP.BF16.F32.PACK_AB R177, R50, R47 ;  /* 0x0000002f32b1723e */ /* 0x004fe400000010ff */
[----:B------:R-:W-:-:S02]  /*3630*/  FSEL R41, R41, RZ, P1 ;  /* 0x000000ff29297208 */ /* 0x000fc40000800000 */
        /* <DEDUP_REMOVED lines=25> */
[----:B------:R-:W2:Y:S01]  /*37d0*/  MUFU.EX2 R14, R14 ;  /* 0x0000000e000e7308 */ /* 0x000ea20000000800 */
[--C-:B------:R-:W-:Y:S01]  /*37e0*/  FFMA.FTZ R39, R39, UR35, -R41.reuse ;  /* 0x0000002327277c23 */ /* 0x100fe20008010829 */
[--C-:B------:R-:W-:Y:S01]  /*37f0*/  FFMA.FTZ R13, R13, UR35, -R41.reuse ;  /* 0x000000230d0d7c23 */ /* 0x100fe20008010829 */
[----:B------:R-:W-:Y:S01]  /*3800*/  FFMA.FTZ R40, R40, UR35, -R41 ;  /* 0x0000002328287c23 */ /* 0x000fe20008010829 */
[----:B0-----:R-:W-:-:S04]  /*3810*/  F2FP.BF16.F32.PACK_AB R179, R54, R51 ;  /* 0x0000003336b3723e */ /* 0x001fc800000010ff */
[----:B------:R-:W0:Y:S01]  /*3820*/  MUFU.EX2 R15, R15 ;  /* 0x0000000f000f7308 */ /* 0x000e220000000800 */
[----:B-1----:R-:W-:Y:S01]  /*3830*/  FADD.FTZ R57, R3, R10 ;  /* 0x0000000a03397221 */ /* 0x002fe20000010000 */
[----:B------:R-:W-:-:S06]  /*3840*/  F2FP.BF16.F32.PACK_AB R188, R10, R3 ;  /* 0x000000030abc723e */ /* 0x000fcc00000010ff */
[----:B------:R-:W1:Y:S01]  /*3850*/  MUFU.EX2 R20, R20 ;  /* 0x0000001400147308 */ /* 0x000e620000000800 */
[----:B--2---:R-:W-:Y:S01]  /*3860*/  FADD.FTZ R64, R14, R57 ;  /* 0x000000390e407221 */ /* 0x004fe20000010000 */
[----:B------:R-:W-:Y:S01]  /*3870*/  FADD.FTZ R57, R191, R42 ;  /* 0x0000002abf397221 */ /* 0x000fe20000010000 */
[----:B------:R-:W-:-:S03]  /*3880*/  F2FP.BF16.F32.PACK_AB R191, R48, R191 ;  /* 0x000000bf30bf723e */ /* 0x000fc600000010ff */
[----:B------:R-:W-:Y:S02]  /*3890*/  FADD.FTZ R42, R48, R57 ;  /* 0x00000039302a7221 */ /* 0x000fe40000010000 */
[----:B------:R-:W2:Y:S01]  /*38a0*/  MUFU.EX2 R21, R21 ;  /* 0x0000001500157308 */ /* 0x000ea20000000800 */
[----:B0-----:R-:W-:Y:S01]  /*38b0*/  FADD.FTZ R61, R15, R64 ;  /* 0x000000400f3d7221 */ /* 0x001fe20000010000 */
[----:B------:R-:W-:Y:S01]  /*38c0*/  FADD.FTZ R57, R185, R42 ;  /* 0x0000002ab9397221 */ /* 0x000fe20000010000 */
[----:B------:R-:W-:Y:S02]  /*38d0*/  F2FP.BF16.F32.PACK_AB R190, R15, R14 ;  /* 0x0000000e0fbe723e */ /* 0x000fe400000010ff */
[----:B------:R-:W-:Y:S02]  /*38e0*/  CS2R R64, SRZ ;  /* 0x0000000000407805 */ /* 0x000fe4000001ff00 */
[----:B------:R-:W-:Y:S01]  /*38f0*/  F2FP.BF16.F32.PACK_AB R185, R52, R185 ;  /* 0x000000b934b9723e */ /* 0x000fe200000010ff */
[----:B------:R-:W0:Y:S01]  /*3900*/  MUFU.EX2 R24, R24 ;  /* 0x0000001800187308 */ /* 0x000e220000000800 */
[----:B-1----:R-:W-:-:S07]  /*3910*/  FADD.FTZ R0, R20, R61 ;  /* 0x0000003d14007221 */ /* 0x002fce0000010000 */
[----:B------:R-:W1:Y:S01]  /*3920*/  MUFU.EX2 R25, R25 ;  /* 0x0000001900197308 */ /* 0x000e620000000800 */
[C---:B--2---:R-:W-:Y:S01]  /*3930*/  FADD.FTZ R49, R21.reuse, R0 ;  /* 0x0000000015317221 */ /* 0x044fe20000010000 */
[----:B------:R-:W-:Y:S01]  /*3940*/  FADD.FTZ R0, R52, R57 ;  /* 0x0000003934007221 */ /* 0x000fe20000010000 */
[----:B------:R-:W-:-:S05]  /*3950*/  F2FP.BF16.F32.PACK_AB R184, R21, R20 ;  /* 0x0000001415b8723e */ /* 0x000fca00000010ff */
[----:B------:R-:W2:Y:S01]  /*3960*/  MUFU.EX2 R26, R26 ;  /* 0x0000001a001a7308 */ /* 0x000ea20000000800 */
[----:B0-----:R-:W-:Y:S01]  /*3970*/  FADD.FTZ R42, R24, R49 ;  /* 0x00000031182a7221 */ /* 0x001fe20000010000 */
[----:B------:R-:W-:Y:S01]  /*3980*/  FADD.FTZ R49, R53, R0 ;  /* 0x0000000035317221 */ /* 0x000fe20000010000 */
[----:B------:R-:W-:-:S03]  /*3990*/  CS2R R52, SRZ ;  /* 0x0000000000347805 */ /* 0x000fc6000001ff00 */
[----:B------:R-:W-:Y:S02]  /*39a0*/  FADD.FTZ R0, R56, R49 ;  /* 0x0000003138007221 */ /* 0x000fe40000010000 */
[----:B------:R-:W0:Y:S01]  /*39b0*/  MUFU.EX2 R27, R27 ;  /* 0x0000001b001b7308 */ /* 0x000e220000000800 */
[----:B-1----:R-:W-:Y:S01]  /*39c0*/  FADD.FTZ R57, R25, R42 ;  /* 0x0000002a19397221 */ /* 0x002fe20000010000 */
[----:B------:R-:W-:Y:S01]  /*39d0*/  FADD.FTZ R49, R45, R0 ;  /* 0x000000002d317221 */ /* 0x000fe20000010000 */
[----:B------:R-:W-:Y:S02]  /*39e0*/  F2FP.BF16.F32.PACK_AB R186, R25, R24 ;  /* 0x0000001819ba723e */ /* 0x000fe400000010ff */
[----:B------:R-:W-:Y:S02]  /*39f0*/  CS2R R44, SRZ ;  /* 0x00000000002c7805 */ /* 0x000fe4000001ff00 */
[----:B------:R-:W-:Y:S01]  /*3a00*/  CS2R R24, SRZ ;  /* 0x0000000000187805 */ /* 0x000fe2000001ff00 */
[----:B------:R-:W-:Y:S01]  /*3a10*/  FADD.FTZ R0, R60, R49 ;  /* 0x000000313c007221 */ /* 0x000fe20000010000 */
[----:B------:R-:W-:Y:S01]  /*3a20*/  CS2R R60, SRZ ;  /* 0x00000000003c7805 */ /* 0x000fe2000001ff00 */
[----:B------:R-:W1:Y:S01]  /*3a30*/  MUFU.EX2 R28, R28 ;  /* 0x0000001c001c7308 */ /* 0x000e620000000800 */
[----:B--2---:R-:W-:Y:S01]  /*3a40*/  FADD.FTZ R42, R26, R57 ;  /* 0x000000391a2a7221 */ /* 0x004fe20000010000 */
[----:B------:R-:W-:-:S06]  /*3a50*/  CS2R R56, SRZ ;  /* 0x0000000000387805 */ /* 0x000fcc000001ff00 */
[----:B------:R-:W2:Y:S01]  /*3a60*/  MUFU.EX2 R29, R29 ;  /* 0x0000001d001d7308 */ /* 0x000ea20000000800 */
[C---:B0-----:R-:W-:Y:S01]  /*3a70*/  FADD.FTZ R41, R27.reuse, R42 ;  /* 0x0000002a1b297221 */ /* 0x041fe20000010000 */
[----:B------:R-:W-:Y:S02]  /*3a80*/  F2FP.BF16.F32.PACK_AB R180, R27, R26 ;  /* 0x0000001a1bb4723e */ /* 0x000fe400000010ff */
[----:B------:R-:W-:-:S04]  /*3a90*/  CS2R R26, SRZ ;  /* 0x00000000001a7805 */ /* 0x000fc8000001ff00 */
[----:B------:R-:W0:Y:S01]  /*3aa0*/  MUFU.EX2 R30, R30 ;  /* 0x0000001e001e7308 */ /* 0x000e220000000800 */
[----:B-1----:R-:W-:Y:S01]  /*3ab0*/  FADD.FTZ R42, R28, R41 ;  /* 0x000000291c2a7221 */ /* 0x002fe20000010000 */
[----:B------:R-:W-:-:S04]  /*3ac0*/  FADD.FTZ R41, R43, R0 ;  /* 0x000000002b297221 */ /* 0x000fc80000010000 */
[----:B------:R-:W-:Y:S02]  /*3ad0*/  FADD.FTZ R0, R46, R41 ;  /* 0x000000292e007221 */ /* 0x000fe40000010000 */
[----:B------:R-:W1:Y:S01]  /*3ae0*/  MUFU.EX2 R31, R31 ;  /* 0x0000001f001f7308 */ /* 0x000e620000000800 */
[----:B--2---:R-:W-:Y:S01]  /*3af0*/  FADD.FTZ R49, R29, R42 ;  /* 0x0000002a1d317221 */ /* 0x004fe20000010000 */
[----:B------:R-:W-:Y:S01]  /*3b00*/  FADD.FTZ R41, R47, R0 ;  /* 0x000000002f297221 */ /* 0x000fe20000010000 */
[----:B------:R-:W-:Y:S02]  /*3b10*/  F2FP.BF16.F32.PACK_AB R182, R29, R28 ;  /* 0x0000001c1db6723e */ /* 0x000fe400000010ff */
[----:B------:R-:W-:Y:S02]  /*3b20*/  CS2R R46, SRZ ;  /* 0x00000000002e7805 */ /* 0x000fe4000001ff00 */
[----:B------:R-:W-:Y:S01]  /*3b30*/  CS2R R28, SRZ ;  /* 0x00000000001c7805 */ /* 0x000fe2000001ff00 */
[----:B------:R-:W-:Y:S01]  /*3b40*/  FADD.FTZ R0, R50, R41 ;  /* 0x0000002932007221 */ /* 0x000fe20000010000 */
[----:B------:R-:W2:Y:S01]  /*3b50*/  MUFU.EX2 R32, R32 ;  /* 0x0000002000207308 */ /* 0x000ea20000000800 */
[----:B0-----:R-:W-:-:S02]  /*3b60*/  FADD.FTZ R42, R30, R49 ;  /* 0x000000311e2a7221 */ /* 0x001fc40000010000 */
[----:B------:R-:W-:Y:S01]  /*3b70*/  FADD.FTZ R3, R51, R0 ;  /* 0x0000000033037221 */ /* 0x000fe20000010000 */
[----:B------:R-:W-:Y:S02]  /*3b80*/  CS2R R50, SRZ ;  /* 0x0000000000327805 */ /* 0x000fe4000001ff00 */
[----:B------:R-:W-:Y:S01]  /*3b90*/  CS2R R48, SRZ ;  /* 0x0000000000307805 */ /* 0x000fe2000001ff00 */
[----:B------:R-:W-:Y:S01]  /*3ba0*/  FADD.FTZ R0, R54, R3 ;  /* 0x0000000336007221 */ /* 0x000fe20000010000 */
[----:B------:R-:W0:Y:S01]  /*3bb0*/  MUFU.EX2 R33, R33 ;  /* 0x0000002100217308 */ /* 0x000e220000000800 */
[----:B-1----:R-:W-:Y:S02]  /*3bc0*/  FADD.FTZ R43, R31, R42 ;  /* 0x0000002a1f2b7221 */ /* 0x002fe40000010000 */
[----:B------:R-:W-:Y:S01]  /*3bd0*/  FADD.FTZ R3, R55, R0 ;  /* 0x0000000037037221 */ /* 0x000fe20000010000 */
[----:B------:R-:W-:Y:S02]  /*3be0*/  F2FP.BF16.F32.PACK_AB R176, R31, R30 ;  /* 0x0000001e1fb0723e */ /* 0x000fe400000010ff */
[----:B------:R-:W-:-:S02]  /*3bf0*/  CS2R R30, SRZ ;  /* 0x00000000001e7805 */ /* 0x000fc4000001ff00 */
        /* <DEDUP_REMOVED lines=8> */
[----:B-1----:R-:W-:-:S07]  /*3c80*/  FADD.FTZ R10, R34, R15 ;  /* 0x0000000f220a7221 */ /* 0x002fce0000010000 */
[----:B------:R-:W1:Y:S01]  /*3c90*/  MUFU.EX2 R36, R36 ;  /* 0x0000002400247308 */ /* 0x000e620000000800 */
[C---:B--2---:R-:W-:Y:S01]  /*3ca0*/  FADD.FTZ R15, R35.reuse, R10 ;  /* 0x0000000a230f7221 */ /* 0x044fe20000010000 */
[----:B------:R-:W-:Y:S02]  /*3cb0*/  F2FP.BF16.F32.PACK_AB R172, R35, R34 ;  /* 0x0000002223ac723e */ /* 0x000fe400000010ff */
[----:B------:R-:W-:-:S04]  /*3cc0*/  CS2R R34, SRZ ;  /* 0x0000000000227805 */ /* 0x000fc8000001ff00 */
[----:B------:R-:W2:Y:S01]  /*3cd0*/  MUFU.EX2 R59, R59 ;  /* 0x0000003b003b7308 */ /* 0x000ea20000000800 */
[C---:B0-----:R-:W-:Y:S01]  /*3ce0*/  FADD.FTZ R0, R58.reuse, R3 ;  /* 0x000000033a007221 */ /* 0x041fe20000010000 */
[----:B------:R-:W-:Y:S02]  /*3cf0*/  F2FP.BF16.F32.PACK_AB R173, R58, R55 ;  /* 0x000000373aad723e */ /* 0x000fe400000010ff */
[----:B------:R-:W-:-:S04]  /*3d00*/  CS2R R54, SRZ ;  /* 0x0000000000367805 */ /* 0x000fc8000001ff00 */
[----:B------:R-:W0:Y:S01]  /*3d10*/  MUFU.EX2 R37, R37 ;  /* 0x0000002500257308 */ /* 0x000e220000000800 */
[----:B-1----:R-:W-:-:S07]  /*3d20*/  FADD.FTZ R10, R36, R15 ;  /* 0x0000000f240a7221 */ /* 0x002fce0000010000 */
[----:B------:R-:W1:Y:S01]  /*3d30*/  MUFU.EX2 R62, R62 ;  /* 0x0000003e003e7308 */ /* 0x000e620000000800 */
[----:B--2---:R-:W-:-:S07]  /*3d40*/  FADD.FTZ R3, R59, R0 ;  /* 0x000000003b037221 */ /* 0x004fce0000010000 */
[----:B------:R-:W2:Y:S01]  /*3d50*/  MUFU.EX2 R38, R38 ;  /* 0x0000002600267308 */ /* 0x000ea20000000800 */
[C---:B0-----:R-:W-:Y:S01]  /*3d60*/  FADD.FTZ R15, R37.reuse, R10 ;  /* 0x0000000a250f7221 */ /* 0x041fe20000010000 */
[----:B------:R-:W-:Y:S02]  /*3d70*/  F2FP.BF16.F32.PACK_AB R174, R37, R36 ;  /* 0x0000002425ae723e */ /* 0x000fe400000010ff */
[----:B------:R-:W-:-:S04]  /*3d80*/  CS2R R36, SRZ ;  /* 0x0000000000247805 */ /* 0x000fc8000001ff00 */
[----:B------:R-:W0:Y:S01]  /*3d90*/  MUFU.EX2 R63, R63 ;  /* 0x0000003f003f7308 */ /* 0x000e220000000800 */
[C---:B-1----:R-:W-:Y:S01]  /*3da0*/  FADD.FTZ R0, R62.reuse, R3 ;  /* 0x000000033e007221 */ /* 0x042fe20000010000 */
[----:B------:R-:W-:Y:S02]  /*3db0*/  F2FP.BF16.F32.PACK_AB R175, R62, R59 ;  /* 0x0000003b3eaf723e */ /* 0x000fe400000010ff */
[----:B------:R-:W-:-:S04]  /*3dc0*/  CS2R R58, SRZ ;  /* 0x00000000003a7805 */ /* 0x000fc8000001ff00 */
[----:B------:R-:W1:Y:S01]  /*3dd0*/  MUFU.EX2 R39, R39 ;  /* 0x0000002700277308 */ /* 0x000e620000000800 */
[----:B--2---:R-:W-:-:S07]  /*3de0*/  FADD.FTZ R10, R38, R15 ;  /* 0x0000000f260a7221 */ /* 0x004fce0000010000 */
[----:B------:R-:W2:Y:S01]  /*3df0*/  MUFU.EX2 R66, R66 ;  /* 0x0000004200427308 */ /* 0x000ea20000000800 */
[----:B0-----:R-:W-:-:S07]  /*3e00*/  FADD.FTZ R3, R63, R0 ;  /* 0x000000003f037221 */ /* 0x001fce0000010000 */
[----:B------:R-:W0:Y:S01]  /*3e10*/  MUFU.EX2 R13, R13 ;  /* 0x0000000d000d7308 */ /* 0x000e220000000800 */
[C---:B-1----:R-:W-:Y:S01]  /*3e20*/  FADD.FTZ R10, R39.reuse, R10 ;  /* 0x0000000a270a7221 */ /* 0x042fe20000010000 */
[----:B------:R-:W-:Y:S02]  /*3e30*/  F2FP.BF16.F32.PACK_AB R168, R39, R38 ;  /* 0x0000002627a8723e */ /* 0x000fe400000010ff */
[----:B------:R-:W-:-:S04]  /*3e40*/  CS2R R38, SRZ ;  /* 0x0000000000267805 */ /* 0x000fc8000001ff00 */
[----:B------:R-:W1:Y:S01]  /*3e50*/  MUFU.EX2 R67, R67 ;  /* 0x0000004300437308 */ /* 0x000e620000000800 */
[C---:B--2---:R-:W-:Y:S01]  /*3e60*/  FADD.FTZ R0, R66.reuse, R3 ;  /* 0x0000000342007221 */ /* 0x044fe20000010000 */
[----:B------:R-:W-:Y:S02]  /*3e70*/  F2FP.BF16.F32.PACK_AB R169, R66, R63 ;  /* 0x0000003f42a9723e */ /* 0x000fe400000010ff */
[----:B------:R-:W-:-:S04]  /*3e80*/  CS2R R62, SRZ ;  /* 0x00000000003e7805 */ /* 0x000fc8000001ff00 */
[----:B------:R-:W2:Y:S01]  /*3e90*/  MUFU.EX2 R40, R40 ;  /* 0x0000002800287308 */ /* 0x000ea20000000800 */
[----:B0-----:R-:W-:-:S07]  /*3ea0*/  FADD.FTZ R3, R13, R10 ;  /* 0x0000000a0d037221 */ /* 0x001fce0000010000 */
[----:B------:R-:W0:Y:S01]  /*3eb0*/  MUFU.EX2 R2, R2 ;  /* 0x0000000200027308 */ /* 0x000e220000000800 */
[----:B-1----:R-:W-:Y:S01]  /*3ec0*/  FADD.FTZ R15, R67, R0 ;  /* 0x00000000430f7221 */ /* 0x002fe20000010000 */
[----:B------:R-:W-:Y:S02]  /*3ed0*/  IMAD.MOV.U32 R0, RZ, RZ, 0x3f800000 ;  /* 0x3f800000ff007424 */ /* 0x000fe400078e00ff */
[C---:B--2---:R-:W-:Y:S01]  /*3ee0*/  FADD.FTZ R10, R40.reuse, R3 ;  /* 0x00000003280a7221 */ /* 0x044fe20000010000 */
[----:B------:R-:W-:Y:S02]  /*3ef0*/  F2FP.BF16.F32.PACK_AB R170, R40, R13 ;  /* 0x0000000d28aa723e */ /* 0x000fe400000010ff */
[----:B------:R-:W-:Y:S01]  /*3f00*/  CS2R R40, SRZ ;  /* 0x0000000000287805 */ /* 0x000fe2000001ff00 */
[C---:B0-----:R-:W-:Y:S01]  /*3f10*/  FADD.FTZ R3, R2.reuse, R15 ;  /* 0x0000000f02037221 */ /* 0x041fe20000010000 */
[----:B------:R-:W-:Y:S01]  /*3f20*/  F2FP.BF16.F32.PACK_AB R171, R2, R67 ;  /* 0x0000004302ab723e */ /* 0x000fe200000010ff */
[----:B------:R-:W-:Y:S01]  /*3f30*/  IMAD.MOV.U32 R2, RZ, RZ, 0x3f800000 ;  /* 0x3f800000ff027424 */ /* 0x000fe200078e00ff */
[----:B------:R-:W-:Y:S01]  /*3f40*/  CS2R R66, SRZ ;  /* 0x0000000000427805 */ /* 0x000fe2000001ff00 */
[----:B------:R-:W-:Y:S06]  /*3f50*/  @!P1 BRA `(.L_x_2194) ;  /* 0x0000002c00249947 */ /* 0x000fec0003800000 */
[----:B------:R-:W-:Y:S01]  /*3f60*/  IMAD.MOV.U32 R13, RZ, RZ, R11 ;  /* 0x000000ffff0d7224 */ /* 0x000fe200078e000b */
[----:B------:R-:W-:Y:S01]  /*3f70*/  MOV R14, R12 ;  /* 0x0000000c000e7202 */ /* 0x000fe20000000f00 */
[----:B------:R-:W-:Y:S01]  /*3f80*/  IMAD.MOV.U32 R2, RZ, RZ, 0x3f800000 ;  /* 0x3f800000ff027424 */ /* 0x000fe200078e00ff */
[----:B------:R-:W-:Y:S01]  /*3f90*/  UMOV UR5, UR38 ;  /* 0x0000002600057c82 */ /* 0x000fe20008000000 */
[----:B------:R-:W-:Y:S01]  /*3fa0*/  IMAD.MOV.U32 R119, RZ, RZ, RZ ;  /* 0x000000ffff777224 */ /* 0x000fe200078e00ff */
[----:B------:R-:W-:Y:S01]  /*3fb0*/  UMOV UR6, UR39 ;  /* 0x0000002700067c82 */ /* 0x000fe20008000000 */
[----:B------:R-:W-:Y:S01]  /*3fc0*/  ULDC UR34, c[0x0][0x288] ;  /* 0x0000a20000227ab9 */ /* 0x000fe20000000800 */
[----:B------:R-:W-:Y:S01]  /*3fd0*/  ULDC UR7, c[0x0][0x9d8] ;  /* 0x0002760000077ab9 */ /* 0x000fe20000000800 */
[----:B------:R-:W-:-:S05]  /*3fe0*/  ULDC UR35, c[0x0][0x988] ;  /* 0x0002620000237ab9 */ /* 0x000fca0000000800 */
.L_x_2205:
[----:B------:R-:W-:-:S04]  /*3ff0*/  UISETP.NE.AND UP0, UPT, UR6, 0x1, UPT ;  /* 0x000000010600788c */ /* 0x000fc8000bf05270 */
[----:B------:R-:W-:-:S04]  /*4000*/  USEL UR38, URZ, 0x1, UP0 ;  /* 0x000000013f267887 */ /* 0x000fc80008000000 */
[----:B------:R-:W-:Y:S01]  /*4010*/  ULOP3.LUT UR38, UR5, UR38, URZ, 0x3c, !UPT ;  /* 0x0000002605267292 */ /* 0x000fe2000f8e3c3f */
[----:B------:R-:W-:Y:S11]  /*4020*/  @!P0 BRA `(.L_x_2195) ;  /* 0x0000000000048947 */ /* 0x000ff60003800000 */
[----:B------:R-:W-:Y:S01]  /*4030*/  BPT.TRAP 0x1 ;  /* 0x000000040000795c */ /* 0x000fe20000300000 */
.L_x_2195:
        /* <DEDUP_REMOVED lines=9> */
.L_x_2196:
[----:B-1----:R-:W-:Y:S05]  /*40d0*/  @P1 BRA `(.L_x_2197) ;  /* 0x0000000000081947 */ /* 0x002fea0003800000 */
[----:B------:R-:W1:Y:S02]  /*40e0*/  SYNCS.PHASECHK.TRANS64.TRYWAIT P1, [UR8+0x30830], R11 ;  /* 0x0308300bff0075a7 */ /* 0x000e640008020148 */
[----:B-1----:R-:W-:Y:S05]  /*40f0*/  @!P1 BRA `(.L_x_2198) ;  /* 0x000000c400f89947 */ /* 0x002fea0003800000 */
.L_x_2197:
        /* <DEDUP_REMOVED lines=118> */
[----:B------:R-:W-:Y:S01]  /*4860*/  R2UR UR28, R4 ;  /* 0x00000000041c72ca */ /* 0x000fe200000e0000 */
[----:B------:R-:W-:Y:S01]  /*4870*/  UIADD3 UR30, UR9, 0x4, URZ ;  /* 0x00000004091e7890 */ /* 0x000fe2000fffe03f */
[----:B------:R-:W-:Y:S01]  /*4880*/  R2UR UR29, R5 ;  /* 0x00000000051d72ca */ /* 0x000fe200000e0000 */
[----:B------:R-:W-:Y:S01]  /*4890*/  UMOV UR31, 0x40000040 ;  /* 0x40000040001f7882 */ /* 0x000fe20000000000 */
[----:B------:R-:W-:Y:S02]  /*48a0*/  WARPGROUP.DEPBAR.LE gsb0, 0x0 ;  /* 0x00008000000079c5 */ /* 0x000fe40000010000 */
[----:B------:R-:W-:-:S09]  /*48b0*/  WARPGROUP.ARRIVE ;  /* 0x00000000000079c5 */ /* 0x000fd20000000000 */
        /* <DEDUP_REMOVED lines=51> */
.L_x_2199:
[----:B------:R-:W-:Y:S01]  /*4bf0*/  ULEA UR9, UR6, UR40, 0x3 ;  /* 0x0000002806097291 */ /* 0x000fe2000f8e183f */
[----:B------:R-:W-:-:S05]  /*4c00*/  IMAD.U32 R0, RZ, RZ, UR5 ;  /* 0x00000005ff007e24 */ /* 0x000fca000f8e00ff */
[----:B------:R-:W-:-:S04]  /*4c10*/  SHF.L.U32 R0, R0, 0x1f, RZ ;  /* 0x0000001f00007819 */ /* 0x000fc800000006ff */
[----:B------:R2:W3:Y:S01]  /*4c20*/  SYNCS.PHASECHK.TRANS64.TRYWAIT P1, [UR9+0x30850], R0 ;  /* 0x03085000ff0075a7 */ /* 0x0004e20008020149 */
[----:B------:R-:W-:Y:S05]  /*4c30*/  @!P0 BRA `(.L_x_2200) ;  /* 0x0000000000048947 */ /* 0x000fea0003800000 */
[----:B------:R-:W-:Y:S01]  /*4c40*/  BPT.TRAP 0x1 ;  /* 0x000000040000795c */ /* 0x000fe20000300000 */
.L_x_2200:
[----:B---3--:R-:W-:Y:S05]  /*4c50*/  @P1 BRA `(.L_x_2201) ;  /* 0x0000000000081947 */ /* 0x008fea0003800000 */
[----:B------:R-:W3:Y:S02]  /*4c60*/  SYNCS.PHASECHK.TRANS64.TRYWAIT P1, [UR9+0x30850], R0 ;  /* 0x03085000ff0075a7 */ /* 0x000ee40008020149 */
[----:B---3--:R-:W-:Y:S05]  /*4c70*/  @!P1 BRA `(.L_x_2202) ;  /* 0x000000bc00309947 */ /* 0x008fea0003800000 */
.L_x_2201:
        /* <DEDUP_REMOVED lines=37> */
.L_x_2203:
[----:B------:R-:W-:Y:S01]  /*4ed0*/  UISETP.NE.AND UP0, UPT, UR43, URZ, UPT ;  /* 0x0000003f2b00728c */ /* 0x000fe2000bf05270 */
[----:B------:R-:W-:Y:S01]  /*4ee0*/  FMUL.FTZ R2, R129, UR7 ;  /* 0x0000000781027c20 */ /* 0x000fe20008410000 */
[----:B-1----:R-:W-:Y:S01]  /*4ef0*/  IADD3 R12, R18, UR41, RZ ;  /* 0x00000029120c7c10 */ /* 0x002fe2000fffe0ff */
[----:B0-----:R-:W-:Y:S01]  /*4f00*/  FMUL.FTZ R11, R133, UR7 ;  /* 0x00000007850b7c20 */ /* 0x001fe20008410000 */
[----:B--2---:R-:W-:Y:S01]  /*4f10*/  FMUL.FTZ R0, R121, UR7 ;  /* 0x0000000779007c20 */ /* 0x004fe20008410000 */
[----:B------:R0:W-:Y:S01]  /*4f20*/  MUFU.TANH R15, R2 ;  /* 0x00000002000f7308 */ /* 0x0001e20000002400 */
[----:B------:R-:W-:Y:S01]  /*4f30*/  PLOP3.LUT P1, PT, PT, PT, UP0, 0x80, 0x0 ;  /* 0x000000000000781c */ /* 0x000fe20003f2f008 */
[----:B------:R-:W-:Y:S01]  /*4f40*/  FMUL.FTZ R171, R120, UR7 ;  /* 0x0000000778ab7c20 */ /* 0x000fe20008410000 */
[----:B------:R-:W-:Y:S01]  /*4f50*/  PLOP3.LUT P2, PT, PT, PT, UP0, 0x80, 0x0 ;  /* 0x000000000000781c */ /* 0x000fe20003f4f008 */
[----:B------:R-:W-:Y:S01]  /*4f60*/  FMUL.FTZ R124, R124, UR7 ;  /* 0x000000077c7c7c20 */ /* 0x000fe20008410000 */
[----:B------:R-:W-:Y:S01]  /*4f70*/  FMUL.FTZ R125, R125, UR7 ;  /* 0x000000077d7d7c20 */ /* 0x000fe20008410000 */
[----:B------:R-:W-:Y:S01]  /*4f80*/  @UP0 ULDC UR5, c[0x0][0x44c] ;  /* 0x0001130000050ab9 */ /* 0x000fe20000000800 */
[----:B------:R-:W-:Y:S01]  /*4f90*/  FMUL.FTZ R128, R128, UR7 ;  /* 0x0000000780807c20 */ /* 0x000fe20008410000 */
[----:B------:R1:W-:Y:S01]  /*4fa0*/  MUFU.TANH R20, R11 ;  /* 0x0000000b00147308 */ /* 0x0003e20000002400 */
[----:B------:R-:W-:Y:S01]  /*4fb0*/  FMUL.FTZ R132, R132, UR7 ;  /* 0x0000000784847c20 */ /* 0x000fe20008410000 */
[----:B------:R-:W-:Y:S01]  /*4fc0*/  FMUL.FTZ R144, R144, UR7 ;  /* 0x0000000790907c20 */ /* 0x000fe20008410000 */
[----:B------:R-:W-:Y:S01]  /*4fd0*/  FMUL.FTZ R169, R123, UR7 ;  /* 0x000000077ba97c20 */ /* 0x000fe20008410000 */
[----:B------:R-:W-:Y:S01]  /*4fe0*/  FMUL.FTZ R137, R137, UR7 ;  /* 0x0000000789897c20 */ /* 0x000fe20008410000 */
[----:B------:R-:W-:Y:S01]  /*4ff0*/  FMUL.FTZ R136, R136, UR7 ;  /* 0x0000000788887c20 */ /* 0x000fe20008410000 */
[----:B0-----:R-:W-:Y:S01]  /*5000*/  @P1 IMAD.HI.U32 R2, R12, UR5, RZ ;  /* 0x000000050c021c27 */ /* 0x001fe2000f8e00ff */
[----:B------:R-:W-:Y:S01]  /*5010*/  @UP0 ULDC UR5, c[0x0][0x450] ;  /* 0x0001140000050ab9 */ /* 0x000fe20000000800 */
[----:B------:R-:W0:Y:S01]  /*5020*/  MUFU.TANH R171, R171 ;  /* 0x000000ab00ab7308 */ /* 0x000e220000002400 */
[----:B-1----:R-:W1:Y:S01]  /*5030*/  LDC R11, c[0x0][0x2f0] ;  /* 0x0000bc00ff0b7b82 */ /* 0x002e620000000800 */
[----:B------:R-:W-:Y:S01]  /*5040*/  FMUL.FTZ R141, R141, UR7 ;  /* 0x000000078d8d7c20 */ /* 0x000fe20008410000 */
[----:B------:R-:W-:Y:S01]  /*5050*/  @P2 SHF.R.U32.HI R12, RZ, UR5, R2 ;  /* 0x00000005ff0c2c19 */ /* 0x000fe20008011602 */
[----:B------:R-:W-:Y:S01]  /*5060*/  UMOV UR5, 0x1 ;  /* 0x0000000100057882 */ /* 0x000fe20000000000 */
[----:B------:R-:W-:Y:S01]  /*5070*/  FMUL.FTZ R2, R145, UR7 ;  /* 0x0000000791027c20 */ /* 0x000fe20008410000 */
[----:B------:R-:W-:Y:S01]  /*5080*/  UIMAD UR5, UR4, -0x60, UR5 ;  /* 0xffffffa0040578a4 */ /* 0x000fe2000f8e0205 */
[----:B------:R-:W-:Y:S01]  /*5090*/  FMUL.FTZ R168, R122, UR7 ;  /* 0x000000077aa87c20 */ /* 0x000fe20008410000 */
[----:B------:R-:W2:Y:S01]  /*50a0*/  SHFL.IDX PT, R121, R12, RZ, 0x1c1f ;  /* 0x001c1fff0c797589 */ /* 0x000ea200000e0000 */
[----:B------:R-:W3:Y:S01]  /*50b0*/  MUFU.TANH R0, R0 ;  /* 0x0000000000007308 */ /* 0x000ee20000002400 */
[----:B------:R-:W-:Y:S01]  /*50c0*/  FMUL.FTZ R140, R140, UR7 ;  /* 0x000000078c8c7c20 */ /* 0x000fe20008410000 */
[----:B------:R-:W-:Y:S01]  /*50d0*/  FMUL.FTZ R133, R135, UR7 ;  /* 0x0000000787857c20 */ /* 0x000fe20008410000 */
[----:B------:R-:W-:-:S02]  /*50e0*/  IMAD.U32 R172, RZ, RZ, UR5 ;  /* 0x00000005ffac7e24 */ /* 0x000fc4000f8e00ff */
[----:B------:R-:W-:Y:S01]  /*50f0*/  FMUL.FTZ R135, R139, UR7 ;  /* 0x000000078b877c20 */ /* 0x000fe20008410000 */
[----:B------:R-:W-:Y:S01]  /*5100*/  FMUL.FTZ R129, R130, UR7 ;  /* 0x0000000782817c20 */ /* 0x000fe20008410000 */
[----:B------:R-:W-:Y:S01]  /*5110*/  FMUL.FTZ R130, R131, UR7 ;  /* 0x0000000783827c20 */ /* 0x000fe20008410000 */
[----:B------:R-:W-:Y:S01]  /*5120*/  IMAD R172, R17, -0x2, R172 ;  /* 0xfffffffe11ac7824 */ /* 0x000fe200078e02ac */
        /* <DEDUP_REMOVED lines=8> */
[----:B-1----:R-:W-:Y:S01]  /*51b0*/  IMAD R172, R11, UR42, R172 ;  /* 0x0000002a0bac7c24 */ /* 0x002fe2000f8e02ac */
[----:B------:R-:W1:Y:S01]  /*51c0*/  MUFU.TANH R125, R125 ;  /* 0x0000007d007d7308 */ /* 0x000e620000002400 */
[----:B------:R-:W-:Y:S01]  /*51d0*/  FMUL.FTZ R157, R157, UR7 ;  /* 0x000000079d9d7c20 */ /* 0x000fe20008410000 */
[----:B------:R-:W-:Y:S01]  /*51e0*/  FMUL.FTZ R160, R160, UR7 ;  /* 0x00000007a0a07c20 */ /* 0x000fe20008410000 */
[----:B------:R-:W-:Y:S01]  /*51f0*/  FMUL.FTZ R161, R161, UR7 ;  /* 0x00000007a1a17c20 */ /* 0x000fe20008410000 */
[----:B------:R-:W-:Y:S01]  /*5200*/  FMUL.FTZ R164, R164, UR7 ;  /* 0x00000007a4a47c20 */ /* 0x000fe20008410000 */
[----:B------:R-:W-:Y:S01]  /*5210*/  FMUL.FTZ R165, R165, UR7 ;  /* 0x00000007a5a57c20 */ /* 0x000fe20008410000 */
[----:B--2---:R-:W-:Y:S01]  /*5220*/  IADD3 R121, R121, -UR34, R172 ;  /* 0x8000002279797c10 */ /* 0x004fe2000fffe0ac */
[----:B------:R-:W-:Y:S01]  /*5230*/  FMUL.FTZ R170, R126, UR7 ;  /* 0x000000077eaa7c20 */ /* 0x000fe20008410000 */
[----:B------:R-:W2:Y:S01]  /*5240*/  MUFU.TANH R128, R128 ;  /* 0x0000008000807308 */ /* 0x000ea20000002400 */
[----:B------:R-:W-:Y:S01]  /*5250*/  FMUL.FTZ R127, R127, UR7 ;  /* 0x000000077f7f7c20 */ /* 0x000fe20008410000 */
[C---:B------:R-:W-:Y:S01]  /*5260*/  ISETP.GT.AND P1, PT, R121.reuse, RZ, PT ;  /* 0x000000ff7900720c */ /* 0x040fe20003f24270 */
[----:B------:R-:W5:Y:S01]  /*5270*/  S2UR UR6, SR_CgaCtaId ;  /* 0x00000000000679c3 */ /* 0x000f620000008800 */
[----:B------:R-:W-:Y:S01]  /*5280*/  ISETP.GT.AND P2, PT, R121, 0x1, PT ;  /* 0x000000017900780c */ /* 0x000fe20003f44270 */
[----:B------:R-:W-:Y:S01]  /*5290*/  UIADD3 UR8, UR8, 0x30840, URZ ;  /* 0x0003084008087890 */ /* 0x000fe2000fffe03f */
[----:B0-----:R-:W-:-:S02]  /*52a0*/  FSEL R171, R171, -INF , P1 ;  /* 0xff800000abab7808 */ /* 0x001fc40000800000 */
[----:B---3--:R-:W-:Y:S01]  /*52b0*/  FSEL R145, R0, -INF , P2 ;  /* 0xff80000000917808 */ /* 0x008fe20001000000 */
[----:B------:R-:W0:Y:S01]  /*52c0*/  MUFU.TANH R132, R132 ;  /* 0x0000008400847308 */ /* 0x000e220000002400 */
[----:B------:R-:W-:Y:S02]  /*52d0*/  ISETP.GT.AND P1, PT, R121, 0x8, PT ;  /* 0x000000087900780c */ /* 0x000fe40003f24270 */
[----:B------:R-:W-:Y:S02]  /*52e0*/  FMNMX.FTZ R0, R171, R14, !PT ;  /* 0x0000000eab007209 */ /* 0x000fe40007810000 */
[----:B------:R-:W-:Y:S02]  /*52f0*/  ISETP.GT.AND P2, PT, R121, 0x9, PT ;  /* 0x000000097900780c */ /* 0x000fe40003f44270 */
[----:B------:R-:W-:Y:S01]  /*5300*/  FMNMX.FTZ R11, R145, R0, !PT ;  /* 0x00000000910b7209 */ /* 0x000fe20007810000 */
[----:B------:R4:W-:Y:S08]  /*5310*/  MUFU.TANH R123, R144 ;  /* 0x00000090007b7308 */ /* 0x0009f00000002400 */
[----:B------:R3:W-:Y:S01]  /*5320*/  MUFU.TANH R21, R137 ;  /* 0x0000008900157308 */ /* 0x0007e20000002400 */
[----:B----4-:R-:W-:Y:S01]  /*5330*/  FSEL R144, R124, -INF , P1 ;  /* 0xff8000007c907808 */ /* 0x010fe20000800000 */
[----:B-----5:R-:W-:Y:S01]  /*5340*/  UPRMT UR8, UR6, 0x654, UR8 ;  /* 0x0000065406087896 */ /* 0x020fe20008000008 */
[----:B------:R-:W-:-:S02]  /*5350*/  ISETP.GT.AND P1, PT, R121, 0x10, PT ;  /* 0x000000107900780c */ /* 0x000fc40003f24270 */
[----:B------:R-:W-:-:S03]  /*5360*/  FMNMX.FTZ R11, R144, R11, !PT ;  /* 0x0000000b900b7209 */ /* 0x000fc60007810000 */
[----:B------:R-:W4:Y:S01]  /*5370*/  MUFU.TANH R136, R136 ;  /* 0x0000008800887308 */ /* 0x000f220000002400 */
[----:B---3--:R-:W-:Y:S01]  /*5380*/  FMUL.FTZ R137, R142, UR7 ;  /* 0x000000078e897c20 */ /* 0x008fe20008410000 */
[----:B-1----:R-:W-:Y:S01]  /*5390*/  FSEL R142, R125, -INF , P2 ;  /* 0xff8000007d8e7808 */ /* 0x002fe20001000000 */
[----:B------:R-:W-:Y:S01]  /*53a0*/  SYNCS.ARRIVE.TRANS64.RED.A1T0 RZ, [UR8], RZ ;  /* 0x000000ffffff79a7 */ /* 0x000fe20008100408 */
[----:B------:R-:W-:Y:S02]  /*53b0*/  ISETP.GT.AND P2, PT, R121, 0x11, PT ;  /* 0x000000117900780c */ /* 0x000fe40003f44270 */
[----:B------:R-:W-:Y:S02]  /*53c0*/  FMNMX.FTZ R0, R142, R11, !PT ;  /* 0x0000000b8e007209 */ /* 0x000fe40007810000 */
[----:B------:R2:W-:Y:S08]  /*53d0*/  MUFU.TANH R122, R141 ;  /* 0x0000008d007a7308 */ /* 0x0005f00000002400 */
[----:B------:R1:W3:Y:S01]  /*53e0*/  MUFU.TANH R120, R140 ;  /* 0x0000008c00787308 */ /* 0x0002e20000002400 */
[----:B--2---:R-:W-:-:S02]  /*53f0*/  FSEL R141, R128, -INF , P1 ;  /* 0xff800000808d7808 */ /* 0x004fc40000800000 */
[----:B------:R-:W-:Y:S02]  /*5400*/  ISETP.GT.AND P1, PT, R121, 0x18, PT ;  /* 0x000000187900780c */ /* 0x000fe40003f24270 */
[----:B------:R-:W-:Y:S02]  /*5410*/  FMNMX.FTZ R11, R141, R0, !PT ;  /* 0x000000008d0b7209 */ /* 0x000fe40007810000 */
[----:B0-----:R-:W-:Y:S01]  /*5420*/  FSEL R139, R132, -INF , P1 ;  /* 0xff800000848b7808 */ /* 0x001fe20000800000 */
[----:B------:R-:W0:Y:S01]  /*5430*/  MUFU.TANH R2, R2 ;  /* 0x0000000200027308 */ /* 0x000e220000002400 */
[----:B-1----:R-:W-:Y:S02]  /*5440*/  FSEL R140, R15, -INF , P2 ;  /* 0xff8000000f8c7808 */ /* 0x002fe40001000000 */
[----:B------:R-:W-:Y:S02]  /*5450*/  ISETP.GT.AND P2, PT, R121, 0x19, PT ;  /* 0x000000197900780c */ /* 0x000fe40003f44270 */
[----:B------:R-:W-:-:S02]  /*5460*/  FMNMX.FTZ R0, R140, R11, !PT ;  /* 0x0000000b8c007209 */ /* 0x000fc40007810000 */
[----:B------:R-:W-:Y:S01]  /*5470*/  ISETP.GT.AND P1, PT, R121, 0x20, PT ;  /* 0x000000207900780c */ /* 0x000fe20003f24270 */
[----:B------:R-:W1:Y:S01]  /*5480*/  MUFU.TANH R148, R148 ;  /* 0x0000009400947308 */ /* 0x000e620000002400 */
[----:B------:R-:W-:Y:S02]  /*5490*/  FSEL R138, R20, -INF , P2 ;  /* 0xff800000148a7808 */ /* 0x000fe40001000000 */
[----:B------:R-:W-:Y:S02]  /*54a0*/  FMNMX.FTZ R11, R139, R0, !PT ;  /* 0x000000008b0b7209 */ /* 0x000fe40007810000 */
[----:B------:R-:W-:Y:S02]  /*54b0*/  ISETP.GT.AND P2, PT, R121, 0x21, PT ;  /* 0x000000217900780c */ /* 0x000fe40003f44270 */
[----:B----4-:R-:W-:Y:S01]  /*54c0*/  FSEL R136, R136, -INF , P1 ;  /* 0xff80000088887808 */ /* 0x010fe20000800000 */
[----:B------:R-:W2:Y:S01]  /*54d0*/  MUFU.TANH R149, R149 ;  /* 0x0000009500957308 */ /* 0x000ea20000002400 */
[----:B------:R-:W-:-:S02]  /*54e0*/  FMNMX.FTZ R11, R138, R11, !PT ;  /* 0x0000000b8a0b7209 */ /* 0x000fc40007810000 */
[----:B------:R-:W-:Y:S02]  /*54f0*/  ISETP.GT.AND P1, PT, R121, 0x28, PT ;  /* 0x000000287900780c */ /* 0x000fe40003f24270 */
[----:B------:R-:W-:Y:S02]  /*5500*/  FSEL R132, R21, -INF , P2 ;  /* 0xff80000015847808 */ /* 0x000fe40001000000 */
[----:B------:R-:W-:Y:S01]  /*5510*/  FMNMX.FTZ R11, R136, R11, !PT ;  /* 0x0000000b880b7209 */ /* 0x000fe20007810000 */
[----:B------:R-:W4:Y:S01]  /*5520*/  MUFU.TANH R152, R152 ;  /* 0x0000009800987308 */ /* 0x000f220000002400 */
[----:B------:R-:W-:Y:S02]  /*5530*/  ISETP.GT.AND P2, PT, R121, 0x29, PT ;  /* 0x000000297900780c */ /* 0x000fe40003f44270 */
[----:B---3--:R-:W-:Y:S02]  /*5540*/  FSEL R128, R120, -INF , P1 ;  /* 0xff80000078807808 */ /* 0x008fe40000800000 */
[----:B------:R-:W-:-:S02]  /*5550*/  FMNMX.FTZ R11, R132, R11, !PT ;  /* 0x0000000b840b7209 */ /* 0x000fc40007810000 */
[C---:B------:R-:W-:Y:S01]  /*5560*/  ISETP.GT.AND P1, PT, R121.reuse, 0x30, PT ;  /* 0x000000307900780c */ /* 0x040fe20003f24270 */
[----:B------:R-:W3:Y:S01]  /*5570*/  MUFU.TANH R153, R153 ;  /* 0x0000009900997308 */ /* 0x000ee20000002400 */
[----:B------:R-:W-:Y:S02]  /*5580*/  FSEL R122, R122, -INF , P2 ;  /* 0xff8000007a7a7808 */ /* 0x000fe40001000000 */
[----:B------:R-:W-:Y:S02]  /*5590*/  FMNMX.FTZ R11, R128, R11, !PT ;  /* 0x0000000b800b7209 */ /* 0x000fe40007810000 */
[----:B------:R-:W-:Y:S02]  /*55a0*/  ISETP.GT.AND P2, PT, R121, 0x31, PT ;  /* 0x000000317900780c */ /* 0x000fe40003f44270 */
[----:B------:R-:W-:Y:S01]  /*55b0*/  FSEL R123, R123, -INF , P1 ;  /* 0xff8000007b7b7808 */ /* 0x000fe20000800000 */
[----:B------:R-:W5:Y:S01]  /*55c0*/  MUFU.TANH R156, R156 ;  /* 0x0000009c009c7308 */ /* 0x000f620000002400 */
[----:B------:R-:W-:-:S02]  /*55d0*/  FMNMX.FTZ R0, R122, R11, !PT ;  /* 0x0000000b7a007209 */ /* 0x000fc40007810000 */
[----:B------:R-:W-:Y:S02]  /*55e0*/  ISETP.GT.AND P1, PT, R121, 0x38, PT ;  /* 0x000000387900780c */ /* 0x000fe40003f24270 */
[----:B0-----:R-:W-:Y:S02]  /*55f0*/  FSEL R15, R2, -INF , P2 ;  /* 0xff800000020f7808 */ /* 0x001fe40001000000 */
[----:B------:R-:W-:Y:S01]  /*5600*/  FMNMX.FTZ R0, R123, R0, !PT ;  /* 0x000000007b007209 */ /* 0x000fe20007810000 */
[----:B------:R-:W0:Y:S01]  /*5610*/  MUFU.TANH R157, R157 ;  /* 0x0000009d009d7308 */ /* 0x000e220000002400 */
[----:B------:R-:W-:Y:S02]  /*5620*/  ISETP.GT.AND P2, PT, R121, 0x39, PT ;  /* 0x000000397900780c */ /* 0x000fe40003f44270 */
[----:B-1----:R-:W-:Y:S02]  /*5630*/  FSEL R20, R148, -INF , P1 ;  /* 0xff80000094147808 */ /* 0x002fe40000800000 */
[----:B------:R-:W-:-:S02]  /*5640*/  FMNMX.FTZ R11, R15, R0, !PT ;  /* 0x000000000f0b7209 */ /* 0x000fc40007810000 */
[----:B------:R-:W-:Y:S01]  /*5650*/  ISETP.GT.AND P1, PT, R121, 0x40, PT ;  /* 0x000000407900780c */ /* 0x000fe20003f24270 */
[----:B------:R-:W1:Y:S01]  /*5660*/  MUFU.TANH R160, R160 ;  /* 0x000000a000a07308 */ /* 0x000e620000002400 */
[----:B--2---:R-:W-:Y:S01]  /*5670*/  FSEL R2, R149, -INF , P2 ;  /* 0xff80000095027808 */ /* 0x004fe20001000000 */
[----:B------:R-:W-:Y:S01]  /*5680*/  FMUL.FTZ R149, R158, UR7 ;  /* 0x000000079e957c20 */ /* 0x000fe20008410000 */
[----:B------:R-:W-:Y:S02]  /*5690*/  FMNMX.FTZ R21, R20, R11, !PT ;  /* 0x0000000b14157209 */ /* 0x000fe40007810000 */
[----:B------:R-:W-:Y:S02]  /*56a0*/  ISETP.GT.AND P2, PT, R121, 0x41, PT ;  /* 0x000000417900780c */ /* 0x000fe40003f44270 */
[----:B----4-:R-:W-:Y:S01]  /*56b0*/  FSEL R11, R152, -INF , P1 ;  /* 0xff800000980b7808 */ /* 0x010fe20000800000 */
[----:B------:R-:W2:Y:S01]  /*56c0*/  MUFU.TANH R161, R161 ;  /* 0x000000a100a17308 */ /* 0x000ea20000002400 */
[----:B------:R-:W-:Y:S01]  /*56d0*/  FMNMX.FTZ R120, R2, R21, !PT ;  /* 0x0000001502787209 */ /* 0x000fe20007810000 */
[----:B------:R-:W-:Y:S01]  /*56e0*/  FMUL.FTZ R152, R159, UR7 ;  /* 0x000000079f987c20 */ /* 0x000fe20008410000 */
[----:B------:R-:W-:-:S02]  /*56f0*/  ISETP.GT.AND P1, PT, R121, 0x48, PT ;  /* 0x000000487900780c */ /* 0x000fc40003f24270 */
[----:B---3--:R-:W-:Y:S01]  /*5700*/  FSEL R0, R153, -INF , P2 ;  /* 0xff80000099007808 */ /* 0x008fe20001000000 */
[----:B------:R-:W-:Y:S01]  /*5710*/  FMUL.FTZ R153, R163, UR7 ;  /* 0x00000007a3997c20 */ /* 0x000fe20008410000 */
[----:B------:R-:W-:Y:S01]  /*5720*/  FMNMX.FTZ R125, R11, R120, !PT ;  /* 0x000000780b7d7209 */ /* 0x000fe20007810000 */
[----:B------:R3:W4:Y:S01]  /*5730*/  MUFU.TANH R126, R164 ;  /* 0x000000a4007e7308 */ /* 0x0007220000002400 */
[----:B------:R-:W-:Y:S02]  /*5740*/  ISETP.GT.AND P2, PT, R121, 0x49, PT ;  /* 0x000000497900780c */ /* 0x000fe40003f44270 */
[----:B-----5:R-:W-:Y:S01]  /*5750*/  FSEL R21, R156, -INF , P1 ;  /* 0xff8000009c157808 */ /* 0x020fe20000800000 */
[----:B------:R-:W-:Y:S01]  /*5760*/  FMUL.FTZ R156, R143, UR7 ;  /* 0x000000078f9c7c20 */ /* 0x000fe20008410000 */
[----:B------:R-:W-:Y:S02]  /*5770*/  FMNMX.FTZ R124, R0, R125, !PT ;  /* 0x0000007d007c7209 */ /* 0x000fe40007810000 */
[----:B------:R-:W-:Y:S01]  /*5780*/  ISETP.GT.AND P1, PT, R121, 0x50, PT ;  /* 0x000000507900780c */ /* 0x000fe20003f24270 */
[----:B------:R-:W5:Y:S01]  /*5790*/  MUFU.TANH R165, R165 ;  /* 0x000000a500a57308 */ /* 0x000f620000002400 */
[----:B0-----:R-:W-:Y:S01]  /*57a0*/  FSEL R120, R157, -INF , P2 ;  /* 0xff8000009d787808 */ /* 0x001fe20001000000 */
[----:B---3--:R-:W-:Y:S01]  /*57b0*/  FMUL.FTZ R164, R151, UR7 ;  /* 0x0000000797a47c20 */ /* 0x008fe20008410000 */
[----:B------:R-:W-:Y:S01]  /*57c0*/  FMNMX.FTZ R125, R21, R124, !PT ;  /* 0x0000007c157d7209 */ /* 0x000fe20007810000 */
[----:B------:R-:W-:Y:S01]  /*57d0*/  FMUL.FTZ R151, R162, UR7 ;  /* 0x00000007a2977c20 */ /* 0x000fe20008410000 */
[----:B------:R-:W-:Y:S01]  /*57e0*/  ISETP.GT.AND P2, PT, R121, 0x51, PT ;  /* 0x000000517900780c */ /* 0x000fe20003f44270 */
[----:B------:R-:W-:Y:S01]  /*57f0*/  FMUL.FTZ R157, R167, UR7 ;  /* 0x00000007a79d7c20 */ /* 0x000fe20008410000 */
[----:B-1----:R-:W-:Y:S01]  /*5800*/  FSEL R124, R160, -INF , P1 ;  /* 0xff800000a07c7808 */ /* 0x002fe20000800000 */
[----:B------:R-:W-:Y:S01]  /*5810*/  FMUL.FTZ R160, R146, UR7 ;  /* 0x0000000792a07c20 */ /* 0x000fe20008410000 */
[----:B------:R-:W-:Y:S01]  /*5820*/  FMNMX.FTZ R143, R120, R125, !PT ;  /* 0x0000007d788f7209 */ /* 0x000fe20007810000 */
[----:B------:R-:W0:Y:S01]  /*5830*/  MUFU.TANH R168, R168 ;  /* 0x000000a800a87308 */ /* 0x000e220000002400 */
[----:B------:R-:W-:-:S02]  /*5840*/  ISETP.GT.AND P1, PT, R121, 0x58, PT ;  /* 0x000000587900780c */ /* 0x000fc40003f24270 */
[----:B--2---:R-:W-:Y:S01]  /*5850*/  FSEL R125, R161, -INF , P2 ;  /* 0xff800000a17d7808 */ /* 0x004fe20001000000 */
[----:B------:R-:W-:Y:S01]  /*5860*/  FMUL.FTZ R161, R150, UR7 ;  /* 0x0000000796a17c20 */ /* 0x000fe20008410000 */
[----:B------:R-:W-:Y:S01]  /*5870*/  FMNMX.FTZ R148, R124, R143, !PT ;  /* 0x0000008f7c947209 */ /* 0x000fe20007810000 */
[----:B------:R-:W-:Y:S01]  /*5880*/  FMUL.FTZ R150, R155, UR7 ;  /* 0x000000079b967c20 */ /* 0x000fe20008410000 */
[----:B------:R-:W-:Y:S01]  /*5890*/  ISETP.GT.AND P2, PT, R121, 0x59, PT ;  /* 0x000000597900780c */ /* 0x000fe20003f44270 */
[----:B------:R-:W1:Y:S01]  /*58a0*/  MUFU.TANH R169, R169 ;  /* 0x000000a900a97308 */ /* 0x000e620000002400 */
[----:B----4-:R-:W-:Y:S02]  /*58b0*/  FSEL R126, R126, -INF , P1 ;  /* 0xff8000007e7e7808 */ /* 0x010fe40000800000 */
[----:B------:R-:W-:Y:S01]  /*58c0*/  FMNMX.FTZ R143, R125, R148, !PT ;  /* 0x000000947d8f7209 */ /* 0x000fe20007810000 */
[----:B------:R-:W-:Y:S01]  /*58d0*/  FMUL.FTZ R148, R154, UR7 ;  /* 0x000000079a947c20 */ /* 0x000fe20008410000 */
[----:B-----5:R-:W-:Y:S01]  /*58e0*/  FSEL R121, R165, -INF , P2 ;  /* 0xff800000a5797808 */ /* 0x020fe20001000000 */
[----:B------:R-:W-:Y:S01]  /*58f0*/  FMUL.FTZ R165, R147, UR7 ;  /* 0x0000000793a57c20 */ /* 0x000fe20008410000 */
[----:B------:R-:W-:Y:S01]  /*5900*/  FMNMX.FTZ R146, R126, R143, !PT ;  /* 0x0000008f7e927209 */ /* 0x000fe20007810000 */
[----:B------:R-:W2:Y:S01]  /*5910*/  MUFU.TANH R170, R170 ;  /* 0x000000aa00aa7308 */ /* 0x000ea20000002400 */
[----:B------:R-:W-:-:S02]  /*5920*/  FMUL.FTZ R154, R166, UR7 ;  /* 0x00000007a69a7c20 */ /* 0x000fc40008410000 */
[----:B------:R-:W-:-:S05]  /*5930*/  FMNMX.FTZ R146, R121, R146, !PT ;  /* 0x0000009279927209 */ /* 0x000fca0007810000 */
[----:B------:R-:W3:Y:S01]  /*5940*/  SHFL.BFLY PT, R143, R146, 0x2, 0x1f ;  /* 0x0c401f00928f7f89 */ /* 0x000ee200000e0000 */
[----:B------:R-:W4:Y:S08]  /*5950*/  MUFU.TANH R127, R127 ;  /* 0x0000007f007f7308 */ /* 0x000f300000002400 */
[----:B------:R-:W5:Y:S08]  /*5960*/  MUFU.TANH R129, R129 ;  /* 0x0000008100817308 */ /* 0x000f700000002400 */
[----:B------:R-:W5:Y:S01]  /*5970*/  MUFU.TANH R130, R130 ;  /* 0x0000008200827308 */ /* 0x000f620000002400 */
[----:B---3--:R-:W-:-:S07]  /*5980*/  FMNMX.FTZ R147, R146, R143, !PT ;  /* 0x0000008f92937209 */ /* 0x008fce0007810000 */
[----:B------:R-:W3:Y:S01]  /*5990*/  MUFU.TANH R131, R131 ;  /* 0x0000008300837308 */ /* 0x000ee20000002400 */
[----:B------:R-:W0:Y:S04]  /*59a0*/  SHFL.IDX PT, R143, R12, 0x1, 0x1c1f ;  /* 0x003c1f000c8f7f89 */ /* 0x000e2800000e0000 */
[----:B------:R-:W1:Y:S03]  /*59b0*/  SHFL.BFLY PT, R146, R147, 0x1, 0x1f ;  /* 0x0c201f0093927f89 */ /* 0x000e6600000e0000 */
[----:B------:R-:W3:Y:S08]  /*59c0*/  MUFU.TANH R133, R133 ;  /* 0x0000008500857308 */ /* 0x000ef00000002400 */
[----:B------:R-:W3:Y:S08]  /*59d0*/  MUFU.TANH R134, R134 ;  /* 0x0000008600867308 */ /* 0x000ef00000002400 */
[----:B------:R-:W3:Y:S01]  /*59e0*/  MUFU.TANH R135, R135 ;  /* 0x0000008700877308 */ /* 0x000ee20000002400 */
[----:B0-----:R-:W-:-:S04]  /*59f0*/  IADD3 R172, R143, -UR34, R172 ;  /* 0x800000228fac7c10 */ /* 0x001fc8000fffe0ac */
[C---:B------:R-:W-:Y:S02]  /*5a00*/  ISETP.GT.AND P1, PT, R172.reuse, RZ, PT ;  /* 0x000000ffac00720c */ /* 0x040fe40003f24270 */
[----:B------:R-:W-:Y:S01]  /*5a10*/  ISETP.GT.AND P2, PT, R172, 0x1, PT ;  /* 0x00000001ac00780c */ /* 0x000fe20003f44270 */
[----:B------:R-:W0:Y:S01]  /*5a20*/  MUFU.TANH R137, R137 ;  /* 0x0000008900897308 */ /* 0x000e220000002400 */
[----:B------:R-:W-:Y:S02]  /*5a30*/  FSEL R168, R168, -INF , P1 ;  /* 0xff800000a8a87808 */ /* 0x000fe40000800000 */
[----:B-1----:R-:W-:Y:S02]  /*5a40*/  FMNMX.FTZ R12, R147, R146, !PT ;  /* 0x00000092930c7209 */ /* 0x002fe40007810000 */
[----:B------:R-:W-:Y:S02]  /*5a50*/  ISETP.GT.AND P3, PT, R172, 0x8, PT ;  /* 0x00000008ac00780c */ /* 0x000fe40003f64270 */
[----:B------:R-:W-:Y:S01]  /*5a60*/  FSEL R169, R169, -INF , P2 ;  /* 0xff800000a9a97808 */ /* 0x000fe20001000000 */
[----:B------:R-:W-:Y:S01]  /*5a70*/  FMUL.FTZ R147, R12, UR35 ;  /* 0x000000230c937c20 */ /* 0x000fe20008410000 */
[----:B------:R-:W-:Y:S01]  /*5a80*/  FMNMX.FTZ R146, R168, R13, !PT ;  /* 0x0000000da8927209 */ /* 0x000fe20007810000 */
[----:B------:R-:W1:Y:S01]  /*5a90*/  MUFU.TANH R156, R156 ;  /* 0x0000009c009c7308 */ /* 0x000e620000002400 */
[----:B------:R-:W-:-:S02]  /*5aa0*/  ISETP.GT.AND P4, PT, R172, 0x9, PT ;  /* 0x00000009ac00780c */ /* 0x000fc40003f84270 */
[----:B--2---:R-:W-:Y:S02]  /*5ab0*/  FSEL R170, R170, -INF , P3 ;  /* 0xff800000aaaa7808 */ /* 0x004fe40001800000 */
[----:B------:R-:W-:Y:S02]  /*5ac0*/  FMNMX.FTZ R155, R169, R146, !PT ;  /* 0x00000092a99b7209 */ /* 0x000fe40007810000 */
[----:B------:R-:W-:Y:S01]  /*5ad0*/  ISETP.GT.AND P2, PT, R172, 0x10, PT ;  /* 0x00000010ac00780c */ /* 0x000fe20003f44270 */
[----:B------:R-:W2:Y:S01]  /*5ae0*/  MUFU.TANH R160, R160 ;  /* 0x000000a000a07308 */ /* 0x000ea20000002400 */
[----:B----4-:R-:W-:Y:S02]  /*5af0*/  FSEL R143, R127, -INF , P4 ;  /* 0xff8000007f8f7808 */ /* 0x010fe40002000000 */
[----:B------:R-:W-:Y:S02]  /*5b00*/  FMNMX.FTZ R158, R170, R155, !PT ;  /* 0x0000009baa9e7209 */ /* 0x000fe40007810000 */
[----:B-----5:R-:W-:-:S02]  /*5b10*/  FSEL R146, R129, -INF , P2 ;  /* 0xff80000081927808 */ /* 0x020fc40001000000 */
[C---:B------:R-:W-:Y:S01]  /*5b20*/  ISETP.GT.AND P3, PT, R172.reuse, 0x11, PT ;  /* 0x00000011ac00780c */ /* 0x040fe20003f64270 */
[----:B------:R-:W4:Y:S01]  /*5b30*/  MUFU.TANH R165, R165 ;  /* 0x000000a500a57308 */ /* 0x000f220000002400 */
[----:B------:R-:W-:Y:S02]  /*5b40*/  FMNMX.FTZ R129, R143, R158, !PT ;  /* 0x0000009e8f817209 */ /* 0x000fe40007810000 */
[----:B------:R-:W-:Y:S02]  /*5b50*/  ISETP.GT.AND P2, PT, R172, 0x18, PT ;  /* 0x00000018ac00780c */ /* 0x000fe40003f44270 */
[----:B------:R-:W-:Y:S02]  /*5b60*/  FSEL R130, R130, -INF , P3 ;  /* 0xff80000082827808 */ /* 0x000fe40001800000 */
[----:B------:R-:W-:Y:S01]  /*5b70*/  FMNMX.FTZ R129, R146, R129, !PT ;  /* 0x0000008192817209 */ /* 0x000fe20007810000 */
[----:B------:R-:W5:Y:S01]  /*5b80*/  MUFU.TANH R161, R161 ;  /* 0x000000a100a17308 */ /* 0x000f620000002400 */
[----:B------:R-:W-:-:S02]  /*5b90*/  ISETP.GT.AND P3, PT, R172, 0x19, PT ;  /* 0x00000019ac00780c */ /* 0x000fc40003f64270 */
[----:B---3--:R-:W-:Y:S02]  /*5ba0*/  FSEL R131, R131, -INF , P2 ;  /* 0xff80000083837808 */ /* 0x008fe40001000000 */
[----:B------:R-:W-:Y:S02]  /*5bb0*/  FMNMX.FTZ R158, R130, R129, !PT ;  /* 0x00000081829e7209 */ /* 0x000fe40007810000 */
[----:B------:R-:W-:Y:S01]  /*5bc0*/  FSETP.NEU.FTZ.AND P1, PT, R12, -INF , PT ;  /* 0xff8000000c00780b */ /* 0x000fe20003f3d000 */
[----:B------:R-:W3:Y:S01]  /*5bd0*/  MUFU.TANH R164, R164 ;  /* 0x000000a400a47308 */ /* 0x000ee20000002400 */
[----:B------:R-:W-:Y:S02]  /*5be0*/  ISETP.GT.AND P2, PT, R172, 0x20, PT ;  /* 0x00000020ac00780c */ /* 0x000fe40003f44270 */
[----:B------:R-:W-:Y:S02]  /*5bf0*/  FSEL R133, R133, -INF , P3 ;  /* 0xff80000085857808 */ /* 0x000fe40001800000 */
[----:B------:R-:W-:-:S02]  /*5c00*/  FMNMX.FTZ R158, R131, R158, !PT ;  /* 0x0000009e839e7209 */ /* 0x000fc40007810000 */
[----:B------:R-:W-:Y:S01]  /*5c10*/  FSEL R147, R147, RZ, P1 ;  /* 0x000000ff93937208 */ /* 0x000fe20000800000 */
[----:B------:R-:W3:Y:S01]  /*5c20*/  MUFU.TANH R148, R148 ;  /* 0x0000009400947308 */ /* 0x000ee20000002400 */
[----:B------:R-:W-:Y:S02]  /*5c30*/  ISETP.GT.AND P3, PT, R172, 0x21, PT ;  /* 0x00000021ac00780c */ /* 0x000fe40003f64270 */
[----:B------:R-:W-:Y:S01]  /*5c40*/  FSEL R134, R134, -INF , P2 ;  /* 0xff80000086867808 */ /* 0x000fe20001000000 */
[--C-:B------:R-:W-:Y:S01]  /*5c50*/  FFMA.FTZ R190, R144, UR35, -R147.reuse ;  /* 0x0000002390be7c23 */ /* 0x100fe20008010893 */
[----:B------:R-:W-:Y:S01]  /*5c60*/  FMNMX.FTZ R129, R133, R158, !PT ;  /* 0x0000009e85817209 */ /* 0x000fe20007810000 */
[--C-:B------:R-:W-:Y:S01]  /*5c70*/  FFMA.FTZ R188, R145, UR35, -R147.reuse ;  /* 0x0000002391bc7c23 */ /* 0x100fe20008010893 */
[----:B------:R-:W-:Y:S01]  /*5c80*/  ISETP.GT.AND P2, PT, R172, 0x28, PT ;  /* 0x00000028ac00780c */ /* 0x000fe20003f44270 */
[--C-:B------:R-:W-:Y:S01]  /*5c90*/  FFMA.FTZ R155, R142, UR35, -R147.reuse ;  /* 0x000000238e9b7c23 */ /* 0x100fe20008010893 */
[----:B------:R-:W-:Y:S01]  /*5ca0*/  FSEL R144, R135, -INF , P3 ;  /* 0xff80000087907808 */ /* 0x000fe20001800000 */
[----:B------:R-:W3:Y:S01]  /*5cb0*/  MUFU.TANH R150, R150 ;  /* 0x0000009600967308 */ /* 0x000ee20000002400 */
[----:B------:R-:W-:Y:S01]  /*5cc0*/  FMNMX.FTZ R129, R134, R129, !PT ;  /* 0x0000008186817209 */ /* 0x000fe20007810000 */
[--C-:B------:R-:W-:Y:S01]  /*5cd0*/  FFMA.FTZ R184, R141, UR35, -R147.reuse ;  /* 0x000000238db87c23 */ /* 0x100fe20008010893 */
[----:B------:R-:W-:Y:S01]  /*5ce0*/  ISETP.GT.AND P3, PT, R172, 0x29, PT ;  /* 0x00000029ac00780c */ /* 0x000fe20003f64270 */
[--C-:B------:R-:W-:Y:S01]  /*5cf0*/  FFMA.FTZ R186, R139, UR35, -R147.reuse ;  /* 0x000000238bba7c23 */ /* 0x100fe20008010893 */
[----:B0-----:R-:W-:Y:S01]  /*5d00*/  FSEL R145, R137, -INF , P2 ;  /* 0xff80000089917808 */ /* 0x001fe20001000000 */
[--C-:B------:R-:W-:Y:S01]  /*5d10*/  FFMA.FTZ R139, R138, UR35, -R147.reuse ;  /* 0x000000238a8b7c23 */ /* 0x100fe20008010893 */
[----:B------:R-:W-:Y:S01]  /*5d20*/  FMNMX.FTZ R142, R144, R129, !PT ;  /* 0x00000081908e7209 */ /* 0x000fe20007810000 */
[----:B------:R-:W0:Y:S01]  /*5d30*/  MUFU.TANH R149, R149 ;  /* 0x0000009500957308 */ /* 0x000e220000002400 */
[----:B-1----:R-:W-:Y:S01]  /*5d40*/  FSEL R137, R156, -INF , P3 ;  /* 0xff8000009c897808 */ /* 0x002fe20001800000 */
[--C-:B------:R-:W-:Y:S01]  /*5d50*/  FFMA.FTZ R180, R136, UR35, -R147.reuse ;  /* 0x0000002388b47c23 */ /* 0x100fe20008010893 */
[C---:B------:R-:W-:Y:S01]  /*5d60*/  ISETP.GT.AND P2, PT, R172.reuse, 0x30, PT ;  /* 0x00000030ac00780c */ /* 0x040fe20003f44270 */
[--C-:B------:R-:W-:Y:S01]  /*5d70*/  FFMA.FTZ R174, R21, UR35, -R147.reuse ;  /* 0x0000002315ae7c23 */ /* 0x100fe20008010893 */
[----:B------:R-:W-:Y:S01]  /*5d80*/  FMNMX.FTZ R156, R145, R142, !PT ;  /* 0x0000008e919c7209 */ /* 0x000fe20007810000 */
[--C-:B------:R-:W-:Y:S01]  /*5d90*/  FFMA.FTZ R176, R123, UR35, -R147.reuse ;  /* 0x000000237bb07c23 */ /* 0x100fe20008010893 */
[----:B------:R-:W-:Y:S01]  /*5da0*/  ISETP.GT.AND P3, PT, R172, 0x31, PT ;  /* 0x00000031ac00780c */ /* 0x000fe20003f64270 */
[----:B------:R5:W-:Y:S01]  /*5db0*/  MUFU.EX2 R129, R155 ;  /* 0x0000009b00817308 */ /* 0x000be20000000800 */
[----:B--2---:R-:W-:Y:S01]  /*5dc0*/  FSEL R142, R160, -INF , P2 ;  /* 0xff800000a08e7808 */ /* 0x004fe20001000000 */
[--C-:B------:R-:W-:Y:S01]  /*5dd0*/  FFMA.FTZ R178, R20, UR35, -R147.reuse ;  /* 0x0000002314b27c23 */ /* 0x100fe20008010893 */
[----:B------:R-:W-:Y:S01]  /*5de0*/  FMNMX.FTZ R135, R137, R156, !PT ;  /* 0x0000009c89877209 */ /* 0x000fe20007810000 */
[--C-:B------:R-:W-:Y:S01]  /*5df0*/  FFMA.FTZ R21, R120, UR35, -R147.reuse ;  /* 0x0000002378157c23 */ /* 0x100fe20008010893 */
[----:B------:R-:W-:Y:S01]  /*5e00*/  ISETP.GT.AND P2, PT, R172, 0x38, PT ;  /* 0x00000038ac00780c */ /* 0x000fe20003f44270 */
[--C-:B------:R-:W-:Y:S01]  /*5e10*/  FFMA.FTZ R127, R171, UR35, -R147.reuse ;  /* 0x00000023ab7f7c23 */ /* 0x100fe20008010893 */
[----:B----4-:R-:W-:Y:S01]  /*5e20*/  FSEL R141, R165, -INF , P3 ;  /* 0xff800000a58d7808 */ /* 0x010fe20001800000 */
[----:B------:R-:W1:Y:S01]  /*5e30*/  MUFU.TANH R152, R152 ;  /* 0x0000009800987308 */ /* 0x000e620000002400 */
[----:B------:R-:W-:Y:S01]  /*5e40*/  FMNMX.FTZ R156, R142, R135, !PT ;  /* 0x000000878e9c7209 */ /* 0x000fe20007810000 */
[--C-:B------:R-:W-:Y:S01]  /*5e50*/  FFMA.FTZ R135, R140, UR35, -R147.reuse ;  /* 0x000000238c877c23 */ /* 0x100fe20008010893 */
[----:B------:R-:W-:Y:S01]  /*5e60*/  ISETP.GT.AND P3, PT, R172, 0x39, PT ;  /* 0x00000039ac00780c */ /* 0x000fe20003f64270 */
[--C-:B------:R-:W-:Y:S01]  /*5e70*/  FFMA.FTZ R182, R128, UR35, -R147.reuse ;  /* 0x0000002380b67c23 */ /* 0x100fe20008010893 */
[----:B-----5:R-:W-:Y:S01]  /*5e80*/  FSEL R155, R161, -INF , P2 ;  /* 0xff800000a19b7808 */ /* 0x020fe20001000000 */
[--C-:B------:R-:W-:Y:S01]  /*5e90*/  FFMA.FTZ R15, R15, UR35, -R147.reuse ;  /* 0x000000230f0f7c23 */ /* 0x100fe20008010893 */
[----:B------:R-:W-:Y:S01]  /*5ea0*/  FMNMX.FTZ R156, R141, R156, !PT ;  /* 0x0000009c8d9c7209 */ /* 0x000fe20007810000 */
[----:B------:R-:W2:Y:S01]  /*5eb0*/  MUFU.TANH R151, R151 ;  /* 0x0000009700977308 */ /* 0x000ea20000002400 */
[----:B------:R-:W-:Y:S01]  /*5ec0*/  ISETP.GT.AND P2, PT, R172, 0x40, PT ;  /* 0x00000040ac00780c */ /* 0x000fe20003f44270 */
[--C-:B------:R-:W-:Y:S01]  /*5ed0*/  FFMA.FTZ R123, R2, UR35, -R147.reuse ;  /* 0x00000023027b7c23 */ /* 0x100fe20008010893 */
[----:B---3--:R-:W-:Y:S01]  /*5ee0*/  FSEL R140, R164, -INF , P3 ;  /* 0xff800000a48c7808 */ /* 0x008fe20001800000 */
[--C-:B------:R-:W-:Y:S01]  /*5ef0*/  FFMA.FTZ R20, R124, UR35, -R147.reuse ;  /* 0x000000237c147c23 */ /* 0x100fe20008010893 */
[----:B------:R-:W-:Y:S01]  /*5f00*/  FMNMX.FTZ R159, R155, R156, !PT ;  /* 0x0000009c9b9f7209 */ /* 0x000fe20007810000 */
[--C-:B------:R-:W-:Y:S01]  /*5f10*/  FFMA.FTZ R125, R125, UR35, -R147.reuse ;  /* 0x000000237d7d7c23 */ /* 0x100fe20008010893 */
[----:B------:R-:W-:Y:S01]  /*5f20*/  ISETP.GT.AND P3, PT, R172, 0x41, PT ;  /* 0x00000041ac00780c */ /* 0x000fe20003f64270 */
[----:B------:R-:W3:Y:S01]  /*5f30*/  MUFU.TANH R153, R153 ;  /* 0x0000009900997308 */ /* 0x000ee20000002400 */
[----:B------:R-:W-:Y:S01]  /*5f40*/  FSEL R148, R148, -INF , P2 ;  /* 0xff80000094947808 */ /* 0x000fe20001000000 */
[--C-:B------:R-:W-:Y:S01]  /*5f50*/  FFMA.FTZ R120, R126, UR35, -R147.reuse ;  /* 0x000000237e787c23 */ /* 0x100fe20008010893 */
[----:B------:R-:W-:Y:S01]  /*5f60*/  FMNMX.FTZ R159, R140, R159, !PT ;  /* 0x0000009f8c9f7209 */ /* 0x000fe20007810000 */
[----:B------:R-:W-:Y:S01]  /*5f70*/  FFMA.FTZ R121, R121, UR35, -R147 ;  /* 0x0000002379797c23 */ /* 0x000fe20008010893 */
[----:B------:R-:W-:-:S02]  /*5f80*/  ISETP.GT.AND P2, PT, R172, 0x48, PT ;  /* 0x00000048ac00780c */ /* 0x000fc40003f44270 */
[----:B------:R-:W-:Y:S01]  /*5f90*/  FSEL R150, R150, -INF , P3 ;  /* 0xff80000096967808 */ /* 0x000fe20001800000 */
[----:B------:R-:W4:Y:S01]  /*5fa0*/  MUFU.TANH R154, R154 ;  /* 0x0000009a009a7308 */ /* 0x000f220000002400 */
[----:B------:R-:W-:Y:S02]  /*5fb0*/  FMNMX.FTZ R159, R148, R159, !PT ;  /* 0x0000009f949f7209 */ /* 0x000fe40007810000 */
[----:B------:R-:W-:Y:S02]  /*5fc0*/  ISETP.GT.AND P3, PT, R172, 0x49, PT ;  /* 0x00000049ac00780c */ /* 0x000fe40003f64270 */
[----:B0-----:R-:W-:Y:S02]  /*5fd0*/  FSEL R149, R149, -INF , P2 ;  /* 0xff80000095957808 */ /* 0x001fe40001000000 */
[----:B------:R-:W-:Y:S01]  /*5fe0*/  FMNMX.FTZ R138, R150, R159, !PT ;  /* 0x0000009f968a7209 */ /* 0x000fe20007810000 */
[----:B------:R-:W0:Y:S01]  /*5ff0*/  MUFU.TANH R157, R157 ;  /* 0x0000009d009d7308 */ /* 0x000e220000002400 */
[----:B------:R-:W-:-:S02]  /*6000*/  ISETP.GT.AND P2, PT, R172, 0x50, PT ;  /* 0x00000050ac00780c */ /* 0x000fc40003f44270 */
[----:B-1----:R-:W-:Y:S02]  /*6010*/  FSEL R152, R152, -INF , P3 ;  /* 0xff80000098987808 */ /* 0x002fe40001800000 */
[----:B------:R-:W-:Y:S02]  /*6020*/  FMNMX.FTZ R159, R149, R138, !PT ;  /* 0x0000008a959f7209 */ /* 0x000fe40007810000 */
[----:B------:R-:W-:Y:S01]  /*6030*/  ISETP.GT.AND P3, PT, R172, 0x51, PT ;  /* 0x00000051ac00780c */ /* 0x000fe20003f64270 */
[----:B------:R-:W-:Y:S01]  /*6040*/  MUFU.EX2 R127, R127 ;  /* 0x0000007f007f7308 */ /* 0x000fe20000000800 */
[----:B--2---:R-:W-:Y:S02]  /*6050*/  FSEL R151, R151, -INF , P2 ;  /* 0xff80000097977808 */ /* 0x004fe40001000000 */
[----:B------:R-:W-:Y:S02]  /*6060*/  FMNMX.FTZ R138, R152, R159, !PT ;  /* 0x0000009f988a7209 */ /* 0x000fe40007810000 */
[----:B---3--:R-:W-:-:S02]  /*6070*/  FSEL R136, R153, -INF , P3 ;  /* 0xff80000099887808 */ /* 0x008fc40001800000 */
[----:B------:R-:W-:Y:S01]  /*6080*/  ISETP.GT.AND P2, PT, R172, 0x58, PT ;  /* 0x00000058ac00780c */ /* 0x000fe20003f44270 */
[----:B------:R-:W-:Y:S01]  /*6090*/  MUFU.EX2 R188, R188 ;  /* 0x000000bc00bc7308 */ /* 0x000fe20000000800 */
[----:B------:R-:W-:Y:S01]  /*60a0*/  FMNMX.FTZ R153, R151, R138, !PT ;  /* 0x0000008a97997209 */ /* 0x000fe20007810000 */
[--C-:B------:R-:W-:Y:S01]  /*60b0*/  FFMA.FTZ R138, R132, UR35, -R147.reuse ;  /* 0x00000023848a7c23 */ /* 0x100fe20008010893 */
[----:B------:R-:W-:Y:S01]  /*60c0*/  ISETP.GT.AND P3, PT, R172, 0x59, PT ;  /* 0x00000059ac00780c */ /* 0x000fe20003f64270 */
[--C-:B------:R-:W-:Y:S01]  /*60d0*/  FFMA.FTZ R172, R11, UR35, -R147.reuse ;  /* 0x000000230bac7c23 */ /* 0x100fe20008010893 */
[----:B----4-:R-:W-:Y:S02]  /*60e0*/  FSEL R154, R154, -INF , P2 ;  /* 0xff8000009a9a7808 */ /* 0x010fe40001000000 */
[----:B------:R-:W-:Y:S01]  /*60f0*/  FMNMX.FTZ R159, R136, R153, !PT ;  /* 0x00000099889f7209 */ /* 0x000fe20007810000 */
[----:B------:R-:W-:Y:S01]  /*6100*/  MUFU.EX2 R190, R190 ;  /* 0x000000be00be7308 */ /* 0x000fe20000000800 */
[----:B0-----:R-:W-:Y:S01]  /*6110*/  FSEL R132, R157, -INF , P3 ;  /* 0xff8000009d847808 */ /* 0x001fe20001800000 */
[----:B------:R-:W-:Y:S01]  /*6120*/  FFMA.FTZ R157, R122, UR35, -R147 ;  /* 0x000000237a9d7c23 */ /* 0x000fe20008010893 */
[----:B------:R-:W-:-:S04]  /*6130*/  FMNMX.FTZ R159, R154, R159, !PT ;  /* 0x0000009f9a9f7209 */ /* 0x000fc80007810000 */
[----:B------:R-:W-:Y:S01]  /*6140*/  FMNMX.FTZ R159, R132, R159, !PT ;  /* 0x0000009f849f7209 */ /* 0x000fe20007810000 */
[----:B------:R-:W-:Y:S04]  /*6150*/  MUFU.EX2 R184, R184 ;  /* 0x000000b800b87308 */ /* 0x000fe80000000800 */
[----:B------:R-:W0:Y:S04]  /*6160*/  SHFL.BFLY PT, R122, R159, 0x2, 0x1f ;  /* 0x0c401f009f7a7f89 */ /* 0x000e2800000e0000 */
[----:B------:R-:W-:Y:S08]  /*6170*/  MUFU.EX2 R135, R135 ;  /* 0x0000008700877308 */ /* 0x000ff00000000800 */
[----:B------:R1:W-:Y:S08]  /*6180*/  MUFU.EX2 R153, R138 ;  /* 0x0000008a00997308 */ /* 0x0003f00000000800 */
[----:B------:R-:W-:Y:S01]  /*6190*/  MUFU.EX2 R186, R186 ;  /* 0x000000ba00ba7308 */ /* 0x000fe20000000800 */
[----:B0-----:R-:W-:Y:S01]  /*61a0*/  FMNMX.FTZ R122, R159, R122, !PT ;  /* 0x0000007a9f7a7209 */ /* 0x001fe20007810000 */
[----:B------:R-:W-:-:S06]  /*61b0*/  FFMA.FTZ R159, R0, UR35, -R147 ;  /* 0x00000023009f7c23 */ /* 0x000fcc0008010893 */
[----:B------:R-:W-:Y:S01]  /*61c0*/  MUFU.EX2 R139, R139 ;  /* 0x0000008b008b7308 */ /* 0x000fe20000000800 */
[----:B------:R-:W0:Y:S07]  /*61d0*/  SHFL.BFLY PT, R11, R122, 0x1, 0x1f ;  /* 0x0c201f007a0b7f89 */ /* 0x000e2e00000e0000 */
[----:B------:R-:W-:Y:S08]  /*61e0*/  MUFU.EX2 R180, R180 ;  /* 0x000000b400b47308 */ /* 0x000ff00000000800 */
[----:B------:R-:W-:Y:S08]  /*61f0*/  MUFU.EX2 R182, R182 ;  /* 0x000000b600b67308 */ /* 0x000ff00000000800 */
[----:B------:R-:W-:Y:S01]  /*6200*/  MUFU.EX2 R157, R157 ;  /* 0x0000009d009d7308 */ /* 0x000fe20000000800 */
[----:B0-----:R-:W-:-:S04]  /*6210*/  FMNMX.FTZ R11, R122, R11, !PT ;  /* 0x0000000b7a0b7209 */ /* 0x001fc80007810000 */
[C---:B------:R-:W-:Y:S01]  /*6220*/  FSETP.NEU.FTZ.AND P2, PT, R11.reuse, -INF , PT ;  /* 0xff8000000b00780b */ /* 0x040fe20003f5d000 */
[C---:B------:R-:W-:Y:S02]  /*6230*/  FMUL.FTZ R0, R11.reuse, UR35 ;  /* 0x000000230b007c20 */ /* 0x040fe40008410000 */
[----:B------:R-:W-:Y:S03]  /*6240*/  MUFU.EX2 R176, R176 ;  /* 0x000000b000b07308 */ /* 0x000fe60000000800 */
[----:B------:R-:W-:Y:S02]  /*6250*/  FSEL R147, R0, RZ, P2 ;  /* 0x000000ff00937208 */ /* 0x000fe40001000000 */
[----:B------:R-:W-:-:S03]  /*6260*/  FSEL R0, R11, RZ, P2 ;  /* 0x000000ff0b007208 */ /* 0x000fc60001000000 */
[----:B------:R-:W-:Y:S01]  /*6270*/  FFMA.FTZ R187, R131, UR35, -R147 ;  /* 0x0000002383bb7c23 */ /* 0x000fe20008010893 */
[----:B------:R-:W-:Y:S01]  /*6280*/  FSEL R131, R12, RZ, P1 ;  /* 0x000000ff0c837208 */ /* 0x000fe20000800000 */
[----:B------:R-:W-:Y:S01]  /*6290*/  FADD.FTZ R2, -R0, R13 ;  /* 0x0000000d00027221 */ /* 0x000fe20000010100 */
[--C-:B------:R-:W-:Y:S01]  /*62a0*/  FFMA.FTZ R189, R168, UR35, -R147.reuse ;  /* 0x00000023a8bd7c23 */ /* 0x100fe20008010893 */
[--C-:B------:R-:W-:Y:S01]  /*62b0*/  FFMA.FTZ R122, R169, UR35, -R147.reuse ;  /* 0x00000023a97a7c23 */ /* 0x100fe20008010893 */
[--C-:B------:R-:W-:Y:S01]  /*62c0*/  FFMA.FTZ R191, R170, UR35, -R147.reuse ;  /* 0x00000023aabf7c23 */ /* 0x100fe20008010893 */
[----:B------:R-:W-:Y:S01]  /*62d0*/  FADD.FTZ R131, -R131, R14 ;  /* 0x0000000e83837221 */ /* 0x000fe20000010100 */
[----:B------:R-:W-:Y:S01]  /*62e0*/  FMUL.FTZ R2, R2, UR35 ;  /* 0x0000002302027c20 */ /* 0x000fe20008410000 */
[--C-:B------:R-:W-:Y:S01]  /*62f0*/  FFMA.FTZ R124, R143, UR35, -R147.reuse ;  /* 0x000000238f7c7c23 */ /* 0x100fe20008010893 */
[----:B------:R-:W-:Y:S01]  /*6300*/  MUFU.EX2 R189, R189 ;  /* 0x000000bd00bd7308 */ /* 0x000fe20000000800 */
[----:B------:R-:W-:Y:S01]  /*6310*/  FMUL.FTZ R131, R131, UR35 ;  /* 0x0000002383837c20 */ /* 0x000fe20008410000 */
[--C-:B------:R-:W-:Y:S01]  /*6320*/  FFMA.FTZ R185, R146, UR35, -R147.reuse ;  /* 0x0000002392b97c23 */ /* 0x100fe20008010893 */
[--C-:B------:R-:W-:Y:S01]  /*6330*/  FFMA.FTZ R126, R130, UR35, -R147.reuse ;  /* 0x00000023827e7c23 */ /* 0x100fe20008010893 */
[--C-:B------:R-:W-:Y:S01]  /*6340*/  FFMA.FTZ R128, R133, UR35, -R147.reuse ;  /* 0x0000002385807c23 */ /* 0x100fe20008010893 */
[--C-:B-1----:R-:W-:Y:S01]  /*6350*/  FFMA.FTZ R138, R140, UR35, -R147.reuse ;  /* 0x000000238c8a7c23 */ /* 0x102fe20008010893 */
        /* <DEDUP_REMOVED lines=15> */
[----:B------:R-:W-:-:S03]  /*6450*/  FFMA.FTZ R132, R132, UR35, -R147 ;  /* 0x0000002384847c23 */ /* 0x000fc60008010893 */
[----:B------:R-:W2:Y:S01]  /*6460*/  MUFU.EX2 R122, R122 ;  /* 0x0000007a007a7308 */ /* 0x000ea20000000800 */
[----:B0-----:R-:W-:-:S04]  /*6470*/  FFMA.FTZ R13, R0, R10, R127 ;  /* 0x0000000a000d7223 */ /* 0x001fc8000001007f */
        /* <DEDUP_REMOVED lines=12> */
[----:B------:R-:W-:-:S04]  /*6540*/  FADD.FTZ R142, R186, R13 ;  /* 0x0000000dba8e7221 */ /* 0x000fc80000010000 */
        /* <DEDUP_REMOVED lines=11> */
[----:B------:R-:W-:-:S06]  /*6600*/  FADD.FTZ R142, R176, R13 ;  /* 0x0000000db08e7221 */ /* 0x000fcc0000010000 */
        /* <DEDUP_REMOVED lines=30> */
[----:B------:R-:W-:Y:S01]  /*67f0*/  MUFU.EX2 R174, R174 ;  /* 0x000000ae00ae7308 */ /* 0x000fe20000000800 */
[----:B-1----:R-:W-:-:S07]  /*6800*/  FADD.FTZ R13, R159, R142 ;  /* 0x0000008e9f0d7221 */ /* 0x002fce0000010000 */
[----:B------:R-:W0:Y:S01]  /*6810*/  MUFU.EX2 R175, R175 ;  /* 0x000000af00af7308 */ /* 0x000e220000000800 */
[----:B--2---:R-:W-:-:S07]  /*6820*/  FADD.FTZ R10, R140, R3 ;  /* 0x000000038c0a7221 */ /* 0x004fce0000010000 */
[----:B------:R-:W-:Y:S08]  /*6830*/  MUFU.EX2 R21, R21 ;  /* 0x0000001500157308 */ /* 0x000ff00000000800 */
[----:B------:R-:W1:Y:S01]  /*6840*/  MUFU.EX2 R152, R152 ;  /* 0x0000009800987308 */ /* 0x000e620000000800 */
[----:B0-----:R-:W-:-:S07]  /*6850*/  FADD.FTZ R10, R175, R10 ;  /* 0x0000000aaf0a7221 */ /* 0x001fce0000010000 */
[----:B------:R-:W-:Y:S08]  /*6860*/  MUFU.EX2 R20, R20 ;  /* 0x0000001400147308 */ /* 0x000ff00000000800 */
[----:B------:R-:W0:Y:S01]  /*6870*/  MUFU.EX2 R151, R151 ;  /* 0x0000009700977308 */ /* 0x000e220000000800 */
[----:B-1----:R-:W-:-:S07]  /*6880*/  FADD.FTZ R10, R152, R10 ;  /* 0x0000000a980a7221 */ /* 0x002fce0000010000 */
[----:B------:R-:W-:Y:S08]  /*6890*/  MUFU.EX2 R125, R125 ;  /* 0x0000007d007d7308 */ /* 0x000ff00000000800 */
[----:B------:R1:W2:Y:S01]  /*68a0*/  MUFU.EX2 R169, R136 ;  /* 0x0000008800a97308 */ /* 0x0002a20000000800 */
[----:B0-----:R-:W-:-:S07]  /*68b0*/  FADD.FTZ R10, R151, R10 ;  /* 0x0000000a970a7221 */ /* 0x001fce0000010000 */
[----:B------:R-:W0:Y:S01]  /*68c0*/  MUFU.EX2 R120, R120 ;  /* 0x0000007800787308 */ /* 0x000e220000000800 */
[----:B-1----:R-:W-:-:S04]  /*68d0*/  FADD.FTZ R136, R174, R13 ;  /* 0x0000000dae887221 */ /* 0x002fc80000010000 */
[----:B------:R-:W-:-:S03]  /*68e0*/  FADD.FTZ R3, R21, R136 ;  /* 0x0000008815037221 */ /* 0x000fc60000010000 */
[----:B------:R-:W1:Y:S01]  /*68f0*/  MUFU.EX2 R171, R154 ;  /* 0x0000009a00ab7308 */ /* 0x000e620000000800 */
[----:B------:R-:W-:Y:S01]  /*6900*/  FADD.FTZ R136, R20, R3 ;  /* 0x0000000314887221 */ /* 0x000fe20000010000 */
[----:B--2---:R-:W-:-:S03]  /*6910*/  FADD.FTZ R10, R169, R10 ;  /* 0x0000000aa90a7221 */ /* 0x004fc60000010000 */
[----:B------:R-:W-:-:S03]  /*6920*/  FADD.FTZ R3, R125, R136 ;  /* 0x000000887d037221 */ /* 0x000fc60000010000 */
        /* <DEDUP_REMOVED lines=8> */
.L_x_2204:
[----:B------:R-:W0:Y:S01]  /*69b0*/  S2UR UR5, SR_CgaCtaId ;  /* 0x00000000000579c3 */ /* 0x000e220000008800 */
[----:B------:R-:W-:Y:S01]  /*69c0*/  UISETP.GT.AND UP0, UPT, UR4, UR10, UPT ;  /* 0x0000000a0400728c */ /* 0x000fe2000bf04270 */
[----:B------:R-:W-:Y:S01]  /*69d0*/  F2FP.BF16.F32.PACK_AB R183, R14, R183 ;  /* 0x000000b70eb7723e */ /* 0x000fe200000010ff */
[----:B------:R-:W-:Y:S01]  /*69e0*/  UIADD3 UR9, UR9, 0x30860, URZ ;  /* 0x0003086009097890 */ /* 0x000fe2000fffe03f */
[----:B------:R-:W-:Y:S01]  /*69f0*/  F2FP.BF16.F32.PACK_AB R188, R188, R127 ;  /* 0x0000007fbcbc723e */ /* 0x000fe200000010ff */
[----:B------:R-:W-:Y:S01]  /*6a00*/  UIADD3 UR4, UR4, -0x1, URZ ;  /* 0xffffffff04047890 */ /* 0x000fe2000fffe03f */
[----:B------:R-:W-:Y:S01]  /*6a10*/  F2FP.BF16.F32.PACK_AB R189, R122, R189 ;  /* 0x000000bd7abd723e */ /* 0x000fe200000010ff */
[----:B------:R-:W-:Y:S01]  /*6a20*/  UMOV UR6, UR39 ;  /* 0x0000002700067c82 */ /* 0x000fe20008000000 */
[----:B------:R-:W-:Y:S01]  /*6a30*/  PLOP3.LUT P1, PT, PT, PT, UP0, 0x80, 0x0 ;  /* 0x000000000000781c */ /* 0x000fe20003f2f008 */
[----:B------:R-:W-:Y:S01]  /*6a40*/  IMAD.MOV.U32 R13, RZ, RZ, R11 ;  /* 0x000000ffff0d7224 */ /* 0x000fe200078e000b */
[----:B------:R-:W-:Y:S01]  /*6a50*/  F2FP.BF16.F32.PACK_AB R190, R129, R190 ;  /* 0x000000be81be723e */ /* 0x000fe200000010ff */
[----:B------:R-:W-:Y:S01]  /*6a60*/  IMAD.MOV.U32 R14, RZ, RZ, R12 ;  /* 0x000000ffff0e7224 */ /* 0x000fe200078e000c */
[----:B------:R-:W-:-:S02]  /*6a70*/  F2FP.BF16.F32.PACK_AB R191, R124, R191 ;  /* 0x000000bf7cbf723e */ /* 0x000fc400000010ff */
[----:B------:R-:W-:Y:S02]  /*6a80*/  F2FP.BF16.F32.PACK_AB R184, R135, R184 ;  /* 0x000000b887b8723e */ /* 0x000fe400000010ff */
[----:B------:R-:W-:Y:S02]  /*6a90*/  F2FP.BF16.F32.PACK_AB R185, R126, R185 ;  /* 0x000000b97eb9723e */ /* 0x000fe400000010ff */
[----:B------:R-:W-:Y:S02]  /*6aa0*/  F2FP.BF16.F32.PACK_AB R186, R139, R186 ;  /* 0x000000ba8bba723e */ /* 0x000fe400000010ff */
[----:B------:R-:W-:Y:S02]  /*6ab0*/  F2FP.BF16.F32.PACK_AB R187, R128, R187 ;  /* 0x000000bb80bb723e */ /* 0x000fe400000010ff */
[----:B------:R-:W-:Y:S01]  /*6ac0*/  F2FP.BF16.F32.PACK_AB R180, R153, R180 ;  /* 0x000000b499b4723e */ /* 0x000fe200000010ff */
[----:B0-----:R-:W-:Y:S01]  /*6ad0*/  UPRMT UR9, UR5, 0x654, UR9 ;  /* 0x0000065405097896 */ /* 0x001fe20008000009 */
[----:B------:R-:W-:-:S02]  /*6ae0*/  F2FP.BF16.F32.PACK_AB R181, R130, R181 ;  /* 0x000000b582b5723e */ /* 0x000fc400000010ff */
[----:B------:R-:W-:Y:S01]  /*6af0*/  UMOV UR5, UR38 ;  /* 0x0000002600057c82 */ /* 0x000fe20008000000 */
[----:B------:R-:W-:Y:S02]  /*6b00*/  F2FP.BF16.F32.PACK_AB R182, R157, R182 ;  /* 0x000000b69db6723e */ /* 0x000fe400000010ff */
[----:B------:R-:W-:Y:S02]  /*6b10*/  F2FP.BF16.F32.PACK_AB R176, R15, R176 ;  /* 0x000000b00fb0723e */ /* 0x000fe400000010ff */
[----:B------:R-:W-:Y:S01]  /*6b20*/  F2FP.BF16.F32.PACK_AB R177, R134, R177 ;  /* 0x000000b186b1723e */ /* 0x000fe200000010ff */
[----:B------:R-:W-:Y:S01]  /*6b30*/  SYNCS.ARRIVE.TRANS64.RED.A1T0 RZ, [UR9], RZ ;  /* 0x000000ffffff79a7 */ /* 0x000fe20008100409 */
        /* <DEDUP_REMOVED lines=10> */
[----:B------:R-:W-:Y:S06]  /*6be0*/  @P1 BRA `(.L_x_2205) ;  /* 0xffffffd400001947 */ /* 0x000fec000383ffff */
.L_x_2194:
[----:B------:R-:W-:-:S13]  /*6bf0*/  ISETP.LE.AND P1, PT, RZ, UR4, PT ;  /* 0x00000004ff007c0c */ /* 0x000fda000bf23270 */
[----:B------:R-:W-:Y:S05]  /*6c00*/  @!P1 BRA `(.L_x_2206) ;  /* 0x00000024003c9947 */ /* 0x000fea0003800000 */
[----:B------:R-:W-:Y:S01]  /*6c10*/  IMAD.MOV.U32 R14, RZ, RZ, R11 ;  /* 0x000000ffff0e7224 */ /* 0x000fe200078e000b */
[----:B------:R-:W-:Y:S01]  /*6c20*/  MOV R13, R12 ;  /* 0x0000000c000d7202 */ /* 0x000fe20000000f00 */
[----:B------:R-:W-:Y:S01]  /*6c30*/  UMOV UR5, UR38 ;  /* 0x0000002600057c82 */ /* 0x000fe20008000000 */
[----:B------:R-:W-:Y:S01]  /*6c40*/  UMOV UR6, UR39 ;  /* 0x0000002700067c82 */ /* 0x000fe20008000000 */
[----:B------:R-:W-:Y:S01]  /*6c50*/  ULDC UR7, c[0x0][0x9d8] ;  /* 0x0002760000077ab9 */ /* 0x000fe20000000800 */
[----:B------:R-:W-:-:S05]  /*6c60*/  ULDC UR10, c[0x0][0x988] ;  /* 0x00026200000a7ab9 */ /* 0x000fca0000000800 */
.L_x_2217:
[----:B------:R-:W-:-:S04]  /*6c70*/  UIADD3 UR9, UR6, 0x1, URZ ;  /* 0x0000000106097890 */ /* 0x000fc8000fffe03f */
[----:B------:R-:W-:-:S04]  /*6c80*/  UISETP.NE.AND UP0, UPT, UR9, 0x2, UPT ;  /* 0x000000020900788c */ /* 0x000fc8000bf05270 */
[----:B------:R-:W-:Y:S02]  /*6c90*/  USEL UR9, UR9, URZ, UP0 ;  /* 0x0000003f09097287 */ /* 0x000fe40008000000 */
[----:B------:R-:W-:-:S04]  /*6ca0*/  USEL UR38, URZ, 0x1, UP0 ;  /* 0x000000013f267887 */ /* 0x000fc80008000000 */
[----:B------:R-:W-:Y:S01]  /*6cb0*/  ULOP3.LUT UR38, UR5, UR38, URZ, 0x3c, !UPT ;  /* 0x0000002605267292 */ /* 0x000fe2000f8e3c3f */
[----:B------:R-:W-:Y:S01]  /*6cc0*/  UMOV UR39, UR9 ;  /* 0x0000000900277c82 */ /* 0x000fe20008000000 */
[----:B------:R-:W-:Y:S10]  /*6cd0*/  @!P0 BRA `(.L_x_2207) ;  /* 0x0000000000048947 */ /* 0x000ff40003800000 */
[----:B------:R-:W-:Y:S01]  /*6ce0*/  BPT.TRAP 0x1 ;  /* 0x000000040000795c */ /* 0x000fe20000300000 */
.L_x_2207:
[----:B------:R-:W-:Y:S01]  /*6cf0*/  ULEA UR8, UR39, UR40, 0x3 ;  /* 0x0000002827087291 */ /* 0x000fe2000f8e183f */
[----:B------:R-:W-:-:S05]  /*6d00*/  IMAD.U32 R11, RZ, RZ, UR38 ;  /* 0x00000026ff0b7e24 */ /* 0x000fca000f8e00ff */
[----:B------:R-:W-:-:S04]  /*6d10*/  SHF.L.U32 R11, R11, 0x1f, RZ ;  /* 0x0000001f0b0b7819 */ /* 0x000fc800000006ff */
[----:B------:R0:W1:Y:S01]  /*6d20*/  SYNCS.PHASECHK.TRANS64.TRYWAIT P1, [UR8+0x30830], R11 ;  /* 0x0308300bff0075a7 */ /* 0x0000620008020148 */
[----:B------:R-:W-:Y:S05]  /*6d30*/  @!P0 BRA `(.L_x_2208) ;  /* 0x0000000000048947 */ /* 0x000fea0003800000 */
[----:B------:R-:W-:Y:S01]  /*6d40*/  BPT.TRAP 0x1 ;  /* 0x000000040000795c */ /* 0x000fe20000300000 */
.L_x_2208:
[----:B-1----:R-:W-:Y:S05]  /*6d50*/  @P1 BRA `(.L_x_2209) ;  /* 0x0000000000081947 */ /* 0x002fea0003800000 */
[----:B------:R-:W1:Y:S02]  /*6d60*/  SYNCS.PHASECHK.TRANS64.TRYWAIT P1, [UR8+0x30830], R11 ;  /* 0x0308300bff0075a7 */ /* 0x000e640008020148 */
[----:B-1----:R-:W-:Y:S05]  /*6d70*/  @!P1 BRA `(.L_x_2210) ;  /* 0x0000009c00089947 */ /* 0x002fea0003800000 */
.L_x_2209:
        /* <DEDUP_REMOVED lines=175> */
.L_x_2211:
[----:B------:R-:W-:Y:S01]  /*7870*/  ULEA UR8, UR6, UR40, 0x3 ;  /* 0x0000002806087291 */ /* 0x000fe2000f8e183f */
[----:B------:R-:W-:-:S05]  /*7880*/  IMAD.U32 R0, RZ, RZ, UR5 ;  /* 0x00000005ff007e24 */ /* 0x000fca000f8e00ff */
[----:B------:R-:W-:-:S04]  /*7890*/  SHF.L.U32 R0, R0, 0x1f, RZ ;  /* 0x0000001f00007819 */ /* 0x000fc800000006ff */
[----:B------:R2:W3:Y:S01]  /*78a0*/  SYNCS.PHASECHK.TRANS64.TRYWAIT P1, [UR8+0x30850], R0 ;  /* 0x03085000ff0075a7 */ /* 0x0004e20008020148 */
[----:B------:R-:W-:Y:S05]  /*78b0*/  @!P0 BRA `(.L_x_2212) ;  /* 0x0000000000048947 */ /* 0x000fea0003800000 */
[----:B------:R-:W-:Y:S01]  /*78c0*/  BPT.TRAP 0x1 ;  /* 0x000000040000795c */ /* 0x000fe20000300000 */
.L_x_2212:
[----:B---3--:R-:W-:Y:S05]  /*78d0*/  @P1 BRA `(.L_x_2213) ;  /* 0x0000000000081947 */ /* 0x008fea0003800000 */
[----:B------:R-:W3:Y:S02]  /*78e0*/  SYNCS.PHASECHK.TRANS64.TRYWAIT P1, [UR8+0x30850], R0 ;  /* 0x03085000ff0075a7 */ /* 0x000ee40008020148 */
[----:B---3--:R-:W-:Y:S05]  /*78f0*/  @!P1 BRA `(.L_x_2214) ;  /* 0x0000009000409947 */ /* 0x008fea0003800000 */
.L_x_2213:
        /* <DEDUP_REMOVED lines=37> */
.L_x_2215:
        /* <DEDUP_REMOVED lines=59> */
[----:B------:R-:W1:Y:S01]  /*7f00*/  S2UR UR6, SR_CgaCtaId ;  /* 0x00000000000679c3 */ /* 0x000e620000008800 */
[----:B------:R-:W-:-:S02]  /*7f10*/  ULEA UR5, UR9, UR40, 0x3 ;  /* 0x0000002809057291 */ /* 0x000fc4000f8e183f */
[----:B------:R-:W3:Y:S01]  /*7f20*/  MUFU.TANH R120, R120 ;  /* 0x0000007800787308 */ /* 0x000ee20000002400 */
[----:B--2---:R-:W-:Y:S01]  /*7f30*/  FMNMX.FTZ R11, R21, R0, !PT ;  /* 0x00000000150b7209 */ /* 0x004fe20007810000 */
[----:B------:R-:W-:-:S06]  /*7f40*/  UIADD3 UR5, UR5, 0x30840, URZ ;  /* 0x0003084005057890 */ /* 0x000fcc000fffe03f */
[----:B------:R-:W2:Y:S01]  /*7f50*/  MUFU.TANH R172, R172 ;  /* 0x000000ac00ac7308 */ /* 0x000ea20000002400 */
[----:B0-----:R-:W-:-:S07]  /*7f60*/  FMNMX.FTZ R143, R171, R2, !PT ;  /* 0x00000002ab8f7209 */ /* 0x001fce0007810000 */
[----:B------:R-:W0:Y:S01]  /*7f70*/  MUFU.TANH R121, R121 ;  /* 0x0000007900797308 */ /* 0x000e220000002400 */
[----:B---3--:R-:W-:Y:S01]  /*7f80*/  FMNMX.FTZ R0, R120, R11, !PT ;  /* 0x0000000b78007209 */ /* 0x008fe20007810000 */
[----:B-1----:R-:W-:-:S06]  /*7f90*/  UPRMT UR5, UR6, 0x654, UR5 ;  /* 0x0000065406057896 */ /* 0x002fcc0008000005 */
[----:B------:R-:W1:Y:S01]  /*7fa0*/  MUFU.TANH R173, R173 ;  /* 0x000000ad00ad7308 */ /* 0x000e620000002400 */
[----:B--2---:R-:W-:Y:S02]  /*7fb0*/  FMNMX.FTZ R2, R172, R143, !PT ;  /* 0x0000008fac027209 */ /* 0x004fe40007810000 */
[----:B------:R-:W-:Y:S05]  /*7fc0*/  SYNCS.ARRIVE.TRANS64.RED.A1T0 RZ, [UR5], RZ ;  /* 0x000000ffffff79a7 */ /* 0x000fea0008100405 */
        /* <DEDUP_REMOVED lines=75> */
[----:B0-----:R-:W-:-:S05]  /*8480*/  FMNMX.FTZ R0, R156, R11, !PT ;  /* 0x0000000b9c007209 */ /* 0x001fca0007810000 */
[----:B------:R-:W0:Y:S01]  /*8490*/  SHFL.BFLY PT, R11, R0, 0x2, 0x1f ;  /* 0x0c401f00000b7f89 */ /* 0x000e2200000e0000 */
[----:B-1----:R-:W-:-:S04]  /*84a0*/  FMNMX.FTZ R157, R153, R2, !PT ;  /* 0x00000002999d7209 */ /* 0x002fc80007810000 */
        /* <DEDUP_REMOVED lines=8> */
[----:B------:R-:W-:-:S04]  /*8530*/  FMUL.FTZ R160, R12, UR35 ;  /* 0x000000230ca07c20 */ /* 0x000fc80008410000 */
[--C-:B------:R-:W-:Y:S01]  /*8540*/  FFMA.FTZ R188, R169, UR35, -R160.reuse ;  /* 0x00000023a9bc7c23 */ /* 0x100fe200080108a0 */
[--C-:B------:R-:W-:Y:S01]  /*8550*/  FFMA.FTZ R190, R170, UR35, -R160.reuse ;  /* 0x00000023aabe7c23 */ /* 0x100fe200080108a0 */
[--C-:B------:R-:W-:Y:S01]  /*8560*/  FFMA.FTZ R157, R171, UR35, -R160.reuse ;  /* 0x00000023ab9d7c23 */ /* 0x100fe200080108a0 */
[--C-:B------:R-:W-:Y:S01]  /*8570*/  FFMA.FTZ R184, R172, UR35, -R160.reuse ;  /* 0x00000023acb87c23 */ /* 0x100fe200080108a0 */
[--C-:B------:R-:W-:Y:S01]  /*8580*/  FFMA.FTZ R186, R174, UR35, -R160.reuse ;  /* 0x00000023aeba7c23 */ /* 0x100fe200080108a0 */
[--C-:B------:R-:W-:Y:S01]  /*8590*/  FFMA.FTZ R161, R175, UR35, -R160.reuse ;  /* 0x00000023afa17c23 */ /* 0x100fe200080108a0 */
[----:B-1----:R-:W-:Y:S01]  /*85a0*/  FMNMX.FTZ R11, R158, R159, !PT ;  /* 0x0000009f9e0b7209 */ /* 0x002fe20007810000 */
[----:B------:R-:W-:Y:S01]  /*85b0*/  FMUL.FTZ R159, R13, UR35 ;  /* 0x000000230d9f7c20 */ /* 0x000fe20008410000 */
[----:B------:R-:W-:Y:S01]  /*85c0*/  MUFU.EX2 R188, R188 ;  /* 0x000000bc00bc7308 */ /* 0x000fe20000000800 */
[--C-:B------:R-:W-:Y:S01]  /*85d0*/  FFMA.FTZ R180, R135, UR35, -R160.reuse ;  /* 0x0000002387b47c23 */ /* 0x100fe200080108a0 */
[----:B------:R-:W-:Y:S01]  /*85e0*/  FFMA.FTZ R135, R136, UR35, -R160 ;  /* 0x0000002388877c23 */ /* 0x000fe200080108a0 */
[----:B------:R-:W-:Y:S01]  /*85f0*/  FADD.FTZ R13, -R11, R14 ;  /* 0x0000000e0b0d7221 */ /* 0x000fe20000010100 */
[--C-:B------:R-:W-:Y:S01]  /*8600*/  FFMA.FTZ R182, R137, UR35, -R160.reuse ;  /* 0x0000002389b67c23 */ /* 0x100fe200080108a0 */
[--C-:B------:R-:W-:Y:S01]  /*8610*/  FFMA.FTZ R137, R138, UR35, -R160.reuse ;  /* 0x000000238a897c23 */ /* 0x100fe200080108a0 */
[--C-:B------:R-:W-:Y:S01]  /*8620*/  FFMA.FTZ R176, R141, UR35, -R160.reuse ;  /* 0x000000238db07c23 */ /* 0x100fe200080108a0 */
[----:B------:R-:W-:Y:S01]  /*8630*/  FMUL.FTZ R14, R13, UR35 ;  /* 0x000000230d0e7c20 */ /* 0x000fe20008410000 */
        /* <DEDUP_REMOVED lines=14> */
[----:B------:R-:W-:-:S03]  /*8720*/  FFMA.FTZ R155, R156, UR35, -R160 ;  /* 0x000000239c9b7c23 */ /* 0x000fc600080108a0 */
[----:B------:R-:W0:Y:S01]  /*8730*/  MUFU.EX2 R13, R13 ;  /* 0x0000000d000d7308 */ /* 0x000e220000000800 */
[----:B-1----:R-:W-:-:S04]  /*8740*/  FMUL.FTZ R14, R11, UR35 ;  /* 0x000000230b0e7c20 */ /* 0x002fc80008410000 */
        /* <DEDUP_REMOVED lines=13> */
[----:B0-----:R-:W-:Y:S01]  /*8820*/  FFMA.FTZ R15, R0, R10, R13 ;  /* 0x0000000a000f7223 */ /* 0x001fe2000001000d */
[--C-:B------:R-:W-:Y:S01]  /*8830*/  FFMA.FTZ R128, R128, UR35, -R14.reuse ;  /* 0x0000002380807c23 */ /* 0x100fe2000801080e */
[--C-:B------:R-:W-:Y:S01]  /*8840*/  FFMA.FTZ R177, R129, UR35, -R14.reuse ;  /* 0x0000002381b17c23 */ /* 0x100fe2000801080e */
[--C-:B------:R-:W-:Y:S01]  /*8850*/  FFMA.FTZ R130, R130, UR35, -R14.reuse ;  /* 0x0000002382827c23 */ /* 0x100fe2000801080e */
[----:B------:R-:W-:Y:S01]  /*8860*/  FADD.FTZ R15, R188, R15 ;  /* 0x0000000fbc0f7221 */ /* 0x000fe20000010000 */
[--C-:B------:R-:W-:Y:S01]  /*8870*/  FFMA.FTZ R179, R131, UR35, -R14.reuse ;  /* 0x0000002383b37c23 */ /* 0x100fe2000801080e */
[--C-:B------:R-:W-:Y:S01]  /*8880*/  FFMA.FTZ R132, R132, UR35, -R14.reuse ;  /* 0x0000002384847c23 */ /* 0x100fe2000801080e */
[----:B------:R-:W0:Y:S01]  /*8890*/  MUFU.EX2 R20, R20 ;  /* 0x0000001400147308 */ /* 0x000e220000000800 */
[----:B-1----:R-:W-:Y:S01]  /*88a0*/  FADD.FTZ R136, R190, R15 ;  /* 0x0000000fbe887221 */ /* 0x002fe20000010000 */
[--C-:B------:R-:W-:Y:S01]  /*88b0*/  FFMA.FTZ R173, R133, UR35, -R14.reuse ;  /* 0x0000002385ad7c23 */ /* 0x100fe2000801080e */
[--C-:B------:R-:W-:Y:S01]  /*88c0*/  FFMA.FTZ R134, R134, UR35, -R14.reuse ;  /* 0x0000002386867c23 */ /* 0x100fe2000801080e */
[--C-:B------:R-:W-:Y:S01]  /*88d0*/  FFMA.FTZ R175, R139, UR35, -R14.reuse ;  /* 0x000000238baf7c23 */ /* 0x100fe2000801080e */
[--C-:B------:R-:W-:Y:S01]  /*88e0*/  FFMA.FTZ R140, R140, UR35, -R14.reuse ;  /* 0x000000238c8c7c23 */ /* 0x100fe2000801080e */
[--C-:B------:R-:W-:Y:S01]  /*88f0*/  FFMA.FTZ R143, R143, UR35, -R14.reuse ;  /* 0x000000238f8f7c23 */ /* 0x100fe2000801080e */
[--C-:B------:R-:W-:Y:S01]  /*8900*/  FFMA.FTZ R150, R150, UR35, -R14.reuse ;  /* 0x0000002396967c23 */ /* 0x100fe2000801080e */
[----:B------:R-:W1:Y:S01]  /*8910*/  MUFU.EX2 R191, R191 ;  /* 0x000000bf00bf7308 */ /* 0x000e620000000800 */
[----:B--2---:R-:W-:Y:S01]  /*8920*/  FFMA.FTZ R3, R2, R3, R189 ;  /* 0x0000000302037223 */ /* 0x004fe200000100bd */
[--C-:B------:R-:W-:Y:S01]  /*8930*/  FFMA.FTZ R153, R153, UR35, -R14.reuse ;  /* 0x0000002399997c23 */ /* 0x100fe2000801080e */
[----:B------:R-:W-:-:S05]  /*8940*/  FFMA.FTZ R14, R154, UR35, -R14 ;  /* 0x000000239a0e7c23 */ /* 0x000fca000801080e */
        /* <DEDUP_REMOVED lines=84> */
[----:B0-----:R-:W-:-:S03]  /*8e90*/  FADD.FTZ R10, R155, R136 ;  /* 0x000000889b0a7221 */ /* 0x001fc60000010000 */
[----:B-1----:R-:W-:Y:S01]  /*8ea0*/  FADD.FTZ R3, R14, R3 ;  /* 0x000000030e037221 */ /* 0x002fe20000010000 */
[----:B------:R-:W-:Y:S06]  /*8eb0*/  @!P0 BRA `(.L_x_2216) ;  /* 0x0000000000048947 */ /* 0x000fec0003800000 */
[----:B------:R-:W-:Y:S01]  /*8ec0*/  BPT.TRAP 0x1 ;  /* 0x000000040000795c */ /* 0x000fe20000300000 */
.L_x_2216:
[----:B------:R-:W0:Y:S01]  /*8ed0*/  S2UR UR5, SR_CgaCtaId ;  /* 0x00000000000579c3 */ /* 0x000e220000008800 */
[----:B------:R-:W-:Y:S01]  /*8ee0*/  UIADD3 UR8, UR8, 0x30860, URZ ;  /* 0x0003086008087890 */ /* 0x000fe2000fffe03f */
[----:B------:R-:W-:Y:S01]  /*8ef0*/  ISETP.LT.AND P1, PT, RZ, UR4, PT ;  /* 0x00000004ff007c0c */ /* 0x000fe2000bf21270 */
[----:B------:R-:W-:Y:S01]  /*8f00*/  UIADD3 UR4, UR4, -0x1, URZ ;  /* 0xffffffff04047890 */ /* 0x000fe2000fffe03f */
[----:B------:R-:W-:Y:S01]  /*8f10*/  F2FP.BF16.F32.PACK_AB R188, R188, R13 ;  /* 0x0000000dbcbc723e */ /* 0x000fe200000010ff */
[----:B------:R-:W-:Y:S01]  /*8f20*/  UMOV UR6, UR39 ;  /* 0x0000002700067c82 */ /* 0x000fe20008000000 */
[----:B------:R-:W-:Y:S01]  /*8f30*/  F2FP.BF16.F32.PACK_AB R171, R14, R153 ;  /* 0x000000990eab723e */ /* 0x000fe200000010ff */
        /* <DEDUP_REMOVED lines=28> */
.L_x_2206:
        /* <DEDUP_REMOVED lines=99> */
.L_x_2218:
[----:B------:R-:W-:Y:S01]  /*9730*/  ULEA UR5, UR39, UR40, 0x3 ;  /* 0x0000002827057291 */ /* 0x000fe2000f8e183f */
[----:B------:R-:W-:-:S04]  /*9740*/  MOV R0, UR38 ;  /* 0x0000002600007c02 */ /* 0x000fc80008000f00 */
[----:B------:R-:W-:-:S04]  /*9750*/  SHF.L.U32 R0, R0, 0x1f, RZ ;  /* 0x0000001f00007819 */ /* 0x000fc800000006ff */
[----:B------:R0:W1:Y:S01]  /*9760*/  SYNCS.PHASECHK.TRANS64.TRYWAIT P1, [UR5+0x30850], R0 ;  /* 0x03085000ff0075a7 */ /* 0x0000620008020145 */
[----:B------:R-:W-:Y:S05]  /*9770*/  @!P0 BRA `(.L_x_2219) ;  /* 0x0000000000048947 */ /* 0x000fea0003800000 */
[----:B------:R-:W-:Y:S01]  /*9780*/  BPT.TRAP 0x1 ;  /* 0x000000040000795c */ /* 0x000fe20000300000 */
.L_x_2219:
[----:B-1----:R-:W-:Y:S05]  /*9790*/  @P1 BRA `(.L_x_2220) ;  /* 0x0000000000081947 */ /* 0x002fea0003800000 */
[----:B------:R-:W1:Y:S02]  /*97a0*/  SYNCS.PHASECHK.TRANS64.TRYWAIT P1, [UR5+0x30850], R0 ;  /* 0x03085000ff0075a7 */ /* 0x000e640008020145 */
[----:B-1----:R-:W-:Y:S05]  /*97b0*/  @!P1 BRA `(.L_x_2221) ;  /* 0x0000007000a89947 */ /* 0x002fea0003800000 */
.L_x_2220:
[----:B------:R-:W-:Y:S01]  /*97c0*/  UIADD3 UR40, UR40, 0x400, URZ ;  /* 0x0000040028287890 */ /* 0x000fe2000fffe03f */
[----:B------:R-:W-:Y:S01]  /*97d0*/  WARPGROUP.ARRIVE ;  /* 0x00000000000079c5 */ /* 0x000fe20000000000 */
[----:B------:R-:W-:Y:S01]  /*97e0*/  UMOV UR7, 0x40000040 ;  /* 0x4000004000077882 */ /* 0x000fe20000000000 */
[----:B-1----:R-:W1:Y:S01]  /*97f0*/  SHFL.BFLY PT, R5, R10, 0x2, 0x1f ;  /* 0x0c401f000a057f89 */ /* 0x002e6200000e0000 */
[----:B------:R-:W-:Y:S01]  /*9800*/  USHF.R.U32.HI UR40, URZ, 0x4, UR40 ;  /* 0x000000043f287899 */ /* 0x000fe20008011628 */
[----:B------:R-:W-:Y:S02]  /*9810*/  CS2R R20, SRZ ;  /* 0x0000000000147805 */ /* 0x000fe4000001ff00 */
[----:B0-----:R-:W0:Y:S01]  /*9820*/  SHFL.BFLY PT, R0, R3, 0x2, 0x1f ;  /* 0x0c401f0003007f89 */ /* 0x001e2200000e0000 */
[----:B------:R-:W-:-:S04]  /*9830*/  ULOP3.LUT UR40, UR40, 0x3fff, URZ, 0xc0, !UPT ;  /* 0x00003fff28287892 */ /* 0x000fc8000f8ec03f */
[----:B------:R-:W-:-:S04]  /*9840*/  ULOP3.LUT UR4, UR40, 0x3000000, URZ, 0xfc, !UPT ;  /* 0x0300000028047892 */ /* 0x000fc8000f8efc3f */
[----:B------:R-:W-:-:S07]  /*9850*/  UIMAD UR4, UR39, 0x900, UR4 ;  /* 0x00000900270478a4 */ /* 0x000fce000f8e0204 */
[----:B------:R-:W-:Y:S02]  /*9860*/  UMOV UR6, UR4 ;  /* 0x0000000400067c82 */ /* 0x000fe40008000000 */
[----:B------:R-:W-:Y:S01]  /*9870*/  HGMMA.64x192x16.F32.BF16 R24, R188, gdesc[UR4].tnspB, R24, gsb0 ;  /* 0x42e00004bc187df0 */ /* 0x000fe20008001818 */
[----:B------:R-:W-:Y:S01]  /*9880*/  UIADD3 UR6, UR4, 0x80, URZ ;  /* 0x0000008004067890 */ /* 0x000fe2000fffe03f */
[----:B-1----:R-:W-:Y:S01]  /*9890*/  FADD.FTZ R5, R5, R10 ;  /* 0x0000000a05057221 */ /* 0x002fe20000010000 */
[----:B------:R-:W-:Y:S01]  /*98a0*/  UMOV UR7, 0x40000040 ;  /* 0x4000004000077882 */ /* 0x000fe20000000000 */
[----:B0-----:R-:W-:Y:S01]  /*98b0*/  FADD.FTZ R2, R0, R3 ;  /* 0x0000000300027221 */ /* 0x001fe20000010000 */
[----:B------:R-:W-:Y:S02]  /*98c0*/  IMAD.U32 R3, RZ, RZ, UR35 ;  /* 0x00000023ff037e24 */ /* 0x000fe4000f8e00ff */
[----:B------:R-:W0:Y:S04]  /*98d0*/  SHFL.BFLY PT, R0, R5, 0x1, 0x1f ;  /* 0x0c201f0005007f89 */ /* 0x000e2800000e0000 */
[----:B------:R-:W1:Y:S01]  /*98e0*/  SHFL.BFLY PT, R7, R2, 0x1, 0x1f ;  /* 0x0c201f0002077f89 */ /* 0x000e6200000e0000 */
[----:B0-----:R-:W-:Y:S01]  /*98f0*/  FADD.FTZ R8, R5, R0 ;  /* 0x0000000005087221 */ /* 0x001fe20000010000 */
[----:B------:R-:W-:-:S02]  /*9900*/  IMAD.U32 R5, RZ, RZ, UR35 ;  /* 0x00000023ff057e24 */ /* 0x000fc4000f8e00ff */
        /* <DEDUP_REMOVED lines=42> */
.L_x_2222:
[----:B------:R-:W0:Y:S01]  /*9bb0*/  S2UR UR7, SR_CgaCtaId ;  /* 0x00000000000779c3 */ /* 0x000e220000008800 */
[----:B------:R-:W-:Y:S01]  /*9bc0*/  R2UR UR6, R193 ;  /* 0x00000000c10672ca */ /* 0x000fe200000e0000 */
[----:B------:R-:W-:Y:S01]  /*9bd0*/  UIADD3 UR4, UR5, 0x30860, URZ ;  /* 0x0003086005047890 */ /* 0x000fe2000fffe03f */
[-C--:B------:R-:W-:Y:S01]  /*9be0*/  FMUL.FTZ R125, R95, R21.reuse ;  /* 0x000000155f7d7220 */ /* 0x080fe20000410000 */
[----:B------:R-:W-:Y:S01]  /*9bf0*/  UIADD3 UR39, UR39, 0x1, URZ ;  /* 0x0000000127277890 */ /* 0x000fe2000fffe03f */
[-C--:B------:R-:W-:Y:S01]  /*9c00*/  FMUL.FTZ R127, R91, R21.reuse ;  /* 0x000000155b7f7220 */ /* 0x080fe20000410000 */
[-C--:B------:R-:W-:Y:S01]  /*9c10*/  FMUL.FTZ R95, R99, R21.reuse ;  /* 0x00000015635f7220 */ /* 0x080fe20000410000 */
        /* <DEDUP_REMOVED lines=17> */
[----:B0-----:R-:W-:Y:S01]  /*9d30*/  UPRMT UR4, UR7, 0x654, UR4 ;  /* 0x0000065407047896 */ /* 0x001fe20008000004 */
        /* <DEDUP_REMOVED lines=75> */
[----:B------:R-:W-:Y:S01]  /*a1f0*/  MOV R193, UR6 ;  /* 0x0000000600c17c02 */ /* 0x000fe20008000f00 */
[-C--:B------:R-:W-:Y:S01]  /*a200*/  FMUL.FTZ R102, R111, R21.reuse ;  /* 0x000000156f667220 */ /* 0x080fe20000410000 */
[----:B------:R-:W-:Y:S01]  /*a210*/  PLOP3.LUT P0, PT, PT, PT, PT, 0x8, 0x0 ;  /* 0x000000000000781c */ /* 0x000fe20003f0e170 */
[-C--:B------:R-:W-:Y:S01]  /*a220*/  FMUL.FTZ R114, R114, R21.reuse ;  /* 0x0000001572727220 */ /* 0x080fe20000410000 */
[-C--:B------:R-:W-:Y:S01]  /*a230*/  FMUL.FTZ R115, R115, R21.reuse ;  /* 0x0000001573737220 */ /* 0x080fe20000410000 */
[-C--:B------:R-:W-:Y:S01]  /*a240*/  FMUL.FTZ R118, R118, R21.reuse ;  /* 0x0000001576767220 */ /* 0x080fe20000410000 */
[----:B------:R-:W-:Y:S01]  /*a250*/  FMUL.FTZ R119, R119, R21 ;  /* 0x0000001577777220 */ /* 0x000fe20000410000 */
[----:B------:R-:W-:-:S02]  /*a260*/  USEL UR39, UR39, URZ, UP0 ;  /* 0x0000003f27277287 */ /* 0x000fc40008000000 */
[----:B------:R-:W-:-:S12]  /*a270*/  ULOP3.LUT UR38, UR38, UR4, URZ, 0x3c, !UPT ;  /* 0x0000000426267292 */ /* 0x000fd8000f8e3c3f */
.L_x_2186:
        /* <DEDUP_REMOVED lines=10> */
[----:B------:R-:W1:Y:S01]  /*a320*/  LDC R56, c[0x0][0xbe8] ;  /* 0x0002fa00ff387b82 */ /* 0x000e620000000800 */
[----:B------:R-:W-:Y:S01]  /*a330*/  F2FP.BF16.F32.PACK_AB R6, R7, R6 ;  /* 0x000000060706723e */ /* 0x000fe200000010ff */
[----:B------:R-:W-:Y:S01]  /*a340*/  USHF.R.S32.HI UR10, URZ, 0x1f, UR61 ;  /* 0x0000001f3f0a7899 */ /* 0x000fe2000801143d */
[----:B------:R-:W-:Y:S01]  /*a350*/  F2FP.BF16.F32.PACK_AB R7, R156, R33 ;  /* 0x000000219c07723e */ /* 0x000fe200000010ff */
[----:B------:R-:W-:Y:S01]  /*a360*/  ULDC.64 UR8, c[0x0][0xb90] ;  /* 0x0002e40000087ab9 */ /* 0x000fe20000000a00 */
[----:B------:R-:W-:Y:S01]  /*a370*/  F2FP.BF16.F32.PACK_AB R4, R25, R4 ;  /* 0x000000041904723e */ /* 0x000fe200000010ff */
[----:B------:R-:W-:Y:S01]  /*a380*/  UIMAD UR5, UR10, UR8, URZ ;  /* 0x000000080a0572a4 */ /* 0x000fe2000f8e023f */
[----:B------:R-:W-:Y:S01]  /*a390*/  F2FP.BF16.F32.PACK_AB R5, R154, R5 ;  /* 0x000000059a05723e */ /* 0x000fe200000010ff */
[----:B------:R-:W-:Y:S01]  /*a3a0*/  UIMAD.WIDE.U32 UR6, UR61, UR8, URZ ;  /* 0x000000083d0672a5 */ /* 0x000fe2000f8e003f */
[----:B------:R-:W-:Y:S01]  /*a3b0*/  F2FP.BF16.F32.PACK_AB R10, R11, R10 ;  /* 0x0000000a0b0a723e */ /* 0x000fe200000010ff */
[----:B------:R-:W-:Y:S01]  /*a3c0*/  UIMAD UR5, UR61, UR9, UR5 ;  /* 0x000000093d0572a4 */ /* 0x000fe2000f8e0205 */
[----:B------:R-:W-:Y:S01]  /*a3d0*/  F2FP.BF16.F32.PACK_AB R8, R15, R8 ;  /* 0x000000080f08723e */ /* 0x000fe200000010ff */
[----:B------:R-:W-:Y:S01]  /*a3e0*/  USHF.R.S32.HI UR12, URZ, 0x1f, UR60 ;  /* 0x0000001f3f0c7899 */ /* 0x000fe2000801143c */
[----:B------:R-:W-:Y:S01]  /*a3f0*/  F2FP.BF16.F32.PACK_AB R11, R150, R141 ;  /* 0x0000008d960b723e */ /* 0x000fe200000010ff */
[----:B------:R-:W-:Y:S01]  /*a400*/  ULDC.64 UR8, c[0x0][0xb98] ;  /* 0x0002e60000087ab9 */ /* 0x000fe20000000a00 */
[----:B------:R-:W-:Y:S01]  /*a410*/  UIADD3 UR7, UR7, UR5, URZ ;  /* 0x0000000507077290 */ /* 0x000fe2000fffe03f */
[----:B------:R-:W-:Y:S01]  /*a420*/  F2FP.BF16.F32.PACK_AB R12, R13, R12 ;  /* 0x0000000c0d0c723e */ /* 0x000fe200000010ff */
[----:B------:R-:W-:Y:S01]  /*a430*/  UIMAD UR5, UR12, UR8, URZ ;  /* 0x000000080c0572a4 */ /* 0x000fe2000f8e023f */
[----:B------:R-:W-:Y:S01]  /*a440*/  F2FP.BF16.F32.PACK_AB R13, R147, R140 ;  /* 0x0000008c930d723e */ /* 0x000fe200000010ff */
[----:B------:R-:W-:Y:S01]  /*a450*/  UIMAD.WIDE.U32 UR6, UR60, UR8, UR6 ;  /* 0x000000083c0672a5 */ /* 0x000fe2000f8e0006 */
[----:B------:R-:W-:Y:S01]  /*a460*/  F2FP.BF16.F32.PACK_AB R14, R53, R14 ;  /* 0x0000000e350e723e */ /* 0x000fe200000010ff */
[----:B------:R-:W-:Y:S01]  /*a470*/  UIMAD UR5, UR60, UR9, UR5 ;  /* 0x000000093c0572a4 */ /* 0x000fe2000f8e0205 */
[----:B------:R-:W-:-:S02]  /*a480*/  F2FP.BF16.F32.PACK_AB R15, R149, R142 ;  /* 0x0000008e950f723e */ /* 0x000fc400000010ff */
[----:B------:R-:W-:Y:S01]  /*a490*/  F2FP.BF16.F32.PACK_AB R24, R57, R24 ;  /* 0x000000183918723e */ /* 0x000fe200000010ff */
[----:B------:R-:W-:Y:S01]  /*a4a0*/  ULDC.64 UR8, c[0x0][0xae8] ;  /* 0x0002ba0000087ab9 */ /* 0x000fe20000000a00 */
[----:B------:R-:W-:Y:S02]  /*a4b0*/  F2FP.BF16.F32.PACK_AB R96, R97, R96 ;  /* 0x000000606160723e */ /* 0x000fe400000010ff */
[----:B------:R-:W-:Y:S02]  /*a4c0*/  F2FP.BF16.F32.PACK_AB R97, R95, R98 ;  /* 0x000000625f61723e */ /* 0x000fe400000010ff */
[----:B------:R-:W-:Y:S02]  /*a4d0*/  F2FP.BF16.F32.PACK_AB R104, R105, R104 ;  /* 0x000000686968723e */ /* 0x000fe400000010ff */
[----:B------:R-:W-:Y:S02]  /*a4e0*/  MOV R48, R52 ;  /* 0x0000003400307202 */ /* 0x000fe40000000f00 */
[----:B0-----:R-:W-:Y:S01]  /*a4f0*/  MOV R49, R21 ;  /* 0x0000001500317202 */ /* 0x001fe20000000f00 */
[----:B------:R-:W-:Y:S01]  /*a500*/  IMAD R21, R192, 0x40, R16 ;  /* 0x00000040c0157824 */ /* 0x000fe200078e0210 */
[----:B------:R-:W-:-:S02]  /*a510*/  F2FP.BF16.F32.PACK_AB R98, R101, R100 ;  /* 0x000000646562723e */ /* 0x000fc400000010ff */
[----:B------:R-:W-:Y:S01]  /*a520*/  F2FP.BF16.F32.PACK_AB R99, R124, R99 ;  /* 0x000000637c63723e */ /* 0x000fe200000010ff */
[--C-:B------:R-:W-:Y:S01]  /*a530*/  IMAD.WIDE R46, R197, 0x2, R48.reuse ;  /* 0x00000002c52e7825 */ /* 0x100fe200078e0230 */
[----:B------:R-:W-:Y:S02]  /*a540*/  F2FP.BF16.F32.PACK_AB R105, R91, R106 ;  /* 0x0000006a5b69723e */ /* 0x000fe400000010ff */
[----:B------:R-:W-:Y:S01]  /*a550*/  F2FP.BF16.F32.PACK_AB R112, R113, R112 ;  /* 0x000000707170723e */ /* 0x000fe200000010ff */
[----:B------:R-:W-:Y:S01]  /*a560*/  IMAD.WIDE R48, R21, 0x2, R48 ;  /* 0x0000000215307825 */ /* 0x000fe200078e0230 */
[C---:B------:R-:W-:Y:S02]  /*a570*/  IADD3 R27, P5, R46.reuse, 0x8060, RZ ;  /* 0x000080602e1b7810 */ /* 0x040fe40007fbe0ff */
[----:B------:R-:W-:Y:S02]  /*a580*/  LOP3.LUT R21, R46, 0x380, RZ, 0xc0, !PT ;  /* 0x000003802e157812 */ /* 0x000fe400078ec0ff */
[----:B------:R-:W-:-:S02]  /*a590*/  LOP3.LUT R26, R27, 0x380, RZ, 0xc0, !PT ;  /* 0x000003801b1a7812 */ /* 0x000fc400078ec0ff */
[----:B------:R-:W-:Y:S02]  /*a5a0*/  IADD3 R43, P0, R46, 0x8020, RZ ;  /* 0x000080202e2b7810 */ /* 0x000fe40007f1e0ff */
[----:B------:R-:W-:Y:S02]  /*a5b0*/  SHF.R.U64 R26, R26, 0x3, RZ ;  /* 0x000000031a1a7819 */ /* 0x000fe400000012ff */
[C---:B------:R-:W-:Y:S01]  /*a5c0*/  IADD3 R45, P6, R46.reuse, 0x8040, RZ ;  /* 0x000080402e2d7810 */ /* 0x040fe20007fde0ff */
[--C-:B------:R-:W-:Y:S01]  /*a5d0*/  IMAD.X R55, RZ, RZ, R47.reuse, P0 ;  /* 0x000000ffff377224 */ /* 0x100fe200000e062f */
[----:B------:R-:W-:Y:S02]  /*a5e0*/  IADD3 R30, P1, R46, 0x8000, RZ ;  /* 0x000080002e1e7810 */ /* 0x000fe40007f3e0ff */
[----:B------:R-:W-:Y:S01]  /*a5f0*/  SHF.R.U64 R21, R21, 0x3, RZ ;  /* 0x0000000315157819 */ /* 0x000fe200000012ff */
[----:B------:R-:W-:Y:S01]  /*a600*/  IMAD.X R51, RZ, RZ, R47, P6 ;  /* 0x000000ffff337224 */ /* 0x000fe200030e062f */
[----:B------:R-:W-:-:S02]  /*a610*/  LOP3.LUT R32, R43, 0x380, RZ, 0xc0, !PT ;  /* 0x000003802b207812 */ /* 0x000fc400078ec0ff */
[----:B------:R-:W-:Y:S01]  /*a620*/  LOP3.LUT R26, R26, R27, RZ, 0x3c, !PT ;  /* 0x0000001b1a1a7212 */ /* 0x000fe200078e3cff */
[--C-:B------:R-:W-:Y:S01]  /*a630*/  IMAD.X R27, RZ, RZ, R47.reuse, P5 ;  /* 0x000000ffff1b7224 */ /* 0x100fe200028e062f */
[----:B------:R-:W-:Y:S02]  /*a640*/  IADD3.X R59, RZ, R47, RZ, P1, !PT ;  /* 0x0000002fff3b7210 */ /* 0x000fe40000ffe4ff */
[C---:B------:R-:W-:Y:S02]  /*a650*/  IADD3 R41, P2, R46.reuse, 0x4060, RZ ;  /* 0x000040602e297810 */ /* 0x040fe40007f5e0ff */
        /* <DEDUP_REMOVED lines=8> */
[----:B------:R-:W-:Y:S01]  /*a6e0*/  IMAD.X R75, RZ, RZ, R47, P5 ;  /* 0x000000ffff4b7224 */ /* 0x000fe200028e062f */
[----:B------:R-:W-:-:S02]  /*a6f0*/  IADD3 R31, P1, R46, 0x40, RZ ;  /* 0x000000402e1f7810 */ /* 0x000fc40007f3e0ff */
[----:B------:R-:W-:Y:S01]  /*a700*/  LOP3.LUT R46, R21, R46, RZ, 0x3c, !PT ;  /* 0x0000002e152e7212 */ /* 0x000fe200078e3cff */
[--C-:B------:R-:W-:Y:S01]  /*a710*/  IMAD.X R83, RZ, RZ, R47.reuse, P0 ;  /* 0x000000ffff537224 */ /* 0x100fe200000e062f */
[----:B------:R-:W-:Y:S01]  /*a720*/  SHF.R.U64 R32, R32, 0x3, RZ ;  /* 0x0000000320207819 */ /* 0x000fe200000012ff */
[----:B------:R-:W-:Y:S01]  /*a730*/  IMAD.X R87, RZ, RZ, R47, P1 ;  /* 0x000000ffff577224 */ /* 0x000fe200008e062f */
[----:B------:R-:W-:Y:S02]  /*a740*/  LOP3.LUT R21, R30, 0x380, RZ, 0xc0, !PT ;  /* 0x000003801e157812 */ /* 0x000fe400078ec0ff */
[----:B------:R-:W-:Y:S02]  /*a750*/  LOP3.LUT R54, R32, R43, RZ, 0x3c, !PT ;  /* 0x0000002b20367212 */ /* 0x000fe400078e3cff */
[----:B------:R-:W-:Y:S02]  /*a760*/  LOP3.LUT R20, R41, 0x380, RZ, 0xc0, !PT ;  /* 0x0000038029147812 */ /* 0x000fe400078ec0ff */
[----:B------:R-:W-:-:S02]  /*a770*/  SHF.R.U64 R21, R21, 0x3, RZ ;  /* 0x0000000315157819 */ /* 0x000fc400000012ff */
[----:B------:R-:W-:Y:S02]  /*a780*/  LOP3.LUT R32, R39, 0x380, RZ, 0xc0, !PT ;  /* 0x0000038027207812 */ /* 0x000fe400078ec0ff */
[----:B------:R-:W-:Y:S02]  /*a790*/  SHF.R.U64 R20, R20, 0x3, RZ ;  /* 0x0000000314147819 */ /* 0x000fe400000012ff */
[----:B------:R-:W-:Y:S02]  /*a7a0*/  LOP3.LUT R58, R21, R30, RZ, 0x3c, !PT ;  /* 0x0000001e153a7212 */ /* 0x000fe400078e3cff */
[----:B------:R-:W-:Y:S02]  /*a7b0*/  SHF.R.U64 R32, R32, 0x3, RZ ;  /* 0x0000000320207819 */ /* 0x000fe400000012ff */
[----:B------:R-:W-:Y:S02]  /*a7c0*/  LOP3.LUT R21, R28, 0x380, RZ, 0xc0, !PT ;  /* 0x000003801c157812 */ /* 0x000fe400078ec0ff */
[----:B------:R-:W-:-:S02]  /*a7d0*/  LOP3.LUT R62, R20, R41, RZ, 0x3c, !PT ;  /* 0x00000029143e7212 */ /* 0x000fc400078e3cff */
[----:B------:R-:W-:Y:S02]  /*a7e0*/  LOP3.LUT R70, R32, R39, RZ, 0x3c, !PT ;  /* 0x0000002720467212 */ /* 0x000fe400078e3cff */
[----:B------:R-:W-:Y:S02]  /*a7f0*/  LOP3.LUT R20, R29, 0x380, RZ, 0xc0, !PT ;  /* 0x000003801d147812 */ /* 0x000fe400078ec0ff */
[----:B------:R-:W-:Y:S02]  /*a800*/  SHF.R.U64 R21, R21, 0x3, RZ ;  /* 0x0000000315157819 */ /* 0x000fe400000012ff */
[----:B------:R-:W-:Y:S02]  /*a810*/  LOP3.LUT R32, R35, 0x380, RZ, 0xc0, !PT ;  /* 0x0000038023207812 */ /* 0x000fe400078ec0ff */
[----:B------:R-:W-:Y:S02]  /*a820*/  LOP3.LUT R34, R45, 0x380, RZ, 0xc0, !PT ;  /* 0x000003802d227812 */ /* 0x000fe400078ec0ff */
[----:B------:R-:W-:-:S02]  /*a830*/  SHF.R.U64 R20, R20, 0x3, RZ ;  /* 0x0000000314147819 */ /* 0x000fc400000012ff */
[----:B------:R-:W-:Y:S02]  /*a840*/  LOP3.LUT R78, R21, R28, RZ, 0x3c, !PT ;  /* 0x0000001c154e7212 */ /* 0x000fe400078e3cff */
[----:B------:R-:W-:Y:S02]  /*a850*/  SHF.R.U64 R32, R32, 0x3, RZ ;  /* 0x0000000320207819 */ /* 0x000fe400000012ff */
[----:B------:R-:W-:Y:S02]  /*a860*/  IADD3 R21, P4, R48, 0x1000, RZ ;  /* 0x0000100030157810 */ /* 0x000fe40007f9e0ff */
[----:B------:R-:W-:Y:S02]  /*a870*/  SHF.R.U64 R34, R34, 0x3, RZ ;  /* 0x0000000322227819 */ /* 0x000fe400000012ff */
[----:B------:R-:W-:Y:S02]  /*a880*/  LOP3.LUT R66, R20, R29, RZ, 0x3c, !PT ;  /* 0x0000001d14427212 */ /* 0x000fe400078e3cff */
[----:B------:R-:W-:-:S02]  /*a890*/  LOP3.LUT R82, R32, R35, RZ, 0x3c, !PT ;  /* 0x0000002320527212 */ /* 0x000fc400078e3cff */
[----:B------:R-:W-:Y:S02]  /*a8a0*/  LOP3.LUT R20, R21, 0x380, RZ, 0xc0, !PT ;  /* 0x0000038015147812 */ /* 0x000fe400078ec0ff */
[----:B------:R-:W-:Y:S02]  /*a8b0*/  IADD3 R35, P0, R48, 0x5000, RZ ;  /* 0x0000500030237810 */ /* 0x000fe40007f1e0ff */
[----:B------:R-:W-:Y:S02]  /*a8c0*/  LOP3.LUT R50, R34, R45, RZ, 0x3c, !PT ;  /* 0x0000002d22327212 */ /* 0x000fe400078e3cff */
[----:B------:R-:W-:Y:S02]  /*a8d0*/  SHF.R.U64 R20, R20, 0x3, RZ ;  /* 0x0000000314147819 */ /* 0x000fe400000012ff */
[----:B------:R-:W-:Y:S02]  /*a8e0*/  LOP3.LUT R34, R35, 0x380, RZ, 0xc0, !PT ;  /* 0x0000038023227812 */ /* 0x000fe400078ec0ff */
[----:B------:R-:W-:-:S02]  /*a8f0*/  LOP3.LUT R20, R20, R21, RZ, 0x3c, !PT ;  /* 0x0000001514147212 */ /* 0x000fc400078e3cff */
        /* <DEDUP_REMOVED lines=9> */
[----:B------:R-:W-:Y:S02]  /*a990*/  LOP3.LUT R25, R46, 0x380, RZ, 0xc0, !PT ;  /* 0x000003802e197812 */ /* 0x000fe400078ec0ff */
        /* <DEDUP_REMOVED lines=17> */
[----:B------:R-:W-:Y:S01]  /*aab0*/  IADD3.X R79, RZ, R47, RZ, P6, !PT ;  /* 0x0000002fff4f7210 */ /* 0x000fe200037fe4ff */
[----:B------:R-:W2:Y:S01]  /*aac0*/  @P1 LDC R53, c[0x0][0xbf0] ;  /* 0x0002fc00ff351b82 */ /* 0x000ea20000000800 */
[----:B------:R-:W-:-:S02]  /*aad0*/  MOV R86, R86 ;  /* 0x0000005600567202 */ /* 0x000fc40000000f00 */
[----:B------:R-:W-:Y:S02]  /*aae0*/  IADD3.X R47, RZ, R49, RZ, P0, !PT ;  /* 0x00000031ff2f7210 */ /* 0x000fe400007fe4ff */
[C---:B------:R-:W-:Y:S02]  /*aaf0*/  IADD3 R39, P3, R48.reuse, 0x7000, RZ ;  /* 0x0000700030277810 */ /* 0x040fe40007f7e0ff */
[----:B------:R-:W-:Y:S02]  /*ab00*/  IADD3 R37, P2, R48, 0x6000, RZ ;  /* 0x0000600030257810 */ /* 0x000fe40007f5e0ff */
        /* <DEDUP_REMOVED lines=9> */
[----:B------:R-:W-:Y:S01]  /*aba0*/  MOV R78, R78 ;  /* 0x0000004e004e7202 */ /* 0x000fe20000000f00 */
[----:B------:R0:W-:Y:S01]  /*abb0*/  STSM.16.M88.4 [R66], R4 ;  /* 0x0000000442007844 */ /* 0x0001e20000000200 */
[----:B------:R-:W-:Y:S01]  /*abc0*/  F2FP.BF16.F32.PACK_AB R25, R146, R137 ;  /* 0x000000899219723e */ /* 0x000fe200000010ff */
[----:B------:R-:W-:Y:S01]  /*abd0*/  IMAD R3, R56, R3, R26 ;  /* 0x0000000338037224 */ /* 0x000fe200078e021a */
[----:B------:R-:W-:Y:S01]  /*abe0*/  F2FP.BF16.F32.PACK_AB R26, R61, R60 ;  /* 0x0000003c3d1a723e */ /* 0x000fe200000010ff */
[----:B------:R1:W-:Y:S01]  /*abf0*/  STSM.16.M88.4 [R86], R8 ;  /* 0x0000000856007844 */ /* 0x0003e20000000200 */
[----:B------:R-:W-:-:S02]  /*ac00*/  F2FP.BF16.F32.PACK_AB R27, R143, R136 ;  /* 0x000000888f1b723e */ /* 0x000fc400000010ff */
[----:B------:R-:W-:Y:S01]  /*ac10*/  LOP3.LUT R36, R37, 0x380, RZ, 0xc0, !PT ;  /* 0x0000038025247812 */ /* 0x000fe200078ec0ff */
[----:B------:R3:W-:Y:S01]  /*ac20*/  STSM.16.M88.4 [R82], R12 ;  /* 0x0000000c52007844 */ /* 0x0007e20000000200 */
[----:B------:R-:W-:Y:S02]  /*ac30*/  MOV R74, R74 ;  /* 0x0000004a004a7202 */ /* 0x000fe40000000f00 */
[----:B------:R-:W-:Y:S01]  /*ac40*/  SHF.R.U64 R38, R38, 0x3, RZ ;  /* 0x0000000326267819 */ /* 0x000fe200000012ff */
[----:B------:R4:W-:Y:S01]  /*ac50*/  STSM.16.M88.4 [R78], R24 ;  /* 0x000000184e007844 */ /* 0x0009e20000000200 */
[----:B------:R-:W-:Y:S02]  /*ac60*/  SHF.R.U64 R36, R36, 0x3, RZ ;  /* 0x0000000324247819 */ /* 0x000fe400000012ff */
[----:B------:R-:W-:Y:S02]  /*ac70*/  LOP3.LUT R38, R38, R39, RZ, 0x3c, !PT ;  /* 0x0000002726267212 */ /* 0x000fe400078e3cff */
[----:B0-----:R-:W-:-:S02]  /*ac80*/  F2FP.BF16.F32.PACK_AB R4, R65, R64 ;  /* 0x000000404104723e */ /* 0x001fc400000010ff */
[----:B------:R-:W-:Y:S02]  /*ac90*/  F2FP.BF16.F32.PACK_AB R5, R144, R135 ;  /* 0x000000879005723e */ /* 0x000fe400000010ff */
[----:B-1----:R-:W-:Y:S01]  /*aca0*/  MOV R10, UR5 ;  /* 0x00000005000a7c02 */ /* 0x002fe20008000f00 */
[----:B------:R-:W-:Y:S01]  /*acb0*/  ULDC UR5, c[0x0][0xa88] ;  /* 0x0002a20000057ab9 */ /* 0x000fe20000000800 */
[----:B------:R-:W-:Y:S01]  /*acc0*/  SHF.R.S32.HI R9, RZ, 0x1f, R50 ;  /* 0x0000001fff097819 */ /* 0x000fe20000011432 */
[----:B---3--:R-:W-:Y:S01]  /*acd0*/  VIADD R14, R196, UR41 ;  /* 0x00000029c40e7c36 */ /* 0x008fe20008000000 */
[----:B------:R-:W-:Y:S02]  /*ace0*/  IADD3 R12, P0, R50, UR6, RZ ;  /* 0x00000006320c7c10 */ /* 0x000fe4000ff1e0ff */
[----:B------:R-:W-:Y:S02]  /*acf0*/  SHF.R.S32.HI R8, RZ, 0x1f, R3 ;  /* 0x0000001fff087819 */ /* 0x000fe40000011403 */
[----:B------:R-:W-:Y:S01]  /*ad00*/  IADD3.X R13, R9, UR7, R10, P0, !PT ;  /* 0x00000007090d7c10 */ /* 0x000fe200087fe40a */
[----:B------:R-:W-:Y:S01]  /*ad10*/  ULDC.64 UR6, c[0x0][0xb88] ;  /* 0x0002e20000067ab9 */ /* 0x000fe20000000a00 */
[----:B------:R-:W-:Y:S01]  /*ad20*/  F2FP.BF16.F32.PACK_AB R6, R69, R68 ;  /* 0x000000444506723e */ /* 0x000fe200000010ff */
[----:B------:R-:W-:Y:S01]  /*ad30*/  IMAD R8, R8, UR6, RZ ;  /* 0x0000000608087c24 */ /* 0x000fe2000f8e02ff */
[----:B------:R-:W-:Y:S01]  /*ad40*/  F2FP.BF16.F32.PACK_AB R7, R134, R133 ;  /* 0x000000858607723e */ /* 0x000fe200000010ff */
[----:B------:R-:W-:Y:S01]  /*ad50*/  IMAD.WIDE.U32 R12, R3, UR6, R12 ;  /* 0x00000006030c7c25 */ /* 0x000fe2000f8e000c */
[----:B------:R-:W-:-:S02]  /*ad60*/  IADD3.X R39, RZ, R49, RZ, P3, !PT ;  /* 0x00000031ff277210 */ /* 0x000fc40001ffe4ff */
[----:B------:R-:W-:Y:S01]  /*ad70*/  LOP3.LUT P0, RZ, R194, 0x3, RZ, 0xc0, !PT ;  /* 0x00000003c2ff7812 */ /* 0x000fe2000780c0ff */
[----:B------:R-:W-:Y:S01]  /*ad80*/  IMAD R15, R3, UR7, R8 ;  /* 0x00000007030f7c24 */ /* 0x000fe2000f8e0208 */
[----:B------:R0:W-:Y:S01]  /*ad90*/  STSM.16.M88.4 [R74], R4 ;  /* 0x000000044a007844 */ /* 0x0001e20000000200 */
[----:B------:R-:W-:Y:S01]  /*ada0*/  ULDC.64 UR6, c[0x0][0xb50] ;  /* 0x0002d40000067ab9 */ /* 0x000fe20000000a00 */
[----:B------:R-:W-:Y:S01]  /*adb0*/  IMAD R3, R56, UR5, RZ ;  /* 0x0000000538037c24 */ /* 0x000fe2000f8e02ff */
[----:B----4-:R-:W-:Y:S02]  /*adc0*/  LEA R24, P3, R12, UR6, 0x2 ;  /* 0x000000060c187c11 */ /* 0x010fe4000f8610ff */
[----:B------:R-:W-:Y:S01]  /*add0*/  LOP3.LUT R36, R36, R37, RZ, 0x3c, !PT ;  /* 0x0000002524247212 */ /* 0x000fe200078e3cff */
[----:B------:R-:W-:Y:S01]  /*ade0*/  IMAD.X R37, RZ, RZ, R49, P2 ;  /* 0x000000ffff257224 */ /* 0x000fe200010e0631 */
[----:B------:R-:W-:Y:S01]  /*adf0*/  ISETP.GE.OR P2, PT, R14, R3, P0 ;  /* 0x000000030e00720c */ /* 0x000fe20000746670 */
[----:B------:R-:W-:Y:S01]  /*ae00*/  SHFL.IDX PT, R68, R24, RZ, 0x1c1f ;  /* 0x001c1fff18447589 */ /* 0x000fe200000e0000 */
[----:B------:R-:W-:-:S02]  /*ae10*/  MOV R70, R70 ;  /* 0x0000004600467202 */ /* 0x000fc40000000f00 */
[----:B------:R-:W-:Y:S02]  /*ae20*/  F2FP.BF16.F32.PACK_AB R8, R73, R72 ;  /* 0x000000484908723e */ /* 0x000fe400000010ff */
[----:B------:R-:W-:Y:S02]  /*ae30*/  F2FP.BF16.F32.PACK_AB R9, R131, R126 ;  /* 0x0000007e8309723e */ /* 0x000fe400000010ff */
[----:B------:R-:W-:Y:S01]  /*ae40*/  F2FP.BF16.F32.PACK_AB R10, R77, R76 ;  /* 0x0000004c4d0a723e */ /* 0x000fe200000010ff */
[----:B0-----:R-:W-:Y:S01]  /*ae50*/  VIADD R4, R14, 0x8 ;  /* 0x000000080e047836 */ /* 0x001fe20000000000 */
[----:B------:R-:W-:Y:S01]  /*ae60*/  F2FP.BF16.F32.PACK_AB R11, R129, R128 ;  /* 0x00000080810b723e */ /* 0x000fe200000010ff */
[----:B------:R-:W-:Y:S01]  /*ae70*/  IMAD.IADD R5, R13, 0x1, R15 ;  /* 0x000000010d057824 */ /* 0x000fe200078e020f */
[----:B------:R-:W-:Y:S02]  /*ae80*/  MOV R62, R62 ;  /* 0x0000003e003e7202 */ /* 0x000fe40000000f00 */
[----:B------:R-:W-:Y:S01]  /*ae90*/  ISETP.GE.OR P0, PT, R4, R3, P0 ;  /* 0x000000030400720c */ /* 0x000fe20000706670 */
[----:B------:R-:W-:Y:S01]  /*aea0*/  STSM.16.M88.4 [R70], R8 ;  /* 0x0000000846007844 */ /* 0x000fe20000000200 */
[----:B------:R-:W-:-:S02]  /*aeb0*/  LEA.HI.X R25, R12, UR7, R5, 0x2, P3 ;  /* 0x000000070c197c11 */ /* 0x000fc400098f1405 */
[----:B------:R-:W-:Y:S01]  /*aec0*/  F2FP.BF16.F32.PACK_AB R4, R81, R80 ;  /* 0x000000505104723e */ /* 0x000fe200000010ff */
[----:B------:R-:W-:Y:S01]  /*aed0*/  SHFL.IDX PT, R70, R24, 0x1, 0x1c1f ;  /* 0x003c1f0018467f89 */ /* 0x000fe200000e0000 */
[----:B------:R-:W-:Y:S02]  /*aee0*/  F2FP.BF16.F32.PACK_AB R5, R130, R123 ;  /* 0x0000007b8205723e */ /* 0x000fe400000010ff */
[----:B------:R-:W-:Y:S01]  /*aef0*/  F2FP.BF16.F32.PACK_AB R6, R85, R84 ;  /* 0x000000545506723e */ /* 0x000fe200000010ff */
[----:B------:R-:W0:Y:S01]  /*af00*/  SHFL.IDX PT, R69, R25, RZ, 0x1c1f ;  /* 0x001c1fff19457589 */ /* 0x000e2200000e0000 */
[----:B------:R-:W-:Y:S02]  /*af10*/  F2FP.BF16.F32.PACK_AB R7, R132, R121 ;  /* 0x000000798407723e */ /* 0x000fe400000010ff */
[----:B------:R-:W-:Y:S01]  /*af20*/  MOV R58, R58 ;  /* 0x0000003a003a7202 */ /* 0x000fe20000000f00 */
[----:B------:R-:W1:Y:S01]  /*af30*/  SHFL.IDX PT, R71, R25, 0x1, 0x1c1f ;  /* 0x003c1f0019477f89 */ /* 0x000e6200000e0000 */
[----:B------:R-:W-:-:S02]  /*af40*/  F2FP.BF16.F32.PACK_AB R12, R89, R88 ;  /* 0x00000058590c723e */ /* 0x000fc400000010ff */
[----:B------:R-:W-:Y:S01]  /*af50*/  F2FP.BF16.F32.PACK_AB R13, R127, R90 ;  /* 0x0000005a7f0d723e */ /* 0x000fe200000010ff */
[----:B------:R-:W-:Y:S01]  /*af60*/  STSM.16.M88.4 [R62], R4 ;  /* 0x000000043e007844 */ /* 0x000fe20000000200 */
[----:B------:R-:W-:Y:S02]  /*af70*/  F2FP.BF16.F32.PACK_AB R14, R93, R92 ;  /* 0x0000005c5d0e723e */ /* 0x000fe400000010ff */
[----:B------:R-:W-:Y:S02]  /*af80*/  F2FP.BF16.F32.PACK_AB R15, R125, R94 ;  /* 0x0000005e7d0f723e */ /* 0x000fe400000010ff */
[----:B------:R-:W-:Y:S02]  /*af90*/  MOV R54, R54 ;  /* 0x0000003600367202 */ /* 0x000fe40000000f00 */
[----:B------:R-:W-:Y:S01]  /*afa0*/  F2FP.BF16.F32.PACK_AB R106, R109, R108 ;  /* 0x0000006c6d6a723e */ /* 0x000fe200000010ff */
[----:B------:R-:W-:Y:S01]  /*afb0*/  STSM.16.M88.4 [R58], R12 ;  /* 0x0000000c3a007844 */ /* 0x000fe20000000200 */
[----:B------:R-:W-:-:S02]  /*afc0*/  F2FP.BF16.F32.PACK_AB R107, R102, R107 ;  /* 0x0000006b666b723e */ /* 0x000fc400000010ff */
[----:B------:R-:W-:Y:S01]  /*afd0*/  F2FP.BF16.F32.PACK_AB R113, R115, R114 ;  /* 0x000000727371723e */ /* 0x000fe200000010ff */
[----:B------:R-:W-:Y:S01]  /*afe0*/  STSM.16.M88.4 [R54], R96 ;  /* 0x0000006036007844 */ /* 0x000fe20000000200 */
[----:B------:R-:W-:Y:S02]  /*aff0*/  F2FP.BF16.F32.PACK_AB R114, R117, R116 ;  /* 0x000000747572723e */ /* 0x000fe400000010ff */
[----:B------:R-:W-:Y:S01]  /*b000*/  F2FP.BF16.F32.PACK_AB R115, R119, R118 ;  /* 0x000000767773723e */ /* 0x000fe200000010ff */
[----:B------:R-:W-:Y:S01]  /*b010*/  STSM.16.M88.4 [R110], R104 ;  /* 0x000000686e007844 */ /* 0x000fe20000000200 */
[----:B------:R-:W-:Y:S02]  /*b020*/  LOP3.LUT R32, R21, 0x380, RZ, 0xc0, !PT ;  /* 0x0000038015207812 */ /* 0x000fe400078ec0ff */
[----:B------:R-:W-:Y:S01]  /*b030*/  IADD3 R29, P5, R48, 0x2000, RZ ;  /* 0x00002000301d7810 */ /* 0x000fe20007fbe0ff */
[----:B------:R-:W-:Y:S01]  /*b040*/  STSM.16.M88.4 [R103], R112 ;  /* 0x0000007067007844 */ /* 0x000fe20000000200 */
[----:B------:R-:W-:-:S02]  /*b050*/  SHF.R.U64 R32, R32, 0x3, RZ ;  /* 0x0000000320207819 */ /* 0x000fc400000012ff */
[----:B------:R-:W-:Y:S01]  /*b060*/  LOP3.LUT R28, R29, 0x380, RZ, 0xc0, !PT ;  /* 0x000003801d1c7812 */ /* 0x000fe200078ec0ff */
[----:B------:R-:W-:Y:S01]  /*b070*/  BAR.SYNC.DEFER_BLOCKING 0x1, 0x100 ;  /* 0x0044000000007b1d */ /* 0x000fe20000010000 */
[----:B------:R-:W-:Y:S01]  /*b080*/  LOP3.LUT R32, R32, R21, RZ, 0x3c, !PT ;  /* 0x0000001520207212 */ /* 0x000fe200078e3cff */
[--C-:B------:R-:W-:Y:S01]  /*b090*/  IMAD.X R21, RZ, RZ, R49.reuse, P4 ;  /* 0x000000ffff157224 */ /* 0x100fe200020e0631 */
[----:B------:R-:W-:Y:S02]  /*b0a0*/  SHF.R.U64 R28, R28, 0x3, RZ ;  /* 0x000000031c1c7819 */ /* 0x000fe400000012ff */
[----:B------:R-:W-:Y:S02]  /*b0b0*/  IADD3 R31, P6, R48, 0x3000, RZ ;  /* 0x00003000301f7810 */ /* 0x000fe40007fde0ff */
[----:B------:R-:W-:Y:S01]  /*b0c0*/  LOP3.LUT R28, R28, R29, RZ, 0x3c, !PT ;  /* 0x0000001d1c1c7212 */ /* 0x000fe200078e3cff */
[----:B------:R-:W-:Y:S01]  /*b0d0*/  IMAD.X R29, RZ, RZ, R49, P5 ;  /* 0x000000ffff1d7224 */ /* 0x000fe200028e0631 */
[----:B------:R-:W-:-:S02]  /*b0e0*/  LOP3.LUT R30, R31, 0x380, RZ, 0xc0, !PT ;  /* 0x000003801f1e7812 */ /* 0x000fc400078ec0ff */
[----:B------:R-:W-:Y:S01]  /*b0f0*/  IADD3 R43, P5, R48, 0x9000, RZ ;  /* 0x00009000302b7810 */ /* 0x000fe20007fbe0ff */
[----:B------:R-:W-:Y:S01]  /*b100*/  UIMAD UR5, UR10, UR8, URZ ;  /* 0x000000080a0572a4 */ /* 0x000fe2000f8e023f */
[----:B------:R-:W-:Y:S02]  /*b110*/  SHF.R.U64 R30, R30, 0x3, RZ ;  /* 0x000000031e1e7819 */ /* 0x000fe400000012ff */
[----:B------:R-:W-:Y:S01]  /*b120*/  LOP3.LUT R42, R43, 0x380, RZ, 0xc0, !PT ;  /* 0x000003802b2a7812 */ /* 0x000fe200078ec0ff */
[----:B0-----:R0:W-:Y:S01]  /*b130*/  @!P2 ST.E desc[UR36][R68.64], R0 ;  /* 0x000000004400a985 */ /* 0x0011e2000c101924 */
[----:B------:R-:W-:Y:S01]  /*b140*/  UIMAD.WIDE.U32 UR6, UR61, UR8, URZ ;  /* 0x000000083d0672a5 */ /* 0x000fe2000f8e003f */
[----:B------:R-:W-:Y:S01]  /*b150*/  LOP3.LUT R30, R30, R31, RZ, 0x3c, !PT ;  /* 0x0000001f1e1e7212 */ /* 0x000fe200078e3cff */
[----:B------:R-:W-:Y:S01]  /*b160*/  ULDC.64 UR10, c[0x0][0xaf0] ;  /* 0x0002bc00000a7ab9 */ /* 0x000fe20000000a00 */
[----:B-1----:R1:W-:Y:S01]  /*b170*/  @!P0 ST.E desc[UR36][R70.64], R2 ;  /* 0x0000000246008985 */ /* 0x0023e2000c101924 */
[----:B------:R-:W-:Y:S01]  /*b180*/  UIMAD UR5, UR61, UR9, UR5 ;  /* 0x000000093d0572a4 */ /* 0x000fe2000f8e0205 */
[----:B------:R-:W-:-:S02]  /*b190*/  IADD3.X R31, RZ, R49, RZ, P6, !PT ;  /* 0x00000031ff1f7210 */ /* 0x000fc400037fe4ff */
[----:B------:R3:W5:Y:S01]  /*b1a0*/  LD.E.128 R24, desc[UR36][R20.64] ;  /* 0x0000002414187980 */ /* 0x000762000c101d00 */
[----:B------:R-:W-:Y:S02]  /*b1b0*/  SHF.R.U64 R42, R42, 0x3, RZ ;  /* 0x000000032a2a7819 */ /* 0x000fe400000012ff */
[C---:B------:R-:W-:Y:S02]  /*b1c0*/  IADD3 R41, P4, R48.reuse, 0x8000, RZ ;  /* 0x0000800030297810 */ /* 0x040fe40007f9e0ff */
[----:B0-----:R-:W-:Y:S01]  /*b1d0*/  LEA R0, R23, R192, 0x5 ;  /* 0x000000c017007211 */ /* 0x001fe200078e28ff */
[----:B------:R-:W-:Y:S01]  /*b1e0*/  UIMAD UR8, UR12, UR10, URZ ;  /* 0x0000000a0c0872a4 */ /* 0x000fe2000f8e023f */
[----:B------:R-:W-:Y:S01]  /*b1f0*/  IADD3 R45, P6, R48, 0xa000, RZ ;  /* 0x0000a000302d7810 */ /* 0x000fe20007fde0ff */
[----:B------:R-:W-:Y:S01]  /*b200*/  UIADD3 UR7, UR7, UR5, URZ ;  /* 0x0000000507077290 */ /* 0x000fe2000fffe03f */
[----:B------:R-:W-:Y:S01]  /*b210*/  LOP3.LUT R42, R42, R43, RZ, 0x3c, !PT ;  /* 0x0000002b2a2a7212 */ /* 0x000fe200078e3cff */
[----:B---3--:R-:W0:Y:S01]  /*b220*/  @P1 LDC R21, c[0x0][0xbec] ;  /* 0x0002fb00ff151b82 */ /* 0x008e220000000800 */
[----:B-1----:R-:W-:Y:S01]  /*b230*/  VIADD R2, R0, UR41 ;  /* 0x0000002900027c36 */ /* 0x002fe20008000000 */
[----:B------:R-:W-:Y:S01]  /*b240*/  LOP3.LUT R40, R41, 0x380, RZ, 0xc0, !PT ;  /* 0x0000038029287812 */ /* 0x000fe200078ec0ff */
[----:B------:R1:W5:Y:S01]  /*b250*/  LD.E.128 R8, desc[UR36][R28.64] ;  /* 0x000000241c087980 */ /* 0x000362000c101d00 */
[----:B------:R-:W-:Y:S01]  /*b260*/  LOP3.LUT R44, R45, 0x380, RZ, 0xc0, !PT ;  /* 0x000003802d2c7812 */ /* 0x000fe200078ec0ff */
[----:B------:R-:W-:Y:S01]  /*b270*/  UIMAD UR5, UR60, UR11, UR8 ;  /* 0x0000000b3c0572a4 */ /* 0x000fe2000f8e0208 */
[----:B------:R-:W-:Y:S01]  /*b280*/  LOP3.LUT R43, R48, 0x380, RZ, 0xc0, !PT ;  /* 0x00000380302b7812 */ /* 0x000fe200078ec0ff */
[----:B------:R-:W-:Y:S01]  /*b290*/  UIMAD.WIDE.U32 UR60, UR60, UR10, UR6 ;  /* 0x0000000a3c3c72a5 */ /* 0x000fe2000f8e0006 */
[----:B------:R-:W-:Y:S01]  /*b2a0*/  SHF.R.U64 R40, R40, 0x3, RZ ;  /* 0x0000000328287819 */ /* 0x000fe200000012ff */
[----:B------:R3:W5:Y:S01]  /*b2b0*/  LD.E.128 R4, desc[UR36][R30.64] ;  /* 0x000000241e047980 */ /* 0x000762000c101d00 */
[----:B------:R-:W-:Y:S01]  /*b2c0*/  SHF.R.U64 R44, R44, 0x3, RZ ;  /* 0x000000032c2c7819 */ /* 0x000fe200000012ff */
[----:B-1----:R-:W-:Y:S01]  /*b2d0*/  IMAD.MOV.U32 R29, RZ, RZ, R2 ;  /* 0x000000ffff1d7224 */ /* 0x002fe200078e0002 */
[----:B------:R-:W-:Y:S01]  /*b2e0*/  SHF.R.U64 R43, R43, 0x3, RZ ;  /* 0x000000032b2b7819 */ /* 0x000fe200000012ff */
[----:B------:R-:W-:Y:S01]  /*b2f0*/  UIADD3 UR5, UR61, UR5, URZ ;  /* 0x000000053d057290 */ /* 0x000fe2000fffe03f */
[----:B------:R-:W-:Y:S01]  /*b300*/  LOP3.LUT R40, R40, R41, RZ, 0x3c, !PT ;  /* 0x0000002928287212 */ /* 0x000fe200078e3cff */
[--C-:B------:R-:W-:Y:S01]  /*b310*/  IMAD.X R41, RZ, RZ, R49.reuse, P4 ;  /* 0x000000ffff297224 */ /* 0x100fe200020e0631 */
[----:B------:R-:W-:Y:S01]  /*b320*/  LOP3.LUT R44, R44, R45, RZ, 0x3c, !PT ;  /* 0x0000002d2c2c7212 */ /* 0x000fe200078e3cff */
[--C-:B------:R-:W-:Y:S01]  /*b330*/  IMAD.X R45, RZ, RZ, R49.reuse, P6 ;  /* 0x000000ffff2d7224 */ /* 0x100fe200030e0631 */
[----:B------:R-:W-:Y:S01]  /*b340*/  LOP3.LUT R48, R43, R48, RZ, 0x3c, !PT ;  /* 0x000000302b307212 */ /* 0x000fe200078e3cff */
[----:B------:R-:W-:Y:S01]  /*b350*/  IMAD.X R43, RZ, RZ, R49, P5 ;  /* 0x000000ffff2b7224 */ /* 0x000fe200028e0631 */
[----:B------:R-:W-:Y:S01]  /*b360*/  ULDC.64 UR6, c[0x0][0xae0] ;  /* 0x0002b80000067ab9 */ /* 0x000fe20000000a00 */
[----:B------:R1:W5:Y:S01]  /*b370*/  LD.E.128 R72, desc[UR36][R32.64] ;  /* 0x0000002420487980 */ /* 0x000362000c101d00 */
[----:B0-----:R-:W-:Y:S01]  /*b380*/  @P1 IMAD.HI.U32 R0, R2, R21, RZ ;  /* 0x0000001502001227 */ /* 0x001fe200078e00ff */
[----:B------:R-:W-:-:S02]  /*b390*/  MOV R20, UR60 ;  /* 0x0000003c00147c02 */ /* 0x000fc40008000f00 */
[----:B------:R-:W5:Y:S02]  /*b3a0*/  LD.E.128 R48, desc[UR36][R48.64] ;  /* 0x0000002430307980 */ /* 0x000f64000c101d00 */
[----:B--2---:R-:W-:Y:S02]  /*b3b0*/  @P1 SHF.R.U32.HI R29, RZ, R53, R0 ;  /* 0x00000035ff1d1219 */ /* 0x004fe40000011600 */
[----:B------:R0:W5:Y:S02]  /*b3c0*/  LD.E.128 R64, desc[UR36][R34.64] ;  /* 0x0000002422407980 */ /* 0x000164000c101d00 */
[--C-:B------:R-:W-:Y:S01]  /*b3d0*/  SHF.R.S32.HI R0, RZ, 0x1f, R29.reuse ;  /* 0x0000001fff007819 */ /* 0x100fe2000001141d */
[----:B---3--:R-:W-:Y:S01]  /*b3e0*/  IMAD.MOV R31, RZ, RZ, -R29 ;  /* 0x000000ffff1f7224 */ /* 0x008fe200078e0a1d */
[----:B------:R2:W5:Y:S01]  /*b3f0*/  LD.E.128 R60, desc[UR36][R36.64] ;  /* 0x00000024243c7980 */ /* 0x000562000c101d00 */
[----:B------:R-:W-:Y:S02]  /*b400*/  IMAD.U32 R21, RZ, RZ, UR61 ;  /* 0x0000003dff157e24 */ /* 0x000fe4000f8e00ff */
[----:B------:R-:W-:Y:S01]  /*b410*/  IMAD.U32 R21, RZ, RZ, UR5 ;  /* 0x00000005ff157e24 */ /* 0x000fe2000f8e00ff */
[----:B------:R2:W5:Y:S01]  /*b420*/  LD.E.128 R12, desc[UR36][R38.64] ;  /* 0x00000024260c7980 */ /* 0x000562000c101d00 */
[----:B------:R-:W-:-:S02]  /*b430*/  IMAD R0, R0, UR6, RZ ;  /* 0x0000000600007c24 */ /* 0x000fc4000f8e02ff */
[----:B------:R-:W-:Y:S01]  /*b440*/  IMAD R31, R56, R31, R2 ;  /* 0x0000001f381f7224 */ /* 0x000fe200078e0202 */
[----:B------:R2:W5:Y:S01]  /*b450*/  LD.E.128 R84, desc[UR36][R40.64] ;  /* 0x0000002428547980 */ /* 0x000562000c101d00 */
[C---:B-1----:R-:W-:Y:S02]  /*b460*/  IMAD R33, R29.reuse, UR7, R0 ;  /* 0x000000071d217c24 */ /* 0x042fe4000f8e0200 */
[----:B------:R-:W-:Y:S01]  /*b470*/  IMAD.WIDE.U32 R20, R29, UR6, R20 ;  /* 0x000000061d147c25 */ /* 0x000fe2000f8e0014 */
[----:B------:R2:W5:Y:S01]  /*b480*/  LD.E.128 R80, desc[UR36][R42.64] ;  /* 0x000000242a507980 */ /* 0x000562000c101d00 */
[----:B------:R-:W-:Y:S01]  /*b490*/  SHF.R.S32.HI R0, RZ, 0x1f, R31 ;  /* 0x0000001fff007819 */ /* 0x000fe2000001141f */
[----:B------:R-:W-:Y:S02]  /*b4a0*/  ULDC.64 UR6, c[0x0][0xad8] ;  /* 0x0002b60000067ab9 */ /* 0x000fe40000000a00 */
[----:B------:R2:W5:Y:S04]  /*b4b0*/  LD.E.128 R76, desc[UR36][R44.64] ;  /* 0x000000242c4c7980 */ /* 0x000568000c101d00 */
[----:B------:R2:W5:Y:S01]  /*b4c0*/  LD.E.128 R68, desc[UR36][R46.64] ;  /* 0x000000242e447980 */ /* 0x000562000c101d00 */
[----:B------:R-:W-:Y:S01]  /*b4d0*/  @!PT LDS RZ, [RZ] ;  /* 0x00000000fffff984 */ /* 0x000fe20000000800 */
[----:B------:R-:W-:Y:S01]  /*b4e0*/  @!PT LDS RZ, [RZ] ;  /* 0x00000000fffff984 */ /* 0x000fe20000000800 */
[----:B------:R-:W-:Y:S01]  /*b4f0*/  @!PT LDS RZ, [RZ] ;  /* 0x00000000fffff984 */ /* 0x000fe20000000800 */
[----:B------:R-:W-:Y:S01]  /*b500*/  @!PT LDS RZ, [RZ] ;  /* 0x00000000fffff984 */ /* 0x000fe20000000800 */
[----:B------:R1:W-:Y:S06]  /*b510*/  MEMBAR.ALL.CTA ;  /* 0x0000000000007992 */ /* 0x0003ec0000008000 */
[----:B-1----:R-:W1:Y:S01]  /*b520*/  FENCE.VIEW.ASYNC.S ;  /* 0x00000000000073c6 */ /* 0x002e620000000000 */
[----:B------:R-:W-:Y:S01]  /*b530*/  IADD3 R21, R21, R33, RZ ;  /* 0x0000002115157210 */ /* 0x000fe20007ffe0ff */
[----:B------:R-:W-:-:S02]  /*b540*/  IMAD R2, R0, UR6, RZ ;  /* 0x0000000600027c24 */ /* 0x000fc4000f8e02ff */
[----:B0-----:R-:W-:Y:S02]  /*b550*/  VIADD R34, R192, UR41 ;  /* 0x00000029c0227c36 */ /* 0x001fe40008000000 */
[C---:B------:R-:W-:Y:S02]  /*b560*/  IMAD R29, R31.reuse, UR7, R2 ;  /* 0x000000071f1d7c24 */ /* 0x040fe4000f8e0202 */
[----:B------:R-:W-:Y:S01]  /*b570*/  IMAD.WIDE.U32 R20, R31, UR6, R20 ;  /* 0x000000061f147c25 */ /* 0x000fe2000f8e0014 */
[C---:B------:R-:W-:Y:S01]  /*b580*/  ISETP.GE.AND P2, PT, R34.reuse, R3, PT ;  /* 0x000000032200720c */ /* 0x040fe20003f46270 */
[----:B------:R-:W-:Y:S02]  /*b590*/  ULDC.64 UR6, c[0x0][0xa80] ;  /* 0x0002a00000067ab9 */ /* 0x000fe40000000a00 */
[----:B------:R-:W-:Y:S01]  /*b5a0*/  VIADD R0, R34, 0x20 ;  /* 0x0000002022007836 */ /* 0x000fe20000000000 */
[----:B------:R-:W-:Y:S01]  /*b5b0*/  IADD3 R21, R21, R29, RZ ;  /* 0x0000001d15157210 */ /* 0x000fe20007ffe0ff */
[----:B------:R-:W-:Y:S01]  /*b5c0*/  VIADD R52, R52, 0x30820 ;  /* 0x0003082034347836 */ /* 0x000fe20000000000 */
[----:B------:R-:W-:-:S02]  /*b5d0*/  LEA R2, P3, R20, UR6, 0x1 ;  /* 0x0000000614027c11 */ /* 0x000fc4000f8608ff */
[-C--:B------:R-:W-:Y:S01]  /*b5e0*/  ISETP.GE.AND P1, PT, R0, R3.reuse, PT ;  /* 0x000000030000720c */ /* 0x080fe20003f26270 */
[----:B------:R-:W-:Y:S01]  /*b5f0*/  VIADD R0, R34, 0x40 ;  /* 0x0000004022007836 */ /* 0x000fe20000000000 */
[----:B------:R-:W-:Y:S02]  /*b600*/  LEA.HI.X R32, R20, UR7, R21, 0x1, P3 ;  /* 0x0000000714207c11 */ /* 0x000fe400098f0c15 */
[----:B------:R-:W-:Y:S01]  /*b610*/  PRMT R52, RZ, 0x654, R52 ;  /* 0x00000654ff347816 */ /* 0x000fe20000000034 */
[----:B-1----:R2:W0:Y:S01]  /*b620*/  SHFL.IDX PT, R31, R2, RZ, 0x181f ;  /* 0x00181fff021f7589 */ /* 0x00242200000e0000 */
[----:B------:R-:W-:Y:S01]  /*b630*/  ISETP.GE.AND P0, PT, R0, R3, PT ;  /* 0x000000030000720c */ /* 0x000fe20003f06270 */
[----:B------:R-:W-:Y:S01]  /*b640*/  BSSY B1, `(.L_x_2225) ;  /* 0x0000011000017945 */ /* 0x000fe20003800000 */
[----:B------:R2:W-:Y:S01]  /*b650*/  SYNCS.ARRIVE.TRANS64.RED.A1T0 RZ, [R52+URZ], RZ ;  /* 0x000000ff34ff79a7 */ /* 0x0005e2000810043f */
[----:B------:R2:W1:Y:S02]  /*b660*/  SHFL.IDX PT, R0, R32, RZ, 0x181f ;  /* 0x00181fff20007589 */ /* 0x00046400000e0000 */
[----:B------:R-:W-:Y:S08]  /*b670*/  @P2 BRA `(.L_x_2226) ;  /* 0x0000000000342947 */ /* 0x000ff00003800000 */
[----:B------:R-:W-:Y:S02]  /*b680*/  ULDC UR5, c[0x0][0xac8] ;  /* 0x0002b20000057ab9 */ /* 0x000fe40000000800 */
[----:B------:R-:W-:Y:S02]  /*b690*/  ISETP.GE.AND P4, PT, R16, UR5, PT ;  /* 0x0000000510007c0c */ /* 0x000fe4000bf86270 */
[----:B------:R-:W-:Y:S02]  /*b6a0*/  ISETP.GE.AND P3, PT, R19, UR5, PT ;  /* 0x0000000513007c0c */ /* 0x000fe4000bf66270 */
[----:B------:R-:W-:-:S09]  /*b6b0*/  ISETP.GE.AND P2, PT, R22, UR5, PT ;  /* 0x0000000516007c0c */ /* 0x000fd2000bf46270 */
[CC--:B0-----:R-:W-:Y:S02]  /*b6c0*/  @!P4 LEA R20, P6, R16.reuse, R31.reuse, 0x1 ;  /* 0x0000001f1014c211 */ /* 0x0c1fe400078c08ff */
[CC--:B------:R-:W-:Y:S02]  /*b6d0*/  @!P3 LEA R28, P5, R19.reuse, R31.reuse, 0x1 ;  /* 0x0000001f131cb211 */ /* 0x0c0fe400078a08ff */
[-C--:B-1----:R-:W-:Y:S02]  /*b6e0*/  @!P4 LEA.HI.X R21, R16, R0.reuse, R201, 0x1, P6 ;  /* 0x000000001015c211 */ /* 0x082fe400030f0cc9 */
[C---:B------:R-:W-:Y:S02]  /*b6f0*/  @!P2 LEA R30, P6, R22.reuse, R31, 0x1 ;  /* 0x0000001f161ea211 */ /* 0x040fe400078c08ff */
[-C--:B------:R-:W-:Y:S01]  /*b700*/  @!P3 LEA.HI.X R29, R19, R0.reuse, R200, 0x1, P5 ;  /* 0x00000000131db211 */ /* 0x080fe200028f0cc8 */
[----:B-----5:R3:W-:Y:S01]  /*b710*/  @!P4 ST.E.128 desc[UR36][R20.64], R48 ;  /* 0x000000301400c985 */ /* 0x0207e2000c101d24 */
[----:B------:R-:W-:-:S03]  /*b720*/  @!P2 LEA.HI.X R31, R22, R0, R199, 0x1, P6 ;  /* 0x00000000161fa211 */ /* 0x000fc600030f0cc7 */
[----:B------:R3:W-:Y:S04]  /*b730*/  @!P3 ST.E.128 desc[UR36][R28.64], R72 ;  /* 0x000000481c00b985 */ /* 0x0007e8000c101d24 */
[----:B------:R3:W-:Y:S02]  /*b740*/  @!P2 ST.E.128 desc[UR36][R30.64], R84 ;  /* 0x000000541e00a985 */ /* 0x0007e4000c101d24 */
.L_x_2226:
[----:B------:R-:W-:Y:S05]  /*b750*/  BSYNC B1 ;  /* 0x0000000000017941 */ /* 0x000fea0003800000 */
.L_x_2225:
[----:B-1----:R1:W4:Y:S01]  /*b760*/  SHFL.IDX PT, R0, R32, 0x1, 0x181f ;  /* 0x00381f0020007f89 */ /* 0x00232200000e0000 */
[----:B------:R-:W-:Y:S03]  /*b770*/  BSSY B1, `(.L_x_2227) ;  /* 0x0000010000017945 */ /* 0x000fe60003800000 */
[----:B0--3--:R1:W0:Y:S01]  /*b780*/  SHFL.IDX PT, R31, R2, 0x1, 0x181f ;  /* 0x00381f00021f7f89 */ /* 0x00922200000e0000 */
        /* <DEDUP_REMOVED lines=14> */
.L_x_2228:
[----:B------:R-:W-:Y:S05]  /*b870*/  BSYNC B1 ;  /* 0x0000000000017941 */ /* 0x000fea0003800000 */
.L_x_2227:
        /* <DEDUP_REMOVED lines=17> */
.L_x_2230:
[----:B------:R-:W-:Y:S05]  /*b990*/  BSYNC B1 ;  /* 0x0000000000017941 */ /* 0x000fea0003800000 */
.L_x_2229:
[----:B0-----:R-:W-:Y:S01]  /*b9a0*/  VIADD R0, R34, 0x60 ;  /* 0x0000006022007836 */ /* 0x001fe20000000000 */
[----:B-12-4-:R-:W4:Y:S04]  /*b9b0*/  SHFL.IDX PT, R32, R32, 0x3, 0x181f ;  /* 0x00781f0020207f89 */ /* 0x016f2800000e0000 */
[----:B------:R-:W-:Y:S01]  /*b9c0*/  ISETP.GE.AND P0, PT, R0, R3, PT ;  /* 0x000000030000720c */ /* 0x000fe20003f06270 */
[----:B------:R0:W1:-:S12]  /*b9d0*/  SHFL.IDX PT, R11, R2, 0x3, 0x181f ;  /* 0x00781f00020b7f89 */ /* 0x00005800000e0000 */
[----:B0-----:R-:W-:Y:S05]  /*b9e0*/  @P0 BRA `(.L_x_2231) ;  /* 0x0000000800d00947 */ /* 0x001fea0003800000 */
[----:B------:R-:W-:Y:S02]  /*b9f0*/  ULDC UR5, c[0x0][0xac8] ;  /* 0x0002b20000057ab9 */ /* 0x000fe40000000800 */
[----:B------:R-:W-:Y:S02]  /*ba00*/  ISETP.GE.AND P2, PT, R16, UR5, PT ;  /* 0x0000000510007c0c */ /* 0x000fe4000bf46270 */
[----:B------:R-:W-:-:S11]  /*ba10*/  ISETP.GE.AND P3, PT, R19, UR5, PT ;  /* 0x0000000513007c0c */ /* 0x000fd6000bf66270 */
[CC--:B-1----:R-:W-:Y:S02]  /*ba20*/  @!P2 LEA R2, P0, R16.reuse, R11.reuse, 0x1 ;  /* 0x0000000b1002a211 */ /* 0x0c2fe400078008ff */
        /* <DEDUP_REMOVED lines=11> */
.L_x_2224:
[----:B------:R-:W0:Y:S01]  /*bae0*/  LDC R8, c[0x0][0xbe8] ;  /* 0x0002fa00ff087b82 */ /* 0x000e220000000800 */
[----:B------:R-:W-:Y:S01]  /*baf0*/  ISETP.GE.AND P0, PT, R202, 0x80, PT ;  /* 0x00000080ca00780c */ /* 0x000fe20003f06270 */
[----:B------:R-:W-:Y:S01]  /*bb00*/  USHF.R.S32.HI UR8, URZ, 0x1f, UR61 ;  /* 0x0000001f3f087899 */ /* 0x000fe2000801143d */
[----:B------:R-:W-:Y:S01]  /*bb10*/  BSSY B1, `(.L_x_2232) ;  /* 0x000002f000017945 */ /* 0x000fe20003800000 */
[----:B------:R-:W-:Y:S01]  /*bb20*/  USHF.R.S32.HI UR9, URZ, 0x1f, UR60 ;  /* 0x0000001f3f097899 */ /* 0x000fe2000801143c */
[----:B------:R-:W-:Y:S01]  /*bb30*/  IMAD R6, R23, 0x20, R192 ;  /* 0x0000002017067824 */ /* 0x000fe200078e02c0 */
        /* <DEDUP_REMOVED lines=14> */
[----:B------:R-:W-:Y:S01]  /*bc20*/  MOV R2, R4 ;  /* 0x0000000400027202 */ /* 0x000fe20000000f00 */
[----:B------:R-:W-:Y:S02]  /*bc30*/  UIMAD UR5, UR8, UR10, URZ ;  /* 0x0000000a080572a4 */ /* 0x000fe4000f8e023f */
[----:B------:R-:W-:Y:S02]  /*bc40*/  UIMAD.WIDE.U32 UR6, UR61, UR10, URZ ;  /* 0x0000000a3d0672a5 */ /* 0x000fe4000f8e003f */
[----:B------:R-:W-:-:S03]  /*bc50*/  UIMAD UR5, UR61, UR11, UR5 ;  /* 0x0000000b3d0572a4 */ /* 0x000fc6000f8e0205 */
[----:B------:R-:W-:Y:S01]  /*bc60*/  ULDC.64 UR10, c[0x0][0xb98] ;  /* 0x0002e600000a7ab9 */ /* 0x000fe20000000a00 */
[----:B------:R-:W-:Y:S02]  /*bc70*/  UIADD3 UR7, UR7, UR5, URZ ;  /* 0x0000000507077290 */ /* 0x000fe4000fffe03f */
[----:B------:R-:W2:Y:S01]  /*bc80*/  @P0 LDC R5, c[0x0][0xbec] ;  /* 0x0002fb00ff050b82 */ /* 0x000ea20000000800 */
[----:B------:R-:W-:Y:S02]  /*bc90*/  UIMAD UR5, UR9, UR10, URZ ;  /* 0x0000000a090572a4 */ /* 0x000fe4000f8e023f */
[----:B------:R-:W-:Y:S02]  /*bca0*/  UIMAD.WIDE.U32 UR6, UR60, UR10, UR6 ;  /* 0x0000000a3c0672a5 */ /* 0x000fe4000f8e0006 */
[----:B------:R-:W-:-:S03]  /*bcb0*/  UIMAD UR5, UR60, UR11, UR5 ;  /* 0x0000000b3c0572a4 */ /* 0x000fc6000f8e0205 */
[----:B------:R-:W3:Y:S01]  /*bcc0*/  @P0 LDC R7, c[0x0][0xbf0] ;  /* 0x0002fc00ff070b82 */ /* 0x000ee20000000800 */
        /* <DEDUP_REMOVED lines=16> */
[----:B------:R-:W-:Y:S02]  /*bdd0*/  LEA.HI.X R5, R2, UR7, R3, 0x2, P0 ;  /* 0x0000000702057c11 */ /* 0x000fe400080f1403 */
[----:B------:R-:W-:-:S05]  /*bde0*/  MOV R3, 0xff800000 ;  /* 0xff80000000037802 */ /* 0x000fca0000000f00 */
[----:B------:R2:W-:Y:S02]  /*bdf0*/  STG.E desc[UR36][R4.64], R3 ;  /* 0x0000000304007986 */ /* 0x0005e4000c101924 */
.L_x_2233:
[----:B------:R-:W-:Y:S05]  /*be00*/  BSYNC B1 ;  /* 0x0000000000017941 */ /* 0x000fea0003800000 */
.L_x_2232:
[----:B------:R-:W-:Y:S01]  /*be10*/  ULDC.64 UR10, c[0x0][0xae8] ;  /* 0x0002ba00000a7ab9 */ /* 0x000fe20000000a00 */
[----:B------:R-:W-:Y:S01]  /*be20*/  VIADD R6, R6, UR41 ;  /* 0x0000002906067c36 */ /* 0x000fe20008000000 */
[----:B------:R-:W-:Y:S01]  /*be30*/  UIMAD UR5, UR8, UR10, URZ ;  /* 0x0000000a080572a4 */ /* 0x000fe2000f8e023f */
[----:B------:R-:W-:Y:S01]  /*be40*/  BSSY B1, `(.L_x_2234) ;  /* 0x0000038000017945 */ /* 0x000fe20003800000 */
[----:B------:R-:W-:Y:S01]  /*be50*/  UIMAD.WIDE.U32 UR6, UR61, UR10, URZ ;  /* 0x0000000a3d0672a5 */ /* 0x000fe2000f8e003f */
[----:B0-----:R-:W-:Y:S01]  /*be60*/  @P1 IMAD.HI.U32 R0, R6, R9, RZ ;  /* 0x0000000906001227 */ /* 0x001fe200078e00ff */
[----:B------:R-:W-:-:S03]  /*be70*/  UIMAD UR5, UR61, UR11, UR5 ;  /* 0x0000000b3d0572a4 */ /* 0x000fc6000f8e0205 */
[----:B------:R-:W-:Y:S01]  /*be80*/  ULDC.64 UR10, c[0x0][0xaf0] ;  /* 0x0002bc00000a7ab9 */ /* 0x000fe20000000a00 */
[----:B------:R-:W-:Y:S01]  /*be90*/  UIADD3 UR7, UR7, UR5, URZ ;  /* 0x0000000507077290 */ /* 0x000fe2000fffe03f */
[----:B--2---:R-:W-:Y:S01]  /*bea0*/  IMAD.MOV.U32 R5, RZ, RZ, R6 ;  /* 0x000000ffff057224 */ /* 0x004fe200078e0006 */
[----:B------:R-:W-:Y:S01]  /*beb0*/  UIMAD UR5, UR9, UR10, URZ ;  /* 0x0000000a090572a4 */ /* 0x000fe2000f8e023f */
[----:B-1----:R-:W-:-:S03]  /*bec0*/  @P1 SHF.R.U32.HI R5, RZ, R11, R0 ;  /* 0x0000000bff051219 */ /* 0x002fc60000011600 */
[----:B------:R-:W-:Y:S01]  /*bed0*/  UIMAD UR5, UR60, UR11, UR5 ;  /* 0x0000000b3c0572a4 */ /* 0x000fe2000f8e0205 */
[--C-:B------:R-:W-:Y:S01]  /*bee0*/  SHF.R.S32.HI R0, RZ, 0x1f, R5.reuse ;  /* 0x0000001fff007819 */ /* 0x100fe20000011405 */
[----:B------:R-:W-:Y:S01]  /*bef0*/  UIMAD.WIDE.U32 UR60, UR60, UR10, UR6 ;  /* 0x0000000a3c3c72a5 */ /* 0x000fe2000f8e0006 */
[----:B------:R-:W-:Y:S02]  /*bf00*/  IMAD.MOV R7, RZ, RZ, -R5 ;  /* 0x000000ffff077224 */ /* 0x000fe400078e0a05 */
[----:B------:R-:W-:Y:S01]  /*bf10*/  ULDC.64 UR6, c[0x0][0xae0] ;  /* 0x0002b80000067ab9 */ /* 0x000fe20000000a00 */
[----:B------:R-:W-:Y:S01]  /*bf20*/  UIADD3 UR5, UR61, UR5, URZ ;  /* 0x000000053d057290 */ /* 0x000fe2000fffe03f */
[----:B------:R-:W-:Y:S01]  /*bf30*/  IMAD R0, R0, UR6, RZ ;  /* 0x0000000600007c24 */ /* 0x000fe2000f8e02ff */
[----:B------:R-:W-:Y:S01]  /*bf40*/  MOV R2, UR60 ;  /* 0x0000003c00027c02 */ /* 0x000fe20008000f00 */
[----:B------:R-:W-:Y:S01]  /*bf50*/  IMAD R7, R8, R7, R6 ;  /* 0x0000000708077224 */ /* 0x000fe200078e0206 */
[----:B------:R-:W-:Y:S01]  /*bf60*/  IADD3 R6, R192, UR41, RZ ;  /* 0x00000029c0067c10 */ /* 0x000fe2000fffe0ff */
[----:B------:R-:W-:-:S02]  /*bf70*/  IMAD.U32 R3, RZ, RZ, UR61 ;  /* 0x0000003dff037e24 */ /* 0x000fc4000f8e00ff */
[----:B------:R-:W-:Y:S01]  /*bf80*/  IMAD.U32 R3, RZ, RZ, UR5 ;  /* 0x00000005ff037e24 */ /* 0x000fe2000f8e00ff */
[----:B------:R-:W-:Y:S01]  /*bf90*/  ULDC UR5, c[0x0][0xa88] ;  /* 0x0002a20000057ab9 */ /* 0x000fe20000000800 */
[C---:B------:R-:W-:Y:S01]  /*bfa0*/  IMAD R9, R5.reuse, UR7, R0 ;  /* 0x0000000705097c24 */ /* 0x040fe2000f8e0200 */
[----:B------:R-:W-:Y:S01]  /*bfb0*/  SHF.R.S32.HI R0, RZ, 0x1f, R7 ;  /* 0x0000001fff007819 */ /* 0x000fe20000011407 */
[----:B------:R-:W-:Y:S01]  /*bfc0*/  IMAD.WIDE.U32 R2, R5, UR6, R2 ;  /* 0x0000000605027c25 */ /* 0x000fe2000f8e0002 */
[----:B------:R-:W-:-:S03]  /*bfd0*/  ULDC.64 UR6, c[0x0][0xad8] ;  /* 0x0002b60000067ab9 */ /* 0x000fc60000000a00 */
[----:B------:R-:W-:Y:S02]  /*bfe0*/  IMAD.IADD R3, R3, 0x1, R9 ;  /* 0x0000000103037824 */ /* 0x000fe400078e0209 */
[----:B------:R-:W-:Y:S02]  /*bff0*/  IMAD R4, R0, UR6, RZ ;  /* 0x0000000600047c24 */ /* 0x000fe4000f8e02ff */
[----:B------:R-:W-:Y:S02]  /*c000*/  IMAD R9, R8, UR5, RZ ;  /* 0x0000000508097c24 */ /* 0x000fe4000f8e02ff */
        /* <DEDUP_REMOVED lines=10> */
[----:B------:R0:W1:Y:S02]  /*c0b0*/  SHFL.IDX PT, R3, R4, RZ, 0x181f ;  /* 0x00181fff04037589 */ /* 0x00006400000e0000 */
[----:B------:R-:W-:Y:S02]  /*c0c0*/  ISETP.GE.AND P0, PT, R0, R9, PT ;  /* 0x000000090000720c */ /* 0x000fe40003f06270 */
        /* <DEDUP_REMOVED lines=15> */
.L_x_2235:
[----:B------:R-:W-:Y:S05]  /*c1c0*/  BSYNC B1 ;  /* 0x0000000000017941 */ /* 0x000fea0003800000 */
.L_x_2234:
        /* <DEDUP_REMOVED lines=17> */
.L_x_2237:
[----:B------:R-:W-:Y:S05]  /*c2e0*/  BSYNC B1 ;  /* 0x0000000000017941 */ /* 0x000fea0003800000 */
.L_x_2236:
        /* <DEDUP_REMOVED lines=17> */
.L_x_2239:
[----:B------:R-:W-:Y:S05]  /*c400*/  BSYNC B1 ;  /* 0x0000000000017941 */ /* 0x000fea0003800000 */
.L_x_2238:
[----:B0-----:R-:W-:Y:S01]  /*c410*/  IADD3 R0, R6, 0x60, RZ ;  /* 0x0000006006007810 */ /* 0x001fe20007ffe0ff */
[----:B--2-4-:R-:W0:Y:S03]  /*c420*/  SHFL.IDX PT, R5, R5, 0x3, 0x181f ;  /* 0x00781f0005057f89 */ /* 0x014e2600000e0000 */
        /* <DEDUP_REMOVED lines=16> */
.L_x_2231:
[----:B------:R-:W-:Y:S05]  /*c530*/  BSYNC B0 ;  /* 0x0000000000007941 */ /* 0x000fea0003800000 */
.L_x_2223:
[----:B------:R-:W-:Y:S02]  /*c540*/  ULDC UR5, c[0x0][0xc38] ;  /* 0x00030e0000057ab9 */ /* 0x000fe40000000800 */
[----:B------:R-:W-:-:S06]  /*c550*/  UISETP.GE.AND UP0, UPT, UR4, UR5, UPT ;  /* 0x000000050400728c */ /* 0x000fcc000bf06270 */
[----:B------:R-:W-:-:S13]  /*c560*/  PLOP3.LUT P0, PT, PT, PT, UP0, 0x80, 0x0 ;  /* 0x000000000000781c */ /* 0x000fda0003f0f008 */
[----:B------:R-:W-:Y:S05]  /*c570*/  @!P0 BRA `(.L_x_2240) ;  /* 0xffffff4400e88947 */ /* 0x000fea000383ffff */
[----:B------:R-:W-:Y:S05]  /*c580*/  EXIT ;  /* 0x000000000000794d */ /* 0x000fea0003800000 */
.L_x_2182:
[----:B------:R-:W-:-:S08]  /*c590*/  NOP ;  /* 0x0000000000007918 */ /* 0x000fd00000000000 */
[----:B0-----:R-:W0:-:S00]  /*c5a0*/  USETMAXREG.DEALLOC.CTAPOOL 0x28 ;  /* 0x00000028000079c8 */ /* 0x001e0000080e0500 */
[----:B0-----:R-:W-:-:S06]  /*c5b0*/  LOP3.LUT R0, R0, 0x3, RZ, 0xc0, !PT ;  /* 0x0000000300007812 */ /* 0x001fcc00078ec0ff */
[----:B------:R-:W0:Y:S01]  /*c5c0*/  S2UR UR10, SR_CTAID.X ;  /* 0x00000000000a79c3 */ /* 0x000e220000002500 */
[----:B------:R-:W-:Y:S01]  /*c5d0*/  LOP3.LUT R16, R16, 0xffffefff, RZ, 0xc0, !PT ;  /* 0xffffefff10107812 */ /* 0x000fe200078ec0ff */
[----:B------:R-:W-:Y:S01]  /*c5e0*/  STL [R1], RZ ;  /* 0x000000ff01007387 */ /* 0x000fe20000100800 */
[----:B------:R-:W-:Y:S02]  /*c5f0*/  IMAD.MOV.U32 R26, RZ, RZ, 0x1 ;  /* 0x00000001ff1a7424 */ /* 0x000fe400078e00ff */
[----:B------:R-:W-:Y:S01]  /*c600*/  IMAD.MOV.U32 R23, RZ, RZ, RZ ;  /* 0x000000ffff177224 */ /* 0x000fe200078e00ff */
        /* <DEDUP_REMOVED lines=8> */
[----:B------:R-:W-:Y:S01]  /*c690*/  ULDC UR9, c[0x0][0x2b8] ;  /* 0x0000ae0000097ab9 */ /* 0x000fe20000000800 */
[----:B------:R-:W-:Y:S01]  /*c6a0*/  LOP3.LUT R16, R16, 0xfffffffd, RZ, 0xc0, !PT ;  /* 0xfffffffd10107812 */ /* 0x000fe200078ec0ff */
[----:B------:R-:W0:Y:S01]  /*c6b0*/  S2UR UR8, SR_CgaCtaId ;  /* 0x00000000000879c3 */ /* 0x000e220000008800 */
[----:B------:R-:W1:Y:S01]  /*c6c0*/  S2R R3, SR_TID.X ;  /* 0x0000000000037919 */ /* 0x000e620000002100 */
[----:B------:R-:W-:Y:S01]  /*c6d0*/  ULDC.64 UR4, c[0x0][0x418] ;  /* 0x0001060000047ab9 */ /* 0x000fe20000000a00 */
[----:B------:R-:W-:Y:S01]  /*c6e0*/  ULDC UR40, c[0x0][0x288] ;  /* 0x0000a20000287ab9 */ /* 0x000fe20000000800 */
[----:B------:R-:W-:Y:S01]  /*c6f0*/  UISETP.NE.U32.AND UP0, UPT, UR4, URZ, UPT ;  /* 0x0000003f0400728c */ /* 0x000fe2000bf05070 */
[----:B------:R3:W-:Y:S01]  /*c700*/  STL [R1], RZ ;  /* 0x000000ff01007387 */ /* 0x0007e20000100800 */
[----:B------:R-:W-:Y:S01]  /*c710*/  ULDC UR39, c[0x0][0x448] ;  /* 0x0001120000277ab9 */ /* 0x000fe20000000800 */
[----:B------:R-:W-:Y:S01]  /*c720*/  ULDC UR4, c[0x0][0x424] ;  /* 0x0001090000047ab9 */ /* 0x000fe20000000800 */
[----:B------:R-:W-:Y:S01]  /*c730*/  UISETP.NE.AND.EX UP0, UPT, UR5, URZ, UPT, UP0 ;  /* 0x0000003f0500728c */ /* 0x000fe2000bf05300 */
[----:B------:R-:W-:Y:S01]  /*c740*/  IMAD.U32 R34, RZ, RZ, UR10 ;  /* 0x0000000aff227e24 */ /* 0x000fe2000f8e00ff */
[----:B------:R-:W-:Y:S01]  /*c750*/  UIMAD UR39, UR39, UR40, URZ ;  /* 0x00000028272772a4 */ /* 0x000fe2000f8e023f */
[----:B------:R-:W-:Y:S01]  /*c760*/  IMAD.MOV.U32 R26, RZ, RZ, 0x1 ;  /* 0x00000001ff1a7424 */ /* 0x000fe200078e00ff */
[----:B------:R-:W-:Y:S01]  /*c770*/  USEL UR4, UR4, 0x1, UP0 ;  /* 0x0000000104047887 */ /* 0x000fe20008000000 */
[----:B------:R-:W-:Y:S01]  /*c780*/  IMAD.MOV.U32 R23, RZ, RZ, RZ ;  /* 0x000000ffff177224 */ /* 0x000fe200078e00ff */
[----:B------:R-:W-:Y:S01]  /*c790*/  UMOV UR5, 0x400 ;  /* 0x0000040000057882 */ /* 0x000fe20000000000 */
[----:B------:R-:W-:Y:S01]  /*c7a0*/  ULDC UR46, c[0x0][0xc] ;  /* 0x00000300002e7ab9 */ /* 0x000fe20000000800 */
[----:B0-----:R-:W-:-:S06]  /*c7b0*/  ULEA UR8, UR8, UR5, 0x18 ;  /* 0x0000000508087291 */ /* 0x001fcc000f8ec03f */
[----:B------:R-:W-:Y:S01]  /*c7c0*/  MOV R17, UR8 ;  /* 0x0000000800117c02 */ /* 0x000fe20008000f00 */
[----:B-1----:R-:W-:-:S05]  /*c7d0*/  IMAD.SHL.U32 R37, R3, 0x8, RZ ;  /* 0x0000000803257824 */ /* 0x002fca00078e00ff */
[----:B------:R-:W-:-:S04]  /*c7e0*/  LOP3.LUT R0, R37, 0x1f8, RZ, 0xc0, !PT ;  /* 0x000001f825007812 */ /* 0x000fc800078ec0ff */
[----:B------:R-:W-:-:S04]  /*c7f0*/  LOP3.LUT R0, R0, 0x38, R3, 0x78, !PT ;  /* 0x0000003800007812 */ /* 0x000fc800078e7803 */
[----:B------:R-:W-:Y:S02]  /*c800*/  LOP3.LUT R30, R0, 0x200, R37, 0xf8, !PT ;  /* 0x00000200001e7812 */ /* 0x000fe400078ef825 */
[----:B------:R-:W-:-:S03]  /*c810*/  LOP3.LUT R37, R37, 0x38, RZ, 0xc0, !PT ;  /* 0x0000003825257812 */ /* 0x000fc600078ec0ff */
[----:B------:R-:W-:Y:S01]  /*c820*/  IMAD R31, R30, 0x2, R17 ;  /* 0x000000021e1f7824 */ /* 0x000fe200078e0211 */
[C---:B------:R-:W-:Y:S02]  /*c830*/  LOP3.LUT R0, R37.reuse, 0x40, RZ, 0xfc, !PT ;  /* 0x0000004025007812 */ /* 0x040fe400078efcff */
[----:B------:R-:W-:Y:S02]  /*c840*/  LOP3.LUT R2, R37, 0x80, RZ, 0xfc, !PT ;  /* 0x0000008025027812 */ /* 0x000fe400078efcff */
[----:B------:R-:W-:Y:S02]  /*c850*/  ISETP.GE.AND P1, PT, R0, UR9, PT ;  /* 0x0000000900007c0c */ /* 0x000fe4000bf26270 */
[----:B--2---:R-:W-:Y:S02]  /*c860*/  R2UR UR6, R4 ;  /* 0x00000000040672ca */ /* 0x004fe400000e0000 */
[C---:B------:R-:W-:Y:S02]  /*c870*/  LOP3.LUT R4, R3.reuse, 0x7f, RZ, 0xc0, !PT ;  /* 0x0000007f03047812 */ /* 0x040fe400078ec0ff */
[----:B------:R-:W-:-:S02]  /*c880*/  SHF.L.U32 R3, R3, 0x4, RZ ;  /* 0x0000000403037819 */ /* 0x000fc400000006ff */
        /* <DEDUP_REMOVED lines=8> */
[----:B------:R-:W-:-:S04]  /*c910*/  UIMAD.WIDE UR4, UR4, 0x2aaaaaab, URZ ;  /* 0x2aaaaaab040478a5 */ /* 0x000fc8000f8e023f */
[----:B------:R-:W-:Y:S01]  /*c920*/  @P0 LOP3.LUT R16, R16, 0x2, RZ, 0xfc, !PT ;  /* 0x0000000210100812 */ /* 0x000fe200078efcff */
[----:B------:R-:W-:Y:S01]  /*c930*/  USHF.R.U32.HI UR41, URZ, 0x1f, UR5 ;  /* 0x0000001f3f297899 */ /* 0x000fe20008011605 */
[----:B------:R-:W-:Y:S02]  /*c940*/  ISETP.GE.AND P0, PT, R0, UR7, PT ;  /* 0x0000000700007c0c */ /* 0x000fe4000bf06270 */
[----:B------:R-:W-:Y:S01]  /*c950*/  LOP3.LUT R16, R16, 0xfffffbff, RZ, 0xc0, !PT ;  /* 0xfffffbff10107812 */ /* 0x000fe200078ec0ff */
[----:B------:R-:W-:Y:S01]  /*c960*/  ULEA.HI.SX32 UR41, UR5, UR41, 0x1c ;  /* 0x0000002905297291 */ /* 0x000fe2000f8fe23f */
[----:B------:R-:W-:Y:S02]  /*c970*/  LOP3.LUT R0, R36, 0x70, R3, 0xf8, !PT ;  /* 0x0000007024007812 */ /* 0x000fe400078ef803 */
[----:B------:R-:W-:Y:S02]  /*c980*/  @P1 LOP3.LUT R16, R16, 0x400, RZ, 0xfc, !PT ;  /* 0x0000040010101812 */ /* 0x000fe400078efcff */
[----:B------:R-:W-:-:S02]  /*c990*/  ISETP.GE.AND P1, PT, R2, UR9, PT ;  /* 0x0000000902007c0c */ /* 0x000fc4000bf26270 */
        /* <DEDUP_REMOVED lines=17> */
[----:B---3--:R-:W-:-:S07]  /*cab0*/  @P0 LOP3.LUT R16, R16, 0x800, RZ, 0xfc, !PT ;  /* 0x0000080010100812 */ /* 0x008fce00078efcff */
.L_x_2290:
        /* <DEDUP_REMOVED lines=22> */
.L_x_2242:
[----:B------:R-:W-:Y:S01]  /*cc20*/  ULDC UR8, c[0x0][0xc54] ;  /* 0x0003150000087ab9 */ /* 0x000fe20000000800 */
[----:B------:R-:W-:Y:S01]  /*cc30*/  UMOV UR6, UR7 ;  /* 0x0000000700067c82 */ /* 0x000fe20008000000 */
[----:B------:R-:W-:-:S11]  /*cc40*/  UISETP.NE.AND UP0, UPT, UR8, 0x1, UPT ;  /* 0x000000010800788c */ /* 0x000fd6000bf05270 */
[----:B------:R-:W-:Y:S02]  /*cc50*/  @UP0 ULDC.64 UR10, c[0x0][0xc58] ;  /* 0x00031600000a0ab9 */ /* 0x000fe40000000a00 */
[----:B------:R-:W-:-:S04]  /*cc60*/  UIMAD.WIDE.U32 UR4, UR7, UR10, URZ ;  /* 0x0000000a070472a5 */ /* 0x000fc8000f8e003f */
[----:B------:R-:W-:-:S04]  /*cc70*/  @UP0 USHF.R.U32.HI UR6, URZ, UR11, UR5 ;  /* 0x0000000b3f060299 */ /* 0x000fc80008011605 */
[----:B------:R-:W-:-:S12]  /*cc80*/  UIMAD UR4, UR6, UR8, URZ ;  /* 0x00000008060472a4 */ /* 0x000fd8000f8e023f */
.L_x_2243:
        /* <DEDUP_REMOVED lines=18> */
[----:B------:R-:W-:Y:S01]  /*cdb0*/  MOV R3, UR5 ;  /* 0x0000000500037c02 */ /* 0x000fe20008000f00 */
[----:B------:R-:W-:Y:S01]  /*cdc0*/  IMAD.U32 R2, RZ, RZ, UR4 ;  /* 0x00000004ff027e24 */ /* 0x000fe2000f8e00ff */
[----:B------:R-:W-:Y:S01]  /*cdd0*/  ULDC UR5, c[0x0][0x448] ;  /* 0x0001120000057ab9 */ /* 0x000fe20000000800 */
[----:B------:R-:W-:Y:S01]  /*cde0*/  ULDC UR4, c[0x0][0xc3c] ;  /* 0x00030f0000047ab9 */ /* 0x000fe20000000800 */
[----:B------:R-:W-:Y:S02]  /*cdf0*/  UISETP.NE.AND UP2, UPT, UR5, 0x1, UPT ;  /* 0x000000010500788c */ /* 0x000fe4000bf45270 */
[----:B------:R-:W-:Y:S01]  /*ce00*/  UIADD3 UR44, UR44, UR4, URZ ;  /* 0x000000042c2c7290 */ /* 0x000fe2000fffe03f */
[----:B------:R0:W5:Y:S01]  /*ce10*/  @P0 LDG.E R32, desc[UR36][R2.64] ;  /* 0x0000002402200981 */ /* 0x000162000c1e1900 */
[----:B------:R-:W-:Y:S01]  /*ce20*/  UP2UR UR48, UPR, URZ, 0x4 ;  /* 0x000000043f307883 */ /* 0x000fe20008000000 */
[----:B------:R-:W-:Y:S01]  /*ce30*/  BSSY B7, `(.L_x_2244) ;  /* 0x000034a000077945 */ /* 0x000fe20003800000 */
[----:B------:R-:W-:-:S04]  /*ce40*/  USHF.L.U32 UR6, UR44, 0x7, URZ ;  /* 0x000000072c067899 */ /* 0x000fc8000800063f */
[----:B------:R-:W-:Y:S01]  /*ce50*/  UIADD3 UR6, UR6, 0x7f, URZ ;  /* 0x0000007f06067890 */ /* 0x000fe2000fffe03f */
[----:B------:R-:W-:Y:S01]  /*ce60*/  @UP2 ULDC UR4, c[0x0][0x44c] ;  /* 0x0001130000042ab9 */ /* 0x000fe20000000800 */
[----:B------:R-:W-:Y:S02]  /*ce70*/  @UP2 ULDC UR7, c[0x0][0x450] ;  /* 0x0001140000072ab9 */ /* 0x000fe40000000800 */
[----:B------:R-:W-:-:S04]  /*ce80*/  UIMAD.WIDE.U32 UR4, UR6, UR4, URZ ;  /* 0x00000004060472a5 */ /* 0x000fc8000f8e003f */
[----:B------:R-:W-:-:S04]  /*ce90*/  @UP2 USHF.R.U32.HI UR6, URZ, UR7, UR5 ;  /* 0x000000073f062299 */ /* 0x000fc80008011605 */
[----:B------:R-:W-:-:S04]  /*cea0*/  UIADD3 UR4, UR40, UR6, URZ ;  /* 0x0000000628047290 */ /* 0x000fc8000fffe03f */
[----:B------:R-:W-:-:S04]  /*ceb0*/  UIMAD.WIDE UR4, UR4, 0x2aaaaaab, URZ ;  /* 0x2aaaaaab040478a5 */ /* 0x000fc8000f8e023f */
[----:B------:R-:W-:-:S04]  /*cec0*/  USHF.R.U32.HI UR4, URZ, 0x1f, UR5 ;  /* 0x0000001f3f047899 */ /* 0x000fc80008011605 */
[----:B------:R-:W-:-:S04]  /*ced0*/  ULEA.HI.SX32 UR4, UR5, UR4, 0x1c ;  /* 0x0000000405047291 */ /* 0x000fc8000f8fe23f */
[----:B------:R-:W-:-:S04]  /*cee0*/  UISETP.LT.AND UP0, UPT, UR41, UR4, UPT ;  /* 0x000000042900728c */ /* 0x000fc8000bf01270 */
[----:B------:R-:W-:-:S06]  /*cef0*/  USEL UR45, UR41, UR4, UP0 ;  /* 0x00000004292d7287 */ /* 0x000fcc0008000000 */
[----:B------:R-:W-:-:S13]  /*cf00*/  ISETP.LT.AND P0, PT, RZ, UR45, PT ;  /* 0x0000002dff007c0c */ /* 0x000fda000bf01270 */
[----:B0-----:R-:W-:Y:S05]  /*cf10*/  @P0 BRA `(.L_x_2245) ;  /* 0x0000000000440947 */ /* 0x001fea0003800000 */
        /* <DEDUP_REMOVED lines=17> */
.L_x_2245:
        /* <DEDUP_REMOVED lines=8> */
[----:B------:R-:W-:Y:S01]  /*d0b0*/  MOV R6, UR6 ;  /* 0x0000000600067c02 */ /* 0x000fe20008000f00 */
[----:B------:R-:W-:Y:S01]  /*d0c0*/  IMAD.U32 R5, RZ, RZ, UR5 ;  /* 0x00000005ff057e24 */ /* 0x000fe2000f8e00ff */
[----:B------:R-:W0:Y:S01]  /*d0d0*/  LDC.64 R2, c[0x4][R2] ;  /* 0x0100000002027b82 */ /* 0x000e220000000a00 */
[----:B------:R-:W-:Y:S01]  /*d0e0*/  ULDC.64 UR4, c[0x4][0x8] ;  /* 0x0100020000047ab9 */ /* 0x000fe20000000a00 */
[----:B------:R-:W-:Y:S01]  /*d0f0*/  IMAD.U32 R7, RZ, RZ, UR7 ;  /* 0x00000007ff077e24 */ /* 0x000fe2000f8e00ff */
[----:B------:R-:W-:Y:S01]  /*d100*/  MOV R8, 0x70 ;  /* 0x0000007000087802 */ /* 0x000fe20000000f00 */
[----:B------:R-:W-:-:S02]  /*d110*/  IMAD.U32 R10, RZ, RZ, UR4 ;  /* 0x00000004ff0a7e24 */ /* 0x000fc4000f8e00ff */
[----:B------:R-:W-:Y:S02]  /*d120*/  IMAD.U32 R11, RZ, RZ, UR5 ;  /* 0x00000005ff0b7e24 */ /* 0x000fe4000f8e00ff */
[----:B------:R-:W-:Y:S02]  /*d130*/  IMAD.MOV.U32 R12, RZ, RZ, 0x1 ;  /* 0x00000001ff0c7424 */ /* 0x000fe400078e00ff */
[----:B------:R-:W-:-:S07]  /*d140*/  IMAD.MOV.U32 R13, RZ, RZ, RZ ;  /* 0x000000ffff0d7224 */ /* 0x000fce00078e00ff */
[----:B------:R-:W-:-:S07]  /*d150*/  LEPC R20, `(.L_x_2248) ;  /* 0x000000001014794e */ /* 0x000fce0000000000 */
[----:B0----5:R-:W-:Y:S05]  /*d160*/  CALL.ABS.NOINC R2 ;  /* 0x0000000002007343 */ /* 0x021fea0003c00000 */
.L_x_2248:
[----:B------:R-:W-:Y:S05]  /*d170*/  BSYNC B6 ;  /* 0x0000000000067941 */ /* 0x000fea0003800000 */
.L_x_2247:
[----:B------:R-:W-:Y:S01]  /*d180*/  VIADD R0, R17, 0x400 ;  /* 0x0000040011007836 */ /* 0x000fe20000000000 */
[----:B------:R-:W-:Y:S04]  /*d190*/  BSSY B6, `(.L_x_2249) ;  /* 0x0000022000067945 */ /* 0x000fe80003800000 */
[----:B------:R-:W-:-:S13]  /*d1a0*/  LOP3.LUT P0, RZ, R0, 0x3ff, RZ, 0xc0, !PT ;  /* 0x000003ff00ff7812 */ /* 0x000fda000780c0ff */
[----:B------:R-:W-:Y:S05]  /*d1b0*/  @!P0 BRA `(.L_x_2250) ;  /* 0x00000000007c8947 */ /* 0x000fea0003800000 */
[----:B------:R-:W-:Y:S01]  /*d1c0*/  MOV R18, 0x0 ;  /* 0x0000000000127802 */ /* 0x000fe20000000f00 */
[----:B------:R-:W-:Y:S01]  /*d1d0*/  ULDC.64 UR4, c[0x4][0x88] ;  /* 0x0100220000047ab9 */ /* 0x000fe20000000a00 */
[----:B------:R-:W-:Y:S01]  /*d1e0*/  ULDC.64 UR6, c[0x4][0x90] ;  /* 0x0100240000067ab9 */ /* 0x000fe20000000a00 */
[----:B------:R-:W-:Y:S01]  /*d1f0*/  MOV R4, UR4 ;  /* 0x0000000400047c02 */ /* 0x000fe20008000f00 */
[----:B------:R0:W1:Y:S01]  /*d200*/  LDC.64 R2, c[0x4][R18] ;  /* 0x0100000012027b82 */ /* 0x0000620000000a00 */
[----:B------:R-:W-:Y:S01]  /*d210*/  IMAD.U32 R5, RZ, RZ, UR5 ;  /* 0x00000005ff057e24 */ /* 0x000fe2000f8e00ff */
[----:B------:R-:W-:Y:S01]  /*d220*/  ULDC.64 UR4, c[0x4][0x10] ;  /* 0x0100040000047ab9 */ /* 0x000fe20000000a00 */
[----:B------:R-:W-:Y:S01]  /*d230*/  IMAD.U32 R6, RZ, RZ, UR6 ;  /* 0x00000006ff067e24 */ /* 0x000fe2000f8e00ff */
[----:B------:R-:W-:Y:S01]  /*d240*/  MOV R10, UR4 ;  /* 0x00000004000a7c02 */ /* 0x000fe20008000f00 */
[----:B------:R-:W-:Y:S01]  /*d250*/  IMAD.U32 R7, RZ, RZ, UR7 ;  /* 0x00000007ff077e24 */ /* 0x000fe2000f8e00ff */
[----:B------:R-:W-:Y:S01]  /*d260*/  MOV R13, RZ ;  /* 0x000000ff000d7202 */ /* 0x000fe20000000f00 */
[----:B------:R-:W-:-:S02]  /*d270*/  IMAD.U32 R11, RZ, RZ, UR5 ;  /* 0x00000005ff0b7e24 */ /* 0x000fc4000f8e00ff */
[----:B------:R-:W-:Y:S02]  /*d280*/  IMAD.MOV.U32 R8, RZ, RZ, 0x70 ;  /* 0x00000070ff087424 */ /* 0x000fe400078e00ff */
[----:B0-----:R-:W-:-:S07]  /*d290*/  IMAD.MOV.U32 R12, RZ, RZ, 0x1 ;  /* 0x00000001ff0c7424 */ /* 0x001fce00078e00ff */
[----:B------:R-:W-:-:S07]  /*d2a0*/  LEPC R20, `(.L_x_2251) ;  /* 0x000000001014794e */ /* 0x000fce0000000000 */
[----:B-1---5:R-:W-:Y:S05]  /*d2b0*/  CALL.ABS.NOINC R2 ;  /* 0x0000000002007343 */ /* 0x022fea0003c00000 */
.L_x_2251:
[----:B------:R0:W1:Y:S01]  /*d2c0*/  LDC.64 R2, c[0x4][R18] ;  /* 0x0100000012027b82 */ /* 0x0000620000000a00 */
[----:B------:R-:W-:Y:S01]  /*d2d0*/  ULDC.64 UR4, c[0x4][0x88] ;  /* 0x0100220000047ab9 */ /* 0x000fe20000000a00 */
[----:B------:R-:W-:Y:S01]  /*d2e0*/  ULDC.64 UR6, c[0x4][0x90] ;  /* 0x0100240000067ab9 */ /* 0x000fe20000000a00 */
[----:B------:R-:W-:Y:S01]  /*d2f0*/  IMAD.U32 R4, RZ, RZ, UR4 ;  /* 0x00000004ff047e24 */ /* 0x000fe2000f8e00ff */
[----:B------:R-:W-:Y:S01]  /*d300*/  MOV R7, UR7 ;  /* 0x0000000700077c02 */ /* 0x000fe20008000f00 */
[----:B------:R-:W-:Y:S01]  /*d310*/  IMAD.U32 R5, RZ, RZ, UR5 ;  /* 0x00000005ff057e24 */ /* 0x000fe2000f8e00ff */
[----:B------:R-:W-:Y:S01]  /*d320*/  ULDC.64 UR4, c[0x4][0x18] ;  /* 0x0100060000047ab9 */ /* 0x000fe20000000a00 */
[----:B------:R-:W-:Y:S01]  /*d330*/  IMAD.U32 R6, RZ, RZ, UR6 ;  /* 0x00000006ff067e24 */ /* 0x000fe2000f8e00ff */
[----:B------:R-:W-:Y:S01]  /*d340*/  MOV R12, 0x1 ;  /* 0x00000001000c7802 */ /* 0x000fe20000000f00 */
[----:B------:R-:W-:Y:S02]  /*d350*/  IMAD.U32 R10, RZ, RZ, UR4 ;  /* 0x00000004ff0a7e24 */ /* 0x000fe4000f8e00ff */
[----:B------:R-:W-:-:S02]  /*d360*/  IMAD.U32 R11, RZ, RZ, UR5 ;  /* 0x00000005ff0b7e24 */ /* 0x000fc4000f8e00ff */
[----:B------:R-:W-:Y:S02]  /*d370*/  IMAD.MOV.U32 R8, RZ, RZ, 0x70 ;  /* 0x00000070ff087424 */ /* 0x000fe400078e00ff */
[----:B0-----:R-:W-:-:S07]  /*d380*/  IMAD.MOV.U32 R13, RZ, RZ, RZ ;  /* 0x000000ffff0d7224 */ /* 0x001fce00078e00ff */
[----:B------:R-:W-:-:S07]  /*d390*/  LEPC R20, `(.L_x_2250) ;  /* 0x000000001014794e */ /* 0x000fce0000000000 */
[----:B-1----:R-:W-:Y:S05]  /*d3a0*/  CALL.ABS.NOINC R2 ;  /* 0x0000000002007343 */ /* 0x002fea0003c00000 */
.L_x_2250:
[----:B------:R-:W-:Y:S05]  /*d3b0*/  BSYNC B6 ;  /* 0x0000000000067941 */ /* 0x000fea0003800000 */
.L_x_2249:
        /* <DEDUP_REMOVED lines=9> */
[----:B------:R-:W-:Y:S01]  /*d450*/  MOV R3, UR5 ;  /* 0x0000000500037c02 */ /* 0x000fe20008000f00 */
[----:B------:R-:W-:-:S04]  /*d460*/  ULDC UR4, c[0x0][0xc48] ;  /* 0x0003120000047ab9 */ /* 0x000fc80000000800 */
[----:B------:R1:W5:Y:S01]  /*d470*/  @P0 LDG.E R29, desc[UR36][R2.64] ;  /* 0x00000024021d0981 */ /* 0x000362000c1e1900 */
[----:B------:R-:W-:Y:S01]  /*d480*/  UMOV UR5, 0xffffffff ;  /* 0xffffffff00057882 */ /* 0x000fe20000000000 */
[----:B------:R-:W-:Y:S02]  /*d490*/  IMAD.U32 R22, RZ, RZ, UR4 ;  /* 0x00000004ff167e24 */ /* 0x000fe4000f8e00ff */
[----:B------:R-:W-:Y:S05]  /*d4a0*/  BRA.DIV UR5, `(.L_x_2252) ;  /* 0x0000003605847947 */ /* 0x000fea000b800000 */
.L_x_2306:
        /* <DEDUP_REMOVED lines=11> */
[----:B------:R-:W-:-:S05]  /*d560*/  IMAD R7, R7, 0x60, R8 ;  /* 0x0000006007077824 */ /* 0x000fca00078e0208 */
[C---:B------:R-:W-:Y:S02]  /*d570*/  ISETP.GE.AND P0, PT, R7.reuse, UR38, PT ;  /* 0x0000002607007c0c */ /* 0x040fe4000bf06270 */
[----:B------:R-:W-:Y:S02]  /*d580*/  IADD3 R0, R7, R32, RZ ;  /* 0x0000002007007210 */ /* 0x000fe40007ffe0ff */
[----:B------:R-:W-:-:S03]  /*d590*/  ISETP.GT.U32.OR P0, PT, R8, 0x5f, P0 ;  /* 0x0000005f0800780c */ /* 0x000fc60000704470 */
[----:B0-----:R-:W-:-:S04]  /*d5a0*/  @P1 IMAD.HI.U32 R2, R0, R3, RZ ;  /* 0x0000000300021227 */ /* 0x001fc800078e00ff */
[----:B------:R-:W-:Y:S01]  /*d5b0*/  IMAD.MOV.U32 R9, RZ, RZ, R0 ;  /* 0x000000ffff097224 */ /* 0x000fe200078e0000 */
[----:B-1----:R-:W-:-:S05]  /*d5c0*/  @P1 SHF.R.U32.HI R9, RZ, R5, R2 ;  /* 0x00000005ff091219 */ /* 0x002fca0000011602 */
[----:B------:R-:W0:Y:S01]  /*d5d0*/  @!P0 LDC.64 R6, c[0x0][0x428] ;  /* 0x00010a00ff068b82 */ /* 0x000e220000000a00 */
[----:B------:R-:W-:-:S07]  /*d5e0*/  @!P0 SHF.R.S32.HI R3, RZ, 0x1f, R9 ;  /* 0x0000001fff038819 */ /* 0x000fce0000011409 */
[----:B------:R-:W1:Y:S01]  /*d5f0*/  @!P0 LDC.64 R4, c[0x0][0x418] ;  /* 0x00010600ff048b82 */ /* 0x000e620000000a00 */
[----:B0-----:R-:W-:-:S04]  /*d600*/  @!P0 IMAD R2, R33, R6, RZ ;  /* 0x0000000621028224 */ /* 0x001fc800078e02ff */
[----:B------:R-:W-:Y:S02]  /*d610*/  @!P0 IMAD R7, R29, R7, R2 ;  /* 0x000000071d078224 */ /* 0x000fe400078e0202 */
[----:B------:R-:W-:-:S04]  /*d620*/  @!P0 IMAD.MOV.U32 R2, RZ, RZ, R9 ;  /* 0x000000ffff028224 */ /* 0x000fc800078e0009 */
[----:B------:R-:W-:Y:S01]  /*d630*/  @!P0 IMAD.WIDE.U32 R2, R29, R6, R2 ;  /* 0x000000061d028225 */ /* 0x000fe200078e0002 */
[----:B------:R-:W-:-:S03]  /*d640*/  MOV R6, RZ ;  /* 0x000000ff00067202 */ /* 0x000fc60000000f00 */
[----:B------:R-:W-:Y:S01]  /*d650*/  @!P0 IMAD.IADD R3, R3, 0x1, R7 ;  /* 0x0000000103038824 */ /* 0x000fe200078e0207 */
[----:B-1----:R-:W-:Y:S01]  /*d660*/  @!P0 LEA R4, P1, R2, R4, 0x2 ;  /* 0x0000000402048211 */ /* 0x002fe200078210ff */
[----:B------:R-:W-:-:S03]  /*d670*/  IMAD.MOV R7, RZ, RZ, -R9 ;  /* 0x000000ffff077224 */ /* 0x000fc600078e0a09 */
[----:B------:R-:W-:-:S05]  /*d680*/  @!P0 LEA.HI.X R5, R2, R5, R3, 0x2, P1 ;  /* 0x0000000502058211 */ /* 0x000fca00008f1403 */
[----:B------:R0:W5:Y:S01]  /*d690*/  @!P0 LDG.E R6, desc[UR36][R4.64] ;  /* 0x0000002404068981 */ /* 0x000162000c1e1900 */
[----:B------:R-:W-:Y:S01]  /*d6a0*/  ISETP.GT.U32.AND P0, PT, R8, 0x5f, PT ;  /* 0x0000005f0800780c */ /* 0x000fe20003f04070 */
[----:B------:R-:W-:Y:S01]  /*d6b0*/  IMAD R3, RZ, RZ, -UR43 ;  /* 0x8000002bff037e24 */ /* 0x000fe2000f8e02ff */
[----:B------:R-:W-:Y:S02]  /*d6c0*/  LOP3.LUT R16, R16, 0xffffff7f, RZ, 0xc0, !PT ;  /* 0xffffff7f10107812 */ /* 0x000fe400078ec0ff */
[----:B------:R-:W-:Y:S01]  /*d6d0*/  MOV R24, UR4 ;  /* 0x0000000400187c02 */ /* 0x000fe20008000f00 */
        /* <DEDUP_REMOVED lines=10> */
.L_x_2253:
        /* <DEDUP_REMOVED lines=8> */
[----:B------:R-:W-:Y:S02]  /*d800*/  LEA R0, R23, R17, 0x3 ;  /* 0x0000001117007211 */ /* 0x000fe400078e18ff */
        /* <DEDUP_REMOVED lines=16> */
.L_x_2307:
[----:B------:R-:W-:Y:S05]  /*d910*/  BSYNC B0 ;  /* 0x0000000000007941 */ /* 0x000fea0003800000 */
.L_x_2254:
        /* <DEDUP_REMOVED lines=8> */
[----:B------:R-:W-:Y:S01]  /*d9a0*/  IMAD.IADD R3, R3, 0x1, R7 ;  /* 0x0000000103037824 */ /* 0x000fe200078e0207 */
[----:B------:R-:W-:Y:S01]  /*d9b0*/  MOV R7, 0xffffffa0 ;  /* 0xffffffa000077802 */ /* 0x000fe20000000f00 */
[----:B------:R-:W-:Y:S02]  /*d9c0*/  IMAD R5, R4, UR4, RZ ;  /* 0x0000000404057c24 */ /* 0x000fe4000f8e02ff */
[----:B------:R-:W-:-:S04]  /*d9d0*/  IMAD.WIDE.U32 R2, R6, UR4, R2 ;  /* 0x0000000406027c25 */ /* 0x000fc8000f8e0002 */
[----:B------:R-:W-:Y:S01]  /*d9e0*/  IMAD R5, R6, UR5, R5 ;  /* 0x0000000506057c24 */ /* 0x000fe2000f8e0205 */
[----:B------:R-:W-:Y:S01]  /*d9f0*/  ULDC.64 UR4, c[0x0][0x308] ;  /* 0x0000c20000047ab9 */ /* 0x000fe20000000a00 */
[----:B------:R-:W-:Y:S02]  /*da00*/  IMAD R7, R24, R7, UR38 ;  /* 0x0000002618077e24 */ /* 0x000fe4000f8e0207 */
[----:B------:R-:W-:Y:S02]  /*da10*/  IMAD.IADD R3, R3, 0x1, R5 ;  /* 0x0000000103037824 */ /* 0x000fe400078e0205 */
[----:B------:R-:W-:Y:S02]  /*da20*/  IMAD R5, R28, UR4, RZ ;  /* 0x000000041c057c24 */ /* 0x000fe4000f8e02ff */
[----:B------:R-:W-:-:S04]  /*da30*/  IMAD.WIDE.U32 R2, R22, UR4, R2 ;  /* 0x0000000416027c25 */ /* 0x000fc8000f8e0002 */
[----:B------:R-:W-:Y:S01]  /*da40*/  IMAD R5, R22, UR5, R5 ;  /* 0x0000000516057c24 */ /* 0x000fe2000f8e0205 */
[----:B------:R-:W-:Y:S01]  /*da50*/  ULDC.64 UR4, c[0x0][0x2e8] ;  /* 0x0000ba0000047ab9 */ /* 0x000fe20000000a00 */
[----:B------:R-:W-:Y:S01]  /*da60*/  IMAD.IADD R7, R7, 0x1, -R36 ;  /* 0x0000000107077824 */ /* 0x000fe200078e0a24 */
[----:B------:R-:W-:Y:S01]  /*da70*/  LEA R4, P0, R2, UR4, 0x1 ;  /* 0x0000000402047c11 */ /* 0x000fe2000f8008ff */
[----:B------:R-:W-:Y:S01]  /*da80*/  IMAD.IADD R3, R3, 0x1, R5 ;  /* 0x0000000103037824 */ /* 0x000fe200078e0205 */
[----:B------:R-:W-:Y:S01]  /*da90*/  UMOV UR4, 0xffffffff ;  /* 0xffffffff00047882 */ /* 0x000fe20000000000 */
[----:B------:R-:W-:-:S03]  /*daa0*/  IMAD R5, R23, 0x4800, R30 ;  /* 0x0000480017057824 */ /* 0x000fc600078e021e */
        /* <DEDUP_REMOVED lines=8> */
[----:B-1----:R-:W-:Y:S01]  /*db30*/  @P0 IMAD.X R3, RZ, RZ, R2, P1 ;  /* 0x000000ffff030224 */ /* 0x002fe200008e0602 */
[----:B------:R-:W-:Y:S02]  /*db40*/  @P0 MOV R2, R14 ;  /* 0x0000000e00020202 */ /* 0x000fe40000000f00 */
        /* <DEDUP_REMOVED lines=9> */
[----:B------:R-:W-:Y:S02]  /*dbe0*/  SHFL.IDX PT, R8, R6, 0x2, 0x181f ;  /* 0x00581f0006087f89 */ /* 0x000fe400000e0000 */
        /* <DEDUP_REMOVED lines=32> */
[----:B------:R0:W1:Y:S02]  /*ddf0*/  SHFL.IDX PT, R8, R6, 0x5, 0x181f ;  /* 0x00b81f0006087f89 */ /* 0x00006400000e0000 */
[----:B------:R-:W-:Y:S02]  /*de00*/  @P0 MOV R3, R9 ;  /* 0x0000000900030202 */ /* 0x000fe40000000f00 */
[----:B------:R0:W2:Y:S04]  /*de10*/  SHFL.IDX PT, R14, R4, 0x5, 0x181f ;  /* 0x00b81f00040e7f89 */ /* 0x0000a800000e0000 */
[----:B------:R0:W-:Y:S04]  /*de20*/  @P0 LDGSTS.E.BYPASS.LTC128B.128 [R21+0x20400], desc[UR36][R2.64], !P4 ;  /* 0x2040000002150fae */ /* 0x0001e8000e101d64 */
[----:B------:R0:W-:Y:S04]  /*de30*/  @P0 LDGSTS.E.BYPASS.LTC128B.128 [R21+0x23400], desc[UR36][R2.64+0x80], !P3 ;  /* 0x2340008002150fae */ /* 0x0001e8000d901d64 */
[----:B------:R0:W-:Y:S02]  /*de40*/  @P0 LDGSTS.E.BYPASS.LTC128B.128 [R21+0x26400], desc[UR36][R2.64+0x100], !P2 ;  /* 0x2640010002150fae */ /* 0x0001e4000d101d64 */
.L_x_2321:
        /* <DEDUP_REMOVED lines=12> */
.L_x_2257:
        /* <DEDUP_REMOVED lines=10> */
.L_x_2258:
        /* <DEDUP_REMOVED lines=11> */
[----:B------:R-:W-:Y:S01]  /*e060*/  MOV R4, UR6 ;  /* 0x0000000600047c02 */ /* 0x000fe20008000f00 */
[----:B------:R-:W-:Y:S01]  /*e070*/  IMAD.U32 R5, RZ, RZ, UR7 ;  /* 0x00000007ff057e24 */ /* 0x000fe2000f8e00ff */
        /* <DEDUP_REMOVED lines=9> */
[----:B0-----:R-:W-:Y:S05]  /*e110*/  CALL.ABS.NOINC R2 ;  /* 0x0000000002007343 */ /* 0x001fea0003c00000 */
.L_x_2260:
[----:B------:R-:W-:Y:S05]  /*e120*/  BSYNC B6 ;  /* 0x0000000000067941 */ /* 0x000fea0003800000 */
.L_x_2259:
[----:B0-----:R-:W0:Y:S01]  /*e130*/  S2R R2, SR_TID.X ;  /* 0x0000000000027919 */ /* 0x001e220000002100 */
[----:B------:R-:W-:Y:S01]  /*e140*/  UISETP.NE.AND UP0, UPT, UR48, URZ, UPT ;  /* 0x0000003f3000728c */ /* 0x000fe2000bf05270 */
[----:B------:R-:W-:Y:S01]  /*e150*/  IMAD.U32 R0, RZ, RZ, UR44 ;  /* 0x0000002cff007e24 */ /* 0x000fe2000f8e00ff */
[----:B------:R-:W-:Y:S01]  /*e160*/  R2UR UR6, R28 ;  /* 0x000000001c0672ca */ /* 0x000fe200000e0000 */
[----:B------:R-:W-:Y:S01]  /*e170*/  ULDC.64 UR8, c[0x0][0x2d8] ;  /* 0x0000b60000087ab9 */ /* 0x000fe20000000a00 */
[----:B------:R-:W-:Y:S02]  /*e180*/  R2UR UR7, R22 ;  /* 0x00000000160772ca */ /* 0x000fe400000e0000 */
[----:B------:R-:W-:Y:S02]  /*e190*/  PLOP3.LUT P0, PT, PT, PT, UP0, 0x80, 0x0 ;  /* 0x000000000000781c */ /* 0x000fe40003f0f008 */
[C---:B------:R-:W-:Y:S02]  /*e1a0*/  LOP3.LUT P3, RZ, R16.reuse, 0x800, RZ, 0xc0, !PT ;  /* 0x0000080010ff7812 */ /* 0x040fe4000786c0ff */
[C---:B------:R-:W-:Y:S01]  /*e1b0*/  LOP3.LUT P4, RZ, R16.reuse, 0x400, RZ, 0xc0, !PT ;  /* 0x0000040010ff7812 */ /* 0x040fe2000788c0ff */
[----:B------:R-:W-:Y:S01]  /*e1c0*/  @UP0 ULDC UR4, c[0x0][0x44c] ;  /* 0x0001130000040ab9 */ /* 0x000fe20000000800 */
[----:B------:R-:W-:-:S03]  /*e1d0*/  LOP3.LUT P5, RZ, R16, 0x200, RZ, 0xc0, !PT ;  /* 0x0000020010ff7812 */ /* 0x000fc600078ac0ff */
[----:B------:R-:W-:-:S04]  /*e1e0*/  UIMAD UR6, UR6, UR8, URZ ;  /* 0x00000008060672a4 */ /* 0x000fc8000f8e023f */
[----:B------:R-:W-:Y:S02]  /*e1f0*/  UIMAD UR7, UR7, UR9, UR6 ;  /* 0x00000009070772a4 */ /* 0x000fe4000f8e0206 */
[----:B------:R-:W-:Y:S01]  /*e200*/  USHF.R.S32.HI UR6, URZ, 0x1f, UR43 ;  /* 0x0000001f3f067899 */ /* 0x000fe2000801142b */
[----:B0-----:R-:W-:-:S05]  /*e210*/  IMAD.SHL.U32 R2, R2, 0x10, RZ ;  /* 0x0000001002027824 */ /* 0x001fca00078e00ff */
[----:B------:R-:W-:-:S05]  /*e220*/  LOP3.LUT R2, R36, 0x70, R2, 0xf8, !PT ;  /* 0x0000007024027812 */ /* 0x000fca00078ef802 */
[----:B------:R-:W-:-:S04]  /*e230*/  IMAD R0, R0, 0x80, R2 ;  /* 0x0000008000007824 */ /* 0x000fc800078e0202 */
[----:B------:R-:W-:Y:S01]  /*e240*/  @P0 IMAD.HI.U32 R3, R0, UR4, RZ ;  /* 0x0000000400030c27 */ /* 0x000fe2000f8e00ff */
[----:B------:R-:W-:Y:S01]  /*e250*/  PLOP3.LUT P0, PT, PT, PT, UP0, 0x80, 0x0 ;  /* 0x000000000000781c */ /* 0x000fe20003f0f008 */
[----:B------:R-:W-:Y:S01]  /*e260*/  @UP0 ULDC UR4, c[0x0][0x450] ;  /* 0x0001140000040ab9 */ /* 0x000fe20000000800 */
[----:B------:R-:W-:-:S11]  /*e270*/  MOV R2, R0 ;  /* 0x0000000000027202 */ /* 0x000fd60000000f00 */
        /* <DEDUP_REMOVED lines=26> */
[----:B------:R-:W-:Y:S01]  /*e420*/  UMOV UR4, 0xffffffff ;  /* 0xffffffff00047882 */ /* 0x000fe20000000000 */
[----:B------:R-:W-:-:S04]  /*e430*/  IADD3 R5, R3, R7, RZ ;  /* 0x0000000703057210 */ /* 0x000fc80007ffe0ff */
[----:B------:R-:W-:Y:S01]  /*e440*/  LEA.HI.X R5, R2, UR5, R5, 0x1, P0 ;  /* 0x0000000502057c11 */ /* 0x000fe200080f0c05 */
[----:B------:R-:W-:Y:S06]  /*e450*/  BRA.DIV UR4, `(.L_x_2261) ;  /* 0x0000002e04d07947 */ /* 0x000fec000b800000 */
[----:B------:R-:W0:Y:S01]  /*e460*/  SHFL.IDX PT, R14, R0, RZ, 0x181f ;  /* 0x00181fff000e7589 */ /* 0x000e2200000e0000 */
[----:B------:R-:W-:-:S03]  /*e470*/  IMAD.U32 R3, RZ, RZ, UR44 ;  /* 0x0000002cff037e24 */ /* 0x000fc6000f8e00ff */
[----:B------:R-:W1:Y:S01]  /*e480*/  SHFL.IDX PT, R2, R5, RZ, 0x181f ;  /* 0x00181fff05027589 */ /* 0x000e6200000e0000 */
[----:B------:R-:W-:-:S03]  /*e490*/  IMAD R4, R3, 0x80, R36 ;  /* 0x0000008003047824 */ /* 0x000fc600078e0224 */
[----:B------:R-:W-:Y:S01]  /*e4a0*/  SHFL.IDX PT, R6, R5, 0x1, 0x181f ;  /* 0x00381f0005067f89 */ /* 0x000fe200000e0000 */
[C---:B------:R-:W-:Y:S01]  /*e4b0*/  VIADD R7, R4.reuse, 0x10 ;  /* 0x0000001004077836 */ /* 0x040fe20000000000 */
[----:B------:R-:W-:-:S13]  /*e4c0*/  ISETP.GE.AND P0, PT, R4, UR39, PT ;  /* 0x0000002704007c0c */ /* 0x000fda000bf06270 */
[----:B0-----:R-:W-:-:S05]  /*e4d0*/  @!P0 LEA R14, P1, R37, R14, 0x1 ;  /* 0x0000000e250e8211 */ /* 0x001fca00078208ff */
[----:B-1----:R-:W-:Y:S01]  /*e4e0*/  @!P0 IMAD.X R3, RZ, RZ, R2, P1 ;  /* 0x000000ffff038224 */ /* 0x002fe200008e0602 */
[----:B------:R-:W-:Y:S02]  /*e4f0*/  @!P0 MOV R2, R14 ;  /* 0x0000000e00028202 */ /* 0x000fe40000000f00 */
        /* <DEDUP_REMOVED lines=63> */
[----:B------:R0:W1:Y:S02]  /*e8f0*/  SHFL.IDX PT, R6, R5, 0x7, 0x181f ;  /* 0x00f81f0005067f89 */ /* 0x00006400000e0000 */
[----:B------:R-:W-:Y:S02]  /*e900*/  @!P0 MOV R3, R7 ;  /* 0x0000000700038202 */ /* 0x000fe40000000f00 */
[----:B------:R0:W2:Y:S04]  /*e910*/  SHFL.IDX PT, R14, R0, 0x7, 0x181f ;  /* 0x00f81f00000e7f89 */ /* 0x0000a800000e0000 */
[----:B------:R0:W-:Y:S04]  /*e920*/  @!P0 LDGSTS.E.BYPASS.LTC128B.128 [R31+0x15400], desc[UR36][R2.64], !P3 ;  /* 0x15400000021f8fae */ /* 0x0001e8000d901d64 */
[----:B------:R0:W-:Y:S04]  /*e930*/  @!P0 LDGSTS.E.BYPASS.LTC128B.128 [R31+0x19400], desc[UR36][R2.64+0x80], !P4 ;  /* 0x19400080021f8fae */ /* 0x0001e8000e101d64 */
[----:B------:R0:W-:Y:S02]  /*e940*/  @!P0 LDGSTS.E.BYPASS.LTC128B.128 [R31+0x1d400], desc[UR36][R2.64+0x100], !P5 ;  /* 0x1d400100021f8fae */ /* 0x0001e4000e901d64 */
.L_x_2338:
        /* <DEDUP_REMOVED lines=12> */
.L_x_2262:
        /* <DEDUP_REMOVED lines=18> */
.L_x_2339:
[----:B------:R-:W-:Y:S05]  /*eb30*/  BSYNC B0 ;  /* 0x0000000000007941 */ /* 0x000fea0003800000 */
.L_x_2263:
[----:B------:R-:W-:-:S06]  /*eb40*/  UISETP.GE.AND UP0, UPT, UR45, 0x2, UPT ;  /* 0x000000022d00788c */ /* 0x000fcc000bf06270 */
[----:B------:R-:W-:-:S13]  /*eb50*/  PLOP3.LUT P0, PT, PT, PT, UP0, 0x40, 0x0 ;  /* 0x000000000000781c */ /* 0x000fda0003f0e808 */
[----:B------:R-:W-:Y:S05]  /*eb60*/  @P0 BRA `(.L_x_2265) ;  /* 0x0000000c00fc0947 */ /* 0x000fea0003800000 */
[----:B------:R-:W-:Y:S01]  /*eb70*/  UIADD3 UR4, UR45, -0x2, URZ ;  /* 0xfffffffe2d047890 */ /* 0x000fe2000fffe03f */
[----:B------:R-:W-:Y:S01]  /*eb80*/  BSSY B0, `(.L_x_2265) ;  /* 0x00000fd000007945 */ /* 0x000fe20003800000 */
[----:B------:R-:W-:Y:S02]  /*eb90*/  IMAD.MOV.U32 R20, RZ, RZ, R26 ;  /* 0x000000ffff147224 */ /* 0x000fe400078e001a */
[----:B------:R-:W-:Y:S02]  /*eba0*/  IMAD.MOV.U32 R9, RZ, RZ, R23 ;  /* 0x000000ffff097224 */ /* 0x000fe400078e0017 */
[----:B------:R-:W-:Y:S01]  /*ebb0*/  IMAD.MOV.U32 R27, RZ, RZ, R24 ;  /* 0x000000ffff1b7224 */ /* 0x000fe200078e0018 */
[----:B------:R-:W-:-:S07]  /*ebc0*/  MOV R8, UR4 ;  /* 0x0000000400087c02 */ /* 0x000fce0008000f00 */
.L_x_2278:
        /* <DEDUP_REMOVED lines=17> */
[----:B------:R-:W-:Y:S02]  /*ece0*/  @!P2 SHF.R.S32.HI R3, RZ, 0x1f, R11 ;  /* 0x0000001fff03a819 */ /* 0x000fe4000001140b */
[----:B------:R-:W-:Y:S01]  /*ecf0*/  @!P2 MOV R2, R11 ;  /* 0x0000000b0002a202 */ /* 0x000fe20000000f00 */
[----:B--2---:R-:W-:-:S04]  /*ed00*/  @!P2 IMAD R0, R33, R6, RZ ;  /* 0x000000062100a224 */ /* 0x004fc800078e02ff */
[----:B------:R-:W-:-:S04]  /*ed10*/  @!P2 IMAD.WIDE.U32 R2, R29, R6, R2 ;  /* 0x000000061d02a225 */ /* 0x000fc800078e0002 */
[----:B------:R-:W-:-:S04]  /*ed20*/  @!P2 IMAD R7, R29, R7, R0 ;  /* 0x000000071d07a224 */ /* 0x000fc800078e0200 */
[----:B------:R-:W-:Y:S01]  /*ed30*/  @!P2 IMAD.IADD R0, R7, 0x1, R3 ;  /* 0x000000010700a824 */ /* 0x000fe200078e0203 */
[----:B0-----:R-:W-:-:S04]  /*ed40*/  @!P2 LEA R4, P0, R2, R4, 0x2 ;  /* 0x000000040204a211 */ /* 0x001fc800078010ff */
[----:B------:R-:W-:Y:S01]  /*ed50*/  @!P2 LEA.HI.X R5, R2, R5, R0, 0x2, P0 ;  /* 0x000000050205a211 */ /* 0x000fe200000f1400 */
[----:B------:R-:W-:Y:S01]  /*ed60*/  IMAD.MOV.U32 R0, RZ, RZ, RZ ;  /* 0x000000ffff007224 */ /* 0x000fe200078e00ff */
[----:B------:R-:W-:Y:S02]  /*ed70*/  ISETP.NE.AND P0, PT, R23, 0x2, PT ;  /* 0x000000021700780c */ /* 0x000fe40003f05270 */
[----:B------:R-:W-:Y:S01]  /*ed80*/  IADD3 R7, -R11, RZ, RZ ;  /* 0x000000ff0b077210 */ /* 0x000fe20007ffe1ff */
        /* <DEDUP_REMOVED lines=10> */
.L_x_2266:
[----:B------:R-:W-:Y:S01]  /*ee30*/  IMAD R6, R23, 0x8, R17 ;  /* 0x0000000817067824 */ /* 0x000fe200078e0211 */
[----:B------:R-:W-:Y:S01]  /*ee40*/  SHF.L.U32 R3, R26, 0x1f, RZ ;  /* 0x0000001f1a037819 */ /* 0x000fe200000006ff */
[----:B------:R-:W-:Y:S03]  /*ee50*/  BSSY B1, `(.L_x_2267) ;  /* 0x0000003000017945 */ /* 0x000fe60003800000 */
[----:B------:R-:W0:Y:S02]  /*ee60*/  SYNCS.PHASECHK.TRANS64.TRYWAIT P0, [R6+URZ+0x30840], R3 ;  /* 0x03084003060075a7 */ /* 0x000e24000800017f */
[----:B0-----:R-:W-:Y:S05]  /*ee70*/  @!P0 BRA `(.L_x_2268) ;  /* 0x0000002c00f88947 */ /* 0x001fea0003800000 */
.L_x_2340:
[----:B------:R-:W-:Y:S05]  /*ee80*/  BSYNC B1 ;  /* 0x0000000000017941 */ /* 0x000fea0003800000 */
.L_x_2267:
        /* <DEDUP_REMOVED lines=15> */
[----:B------:R-:W-:-:S04]  /*ef80*/  ULDC.64 UR4, c[0x0][0x308] ;  /* 0x0000c20000047ab9 */ /* 0x000fc80000000a00 */
[----:B------:R-:W-:Y:S01]  /*ef90*/  IADD3 R3, R3, R7, RZ ;  /* 0x0000000703037210 */ /* 0x000fe20007ffe0ff */
[----:B------:R-:W-:-:S04]  /*efa0*/  IMAD R7, R28, UR4, RZ ;  /* 0x000000041c077c24 */ /* 0x000fc8000f8e02ff */
[C---:B------:R-:W-:Y:S02]  /*efb0*/  IMAD R7, R22.reuse, UR5, R7 ;  /* 0x0000000516077c24 */ /* 0x040fe4000f8e0207 */
[----:B------:R-:W-:Y:S01]  /*efc0*/  IMAD.WIDE.U32 R2, R22, UR4, R2 ;  /* 0x0000000416027c25 */ /* 0x000fe2000f8e0002 */
[----:B------:R-:W-:-:S03]  /*efd0*/  ULDC.64 UR4, c[0x0][0x2e8] ;  /* 0x0000ba0000047ab9 */ /* 0x000fc60000000a00 */
[----:B------:R-:W-:Y:S01]  /*efe0*/  IMAD.IADD R3, R7, 0x1, R3 ;  /* 0x0000000107037824 */ /* 0x000fe200078e0203 */
[----:B------:R-:W-:Y:S01]  /*eff0*/  LEA R7, P0, R2, UR4, 0x1 ;  /* 0x0000000402077c11 */ /* 0x000fe2000f8008ff */
[----:B------:R-:W-:-:S03]  /*f000*/  UMOV UR4, 0xffffffff ;  /* 0xffffffff00047882 */ /* 0x000fc60000000000 */
[----:B------:R-:W-:Y:S01]  /*f010*/  LEA.HI.X R10, R2, UR5, R3, 0x1, P0 ;  /* 0x00000005020a7c11 */ /* 0x000fe200080f0c03 */
[----:B------:R-:W-:Y:S08]  /*f020*/  BRA.DIV UR4, `(.L_x_2269) ;  /* 0x0000002e04a07947 */ /* 0x000ff0000b800000 */
[----:B------:R-:W0:Y:S01]  /*f030*/  SHFL.IDX PT, R14, R7, RZ, 0x181f ;  /* 0x00181fff070e7589 */ /* 0x000e2200000e0000 */
[----:B------:R-:W-:Y:S01]  /*f040*/  IMAD.SHL.U32 R4, R37, 0x2, RZ ;  /* 0x0000000225047824 */ /* 0x000fe200078e00ff */
[----:B------:R-:W-:Y:S02]  /*f050*/  LEA R8, R8, R17, 0x1 ;  /* 0x0000001108087211 */ /* 0x000fe400078e08ff */
        /* <DEDUP_REMOVED lines=30> */
[----:B------:R0:W2:Y:S02]  /*f240*/  SHFL.IDX PT, R14, R7, 0x5, 0x181f ;  /* 0x00b81f00070e7f89 */ /* 0x0000a400000e0000 */
[----:B-1----:R-:W-:Y:S02]  /*f250*/  IADD3.X R3, RZ, R35, RZ, P0, !PT ;  /* 0x00000023ff037210 */ /* 0x002fe400007fe4ff */
[----:B------:R0:W1:Y:S04]  /*f260*/  SHFL.IDX PT, R35, R10, 0x5, 0x181f ;  /* 0x00b81f000a237f89 */ /* 0x00006800000e0000 */
[----:B------:R0:W-:Y:S04]  /*f270*/  LDGSTS.E.BYPASS.LTC128B.128 [R8+0x20400], desc[UR36][R2.64], !P3 ;  /* 0x2040000002087fae */ /* 0x0001e8000d901d64 */
[----:B------:R0:W-:Y:S04]  /*f280*/  LDGSTS.E.BYPASS.LTC128B.128 [R8+0x23400], desc[UR36][R2.64+0x80], !P2 ;  /* 0x2340008002087fae */ /* 0x0001e8000d101d64 */
[----:B------:R0:W-:Y:S02]  /*f290*/  LDGSTS.E.BYPASS.LTC128B.128 [R8+0x26400], desc[UR36][R2.64+0x100], !P1 ;  /* 0x2640010002087fae */ /* 0x0001e4000c901d64 */
.L_x_2354:
        /* <DEDUP_REMOVED lines=10> */
.L_x_2270:
        /* <DEDUP_REMOVED lines=10> */
.L_x_2271:
[----:B------:R1:W-:Y:S01]  /*f3e0*/  SYNCS.ARRIVE.TRANS64.A1T0 RZ, [R6+URZ+0x30830], RZ ;  /* 0x030830ff06ff79a7 */ /* 0x0003e2000810003f */
[----:B------:R-:W-:Y:S05]  /*f3f0*/  @!P2 BRA `(.L_x_2272) ;  /* 0x000000000004a947 */ /* 0x000fea0003800000 */
[----:B------:R-:W-:Y:S01]  /*f400*/  BPT.TRAP 0x1 ;  /* 0x000000040000795c */ /* 0x000fe20000300000 */
.L_x_2272:
[----:B0-----:R-:W-:Y:S01]  /*f410*/  SHF.L.U32 R3, R20, 0x1f, RZ ;  /* 0x0000001f14037819 */ /* 0x001fe200000006ff */
[----:B-1----:R-:W-:Y:S01]  /*f420*/  IMAD R6, R9, 0x8, R17 ;  /* 0x0000000809067824 */ /* 0x002fe200078e0211 */
[----:B------:R-:W-:Y:S03]  /*f430*/  BSSY B1, `(.L_x_2273) ;  /* 0x0000003000017945 */ /* 0x000fe60003800000 */
[----:B------:R-:W0:Y:S02]  /*f440*/  SYNCS.PHASECHK.TRANS64.TRYWAIT P0, [R6+URZ+0x30860], R3 ;  /* 0x03086003060075a7 */ /* 0x000e24000800017f */
[----:B0-----:R-:W-:Y:S05]  /*f450*/  @!P0 BRA `(.L_x_2274) ;  /* 0x00000030004c8947 */ /* 0x001fea0003800000 */
.L_x_2355:
[----:B------:R-:W-:Y:S05]  /*f460*/  BSYNC B1 ;  /* 0x0000000000017941 */ /* 0x000fea0003800000 */
.L_x_2273:
[----:B------:R-:W-:Y:S01]  /*f470*/  IMAD.MOV.U32 R2, RZ, RZ, -0x60 ;  /* 0xffffffa0ff027424 */ /* 0x000fe200078e00ff */
[----:B------:R-:W-:Y:S01]  /*f480*/  UMOV UR4, 0xffffffff ;  /* 0xffffffff00047882 */ /* 0x000fe20000000000 */
[C---:B------:R-:W-:Y:S01]  /*f490*/  LOP3.LUT P3, RZ, R16.reuse, 0x20, RZ, 0xc0, !PT ;  /* 0x0000002010ff7812 */ /* 0x040fe2000786c0ff */
[----:B------:R-:W-:Y:S01]  /*f4a0*/  IMAD R7, R9, 0x4800, R30 ;  /* 0x0000480009077824 */ /* 0x000fe200078e021e */
[C---:B------:R-:W-:Y:S01]  /*f4b0*/  LOP3.LUT P2, RZ, R16.reuse, 0x10, RZ, 0xc0, !PT ;  /* 0x0000001010ff7812 */ /* 0x040fe2000784c0ff */
[----:B0-----:R-:W-:Y:S01]  /*f4c0*/  IMAD R3, R27, R2, UR38 ;  /* 0x000000261b037e24 */ /* 0x001fe2000f8e0202 */
[----:B------:R-:W-:-:S04]  /*f4d0*/  LOP3.LUT P1, RZ, R16, 0x8, RZ, 0xc0, !PT ;  /* 0x0000000810ff7812 */ /* 0x000fc8000782c0ff */
[----:B------:R-:W-:Y:S01]  /*f4e0*/  IADD3 R8, -R36, R3, RZ ;  /* 0x0000000324087210 */ /* 0x000fe20007ffe1ff */
[----:B------:R-:W-:Y:S08]  /*f4f0*/  BRA.DIV UR4, `(.L_x_2275) ;  /* 0x0000003204387947 */ /* 0x000ff0000b800000 */
        /* <DEDUP_REMOVED lines=24> */
[----:B------:R-:W0:Y:S01]  /*f680*/  SHFL.IDX PT, R14, R18, 0x3, 0x181f ;  /* 0x00781f00120e7f89 */ /* 0x000e2200000e0000 */
[----:B-1----:R-:W-:Y:S02]  /*f690*/  IADD3.X R3, RZ, R3, RZ, P0, !PT ;  /* 0x00000003ff037210 */ /* 0x002fe400007fe4ff */
        /* <DEDUP_REMOVED lines=18> */
[----:B------:R-:W0:Y:S04]  /*f7c0*/  SHFL.IDX PT, R19, R19, 0x5, 0x181f ;  /* 0x00b81f0013137f89 */ /* 0x000e2800000e0000 */
[----:B------:R2:W3:Y:S01]  /*f7d0*/  SHFL.IDX PT, R14, R18, 0x5, 0x181f ;  /* 0x00b81f00120e7f89 */ /* 0x0004e200000e0000 */
[----:B-1----:R-:W-:Y:S01]  /*f7e0*/  IMAD.X R3, RZ, RZ, R3, P0 ;  /* 0x000000ffff037224 */ /* 0x002fe200000e0603 */
[----:B------:R-:W-:-:S13]  /*f7f0*/  ISETP.LT.OR P0, PT, R8, 0x41, P3 ;  /* 0x000000410800780c */ /* 0x000fda0001f01670 */
[----:B------:R2:W-:Y:S01]  /*f800*/  LDGSTS.E.BYPASS.LTC128B.128 [R7+0x2400], desc[UR36][R2.64], !P0 ;  /* 0x0240000002077fae */ /* 0x0005e2000c101d64 */
[----:B------:R-:W-:-:S13]  /*f810*/  ISETP.LT.OR P0, PT, R8, 0x41, P2 ;  /* 0x000000410800780c */ /* 0x000fda0001701670 */
[----:B------:R2:W-:Y:S01]  /*f820*/  LDGSTS.E.BYPASS.LTC128B.128 [R7+0x5400], desc[UR36][R2.64+0x80], !P0 ;  /* 0x0540008002077fae */ /* 0x0005e2000c101d64 */
[----:B------:R-:W-:-:S13]  /*f830*/  ISETP.LT.OR P0, PT, R8, 0x41, P1 ;  /* 0x000000410800780c */ /* 0x000fda0000f01670 */
[----:B0--3--:R2:W-:Y:S02]  /*f840*/  LDGSTS.E.BYPASS.LTC128B.128 [R7+0x8400], desc[UR36][R2.64+0x100], !P0 ;  /* 0x0840010002077fae */ /* 0x0095e4000c101d64 */
.L_x_2369:
[----:B0-2---:R-:W-:Y:S01]  /*f850*/  IADD3 R2, P0, R14, R4, RZ ;  /* 0x000000040e027210 */ /* 0x005fe20007f1e0ff */
        /* <DEDUP_REMOVED lines=30> */
.L_x_2276:
        /* <DEDUP_REMOVED lines=10> */
.L_x_2277:
[C---:B------:R-:W-:Y:S01]  /*fae0*/  ISETP.GT.AND P0, PT, R24.reuse, RZ, PT ;  /* 0x000000ff1800720c */ /* 0x040fe20003f04270 */
[----:B------:R1:W-:Y:S01]  /*faf0*/  SYNCS.ARRIVE.TRANS64.A1T0 RZ, [R6+URZ+0x30850], RZ ;  /* 0x030850ff06ff79a7 */ /* 0x0003e2000810003f */
[----:B------:R-:W-:Y:S01]  /*fb00*/  VIADD R8, R24, 0xffffffff ;  /* 0xffffffff18087836 */ /* 0x000fe20000000000 */
[----:B------:R-:W-:Y:S01]  /*fb10*/  MOV R20, R26 ;  /* 0x0000001a00147202 */ /* 0x000fe20000000f00 */
[----:B------:R-:W-:Y:S02]  /*fb20*/  IMAD.MOV.U32 R9, RZ, RZ, R23 ;  /* 0x000000ffff097224 */ /* 0x000fe400078e0017 */
[----:B------:R-:W-:-:S07]  /*fb30*/  IMAD.MOV.U32 R27, RZ, RZ, R24 ;  /* 0x000000ffff1b7224 */ /* 0x000fce00078e0018 */
[----:B-1----:R-:W-:Y:S05]  /*fb40*/  @P0 BRA `(.L_x_2278) ;  /* 0xfffffff000200947 */ /* 0x002fea000383ffff */
[----:B------:R-:W-:Y:S05]  /*fb50*/  BSYNC B0 ;  /* 0x0000000000007941 */ /* 0x000fea0003800000 */
.L_x_2265:
        /* <DEDUP_REMOVED lines=17> */
.L_x_2280:
[----:B------:R-:W-:Y:S05]  /*fc70*/  BSYNC B0 ;  /* 0x0000000000007941 */ /* 0x000fea0003800000 */
.L_x_2279:
[----:B------:R-:W-:-:S13]  /*fc80*/  LOP3.LUT P0, RZ, R16, 0x80, RZ, 0xc0, !PT ;  /* 0x0000008010ff7812 */ /* 0x000fda000780c0ff */
[----:B------:R-:W-:Y:S05]  /*fc90*/  @!P0 BRA `(.L_x_2281) ;  /* 0x0000000000048947 */ /* 0x000fea0003800000 */
[----:B------:R-:W-:Y:S01]  /*fca0*/  BPT.TRAP 0x1 ;  /* 0x000000040000795c */ /* 0x000fe20000300000 */
.L_x_2281:
[----:B------:R-:W-:Y:S01]  /*fcb0*/  LEA R4, R23, R17, 0x3 ;  /* 0x0000001117047211 */ /* 0x000fe200078e18ff */
[----:B------:R-:W-:Y:S01]  /*fcc0*/  IMAD.MOV.U32 R5, RZ, RZ, -0x60 ;  /* 0xffffffa0ff057424 */ /* 0x000fe200078e00ff */
[----:B------:R-:W-:Y:S01]  /*fcd0*/  SHF.L.U32 R3, R26, 0x1f, RZ ;  /* 0x0000001f1a037819 */ /* 0x000fe200000006ff */
[----:B------:R-:W-:Y:S02]  /*fce0*/  BSSY B0, `(.L_x_2282) ;  /* 0x0000004000007945 */ /* 0x000fe40003800000 */
[----:B------:R-:W-:Y:S01]  /*fcf0*/  IMAD R5, R24, R5, UR38 ;  /* 0x0000002618057e24 */ /* 0x000fe2000f8e0205 */
[----:B------:R-:W0:Y:S02]  /*fd00*/  SYNCS.PHASECHK.TRANS64.TRYWAIT P0, [R4+URZ+0x30860], R3 ;  /* 0x03086003040075a7 */ /* 0x000e24000800017f */
[----:B0-----:R-:W-:Y:S05]  /*fd10*/  @!P0 BRA `(.L_x_2283) ;  /* 0x00000030002c8947 */ /* 0x001fea0003800000 */
.L_x_2370:
[----:B------:R-:W-:Y:S05]  /*fd20*/  BSYNC B0 ;  /* 0x0000000000007941 */ /* 0x000fea0003800000 */
.L_x_2282:
        /* <DEDUP_REMOVED lines=14> */
[----:B------:R-:W-:Y:S02]  /*fe10*/  ISETP.LT.OR P0, PT, R5, 0x1, P4 ;  /* 0x000000010500780c */ /* 0x000fe40002701670 */
[----:B------:R-:W-:-:S11]  /*fe20*/  LEA R0, R8, R17, 0x1 ;  /* 0x0000001108007211 */ /* 0x000fd600078e08ff */
        /* <DEDUP_REMOVED lines=36> */
[----:B------:R0:W2:Y:S02]  /*10070*/  SHFL.IDX PT, R14, R18, 0x5, 0x181f ;  /* 0x00b81f00120e7f89 */ /* 0x0000a400000e0000 */
[----:B-1----:R-:W-:Y:S02]  /*10080*/  IADD3.X R3, RZ, R7, RZ, P0, !PT ;  /* 0x00000007ff037210 */ /* 0x002fe400007fe4ff */
[----:B------:R-:W-:Y:S01]  /*10090*/  ISETP.LT.OR P0, PT, R5, 0x41, P4 ;  /* 0x000000410500780c */ /* 0x000fe20002701670 */
[----:B------:R0:W1:-:S12]  /*100a0*/  SHFL.IDX PT, R7, R19, 0x5, 0x181f ;  /* 0x00b81f0013077f89 */ /* 0x00005800000e0000 */
[----:B------:R0:W-:Y:S01]  /*100b0*/  LDGSTS.E.BYPASS.LTC128B.128 [R0+0x2400], desc[UR36][R2.64], !P0 ;  /* 0x0240000002007fae */ /* 0x0001e2000c101d64 */
[----:B------:R-:W-:-:S13]  /*100c0*/  ISETP.LT.OR P0, PT, R5, 0x41, P3 ;  /* 0x000000410500780c */ /* 0x000fda0001f01670 */
[----:B------:R0:W-:Y:S01]  /*100d0*/  LDGSTS.E.BYPASS.LTC128B.128 [R0+0x5400], desc[UR36][R2.64+0x80], !P0 ;  /* 0x0540008002007fae */ /* 0x0001e2000c101d64 */
[----:B------:R-:W-:-:S13]  /*100e0*/  ISETP.LT.OR P0, PT, R5, 0x41, P1 ;  /* 0x000000410500780c */ /* 0x000fda0000f01670 */
[----:B-12---:R0:W-:Y:S02]  /*100f0*/  LDGSTS.E.BYPASS.LTC128B.128 [R0+0x8400], desc[UR36][R2.64+0x100], !P0 ;  /* 0x0840010002007fae */ /* 0x0061e4000c101d64 */
.L_x_2384:
[----:B01----:R-:W-:-:S05]  /*10100*/  IADD3 R2, P0, R14, R6, RZ ;  /* 0x000000060e027210 */ /* 0x003fca0007f1e0ff */
        /* <DEDUP_REMOVED lines=12> */
.L_x_2285:
        /* <DEDUP_REMOVED lines=10> */
.L_x_2286:
[----:B------:R1:W-:Y:S01]  /*10270*/  SYNCS.ARRIVE.TRANS64.A1T0 RZ, [R4+URZ+0x30850], RZ ;  /* 0x030850ff04ff79a7 */ /* 0x0003e2000810003f */
[----:B------:R-:W-:-:S05]  /*10280*/  VIADD R23, R23, 0x1 ;  /* 0x0000000117177836 */ /* 0x000fca0000000000 */
[----:B------:R-:W-:-:S04]  /*10290*/  ISETP.NE.AND P0, PT, R23, 0x2, PT ;  /* 0x000000021700780c */ /* 0x000fc80003f05270 */
[----:B0-----:R-:W-:Y:S02]  /*102a0*/  SEL R3, RZ, 0x1, P0 ;  /* 0x00000001ff037807 */ /* 0x001fe40000000000 */
[----:B------:R-:W-:Y:S02]  /*102b0*/  SEL R23, R23, RZ, P0 ;  /* 0x000000ff17177207 */ /* 0x000fe40000000000 */
[----:B-1----:R-:W-:-:S07]  /*102c0*/  LOP3.LUT R26, R26, R3, RZ, 0x3c, !PT ;  /* 0x000000031a1a7212 */ /* 0x002fce00078e3cff */
.L_x_2246:
[----:B------:R-:W-:Y:S05]  /*102d0*/  BSYNC B7 ;  /* 0x0000000000077941 */ /* 0x000fea0003800000 */
.L_x_2244:
        /* <DEDUP_REMOVED lines=11> */
.L_x_2287:
[----:B------:R-:W-:-:S03]  /*10390*/  UMOV UR4, 0xffffffff ;  /* 0xffffffff00047882 */ /* 0x000fc60000000000 */
[----:B------:R-:W-:Y:S05]  /*103a0*/  BRA.DIV UR4, `(.L_x_2289) ;  /* 0x0000003204cc7947 */ /* 0x000fea000b800000 */
[----:B------:R0:W1:Y:S02]  /*103b0*/  SHFL.IDX PT, R14, R34, RZ, 0x1f ;  /* 0x00001fff220e7589 */ /* 0x00006400000e0000 */
.L_x_2387:
[----:B------:R-:W2:Y:S01]  /*103c0*/  @!P2 S2R R3, SR_CgaCtaId ;  /* 0x000000000003a919 */ /* 0x000ea20000008800 */
[----:B------:R-:W-:Y:S05]  /*103d0*/  WARPSYNC.ALL ;  /* 0x0000000000007948 */ /* 0x000fea0003800000 */
[----:B------:R-:W-:Y:S01]  /*103e0*/  BAR.SYNC.DEFER_BLOCKING 0x4, 0x180 ;  /* 0x0106000000007b1d */ /* 0x000fe20000010000 */
[----:B------:R-:W-:-:S04]  /*103f0*/  @!P2 MOV R0, 0x400 ;  /* 0x000004000000a802 */ /* 0x000fc80000000f00 */
[----:B--2---:R-:W-:-:S05]  /*10400*/  @!P2 LEA R17, R3, R0, 0x18 ;  /* 0x000000000311a211 */ /* 0x004fca00078ec0ff */
[----:B------:R0:W-:Y:S02]  /*10410*/  @!P2 STS [R17+0x308d0], R34 ;  /* 0x0308d0221100a388 */ /* 0x0001e40000000800 */
[----:B01----:R-:W-:Y:S01]  /*10420*/  MOV R34, R14 ;  /* 0x0000000e00227202 */ /* 0x003fe20000000f00 */
[----:B------:R-:W-:Y:S06]  /*10430*/  BAR.ARV 0x5, 0x180 ;  /* 0x0146000000007b1d */ /* 0x000fec0000002000 */
.L_x_2288:
[----:B------:R-:W-:Y:S02]  /*10440*/  ULDC UR4, c[0x0][0xc38] ;  /* 0x00030e0000047ab9 */ /* 0x000fe40000000800 */
[----:B-1----:R-:W-:-:S13]  /*10450*/  ISETP.GE.AND P0, PT, R34, UR4, PT ;  /* 0x0000000422007c0c */ /* 0x002fda000bf06270 */
[----:B------:R-:W-:Y:S05]  /*10460*/  @!P0 BRA `(.L_x_2290) ;  /* 0xffffffc400948947 */ /* 0x000fea000383ffff */
.L_x_2241:
        /* <DEDUP_REMOVED lines=12> */
.L_x_2388:
[----:B------:R-:W-:Y:S05]  /*10530*/  BSYNC B0 ;  /* 0x0000000000007941 */ /* 0x000fea0003800000 */
.L_x_2291:
[----:B------:R-:W-:-:S03]  /*10540*/  UMOV UR4, 0xffffffff ;  /* 0xffffffff00047882 */ /* 0x000fc60000000000 */
[----:B------:R-:W-:Y:S05]  /*10550*/  BRA.DIV UR4, `(.L_x_2293) ;  /* 0x00000032049c7947 */ /* 0x000fea000b800000 */
[----:B-1----:R-:W1:Y:S02]  /*10560*/  S2R R0, SR_TID.X ;  /* 0x0000000000007919 */ /* 0x002e640000002100 */
[----:B-1----:R-:W-:-:S04]  /*10570*/  SHF.R.U32.HI R0, RZ, 0x5, R0 ;  /* 0x00000005ff007819 */ /* 0x002fc80000011600 */
[----:B------:R-:W-:-:S05]  /*10580*/  LOP3.LUT R0, R0, 0x3, RZ, 0xc0, !PT ;  /* 0x0000000300007812 */ /* 0x000fca00078ec0ff */
[----:B------:R1:W2:Y:S02]  /*10590*/  SHFL.IDX PT, R14, R0, RZ, 0x1f ;  /* 0x00001fff000e7589 */ /* 0x0002a400000e0000 */
.L_x_2391:
[----:B--2---:R-:W-:Y:S01]  /*105a0*/  ISETP.NE.AND P0, PT, R14, RZ, PT ;  /* 0x000000ff0e00720c */ /* 0x004fe20003f05270 */
[----:B------:R-:W-:-:S12]  /*105b0*/  BSSY B0, `(.L_x_2294) ;  /* 0x0000026000007945 */ /* 0x000fd80003800000 */
[----:B------:R-:W-:Y:S05]  /*105c0*/  @P0 BRA `(.L_x_2295) ;  /* 0x0000000000900947 */ /* 0x000fea0003800000 */
[----:B------:R-:W-:-:S03]  /*105d0*/  UMOV UR4, 0xffffffff ;  /* 0xffffffff00047882 */ /* 0x000fc60000000000 */
[----:B------:R-:W-:Y:S05]  /*105e0*/  BRA.DIV UR4, `(.L_x_2296) ;  /* 0x0000003204ac7947 */ /* 0x000fea000b800000 */
[----:B------:R-:W-:-:S13]  /*105f0*/  ELECT P6, URZ, PT ;  /* 0x00000000003f782f */ /* 0x000fda00038c0000 */
.L_x_2394:
        /* <DEDUP_REMOVED lines=8> */
.L_x_2297:
[C---:B------:R-:W-:Y:S01]  /*10680*/  LEA R5, R23.reuse, R4, 0x3 ;  /* 0x0000000417057211 */ /* 0x040fe200078e18ff */
[----:B------:R-:W-:Y:S01]  /*10690*/  VIADD R23, R23, 0x1 ;  /* 0x0000000117177836 */ /* 0x000fe20000000000 */
[----:B------:R-:W-:-:S04]  /*106a0*/  SHF.L.U32 R0, R26, 0x1f, RZ ;  /* 0x0000001f1a007819 */ /* 0x000fc800000006ff */
[----:B------:R-:W1:Y:S01]  /*106b0*/  SYNCS.PHASECHK.TRANS64.TRYWAIT P1, [R5+URZ+0x30840], R0 ;  /* 0x03084000050075a7 */ /* 0x000e62000802017f */
[----:B------:R-:W-:-:S04]  /*106c0*/  ISETP.NE.AND P2, PT, R23, 0x2, PT ;  /* 0x000000021700780c */ /* 0x000fc80003f45270 */
[----:B------:R-:W-:Y:S01]  /*106d0*/  SEL R3, RZ, 0x1, P2 ;  /* 0x00000001ff037807 */ /* 0x000fe20001000000 */
[----:B-1----:R-:W-:Y:S08]  /*106e0*/  @!P1 BRA `(.L_x_2298) ;  /* 0x00000030008c9947 */ /* 0x002ff00003800000 */
.L_x_2395:
[----:B------:R-:W-:Y:S02]  /*106f0*/  SEL R23, R23, RZ, P2 ;  /* 0x000000ff17177207 */ /* 0x000fe40001000000 */
[----:B------:R-:W-:Y:S01]  /*10700*/  LOP3.LUT R2, R26, R3, RZ, 0x3c, !PT ;  /* 0x000000031a027212 */ /* 0x000fe200078e3cff */
[----:B------:R-:W-:Y:S06]  /*10710*/  @!P0 BRA `(.L_x_2299) ;  /* 0x0000000000048947 */ /* 0x000fec0003800000 */
[----:B------:R-:W-:Y:S01]  /*10720*/  BPT.TRAP 0x1 ;  /* 0x000000040000795c */ /* 0x000fe20000300000 */
.L_x_2299:
[----:B------:R-:W-:Y:S01]  /*10730*/  IMAD R23, R23, 0x8, R4 ;  /* 0x0000000817177824 */ /* 0x000fe200078e0204 */
[----:B------:R-:W-:-:S04]  /*10740*/  SHF.L.U32 R2, R2, 0x1f, RZ ;  /* 0x0000001f02027819 */ /* 0x000fc800000006ff */
[----:B------:R-:W2:Y:S02]  /*10750*/  SYNCS.PHASECHK.TRANS64.TRYWAIT P1, [R23+URZ+0x30840], R2 ;  /* 0x03084002170075a7 */ /* 0x000ea4000802017f */
[----:B--2---:R-:W-:Y:S05]  /*10760*/  @!P1 BRA `(.L_x_2300) ;  /* 0x0000003000809947 */ /* 0x004fea0003800000 */
.L_x_2396:
[----:B------:R-:W-:Y:S05]  /*10770*/  @!P0 BRA `(.L_x_2301) ;  /* 0x0000000000048947 */ /* 0x000fea0003800000 */
[----:B------:R-:W-:Y:S01]  /*10780*/  BPT.TRAP 0x1 ;  /* 0x000000040000795c */ /* 0x000fe20000300000 */
.L_x_2301:
[----:B------:R-:W3:Y:S02]  /*10790*/  SYNCS.PHASECHK.TRANS64.TRYWAIT P1, [R5+URZ+0x30860], R0 ;  /* 0x03086000050075a7 */ /* 0x000ee4000802017f */
[----:B---3--:R-:W-:Y:S05]  /*107a0*/  @!P1 BRA `(.L_x_2302) ;  /* 0x0000003000849947 */ /* 0x008fea0003800000 */
.L_x_2397:
[----:B------:R-:W-:Y:S05]  /*107b0*/  @!P0 BRA `(.L_x_2303) ;  /* 0x0000000000048947 */ /* 0x000fea0003800000 */
[----:B------:R-:W-:Y:S01]  /*107c0*/  BPT.TRAP 0x1 ;  /* 0x000000040000795c */ /* 0x000fe20000300000 */
.L_x_2303:
[----:B----4-:R4:W0:Y:S02]  /*107d0*/  SYNCS.PHASECHK.TRANS64.TRYWAIT P0, [R23+URZ+0x30860], R2 ;  /* 0x03086002170075a7 */ /* 0x010824000800017f */
[----:B0-----:R-:W-:Y:S05]  /*107e0*/  @!P0 NANOSLEEP.SYNCS 0x989680 ;  /* 0x009896800000895d */ /* 0x001fea0003900000 */
[----:B------:R-:W0:Y:S02]  /*107f0*/  @!P0 SYNCS.PHASECHK.TRANS64 P0, [R23+URZ+0x30860], R2 ;  /* 0x03086002170085a7 */ /* 0x000e24000800007f */
[----:B0-----:R-:W-:Y:S05]  /*10800*/  @!P0 BRA `(.L_x_2303) ;  /* 0xfffffffc00f08947 */ /* 0x001fea000383ffff */
.L_x_2295:
[----:B------:R-:W-:Y:S05]  /*10810*/  BSYNC B0 ;  /* 0x0000000000007941 */ /* 0x000fea0003800000 */
.L_x_2294:
[----:B------:R-:W-:Y:S05]  /*10820*/  EXIT ;  /* 0x000000000000794d */ /* 0x000fea0003800000 */
.L_x_2188:
[----:B0-----:R-:W-:-:S04]  /*10830*/  IMAD.U32 R3, RZ, RZ, UR40 ;  /* 0x00000028ff037e24 */ /* 0x001fc8000f8e00ff */
[----:B------:R0:W1:Y:S03]  /*10840*/  SYNCS.PHASECHK.TRANS64.TRYWAIT P1, [R3+URZ+0x30800], R0 ;  /* 0x03080000030075a7 */ /* 0x000066000802017f */
[----:B-1----:R-:W-:Y:S05]  /*10850*/  @!P1 NANOSLEEP.SYNCS 0x989680 ;  /* 0x009896800000995d */ /* 0x002fea0003900000 */
[----:B------:R-:W1:Y:S02]  /*10860*/  @!P1 SYNCS.PHASECHK.TRANS64 P1, [R3+URZ+0x30800], R0 ;  /* 0x03080000030095a7 */ /* 0x000e64000802007f */
[----:B-1----:R-:W-:Y:S05]  /*10870*/  @!P1 BRA `(.L_x_2188) ;  /* 0xfffffffc00ec9947 */ /* 0x002fea000383ffff */
[----:B------:R-:W-:Y:S05]  /*10880*/  BRA `(.L_x_2304) ;  /* 0xffffff0c00d07947 */ /* 0x000fea000383ffff */
.L_x_2192:
[----:B-1----:R1:W2:Y:S02]  /*10890*/  SYNCS.PHASECHK.TRANS64.TRYWAIT P1, [R0+URZ+0x30830], R3 ;  /* 0x03083003000075a7 */ /* 0x0022a4000802017f */
[----:B--2---:R-:W-:Y:S05]  /*108a0*/  @!P1 NANOSLEEP.SYNCS 0x989680 ;  /* 0x009896800000995d */ /* 0x004fea0003900000 */
[----:B------:R-:W2:Y:S02]  /*108b0*/  @!P1 SYNCS.PHASECHK.TRANS64 P1, [R0+URZ+0x30830], R3 ;  /* 0x03083003000095a7 */ /* 0x000ea4000802007f */
[----:B--2---:R-:W-:Y:S05]  /*108c0*/  @!P1 BRA `(.L_x_2192) ;  /* 0xfffffffc00f09947 */ /* 0x004fea000383ffff */
[----:B------:R-:W-:Y:S05]  /*108d0*/  BRA `(.L_x_2191) ;  /* 0xffffff0c00ec7947 */ /* 0x000fea000383ffff */
.L_x_2198:
[----:B-1----:R-:W-:-:S04]  /*108e0*/  MOV R12, UR8 ;  /* 0x00000008000c7c02 */ /* 0x002fc80008000f00 */
[----:B------:R1:W2:Y:S03]  /*108f0*/  SYNCS.PHASECHK.TRANS64.TRYWAIT P1, [R12+URZ+0x30830], R11 ;  /* 0x0308300b0c0075a7 */ /* 0x0002a6000802017f */
[----:B--2---:R-:W-:Y:S05]  /*10900*/  @!P1 NANOSLEEP.SYNCS 0x989680 ;  /* 0x009896800000995d */ /* 0x004fea0003900000 */
[----:B------:R-:W2:Y:S02]  /*10910*/  @!P1 SYNCS.PHASECHK.TRANS64 P1, [R12+URZ+0x30830], R11 ;  /* 0x0308300b0c0095a7 */ /* 0x000ea4000802007f */
[----:B--2---:R-:W-:Y:S05]  /*10920*/  @!P1 BRA `(.L_x_2198) ;  /* 0xfffffffc00ec9947 */ /* 0x004fea000383ffff */
[----:B------:R-:W-:Y:S05]  /*10930*/  BRA `(.L_x_2197) ;  /* 0xffffff3400f07947 */ /* 0x000fea000383ffff */
.L_x_2202:
[----:B01----:R-:W-:-:S04]  /*10940*/  IMAD.U32 R11, RZ, RZ, UR9 ;  /* 0x00000009ff0b7e24 */ /* 0x003fc8000f8e00ff */
[----:B------:R0:W1:Y:S03]  /*10950*/  SYNCS.PHASECHK.TRANS64.TRYWAIT P1, [R11+URZ+0x30850], R0 ;  /* 0x030850000b0075a7 */ /* 0x000066000802017f */
[----:B-1----:R-:W-:Y:S05]  /*10960*/  @!P1 NANOSLEEP.SYNCS 0x989680 ;  /* 0x009896800000995d */ /* 0x002fea0003900000 */
[----:B------:R-:W1:Y:S02]  /*10970*/  @!P1 SYNCS.PHASECHK.TRANS64 P1, [R11+URZ+0x30850], R0 ;  /* 0x030850000b0095a7 */ /* 0x000e64000802007f */
[----:B-1----:R-:W-:Y:S05]  /*10980*/  @!P1 BRA `(.L_x_2202) ;  /* 0xfffffffc00ec9947 */ /* 0x002fea000383ffff */
[----:B------:R-:W-:Y:S05]  /*10990*/  BRA `(.L_x_2201) ;  /* 0xffffff4000b87947 */ /* 0x000fea000383ffff */
.L_x_2210:
[----:B-1----:R-:W-:-:S04]  /*109a0*/  IMAD.U32 R12, RZ, RZ, UR8 ;  /* 0x00000008ff0c7e24 */ /* 0x002fc8000f8e00ff */
[----:B------:R1:W2:Y:S03]  /*109b0*/  SYNCS.PHASECHK.TRANS64.TRYWAIT P1, [R12+URZ+0x30830], R11 ;  /* 0x0308300b0c0075a7 */ /* 0x0002a6000802017f */
[----:B--2---:R-:W-:Y:S05]  /*109c0*/  @!P1 NANOSLEEP.SYNCS 0x989680 ;  /* 0x009896800000995d */ /* 0x004fea0003900000 */
[----:B------:R-:W2:Y:S02]  /*109d0*/  @!P1 SYNCS.PHASECHK.TRANS64 P1, [R12+URZ+0x30830], R11 ;  /* 0x0308300b0c0095a7 */ /* 0x000ea4000802007f */
[----:B--2---:R-:W-:Y:S05]  /*109e0*/  @!P1 BRA `(.L_x_2210) ;  /* 0xfffffffc00ec9947 */ /* 0x004fea000383ffff */
[----:B------:R-:W-:Y:S05]  /*109f0*/  BRA `(.L_x_2209) ;  /* 0xffffff6000e07947 */ /* 0x000fea000383ffff */
.L_x_2214:
[----:B01----:R-:W-:-:S04]  /*10a00*/  IMAD.U32 R11, RZ, RZ, UR8 ;  /* 0x00000008ff0b7e24 */ /* 0x003fc8000f8e00ff */
[----:B------:R0:W1:Y:S03]  /*10a10*/  SYNCS.PHASECHK.TRANS64.TRYWAIT P1, [R11+URZ+0x30850], R0 ;  /* 0x030850000b0075a7 */ /* 0x000066000802017f */
[----:B-1----:R-:W-:Y:S05]  /*10a20*/  @!P1 NANOSLEEP.SYNCS 0x989680 ;  /* 0x009896800000995d */ /* 0x002fea0003900000 */
[----:B------:R-:W1:Y:S02]  /*10a30*/  @!P1 SYNCS.PHASECHK.TRANS64 P1, [R11+URZ+0x30850], R0 ;  /* 0x030850000b0095a7 */ /* 0x000e64000802007f */
[----:B-1----:R-:W-:Y:S05]  /*10a40*/  @!P1 BRA `(.L_x_2214) ;  /* 0xfffffffc00ec9947 */ /* 0x002fea000383ffff */
[----:B------:R-:W-:Y:S05]  /*10a50*/  BRA `(.L_x_2213) ;  /* 0xffffff6c00a87947 */ /* 0x000fea000383ffff */
.L_x_2221:
[----:B-1----:R-:W-:-:S04]  /*10a60*/  MOV R5, UR5 ;  /* 0x0000000500057c02 */ /* 0x002fc80008000f00 */
[----:B------:R1:W2:Y:S03]  /*10a70*/  SYNCS.PHASECHK.TRANS64.TRYWAIT P1, [R5+URZ+0x30850], R0 ;  /* 0x03085000050075a7 */ /* 0x0002a6000802017f */
[----:B--2---:R-:W-:Y:S05]  /*10a80*/  @!P1 NANOSLEEP.SYNCS 0x989680 ;  /* 0x009896800000995d */ /* 0x004fea0003900000 */
[----:B------:R-:W2:Y:S02]  /*10a90*/  @!P1 SYNCS.PHASECHK.TRANS64 P1, [R5+URZ+0x30850], R0 ;  /* 0x03085000050095a7 */ /* 0x000ea4000802007f */
[----:B--2---:R-:W-:Y:S05]  /*10aa0*/  @!P1 BRA `(.L_x_2221) ;  /* 0xfffffffc00ec9947 */ /* 0x004fea000383ffff */
[----:B------:R-:W-:Y:S05]  /*10ab0*/  BRA `(.L_x_2220) ;  /* 0xffffff8c00407947 */ /* 0x000fea000383ffff */
.L_x_2252:
[----:B------:R-:W2:Y:S01]  /*10ac0*/  S2R R18, SR_TID.X ;  /* 0x0000000000127919 */ /* 0x000ea20000002100 */
[----:B------:R-:W-:Y:S01]  /*10ad0*/  IMAD.MOV.U32 R12, RZ, RZ, RZ ;  /* 0x000000ffff0c7224 */ /* 0x000fe200078e00ff */
[----:B------:R-:W-:Y:S01]  /*10ae0*/  MOV R15, 0xffffffff ;  /* 0xffffffff000f7802 */ /* 0x000fe20000000f00 */
[----:B------:R-:W-:Y:S01]  /*10af0*/  IMAD.MOV.U32 R11, RZ, RZ, 0x1f ;  /* 0x0000001fff0b7424 */ /* 0x000fe200078e00ff */
[----:B--2---:R-:W-:-:S04]  /*10b00*/  SHF.R.U32.HI R18, RZ, 0x5, R18 ;  /* 0x00000005ff127819 */ /* 0x004fc80000011612 */
[----:B------:R-:W-:-:S05]  /*10b10*/  LOP3.LUT R18, R18, 0x3, RZ, 0xc0, !PT ;  /* 0x0000000312127812 */ /* 0x000fca00078ec0ff */
[----:B------:R-:W-:-:S07]  /*10b20*/  IMAD.MOV.U32 R13, RZ, RZ, R18 ;  /* 0x000000ffff0d7224 */ /* 0x000fce00078e0012 */
[----:B01---5:R-:W-:Y:S05]  /*10b30*/  WARPSYNC.COLLECTIVE R15, `(.L_x_2305) ;  /* 0x000000000f087348 */ /* 0x023fea0003c00000 */
[----:B------:R2:W3:Y:S02]  /*10b40*/  SHFL.IDX P6, R14, R13, R12, R11 ;  /* 0x0000000c0d0e7389 */ /* 0x0004e400000c000b */
[----:B0123-5:R-:W-:Y:S01]  /*10b50*/  ENDCOLLECTIVE ;  /* 0x000000000000791b */ /* 0x02ffe20003800000 */
.L_x_2305:
[----:B------:R-:W-:Y:S05]  /*10b60*/  BRA `(.L_x_2306) ;  /* 0xffffffc800507947 */ /* 0x000fea000383ffff */
.L_x_2255:
[----:B0-----:R0:W1:Y:S02]  /*10b70*/  SYNCS.PHASECHK.TRANS64.TRYWAIT P0, [R0+URZ+0x30840], R3 ;  /* 0x03084003000075a7 */ /* 0x001064000800017f */
[----:B-1----:R-:W-:Y:S05]  /*10b80*/  @!P0 NANOSLEEP.SYNCS 0x989680 ;  /* 0x009896800000895d */ /* 0x002fea0003900000 */
[----:B------:R-:W1:Y:S02]  /*10b90*/  @!P0 SYNCS.PHASECHK.TRANS64 P0, [R0+URZ+0x30840], R3 ;  /* 0x03084003000085a7 */ /* 0x000e64000800007f */
[----:B-1----:R-:W-:Y:S05]  /*10ba0*/  @!P0 BRA `(.L_x_2255) ;  /* 0xfffffffc00f08947 */ /* 0x002fea000383ffff */
[----:B------:R-:W-:Y:S05]  /*10bb0*/  BRA `(.L_x_2307) ;  /* 0xffffffcc00547947 */ /* 0x000fea000383ffff */
.L_x_2256:
[----:B------:R-:W-:Y:S01]  /*10bc0*/  BSSY B0, `(.L_x_2308) ;  /* 0x0000008000007945 */ /* 0x000fe20003800000 */
[----:B------:R-:W-:Y:S01]  /*10bd0*/  IMAD.MOV.U32 R13, RZ, RZ, R6 ;  /* 0x000000ffff0d7224 */ /* 0x000fe200078e0006 */
[----:B------:R-:W-:Y:S01]  /*10be0*/  MOV R15, 0xffffffff ;  /* 0xffffffff000f7802 */ /* 0x000fe20000000f00 */
[----:B------:R-:W-:Y:S02]  /*10bf0*/  IMAD.MOV.U32 R12, RZ, RZ, RZ ;  /* 0x000000ffff0c7224 */ /* 0x000fe400078e00ff */
[----:B------:R-:W-:-:S07]  /*10c00*/  IMAD.MOV.U32 R11, RZ, RZ, 0x181f ;  /* 0x0000181fff0b7424 */ /* 0x000fce00078e00ff */
[----:B------:R-:W-:Y:S05]  /*10c10*/  WARPSYNC.COLLECTIVE R15, `(.L_x_2309) ;  /* 0x000000000f087348 */ /* 0x000fea0003c00000 */
[----:B------:R0:W1:Y:S02]  /*10c20*/  SHFL.IDX P6, R14, R13, R12, R11 ;  /* 0x0000000c0d0e7389 */ /* 0x00006400000c000b */
[----:B01----:R-:W-:Y:S01]  /*10c30*/  ENDCOLLECTIVE ;  /* 0x000000000000791b */ /* 0x003fe20003800000 */
.L_x_2309:
[----:B------:R-:W-:Y:S05]  /*10c40*/  BSYNC B0 ;  /* 0x0000000000007941 */ /* 0x000fea0003800000 */
.L_x_2308:
[----:B------:R-:W-:Y:S01]  /*10c50*/  IMAD.MOV.U32 R13, RZ, RZ, R4 ;  /* 0x000000ffff0d7224 */ /* 0x000fe200078e0004 */
[----:B------:R-:W-:Y:S01]  /*10c60*/  MOV R11, 0x181f ;  /* 0x0000181f000b7802 */ /* 0x000fe20000000f00 */
[----:B------:R-:W-:Y:S02]  /*10c70*/  IMAD.MOV.U32 R12, RZ, RZ, RZ ;  /* 0x000000ffff0c7224 */ /* 0x000fe400078e00ff */
[----:B------:R-:W-:Y:S02]  /*10c80*/  IMAD.MOV.U32 R15, RZ, RZ, -0x1 ;  /* 0xffffffffff0f7424 */ /* 0x000fe400078e00ff */
[----:B------:R-:W-:Y:S02]  /*10c90*/  IMAD.MOV.U32 R2, RZ, RZ, R14 ;  /* 0x000000ffff027224 */ /* 0x000fe400078e000e */
[----:B------:R-:W-:-:S07]  /*10ca0*/  @P0 IMAD R9, R5, 0x2, R17 ;  /* 0x0000000205090824 */ /* 0x000fce00078e0211 */
[----:B------:R-:W-:Y:S05]  /*10cb0*/  WARPSYNC.COLLECTIVE R15, `(.L_x_2310) ;  /* 0x000000000f087348 */ /* 0x000fea0003c00000 */
[----:B------:R0:W1:Y:S02]  /*10cc0*/  SHFL.IDX P6, R14, R13, R12, R11 ;  /* 0x0000000c0d0e7389 */ /* 0x00006400000c000b */
[----:B01----:R-:W-:Y:S01]  /*10cd0*/  ENDCOLLECTIVE ;  /* 0x000000000000791b */ /* 0x003fe20003800000 */
.L_x_2310:
[----:B------:R-:W-:Y:S02]  /*10ce0*/  IMAD.MOV.U32 R13, RZ, RZ, R6 ;  /* 0x000000ffff0d7224 */ /* 0x000fe400078e0006 */
[----:B------:R-:W-:Y:S01]  /*10cf0*/  IMAD.MOV.U32 R12, RZ, RZ, 0x1 ;  /* 0x00000001ff0c7424 */ /* 0x000fe200078e00ff */
[----:B------:R-:W-:-:S05]  /*10d00*/  @P0 LEA R14, P1, R37, R14, 0x1 ;  /* 0x0000000e250e0211 */ /* 0x000fca00078208ff */
[----:B------:R-:W-:Y:S01]  /*10d10*/  @P0 IMAD.X R3, RZ, RZ, R2, P1 ;  /* 0x000000ffff030224 */ /* 0x000fe200008e0602 */
[----:B------:R-:W-:-:S07]  /*10d20*/  @P0 MOV R2, R14 ;  /* 0x0000000e00020202 */ /* 0x000fce0000000f00 */
[----:B------:R-:W-:Y:S05]  /*10d30*/  WARPSYNC.COLLECTIVE R15, `(.L_x_2311) ;  /* 0x000000000f087348 */ /* 0x000fea0003c00000 */
[----:B------:R0:W1:Y:S02]  /*10d40*/  SHFL.IDX P6, R14, R13, R12, R11 ;  /* 0x0000000c0d0e7389 */ /* 0x00006400000c000b */
[----:B01----:R-:W-:Y:S01]  /*10d50*/  ENDCOLLECTIVE ;  /* 0x000000000000791b */ /* 0x003fe20003800000 */
.L_x_2311:
        /* <DEDUP_REMOVED lines=12> */
.L_x_2312:
        /* <DEDUP_REMOVED lines=8> */
.L_x_2313:
[----:B------:R-:W-:-:S05]  /*10ea0*/  @P0 IMAD.X R21, RZ, RZ, R8, P1 ;  /* 0x000000ffff150224 */ /* 0x000fca00008e0608 */
[----:B------:R-:W-:-:S05]  /*10eb0*/  @P0 MOV R3, R21 ;  /* 0x0000001500030202 */ /* 0x000fca0000000f00 */
[----:B------:R-:W-:Y:S01]  /*10ec0*/  @!PT LDS RZ, [RZ] ;  /* 0x00000000fffff984 */ /* 0x000fe20000000800 */
[----:B------:R-:W-:Y:S01]  /*10ed0*/  @!PT LDS RZ, [RZ] ;  /* 0x00000000fffff984 */ /* 0x000fe20000000800 */
[----:B------:R-:W-:Y:S01]  /*10ee0*/  @!PT LDS RZ, [RZ] ;  /* 0x00000000fffff984 */ /* 0x000fe20000000800 */
[----:B------:R0:W-:Y:S01]  /*10ef0*/  @P0 LDGSTS.E.BYPASS.LTC128B.128 [R25+0x1ec00], desc[UR36][R2.64], !P4 ;  /* 0x1ec0000002190fae */ /* 0x0001e2000e101d64 */
[----:B------:R-:W-:-:S03]  /*10f00*/  MOV R13, R4 ;  /* 0x00000004000d7202 */ /* 0x000fc60000000f00 */
[----:B------:R0:W-:Y:S04]  /*10f10*/  @P0 LDGSTS.E.BYPASS.LTC128B.128 [R25+0x21c00], desc[UR36][R2.64+0x80], !P3 ;  /* 0x21c0008002190fae */ /* 0x0001e8000d901d64 */
[----:B------:R0:W-:Y:S01]  /*10f20*/  @P0 LDGSTS.E.BYPASS.LTC128B.128 [R25+0x24c00], desc[UR36][R2.64+0x100], !P2 ;  /* 0x24c0010002190fae */ /* 0x0001e2000d101d64 */
[----:B------:R-:W-:Y:S01]  /*10f30*/  ISETP.GE.AND P0, PT, R7, 0x21, PT ;  /* 0x000000210700780c */ /* 0x000fe20003f06270 */
[----:B------:R-:W-:-:S12]  /*10f40*/  IMAD.MOV.U32 R8, RZ, RZ, R14 ;  /* 0x000000ffff087224 */ /* 0x000fd800078e000e */
[----:B0-----:R-:W-:Y:S05]  /*10f50*/  WARPSYNC.COLLECTIVE R15, `(.L_x_2314) ;  /* 0x000000000f087348 */ /* 0x001fea0003c00000 */
[----:B------:R1:W2:Y:S02]  /*10f60*/  SHFL.IDX P6, R14, R13, R12, R11 ;  /* 0x0000000c0d0e7389 */ /* 0x0002a400000c000b */
[----:B012---:R-:W-:Y:S01]  /*10f70*/  ENDCOLLECTIVE ;  /* 0x000000000000791b */ /* 0x007fe20003800000 */
.L_x_2314:
        /* <DEDUP_REMOVED lines=8> */
.L_x_2315:
        /* <DEDUP_REMOVED lines=14> */
.L_x_2316:
        /* <DEDUP_REMOVED lines=8> */
.L_x_2317:
        /* <DEDUP_REMOVED lines=14> */
.L_x_2318:
        /* <DEDUP_REMOVED lines=8> */
.L_x_2319:
        /* <DEDUP_REMOVED lines=9> */
[----:B------:R-:W-:-:S07]  /*11350*/  IMAD.MOV.U32 R8, RZ, RZ, R14 ;  /* 0x000000ffff087224 */ /* 0x000fce00078e000e */
[----:B0-----:R-:W-:Y:S05]  /*11360*/  WARPSYNC.COLLECTIVE R15, `(.L_x_2320) ;  /* 0x000000000f087348 */ /* 0x001fea0003c00000 */
[----:B------:R1:W2:Y:S02]  /*11370*/  SHFL.IDX P6, R14, R13, R12, R11 ;  /* 0x0000000c0d0e7389 */ /* 0x0002a400000c000b */
[----:B012---:R-:W-:Y:S01]  /*11380*/  ENDCOLLECTIVE ;  /* 0x000000000000791b */ /* 0x007fe20003800000 */
.L_x_2320:
[----:B------:R-:W-:Y:S05]  /*11390*/  BRA `(.L_x_2321) ;  /* 0xffffffc800ac7947 */ /* 0x000fea000383ffff */
.L_x_2261:
[----:B------:R-:W-:Y:S01]  /*113a0*/  IMAD.MOV.U32 R13, RZ, RZ, R5 ;  /* 0x000000ffff0d7224 */ /* 0x000fe200078e0005 */
[----:B------:R-:W-:Y:S01]  /*113b0*/  MOV R15, 0xffffffff ;  /* 0xffffffff000f7802 */ /* 0x000fe20000000f00 */
[----:B------:R-:W-:Y:S02]  /*113c0*/  IMAD.MOV.U32 R12, RZ, RZ, RZ ;  /* 0x000000ffff0c7224 */ /* 0x000fe400078e00ff */
[----:B------:R-:W-:Y:S02]  /*113d0*/  IMAD.MOV.U32 R11, RZ, RZ, 0x181f ;  /* 0x0000181fff0b7424 */ /* 0x000fe400078e00ff */
[----:B------:R-:W-:-:S07]  /*113e0*/  IMAD.U32 R3, RZ, RZ, UR44 ;  /* 0x0000002cff037e24 */ /* 0x000fce000f8e00ff */
[----:B------:R-:W-:Y:S05]  /*113f0*/  WARPSYNC.COLLECTIVE R15, `(.L_x_2322) ;  /* 0x000000000f087348 */ /* 0x000fea0003c00000 */
[----:B------:R0:W1:Y:S02]  /*11400*/  SHFL.IDX P6, R14, R13, R12, R11 ;  /* 0x0000000c0d0e7389 */ /* 0x00006400000c000b */
[----:B01----:R-:W-:Y:S01]  /*11410*/  ENDCOLLECTIVE ;  /* 0x000000000000791b */ /* 0x003fe20003800000 */
.L_x_2322:
[----:B------:R-:W-:-:S04]  /*11420*/  LEA R4, R3, R36, 0x7 ;  /* 0x0000002403047211 */ /* 0x000fc800078e38ff */
[C---:B------:R-:W-:Y:S01]  /*11430*/  ISETP.GE.AND P0, PT, R4.reuse, UR39, PT ;  /* 0x0000002704007c0c */ /* 0x040fe2000bf06270 */
[----:B------:R-:W-:Y:S02]  /*11440*/  VIADD R6, R4, 0x10 ;  /* 0x0000001004067836 */ /* 0x000fe40000000000 */
[----:B------:R-:W-:Y:S02]  /*11450*/  IMAD.MOV.U32 R13, RZ, RZ, R0 ;  /* 0x000000ffff0d7224 */ /* 0x000fe400078e0000 */
[----:B------:R-:W-:-:S08]  /*11460*/  IMAD.MOV.U32 R2, RZ, RZ, R14 ;  /* 0x000000ffff027224 */ /* 0x000fd000078e000e */
[----:B------:R-:W-:Y:S05]  /*11470*/  WARPSYNC.COLLECTIVE R15, `(.L_x_2323) ;  /* 0x000000000f087348 */ /* 0x000fea0003c00000 */
[----:B------:R0:W1:Y:S02]  /*11480*/  SHFL.IDX P6, R14, R13, R12, R11 ;  /* 0x0000000c0d0e7389 */ /* 0x00006400000c000b */
[----:B01----:R-:W-:Y:S01]  /*11490*/  ENDCOLLECTIVE ;  /* 0x000000000000791b */ /* 0x003fe20003800000 */
.L_x_2323:
[----:B------:R-:W-:Y:S01]  /*114a0*/  MOV R13, R5 ;  /* 0x00000005000d7202 */ /* 0x000fe20000000f00 */
[----:B------:R-:W-:Y:S01]  /*114b0*/  IMAD.MOV.U32 R12, RZ, RZ, 0x1 ;  /* 0x00000001ff0c7424 */ /* 0x000fe200078e00ff */
[----:B------:R-:W-:-:S05]  /*114c0*/  @!P0 LEA R14, P1, R37, R14, 0x1 ;  /* 0x0000000e250e8211 */ /* 0x000fca00078208ff */
[----:B------:R-:W-:Y:S02]  /*114d0*/  @!P0 IMAD.X R3, RZ, RZ, R2, P1 ;  /* 0x000000ffff038224 */ /* 0x000fe400008e0602 */
[----:B------:R-:W-:-:S07]  /*114e0*/  @!P0 IMAD.MOV.U32 R2, RZ, RZ, R14 ;  /* 0x000000ffff028224 */ /* 0x000fce00078e000e */
[----:B------:R-:W-:Y:S05]  /*114f0*/  WARPSYNC.COLLECTIVE R15, `(.L_x_2324) ;  /* 0x000000000f087348 */ /* 0x000fea0003c00000 */
[----:B------:R0:W1:Y:S02]  /*11500*/  SHFL.IDX P6, R14, R13, R12, R11 ;  /* 0x0000000c0d0e7389 */ /* 0x00006400000c000b */
[----:B01----:R-:W-:Y:S01]  /*11510*/  ENDCOLLECTIVE ;  /* 0x000000000000791b */ /* 0x003fe20003800000 */
.L_x_2324:
        /* <DEDUP_REMOVED lines=12> */
.L_x_2325:
        /* <DEDUP_REMOVED lines=8> */
.L_x_2326:
[----:B------:R-:W-:Y:S02]  /*11660*/  VIADD R6, R4, 0x20 ;  /* 0x0000002004067836 */ /* 0x000fe40000000000 */
        /* <DEDUP_REMOVED lines=8> */
[----:B------:R-:W-:Y:S01]  /*116f0*/  ISETP.GE.AND P0, PT, R6, UR39, PT ;  /* 0x0000002706007c0c */ /* 0x000fe2000bf06270 */
[----:B------:R-:W-:-:S12]  /*11700*/  IMAD.MOV.U32 R6, RZ, RZ, R14 ;  /* 0x000000ffff067224 */ /* 0x000fd800078e000e */
[----:B0-----:R-:W-:Y:S05]  /*11710*/  WARPSYNC.COLLECTIVE R15, `(.L_x_2327) ;  /* 0x000000000f087348 */ /* 0x001fea0003c00000 */
[----:B------:R1:W2:Y:S02]  /*11720*/  SHFL.IDX P6, R14, R13, R12, R11 ;  /* 0x0000000c0d0e7389 */ /* 0x0002a400000c000b */
[----:B012---:R-:W-:Y:S01]  /*11730*/  ENDCOLLECTIVE ;  /* 0x000000000000791b */ /* 0x007fe20003800000 */
.L_x_2327:
        /* <DEDUP_REMOVED lines=8> */
.L_x_2328:
        /* <DEDUP_REMOVED lines=14> */
.L_x_2329:
        /* <DEDUP_REMOVED lines=8> */
.L_x_2330:
        /* <DEDUP_REMOVED lines=14> */
.L_x_2331:
        /* <DEDUP_REMOVED lines=8> */
.L_x_2332:
        /* <DEDUP_REMOVED lines=14> */
.L_x_2333:
        /* <DEDUP_REMOVED lines=8> */
.L_x_2334:
        /* <DEDUP_REMOVED lines=14> */
.L_x_2335:
        /* <DEDUP_REMOVED lines=8> */
.L_x_2336:
        /* <DEDUP_REMOVED lines=12> */
.L_x_2337:
[----:B------:R-:W-:Y:S05]  /*11e00*/  BRA `(.L_x_2338) ;  /* 0xffffffc800d07947 */ /* 0x000fea000383ffff */
.L_x_2264:
[----:B0-----:R0:W1:Y:S02]  /*11e10*/  SYNCS.PHASECHK.TRANS64.TRYWAIT P0, [R17+URZ+0x30820], R0 ;  /* 0x03082000110075a7 */ /* 0x001064000800017f */
[----:B-1----:R-:W-:Y:S05]  /*11e20*/  @!P0 NANOSLEEP.SYNCS 0x989680 ;  /* 0x009896800000895d */ /* 0x002fea0003900000 */
[----:B------:R-:W1:Y:S02]  /*11e30*/  @!P0 SYNCS.PHASECHK.TRANS64 P0, [R17+URZ+0x30820], R0 ;  /* 0x03082000110085a7 */ /* 0x000e64000800007f */
[----:B-1----:R-:W-:Y:S05]  /*11e40*/  @!P0 BRA `(.L_x_2264) ;  /* 0xfffffffc00f08947 */ /* 0x002fea000383ffff */
[----:B------:R-:W-:Y:S05]  /*11e50*/  BRA `(.L_x_2339) ;  /* 0xffffffcc00347947 */ /* 0x000fea000383ffff */
.L_x_2268:
[----:B0-----:R0:W1:Y:S02]  /*11e60*/  SYNCS.PHASECHK.TRANS64.TRYWAIT P0, [R6+URZ+0x30840], R3 ;  /* 0x03084003060075a7 */ /* 0x001064000800017f */
[----:B-1----:R-:W-:Y:S05]  /*11e70*/  @!P0 NANOSLEEP.SYNCS 0x989680 ;  /* 0x009896800000895d */ /* 0x002fea0003900000 */
[----:B------:R-:W1:Y:S02]  /*11e80*/  @!P0 SYNCS.PHASECHK.TRANS64 P0, [R6+URZ+0x30840], R3 ;  /* 0x03084003060085a7 */ /* 0x000e64000800007f */
[----:B-1----:R-:W-:Y:S05]  /*11e90*/  @!P0 BRA `(.L_x_2268) ;  /* 0xfffffffc00f08947 */ /* 0x002fea000383ffff */
[----:B------:R-:W-:Y:S05]  /*11ea0*/  BRA `(.L_x_2340) ;  /* 0xffffffcc00f47947 */ /* 0x000fea000383ffff */
.L_x_2269:
[----:B------:R-:W-:Y:S01]  /*11eb0*/  BSSY B1, `(.L_x_2341) ;  /* 0x0000008000017945 */ /* 0x000fe20003800000 */
[----:B------:R-:W-:Y:S01]  /*11ec0*/  IMAD.MOV.U32 R13, RZ, RZ, R10 ;  /* 0x000000ffff0d7224 */ /* 0x000fe200078e000a */
[----:B------:R-:W-:Y:S01]  /*11ed0*/  MOV R12, RZ ;  /* 0x000000ff000c7202 */ /* 0x000fe20000000f00 */
[----:B------:R-:W-:Y:S02]  /*11ee0*/  IMAD.MOV.U32 R11, RZ, RZ, 0x181f ;  /* 0x0000181fff0b7424 */ /* 0x000fe400078e00ff */
[----:B------:R-:W-:-:S07]  /*11ef0*/  IMAD.MOV.U32 R15, RZ, RZ, -0x1 ;  /* 0xffffffffff0f7424 */ /* 0x000fce00078e00ff */
[----:B------:R-:W-:Y:S05]  /*11f00*/  WARPSYNC.COLLECTIVE R15, `(.L_x_2342) ;  /* 0x000000000f087348 */ /* 0x000fea0003c00000 */
[----:B------:R0:W1:Y:S02]  /*11f10*/  SHFL.IDX P6, R14, R13, R12, R11 ;  /* 0x0000000c0d0e7389 */ /* 0x00006400000c000b */
[----:B01----:R-:W-:Y:S01]  /*11f20*/  ENDCOLLECTIVE ;  /* 0x000000000000791b */ /* 0x003fe20003800000 */
.L_x_2342:
[----:B------:R-:W-:Y:S05]  /*11f30*/  BSYNC B1 ;  /* 0x0000000000017941 */ /* 0x000fea0003800000 */
.L_x_2341:
[----:B------:R-:W-:Y:S01]  /*11f40*/  MOV R13, R7 ;  /* 0x00000007000d7202 */ /* 0x000fe20000000f00 */
[----:B------:R-:W-:Y:S01]  /*11f50*/  IMAD.MOV.U32 R12, RZ, RZ, RZ ;  /* 0x000000ffff0c7224 */ /* 0x000fe200078e00ff */
[----:B------:R-:W-:Y:S01]  /*11f60*/  SHF.L.U32 R4, R37, 0x1, RZ ;  /* 0x0000000125047819 */ /* 0x000fe200000006ff */
[----:B------:R-:W-:Y:S02]  /*11f70*/  IMAD.MOV.U32 R11, RZ, RZ, 0x181f ;  /* 0x0000181fff0b7424 */ /* 0x000fe400078e00ff */
[----:B------:R-:W-:Y:S02]  /*11f80*/  IMAD.MOV.U32 R15, RZ, RZ, -0x1 ;  /* 0xffffffffff0f7424 */ /* 0x000fe400078e00ff */
[----:B------:R-:W-:Y:S02]  /*11f90*/  IMAD.MOV.U32 R3, RZ, RZ, R14 ;  /* 0x000000ffff037224 */ /* 0x000fe400078e000e */
[----:B------:R-:W-:-:S07]  /*11fa0*/  IMAD R8, R8, 0x2, R17 ;  /* 0x0000000208087824 */ /* 0x000fce00078e0211 */
[----:B------:R-:W-:Y:S05]  /*11fb0*/  WARPSYNC.COLLECTIVE R15, `(.L_x_2343) ;  /* 0x000000000f087348 */ /* 0x000fea0003c00000 */
[----:B------:R0:W1:Y:S02]  /*11fc0*/  SHFL.IDX P6, R14, R13, R12, R11 ;  /* 0x0000000c0d0e7389 */ /* 0x00006400000c000b */
[----:B01----:R-:W-:Y:S01]  /*11fd0*/  ENDCOLLECTIVE ;  /* 0x000000000000791b */ /* 0x003fe20003800000 */
.L_x_2343:
[----:B------:R-:W-:Y:S01]  /*11fe0*/  IMAD.MOV.U32 R13, RZ, RZ, R10 ;  /* 0x000000ffff0d7224 */ /* 0x000fe200078e000a */
[----:B------:R-:W-:Y:S02]  /*11ff0*/  MOV R12, 0x1 ;  /* 0x00000001000c7802 */ /* 0x000fe40000000f00 */
[----:B------:R-:W-:-:S13]  /*12000*/  IADD3 R2, P0, R14, R4, RZ ;  /* 0x000000040e027210 */ /* 0x000fda0007f1e0ff */
[----:B------:R-:W-:Y:S05]  /*12010*/  WARPSYNC.COLLECTIVE R15, `(.L_x_2344) ;  /* 0x000000000f087348 */ /* 0x000fea0003c00000 */
[----:B------:R0:W1:Y:S02]  /*12020*/  SHFL.IDX P6, R14, R13, R12, R11 ;  /* 0x0000000c0d0e7389 */ /* 0x00006400000c000b */
[----:B01----:R-:W-:Y:S01]  /*12030*/  ENDCOLLECTIVE ;  /* 0x000000000000791b */ /* 0x003fe20003800000 */
.L_x_2344:
        /* <DEDUP_REMOVED lines=12> */
.L_x_2345:
[----:B------:R-:W-:Y:S01]  /*12100*/  MOV R13, R10 ;  /* 0x0000000a000d7202 */ /* 0x000fe20000000f00 */
[----:B------:R-:W-:Y:S01]  /*12110*/  IMAD.MOV.U32 R12, RZ, RZ, 0x2 ;  /* 0x00000002ff0c7424 */ /* 0x000fe200078e00ff */
[----:B------:R-:W-:-:S13]  /*12120*/  IADD3 R2, P0, R14, R4, RZ ;  /* 0x000000040e027210 */ /* 0x000fda0007f1e0ff */
[----:B------:R-:W-:Y:S05]  /*12130*/  WARPSYNC.COLLECTIVE R15, `(.L_x_2346) ;  /* 0x000000000f087348 */ /* 0x000fea0003c00000 */
[----:B------:R0:W1:Y:S02]  /*12140*/  SHFL.IDX P6, R14, R13, R12, R11 ;  /* 0x0000000c0d0e7389 */ /* 0x00006400000c000b */
[----:B01----:R-:W-:Y:S01]  /*12150*/  ENDCOLLECTIVE ;  /* 0x000000000000791b */ /* 0x003fe20003800000 */
.L_x_2346:
        /* <DEDUP_REMOVED lines=12> */
.L_x_2347:
[----:B------:R-:W-:Y:S02]  /*12220*/  IMAD.MOV.U32 R13, RZ, RZ, R10 ;  /* 0x000000ffff0d7224 */ /* 0x000fe400078e000a */
[----:B------:R-:W-:Y:S01]  /*12230*/  IMAD.MOV.U32 R12, RZ, RZ, 0x3 ;  /* 0x00000003ff0c7424 */ /* 0x000fe200078e00ff */
[----:B------:R-:W-:-:S13]  /*12240*/  IADD3 R2, P0, R14, R4, RZ ;  /* 0x000000040e027210 */ /* 0x000fda0007f1e0ff */
[----:B------:R-:W-:Y:S05]  /*12250*/  WARPSYNC.COLLECTIVE R15, `(.L_x_2348) ;  /* 0x000000000f087348 */ /* 0x000fea0003c00000 */
[----:B------:R0:W1:Y:S02]  /*12260*/  SHFL.IDX P6, R14, R13, R12, R11 ;  /* 0x0000000c0d0e7389 */ /* 0x00006400000c000b */
[----:B01----:R-:W-:Y:S01]  /*12270*/  ENDCOLLECTIVE ;  /* 0x000000000000791b */ /* 0x003fe20003800000 */
.L_x_2348:
[----:B------:R-:W-:-:S05]  /*12280*/  IADD3.X R3, RZ, R35, RZ, P0, !PT ;  /* 0x00000023ff037210 */ /* 0x000fca00007fe4ff */
        /* <DEDUP_REMOVED lines=11> */
.L_x_2349:
[----:B------:R-:W-:Y:S02]  /*12340*/  IMAD.MOV.U32 R13, RZ, RZ, R10 ;  /* 0x000000ffff0d7224 */ /* 0x000fe400078e000a */
[----:B------:R-:W-:Y:S01]  /*12350*/  IMAD.MOV.U32 R12, RZ, RZ, 0x4 ;  /* 0x00000004ff0c7424 */ /* 0x000fe200078e00ff */
[----:B------:R-:W-:-:S13]  /*12360*/  IADD3 R2, P0, R14, R4, RZ ;  /* 0x000000040e027210 */ /* 0x000fda0007f1e0ff */
[----:B------:R-:W-:Y:S05]  /*12370*/  WARPSYNC.COLLECTIVE R15, `(.L_x_2350) ;  /* 0x000000000f087348 */ /* 0x000fea0003c00000 */
[----:B------:R0:W1:Y:S02]  /*12380*/  SHFL.IDX P6, R14, R13, R12, R11 ;  /* 0x0000000c0d0e7389 */ /* 0x00006400000c000b */
[----:B01----:R-:W-:Y:S01]  /*12390*/  ENDCOLLECTIVE ;  /* 0x000000000000791b */ /* 0x003fe20003800000 */
.L_x_2350:
        /* <DEDUP_REMOVED lines=12> */
.L_x_2351:
[----:B------:R-:W-:Y:S01]  /*12460*/  IMAD.MOV.U32 R13, RZ, RZ, R10 ;  /* 0x000000ffff0d7224 */ /* 0x000fe200078e000a */
[----:B------:R-:W-:Y:S02]  /*12470*/  MOV R12, 0x5 ;  /* 0x00000005000c7802 */ /* 0x000fe40000000f00 */
[----:B------:R-:W-:-:S13]  /*12480*/  IADD3 R2, P0, R14, R4, RZ ;  /* 0x000000040e027210 */ /* 0x000fda0007f1e0ff */
[----:B------:R-:W-:Y:S05]  /*12490*/  WARPSYNC.COLLECTIVE R15, `(.L_x_2352) ;  /* 0x000000000f087348 */ /* 0x000fea0003c00000 */
[----:B------:R0:W1:Y:S02]  /*124a0*/  SHFL.IDX P6, R14, R13, R12, R11 ;  /* 0x0000000c0d0e7389 */ /* 0x00006400000c000b */
[----:B01----:R-:W-:Y:S01]  /*124b0*/  ENDCOLLECTIVE ;  /* 0x000000000000791b */ /* 0x003fe20003800000 */
.L_x_2352:
        /* <DEDUP_REMOVED lines=12> */
.L_x_2353:
[----:B------:R-:W-:Y:S05]  /*12580*/  BRA `(.L_x_2354) ;  /* 0xffffffcc00447947 */ /* 0x000fea000383ffff */
.L_x_2274:
[----:B0-----:R0:W1:Y:S02]  /*12590*/  SYNCS.PHASECHK.TRANS64.TRYWAIT P0, [R6+URZ+0x30860], R3 ;  /* 0x03086003060075a7 */ /* 0x001064000800017f */
[----:B-1----:R-:W-:Y:S05]  /*125a0*/  @!P0 NANOSLEEP.SYNCS 0x989680 ;  /* 0x009896800000895d */ /* 0x002fea0003900000 */
[----:B------:R-:W1:Y:S02]  /*125b0*/  @!P0 SYNCS.PHASECHK.TRANS64 P0, [R6+URZ+0x30860], R3 ;  /* 0x03086003060085a7 */ /* 0x000e64000800007f */
[----:B-1----:R-:W-:Y:S05]  /*125c0*/  @!P0 BRA `(.L_x_2274) ;  /* 0xfffffffc00f08947 */ /* 0x002fea000383ffff */
[----:B------:R-:W-:Y:S05]  /*125d0*/  BRA `(.L_x_2355) ;  /* 0xffffffcc00a07947 */ /* 0x000fea000383ffff */
.L_x_2275:
        /* <DEDUP_REMOVED lines=8> */
.L_x_2357:
[----:B------:R-:W-:Y:S05]  /*12660*/  BSYNC B1 ;  /* 0x0000000000017941 */ /* 0x000fea0003800000 */
.L_x_2356:
[----:B------:R-:W-:Y:S01]  /*12670*/  MOV R13, R18 ;  /* 0x00000012000d7202 */ /* 0x000fe20000000f00 */
        /* <DEDUP_REMOVED lines=8> */
.L_x_2358:
[----:B------:R-:W-:Y:S02]  /*12700*/  IMAD.MOV.U32 R13, RZ, RZ, R19 ;  /* 0x000000ffff0d7224 */ /* 0x000fe400078e0013 */
[----:B------:R-:W-:Y:S01]  /*12710*/  IMAD.MOV.U32 R12, RZ, RZ, 0x1 ;  /* 0x00000001ff0c7424 */ /* 0x000fe200078e00ff */
[----:B------:R-:W-:-:S13]  /*12720*/  IADD3 R2, P0, R14, R4, RZ ;  /* 0x000000040e027210 */ /* 0x000fda0007f1e0ff */
[----:B------:R-:W-:Y:S05]  /*12730*/  WARPSYNC.COLLECTIVE R15, `(.L_x_2359) ;  /* 0x000000000f087348 */ /* 0x000fea0003c00000 */
[----:B------:R0:W1:Y:S02]  /*12740*/  SHFL.IDX P6, R14, R13, R12, R11 ;  /* 0x0000000c0d0e7389 */ /* 0x00006400000c000b */
[----:B01----:R-:W-:Y:S01]  /*12750*/  ENDCOLLECTIVE ;  /* 0x000000000000791b */ /* 0x003fe20003800000 */
.L_x_2359:
        /* <DEDUP_REMOVED lines=15> */
.L_x_2360:
[----:B------:R-:W-:Y:S01]  /*12850*/  IMAD.MOV.U32 R13, RZ, RZ, R19 ;  /* 0x000000ffff0d7224 */ /* 0x000fe200078e0013 */
[----:B------:R-:W-:Y:S02]  /*12860*/  MOV R12, 0x2 ;  /* 0x00000002000c7802 */ /* 0x000fe40000000f00 */
[----:B------:R-:W-:-:S13]  /*12870*/  IADD3 R2, P0, R14, R4, RZ ;  /* 0x000000040e027210 */ /* 0x000fda0007f1e0ff */
[----:B------:R-:W-:Y:S05]  /*12880*/  WARPSYNC.COLLECTIVE R15, `(.L_x_2361) ;  /* 0x000000000f087348 */ /* 0x000fea0003c00000 */
[----:B------:R0:W1:Y:S02]  /*12890*/  SHFL.IDX P6, R14, R13, R12, R11 ;  /* 0x0000000c0d0e7389 */ /* 0x00006400000c000b */
[----:B01----:R-:W-:Y:S01]  /*128a0*/  ENDCOLLECTIVE ;  /* 0x000000000000791b */ /* 0x003fe20003800000 */
.L_x_2361:
        /* <DEDUP_REMOVED lines=15> */
.L_x_2362:
[----:B------:R-:W-:Y:S01]  /*129a0*/  MOV R13, R19 ;  /* 0x00000013000d7202 */ /* 0x000fe20000000f00 */
[----:B------:R-:W-:Y:S01]  /*129b0*/  IMAD.MOV.U32 R12, RZ, RZ, 0x3 ;  /* 0x00000003ff0c7424 */ /* 0x000fe200078e00ff */
[----:B------:R-:W-:-:S13]  /*129c0*/  IADD3 R2, P0, R14, R4, RZ ;  /* 0x000000040e027210 */ /* 0x000fda0007f1e0ff */
[----:B------:R-:W-:Y:S05]  /*129d0*/  WARPSYNC.COLLECTIVE R15, `(.L_x_2363) ;  /* 0x000000000f087348 */ /* 0x000fea0003c00000 */
[----:B------:R0:W1:Y:S02]  /*129e0*/  SHFL.IDX P6, R14, R13, R12, R11 ;  /* 0x0000000c0d0e7389 */ /* 0x00006400000c000b */
[----:B01----:R-:W-:Y:S01]  /*129f0*/  ENDCOLLECTIVE ;  /* 0x000000000000791b */ /* 0x003fe20003800000 */
.L_x_2363:
        /* <DEDUP_REMOVED lines=15> */
.L_x_2364:
[----:B------:R-:W-:Y:S02]  /*12af0*/  IMAD.MOV.U32 R13, RZ, RZ, R19 ;  /* 0x000000ffff0d7224 */ /* 0x000fe400078e0013 */
[----:B------:R-:W-:Y:S01]  /*12b00*/  IMAD.MOV.U32 R12, RZ, RZ, 0x4 ;  /* 0x00000004ff0c7424 */ /* 0x000fe200078e00ff */
[----:B------:R-:W-:-:S13]  /*12b10*/  IADD3 R2, P0, R14, R4, RZ ;  /* 0x000000040e027210 */ /* 0x000fda0007f1e0ff */
[----:B------:R-:W-:Y:S05]  /*12b20*/  WARPSYNC.COLLECTIVE R15, `(.L_x_2365) ;  /* 0x000000000f087348 */ /* 0x000fea0003c00000 */
[----:B------:R0:W1:Y:S02]  /*12b30*/  SHFL.IDX P6, R14, R13, R12, R11 ;  /* 0x0000000c0d0e7389 */ /* 0x00006400000c000b */
[----:B01----:R-:W-:Y:S01]  /*12b40*/  ENDCOLLECTIVE ;  /* 0x000000000000791b */ /* 0x003fe20003800000 */
.L_x_2365:
[----:B------:R-:W-:Y:S02]  /*12b50*/  IADD3.X R3, RZ, R3, RZ, P0, !PT ;  /* 0x00000003ff037210 */ /* 0x000fe400007fe4ff */
        /* <DEDUP_REMOVED lines=14> */
.L_x_2366:
[----:B------:R-:W-:Y:S02]  /*12c40*/  IMAD.MOV.U32 R13, RZ, RZ, R19 ;  /* 0x000000ffff0d7224 */ /* 0x000fe400078e0013 */
[----:B------:R-:W-:Y:S01]  /*12c50*/  IMAD.MOV.U32 R12, RZ, RZ, 0x5 ;  /* 0x00000005ff0c7424 */ /* 0x000fe200078e00ff */
[----:B------:R-:W-:-:S13]  /*12c60*/  IADD3 R2, P0, R14, R4, RZ ;  /* 0x000000040e027210 */ /* 0x000fda0007f1e0ff */
[----:B------:R-:W-:Y:S05]  /*12c70*/  WARPSYNC.COLLECTIVE R15, `(.L_x_2367) ;  /* 0x000000000f087348 */ /* 0x000fea0003c00000 */
[----:B------:R0:W1:Y:S02]  /*12c80*/  SHFL.IDX P6, R14, R13, R12, R11 ;  /* 0x0000000c0d0e7389 */ /* 0x00006400000c000b */
[----:B01----:R-:W-:Y:S01]  /*12c90*/  ENDCOLLECTIVE ;  /* 0x000000000000791b */ /* 0x003fe20003800000 */
.L_x_2367:
[----:B------:R-:W-:Y:S01]  /*12ca0*/  IMAD.X R3, RZ, RZ, R3, P0 ;  /* 0x000000ffff037224 */ /* 0x000fe200000e0603 */
        /* <DEDUP_REMOVED lines=11> */
.L_x_2368:
[----:B------:R-:W-:Y:S01]  /*12d60*/  @!PT LDS RZ, [RZ] ;  /* 0x00000000fffff984 */ /* 0x000fe20000000800 */
[----:B------:R-:W-:Y:S01]  /*12d70*/  @!PT LDS RZ, [RZ] ;  /* 0x00000000fffff984 */ /* 0x000fe20000000800 */
[----:B------:R-:W-:Y:S01]  /*12d80*/  @!PT LDS RZ, [RZ] ;  /* 0x00000000fffff984 */ /* 0x000fe20000000800 */
[----:B------:R0:W-:Y:S01]  /*12d90*/  LDGSTS.E.BYPASS.LTC128B.128 [R7+0x5400], desc[UR36][R2.64+0x80], !P0 ;  /* 0x0540008002077fae */ /* 0x0001e2000c101d64 */
[----:B------:R-:W-:-:S13]  /*12da0*/  ISETP.LT.OR P0, PT, R8, 0x41, P1 ;  /* 0x000000410800780c */ /* 0x000fda0000f01670 */
[----:B------:R0:W-:Y:S01]  /*12db0*/  LDGSTS.E.BYPASS.LTC128B.128 [R7+0x8400], desc[UR36][R2.64+0x100], !P0 ;  /* 0x0840010002077fae */ /* 0x0001e2000c101d64 */
[----:B------:R-:W-:Y:S05]  /*12dc0*/  BRA `(.L_x_2369) ;  /* 0xffffffc800a07947 */ /* 0x000fea000383ffff */
.L_x_2283:
[----:B0-----:R0:W1:Y:S02]  /*12dd0*/  SYNCS.PHASECHK.TRANS64.TRYWAIT P0, [R4+URZ+0x30860], R3 ;  /* 0x03086003040075a7 */ /* 0x001064000800017f */
[----:B-1----:R-:W-:Y:S05]  /*12de0*/  @!P0 NANOSLEEP.SYNCS 0x989680 ;  /* 0x009896800000895d */ /* 0x002fea0003900000 */
[----:B------:R-:W1:Y:S02]  /*12df0*/  @!P0 SYNCS.PHASECHK.TRANS64 P0, [R4+URZ+0x30860], R3 ;  /* 0x03086003040085a7 */ /* 0x000e64000800007f */
[----:B-1----:R-:W-:Y:S05]  /*12e00*/  @!P0 BRA `(.L_x_2283) ;  /* 0xfffffffc00f08947 */ /* 0x002fea000383ffff */
[----:B------:R-:W-:Y:S05]  /*12e10*/  BRA `(.L_x_2370) ;  /* 0xffffffcc00c07947 */ /* 0x000fea000383ffff */
.L_x_2284:
        /* <DEDUP_REMOVED lines=8> */
.L_x_2372:
[----:B------:R-:W-:Y:S05]  /*12ea0*/  BSYNC B0 ;  /* 0x0000000000007941 */ /* 0x000fea0003800000 */
.L_x_2371:
[----:B------:R-:W-:Y:S01]  /*12eb0*/  IMAD.MOV.U32 R13, RZ, RZ, R18 ;  /* 0x000000ffff0d7224 */ /* 0x000fe200078e0012 */
[----:B------:R-:W-:Y:S01]  /*12ec0*/  MOV R12, RZ ;  /* 0x000000ff000c7202 */ /* 0x000fe20000000f00 */
[----:B------:R-:W-:Y:S02]  /*12ed0*/  IMAD.MOV.U32 R11, RZ, RZ, 0x181f ;  /* 0x0000181fff0b7424 */ /* 0x000fe400078e00ff */
[----:B------:R-:W-:Y:S02]  /*12ee0*/  IMAD.MOV.U32 R15, RZ, RZ, -0x1 ;  /* 0xffffffffff0f7424 */ /* 0x000fe400078e00ff */
[----:B------:R-:W-:Y:S02]  /*12ef0*/  IMAD.MOV.U32 R0, RZ, RZ, R14 ;  /* 0x000000ffff007224 */ /* 0x000fe400078e000e */
[----:B------:R-:W-:-:S07]  /*12f00*/  IMAD.SHL.U32 R6, R37, 0x2, RZ ;  /* 0x0000000225067824 */ /* 0x000fce00078e00ff */
[----:B------:R-:W-:Y:S05]  /*12f10*/  WARPSYNC.COLLECTIVE R15, `(.L_x_2373) ;  /* 0x000000000f087348 */ /* 0x000fea0003c00000 */
[----:B------:R0:W1:Y:S02]  /*12f20*/  SHFL.IDX P6, R14, R13, R12, R11 ;  /* 0x0000000c0d0e7389 */ /* 0x00006400000c000b */
[----:B01----:R-:W-:Y:S01]  /*12f30*/  ENDCOLLECTIVE ;  /* 0x000000000000791b */ /* 0x003fe20003800000 */
.L_x_2373:
[----:B------:R-:W-:Y:S02]  /*12f40*/  IMAD.MOV.U32 R13, RZ, RZ, R19 ;  /* 0x000000ffff0d7224 */ /* 0x000fe400078e0013 */
[----:B------:R-:W-:Y:S01]  /*12f50*/  IMAD.MOV.U32 R12, RZ, RZ, 0x1 ;  /* 0x00000001ff0c7424 */ /* 0x000fe200078e00ff */
[----:B------:R-:W-:-:S13]  /*12f60*/  IADD3 R2, P0, R14, R6, RZ ;  /* 0x000000060e027210 */ /* 0x000fda0007f1e0ff */
[----:B------:R-:W-:Y:S05]  /*12f70*/  WARPSYNC.COLLECTIVE R15, `(.L_x_2374) ;  /* 0x000000000f087348 */ /* 0x000fea0003c00000 */
[----:B------:R0:W1:Y:S02]  /*12f80*/  SHFL.IDX P6, R14, R13, R12, R11 ;  /* 0x0000000c0d0e7389 */ /* 0x00006400000c000b */
[----:B01----:R-:W-:Y:S01]  /*12f90*/  ENDCOLLECTIVE ;  /* 0x000000000000791b */ /* 0x003fe20003800000 */
.L_x_2374:
[----:B------:R-:W-:Y:S01]  /*12fa0*/  IADD3.X R3, RZ, R0, RZ, P0, !PT ;  /* 0x00000000ff037210 */ /* 0x000fe200007fe4ff */
[----:B------:R-:W-:Y:S01]  /*12fb0*/  IMAD R0, R8, 0x2, R17 ;  /* 0x0000000208007824 */ /* 0x000fe200078e0211 */
        /* <DEDUP_REMOVED lines=11> */
.L_x_2375:
        /* <DEDUP_REMOVED lines=12> */
.L_x_2376:
        /* <DEDUP_REMOVED lines=12> */
.L_x_2377:
        /* <DEDUP_REMOVED lines=12> */
.L_x_2378:
        /* <DEDUP_REMOVED lines=12> */
.L_x_2379:
        /* <DEDUP_REMOVED lines=12> */
.L_x_2380:
[----:B------:R-:W-:Y:S02]  /*13430*/  IADD3.X R3, RZ, R7, RZ, P0, !PT ;  /* 0x00000007ff037210 */ /* 0x000fe400007fe4ff */
        /* <DEDUP_REMOVED lines=11> */
.L_x_2381:
        /* <DEDUP_REMOVED lines=12> */
.L_x_2382:
        /* <DEDUP_REMOVED lines=12> */
.L_x_2383:
[----:B------:R-:W-:Y:S01]  /*13670*/  @!PT LDS RZ, [RZ] ;  /* 0x00000000fffff984 */ /* 0x000fe20000000800 */
[----:B------:R-:W-:Y:S01]  /*13680*/  @!PT LDS RZ, [RZ] ;  /* 0x00000000fffff984 */ /* 0x000fe20000000800 */
[----:B------:R-:W-:Y:S01]  /*13690*/  @!PT LDS RZ, [RZ] ;  /* 0x00000000fffff984 */ /* 0x000fe20000000800 */
[----:B------:R1:W-:Y:S01]  /*136a0*/  LDGSTS.E.BYPASS.LTC128B.128 [R0+0x5400], desc[UR36][R2.64+0x80], !P0 ;  /* 0x0540008002007fae */ /* 0x0003e2000c101d64 */
[----:B------:R-:W-:-:S13]  /*136b0*/  ISETP.LT.OR P0, PT, R5, 0x41, P1 ;  /* 0x000000410500780c */ /* 0x000fda0000f01670 */
[----:B------:R1:W-:Y:S01]  /*136c0*/  LDGSTS.E.BYPASS.LTC128B.128 [R0+0x8400], desc[UR36][R2.64+0x100], !P0 ;  /* 0x0840010002007fae */ /* 0x0003e2000c101d64 */
[----:B------:R-:W-:Y:S05]  /*136d0*/  BRA `(.L_x_2384) ;  /* 0xffffffc800887947 */ /* 0x000fea000383ffff */
.L_x_2289:
[----:B------:R-:W-:Y:S01]  /*136e0*/  BSSY B0, `(.L_x_2385) ;  /* 0x0000008000007945 */ /* 0x000fe20003800000 */
[----:B------:R-:W-:Y:S01]  /*136f0*/  IMAD.MOV.U32 R13, RZ, RZ, R34 ;  /* 0x000000ffff0d7224 */ /* 0x000fe200078e0022 */
[----:B------:R-:W-:Y:S01]  /*13700*/  MOV R11, 0x1f ;  /* 0x0000001f000b7802 */ /* 0x000fe20000000f00 */
[----:B------:R-:W-:Y:S02]  /*13710*/  IMAD.MOV.U32 R12, RZ, RZ, RZ ;  /* 0x000000ffff0c7224 */ /* 0x000fe400078e00ff */
[----:B------:R-:W-:-:S07]  /*13720*/  IMAD.MOV.U32 R15, RZ, RZ, -0x1 ;  /* 0xffffffffff0f7424 */ /* 0x000fce00078e00ff */
[----:B-----5:R-:W-:Y:S05]  /*13730*/  WARPSYNC.COLLECTIVE R15, `(.L_x_2386) ;  /* 0x000000000f087348 */ /* 0x020fea0003c00000 */
[----:B------:R0:W1:Y:S02]  /*13740*/  SHFL.IDX P6, R14, R13, R12, R11 ;  /* 0x0000000c0d0e7389 */ /* 0x00006400000c000b */
[----:B01---5:R-:W-:Y:S01]  /*13750*/  ENDCOLLECTIVE ;  /* 0x000000000000791b */ /* 0x023fe20003800000 */
.L_x_2386:
[----:B------:R-:W-:Y:S05]  /*13760*/  BSYNC B0 ;  /* 0x0000000000007941 */ /* 0x000fea0003800000 */
.L_x_2385:
[----:B------:R-:W-:Y:S05]  /*13770*/  BRA `(.L_x_2387) ;  /* 0xffffffcc00107947 */ /* 0x000fea000383ffff */
.L_x_2292:
[----:B-1----:R1:W2:Y:S02]  /*13780*/  SYNCS.PHASECHK.TRANS64.TRYWAIT P0, [R4+URZ+0x30820], R0 ;  /* 0x03082000040075a7 */ /* 0x0022a4000800017f */
[----:B--2---:R-:W-:Y:S05]  /*13790*/  @!P0 NANOSLEEP.SYNCS 0x989680 ;  /* 0x009896800000895d */ /* 0x004fea0003900000 */
[----:B------:R-:W2:Y:S02]  /*137a0*/  @!P0 SYNCS.PHASECHK.TRANS64 P0, [R4+URZ+0x30820], R0 ;  /* 0x03082000040085a7 */ /* 0x000ea4000800007f */
[----:B--2---:R-:W-:Y:S05]  /*137b0*/  @!P0 BRA `(.L_x_2292) ;  /* 0xfffffffc00f08947 */ /* 0x004fea000383ffff */
[----:B------:R-:W-:Y:S05]  /*137c0*/  BRA `(.L_x_2388) ;  /* 0xffffffcc00587947 */ /* 0x000fea000383ffff */
.L_x_2293:
        /* <DEDUP_REMOVED lines=8> */
[----:B01---5:R-:W-:Y:S05]  /*13850*/  WARPSYNC.COLLECTIVE R15, `(.L_x_2390) ;  /* 0x000000000f087348 */ /* 0x023fea0003c00000 */
[----:B------:R2:W3:Y:S02]  /*13860*/  SHFL.IDX P6, R14, R13, R12, R11 ;  /* 0x0000000c0d0e7389 */ /* 0x0004e400000c000b */
[----:B0123-5:R-:W-:Y:S01]  /*13870*/  ENDCOLLECTIVE ;  /* 0x000000000000791b */ /* 0x02ffe20003800000 */
.L_x_2390:
[----:B------:R-:W-:Y:S05]  /*13880*/  BSYNC B0 ;  /* 0x0000000000007941 */ /* 0x000fea0003800000 */
.L_x_2389:
[----:B------:R-:W-:Y:S05]  /*13890*/  BRA `(.L_x_2391) ;  /* 0xffffffcc00407947 */ /* 0x000fea000383ffff */
.L_x_2296:
[----:B------:R-:W-:Y:S01]  /*138a0*/  BSSY B1, `(.L_x_2392) ;  /* 0x0000006000017945 */ /* 0x000fe20003800000 */
[----:B------:R-:W-:-:S07]  /*138b0*/  IMAD.MOV.U32 R15, RZ, RZ, -0x1 ;  /* 0xffffffffff0f7424 */ /* 0x000fce00078e00ff */
[----:B01---5:R-:W-:Y:S05]  /*138c0*/  WARPSYNC.COLLECTIVE R15, `(.L_x_2393) ;  /* 0x000000000f0c7348 */ /* 0x023fea0003c00000 */
[----:B------:R-:W-:Y:S02]  /*138d0*/  ELECT P6, UR62, PT ;  /* 0x00000000003e782f */ /* 0x000fe400038c0000 */
[----:B------:R-:W-:Y:S01]  /*138e0*/  MOV R14, UR62 ;  /* 0x0000003e000e7c02 */ /* 0x000fe20008000f00 */
[----:B01---5:R-:W-:Y:S10]  /*138f0*/  ENDCOLLECTIVE ;  /* 0x000000000000791b */ /* 0x023ff40003800000 */
.L_x_2393:
[----:B------:R-:W-:Y:S05]  /*13900*/  BSYNC B1 ;  /* 0x0000000000017941 */ /* 0x000fea0003800000 */
.L_x_2392:
[----:B------:R-:W-:Y:S05]  /*13910*/  BRA `(.L_x_2394) ;  /* 0xffffffcc00387947 */ /* 0x000fea000383ffff */
.L_x_2298:
[----:B-1----:R1:W2:Y:S02]  /*13920*/  SYNCS.PHASECHK.TRANS64.TRYWAIT P1, [R5+URZ+0x30840], R0 ;  /* 0x03084000050075a7 */ /* 0x0022a4000802017f */
[----:B--2---:R-:W-:Y:S05]  /*13930*/  @!P1 NANOSLEEP.SYNCS 0x989680 ;  /* 0x009896800000995d */ /* 0x004fea0003900000 */
[----:B------:R-:W2:Y:S02]  /*13940*/  @!P1 SYNCS.PHASECHK.TRANS64 P1, [R5+URZ+0x30840], R0 ;  /* 0x03084000050095a7 */ /* 0x000ea4000802007f */
[----:B--2---:R-:W-:Y:S05]  /*13950*/  @!P1 BRA `(.L_x_2298) ;  /* 0xfffffffc00f09947 */ /* 0x004fea000383ffff */
[----:B------:R-:W-:Y:S05]  /*13960*/  BRA `(.L_x_2395) ;  /* 0xffffffcc00607947 */ /* 0x000fea000383ffff */
.L_x_2300:
[----:B--2---:R2:W3:Y:S02]  /*13970*/  SYNCS.PHASECHK.TRANS64.TRYWAIT P1, [R23+URZ+0x30840], R2 ;  /* 0x03084002170075a7 */ /* 0x0044e4000802017f */
[----:B---3--:R-:W-:Y:S05]  /*13980*/  @!P1 NANOSLEEP.SYNCS 0x989680 ;  /* 0x009896800000995d */ /* 0x008fea0003900000 */
[----:B------:R-:W3:Y:S02]  /*13990*/  @!P1 SYNCS.PHASECHK.TRANS64 P1, [R23+URZ+0x30840], R2 ;  /* 0x03084002170095a7 */ /* 0x000ee4000802007f */
[----:B---3--:R-:W-:Y:S05]  /*139a0*/  @!P1 BRA `(.L_x_2300) ;  /* 0xfffffffc00f09947 */ /* 0x008fea000383ffff */
[----:B------:R-:W-:Y:S05]  /*139b0*/  BRA `(.L_x_2396) ;  /* 0xffffffcc006c7947 */ /* 0x000fea000383ffff */
.L_x_2302:
[----:B---3--:R3:W4:Y:S02]  /*139c0*/  SYNCS.PHASECHK.TRANS64.TRYWAIT P1, [R5+URZ+0x30860], R0 ;  /* 0x03086000050075a7 */ /* 0x008724000802017f */
[----:B----4-:R-:W-:Y:S05]  /*139d0*/  @!P1 NANOSLEEP.SYNCS 0x989680 ;  /* 0x009896800000995d */ /* 0x010fea0003900000 */
[----:B------:R-:W4:Y:S02]  /*139e0*/  @!P1 SYNCS.PHASECHK.TRANS64 P1, [R5+URZ+0x30860], R0 ;  /* 0x03086000050095a7 */ /* 0x000f24000802007f */
[----:B----4-:R-:W-:Y:S05]  /*139f0*/  @!P1 BRA `(.L_x_2302) ;  /* 0xfffffffc00f09947 */ /* 0x010fea000383ffff */
[----:B------:R-:W-:Y:S05]  /*13a00*/  BRA `(.L_x_2397) ;  /* 0xffffffcc00687947 */ /* 0x000fea000383ffff */
.L_x_2398:
        /* <DEDUP_REMOVED lines=15> */
.L_x_3227:


//--------------------- .text._ZN7cutlass13device_kernelIN5flash11enable_sm90INS1_16FlashAttnFwdSm90INS1_25CollectiveMainloopFwdSm90ILi2EN4cute5tupleIJNS5_1CILi1EEES8_S8_EEENS6_IJNS7_ILi128EEENS7_ILi96EEENS7_ILi192EEEEEELi192ENS_10bfloat16_tEfNS_4arch4Sm90ELb1ELb0ELb1ELb1ELb1ELb0ELb0ELb1ELb1ELb1ELb0ELb0EEENS1_21CollectiveEpilogueFwdINS6_IJSA_SC_SB_EEES9_SE_SG_Li256ELb1ELb1ELb0ELb0EEENS1_36VarlenDynamicPersistentTileSchedulerILi128ELi96ELi256ELi128ELb0ELb1ELb1ELb1ELb1ELb1EEEEEEEEEvNT_6ParamsE --------------------------
	.section	.text._ZN7cutlass13device_kernelIN5flash11enable_sm90INS1_16FlashAttnFwdSm90INS1_25CollectiveMainloopFwdSm90ILi2EN4cute5tupleIJNS5_1CILi1EEES8_S8_EEENS6_IJNS7_ILi128EEENS7_ILi96EEENS7_ILi192EEEEEELi192ENS_10bfloat16_tEfNS_4arch4Sm90ELb1ELb0ELb1ELb1ELb1ELb0ELb0ELb1ELb1ELb1ELb0ELb0EEENS1_21CollectiveEpilogueFwdINS6_IJSA_SC_SB_EEES9_SE_SG_Li256ELb1ELb1ELb0ELb0EEENS1_36VarlenDynamicPersistentTileSchedulerILi128ELi96ELi256ELi128ELb0ELb1ELb1ELb1ELb1ELb1EEEEEEEEEvNT_6ParamsE,"ax",@progbits
	.align	128
.text._ZN7cutlass13device_kernelIN5flash11enable_sm90INS1_16FlashAttnFwdSm90INS1_25CollectiveMainloopFwdSm90ILi2EN4cute5tupleIJNS5_1CILi1EEES8_S8_EEENS6_IJNS7_ILi128EEENS7_ILi96EEENS7_ILi192EEEEEELi192ENS_10bfloat16_tEfNS_4arch4Sm90ELb1ELb0ELb1ELb1ELb1ELb0ELb0ELb1ELb1ELb1ELb0ELb0EEENS1_21CollectiveEpilogueFwdINS6_IJSA_SC_SB_EEES9_SE_SG_Li256ELb1ELb1ELb0ELb0EEENS1_36VarlenDynamicPersistentTileSchedulerILi128ELi96ELi256ELi128ELb0ELb1ELb1ELb1ELb1ELb1EEEEEEEEEvNT_6ParamsE:
        .type           _ZN7cutlass13device_kernelIN5flash11enable_sm90INS1_16FlashAttnFwdSm90INS1_25CollectiveMainloopFwdSm90ILi2EN4cute5tupleIJNS5_1CILi1EEES8_S8_EEENS6_IJNS7_ILi128EEENS7_ILi96EEENS7_ILi192EEEEEELi192ENS_10bfloat16_tEfNS_4arch4Sm90ELb1ELb0ELb1ELb1ELb1ELb0ELb0ELb1ELb1ELb1ELb0ELb0EEENS1_21CollectiveEpilogueFwdINS6_IJSA_SC_SB_EEES9_SE_SG_Li256ELb1ELb1ELb0ELb0EEENS1_36VarlenDynamicPersistentTileSchedulerILi128ELi96ELi256ELi128ELb0ELb1ELb1ELb1ELb1ELb1EEEEEEEEEvNT_6ParamsE,@function
        .size           _ZN7cutlass13device_kernelIN5flash11enable_sm90INS1_16FlashAttnFwdSm90INS1_25CollectiveMainloopFwdSm90ILi2EN4cute5tupleIJNS5_1CILi1EEES8_S8_EEENS6_IJNS7_ILi128EEENS7_ILi96EEENS7_ILi192EEEEEELi192ENS_10bfloat16_tEfNS_4arch4Sm90ELb1ELb0ELb1ELb1ELb1ELb0ELb0ELb1ELb1ELb1ELb0ELb0EEENS1_21CollectiveEpilogueFwdINS6_IJSA_SC_SB_EEES9_SE_SG_Li256ELb1ELb1ELb0ELb0EEENS1_36VarlenDynamicPersistentTileSchedulerILi128ELi96ELi256ELi128ELb0ELb1ELb1ELb1ELb1ELb1EEEEEEEEEvNT_6ParamsE,(.L_x_3228 - _ZN7cutlass13device_kernelIN5flash11enable_sm90INS1_16FlashAttnFwdSm90INS1_25CollectiveMainloopFwdSm90ILi2EN4cute5tupleIJNS5_1CILi1EEES8_S8_EEENS6_IJNS7_ILi128EEENS7_ILi96EEENS7_ILi192EEEEEELi192ENS_10bfloat16_tEfNS_4arch4Sm90ELb1ELb0ELb1ELb1ELb1ELb0ELb0ELb1ELb1ELb1ELb0ELb0EEENS1_21CollectiveEpilogueFwdINS6_IJSA_SC_SB_EEES9_SE_SG_Li256ELb1ELb1ELb0ELb0EEENS1_36VarlenDynamicPersistentTileSchedulerILi128ELi96ELi256ELi128ELb0ELb1ELb1ELb1ELb1ELb1EEEEEEEEEvNT_6ParamsE)
        .other          _ZN7cutlass13device_kernelIN5flash11enable_sm90INS1_16FlashAttnFwdSm90INS1_25CollectiveMainloopFwdSm90ILi2EN4cute5tupleIJNS5_1CILi1EEES8_S8_EEENS6_IJNS7_ILi128EEENS7_ILi96EEENS7_ILi192EEEEEELi192ENS_10bfloat16_tEfNS_4arch4Sm90ELb1ELb0ELb1ELb1ELb1ELb0ELb0ELb1ELb1ELb1ELb0ELb0EEENS1_21CollectiveEpilogueFwdINS6_IJSA_SC_SB_EEES9_SE_SG_Li256ELb1ELb1ELb0ELb0EEENS1_36VarlenDynamicPersistentTileSchedulerILi128ELi96ELi256ELi128ELb0ELb1ELb1ELb1ELb1ELb1EEEEEEEEEvNT_6ParamsE,@"STO_CUDA_ENTRY STV_DEFAULT"
_ZN7cutlass13device_kernelIN5flash11enable_sm90INS1_16FlashAttnFwdSm90INS1_25CollectiveMainloopFwdSm90ILi2EN4cute5tupleIJNS5_1CILi1EEES8_S8_EEENS6_IJNS7_ILi128EEENS7_ILi96EEENS7_ILi192EEEEEELi192ENS_10bfloat16_tEfNS_4arch4Sm90ELb1ELb0ELb1ELb1ELb1ELb0ELb0ELb1ELb1ELb1ELb0ELb0EEENS1_21CollectiveEpilogueFwdINS6_IJSA_SC_SB_EEES9_SE_SG_Li256ELb1ELb1ELb0ELb0EEENS1_36VarlenDynamicPersistentTileSchedulerILi128ELi96ELi256ELi128ELb0ELb1ELb1ELb1ELb1ELb1EEEEEEEEEvNT_6ParamsE:
        /* <DEDUP_REMOVED lines=45> */
.L_x_2399:
        /* <DEDUP_REMOVED lines=22> */
.L_x_2400:
        /* <DEDUP_REMOVED lines=18> */
.L_x_2401:
        /* <DEDUP_REMOVED lines=22> */
.L_x_2402:
        /* <DEDUP_REMOVED lines=23> */
.L_x_2403:
        /* <DEDUP_REMOVED lines=10> */
.L_x_2405:
        /* <DEDUP_REMOVED lines=23> */
[CC--:B------:R-:W-:Y:S02]  /*0a30*/  LEA.HI R4, R3.reuse, R204.reuse, RZ, 0x5 ;  /* 0x000000cc03047211 */ /* 0x0c0fe400078f28ff */
[----:B------:R-:W-:Y:S02]  /*0a40*/  LOP3.LUT R5, R0, 0xffffff80, RZ, 0xc0, !PT ;  /* 0xffffff8000057812 */ /* 0x000fe400078ec0ff */
[----:B------:R-:W-:Y:S01]  /*0a50*/  LEA.HI R10, R3, R204, RZ, 0x2 ;  /* 0x000000cc030a7211 */ /* 0x000fe200078f10ff */
[----:B------:R-:W-:Y:S01]  /*0a60*/  IMAD.SHL.U32 R4, R4, 0x20, RZ ;  /* 0x0000002004047824 */ /* 0x000fe200078e00ff */
[----:B------:R-:W-:Y:S01]  /*0a70*/  SHF.R.S32.HI R197, RZ, 0x7, R0 ;  /* 0x00000007ffc57819 */ /* 0x000fe20000011400 */
[----:B------:R-:W-:-:S03]  /*0a80*/  IMAD.IADD R196, R204, 0x1, -R5 ;  /* 0x00000001ccc47824 */ /* 0x000fc600078e0a05 */
[----:B------:R-:W-:Y:S02]  /*0a90*/  LOP3.LUT R4, R4, 0xfffffc00, RZ, 0xc0, !PT ;  /* 0xfffffc0004047812 */ /* 0x000fe400078ec0ff */
[----:B------:R-:W-:Y:S02]  /*0aa0*/  SHF.R.S32.HI R9, RZ, 0x1f, R196 ;  /* 0x0000001fff097819 */ /* 0x000fe400000114c4 */
[----:B------:R-:W-:Y:S02]  /*0ab0*/  LEA.HI R0, R0, R197, RZ, 0x1 ;  /* 0x000000c500007211 */ /* 0x000fe400078f08ff */
[CC--:B------:R-:W-:Y:S02]  /*0ac0*/  LEA.HI R6, R9.reuse, R196.reuse, RZ, 0x2 ;  /* 0x000000c409067211 */ /* 0x0c0fe400078f10ff */
[----:B------:R-:W-:Y:S02]  /*0ad0*/  LEA.HI R9, R9, R196, RZ, 0x5 ;  /* 0x000000c409097211 */ /* 0x000fe400078f28ff */
[----:B------:R-:W-:-:S02]  /*0ae0*/  SHF.R.S32.HI R8, RZ, 0x2, R6 ;  /* 0x00000002ff087819 */ /* 0x000fc40000011406 */
[----:B------:R-:W-:Y:S02]  /*0af0*/  SHF.R.S32.HI R11, RZ, 0x1f, R6 ;  /* 0x0000001fff0b7819 */ /* 0x000fe40000011406 */
[----:B------:R-:W-:Y:S02]  /*0b00*/  SHF.R.S32.HI R9, RZ, 0x5, R9 ;  /* 0x00000005ff097819 */ /* 0x000fe40000011409 */
[----:B------:R-:W-:Y:S02]  /*0b10*/  LEA.HI R11, R11, R8, RZ, 0x3 ;  /* 0x000000080b0b7211 */ /* 0x000fe400078f18ff */
[----:B------:R-:W-:Y:S02]  /*0b20*/  LOP3.LUT R0, R0, 0x3fffffe, RZ, 0xc0, !PT ;  /* 0x03fffffe00007812 */ /* 0x000fe400078ec0ff */
[----:B------:R-:W-:Y:S02]  /*0b30*/  LOP3.LUT R11, R11, 0xfffffff8, RZ, 0xc0, !PT ;  /* 0xfffffff80b0b7812 */ /* 0x000fe400078ec0ff */
[----:B------:R-:W-:-:S02]  /*0b40*/  IADD3 R0, R197, -R0, RZ ;  /* 0x80000000c5007210 */ /* 0x000fc40007ffe0ff */
[----:B------:R-:W-:Y:S01]  /*0b50*/  LOP3.LUT R17, R6, 0x7ffffffc, RZ, 0xc0, !PT ;  /* 0x7ffffffc06117812 */ /* 0x000fe200078ec0ff */
[----:B------:R-:W-:-:S04]  /*0b60*/  IMAD.IADD R8, R8, 0x1, -R11 ;  /* 0x0000000108087824 */ /* 0x000fc800078e0a0b */
[----:B------:R-:W-:Y:S02]  /*0b70*/  IMAD R9, R9, 0x10, R8 ;  /* 0x0000001009097824 */ /* 0x000fe400078e0208 */
[----:B------:R-:W-:Y:S02]  /*0b80*/  IMAD.IADD R17, R196, 0x1, -R17 ;  /* 0x00000001c4117824 */ /* 0x000fe400078e0a11 */
[----:B------:R-:W-:Y:S01]  /*0b90*/  IMAD R198, R0, 0x40, R9 ;  /* 0x0000004000c67824 */ /* 0x000fe200078e0209 */
[----:B--2---:R-:W-:Y:S02]  /*0ba0*/  R2UR UR4, R2 ;  /* 0x00000000020472ca */ /* 0x004fe400000e0000 */
[CC--:B------:R-:W-:Y:S02]  /*0bb0*/  LEA.HI R2, R3.reuse, R204.reuse, RZ, 0x4 ;  /* 0x000000cc03027211 */ /* 0x0c0fe400078f20ff */
[----:B------:R-:W-:Y:S02]  /*0bc0*/  LEA.HI R3, R3, R204, RZ, 0x3 ;  /* 0x000000cc03037211 */ /* 0x000fe400078f18ff */
[----:B------:R-:W-:-:S02]  /*0bd0*/  SHF.R.S32.HI R7, RZ, 0x4, R2 ;  /* 0x00000004ff077819 */ /* 0x000fc40000011402 */
[C---:B------:R-:W-:Y:S02]  /*0be0*/  LOP3.LUT R5, R2.reuse, 0x3fffff0, RZ, 0xc0, !PT ;  /* 0x03fffff002057812 */ /* 0x040fe400078ec0ff */
[----:B------:R-:W-:Y:S02]  /*0bf0*/  LEA.HI R2, R2, R7, RZ, 0x1 ;  /* 0x0000000702027211 */ /* 0x000fe400078f08ff */
[----:B------:R-:W-:Y:S01]  /*0c00*/  IADD3 R5, R204, -R5, RZ ;  /* 0x80000005cc057210 */ /* 0x000fe20007ffe0ff */
[----:B------:R-:W-:Y:S01]  /*0c10*/  ULOP3.LUT UR7, UR4, 0x1, URZ, 0xfc, !UPT ;  /* 0x0000000104077892 */ /* 0x000fe2000f8efc3f */
[----:B------:R-:W-:Y:S02]  /*0c20*/  LOP3.LUT R2, R2, 0x1ffffffe, RZ, 0xc0, !PT ;  /* 0x1ffffffe02027812 */ /* 0x000fe400078ec0ff */
[----:B------:R-:W-:Y:S01]  /*0c30*/  LOP3.LUT R23, R3, 0xfffffff8, RZ, 0xc0, !PT ;  /* 0xfffffff803177812 */ /* 0x000fe200078ec0ff */
[----:B------:R-:W-:Y:S01]  /*0c40*/  IMAD R5, R5, 0x40, R4 ;  /* 0x0000004005057824 */ /* 0x000fe200078e0204 */
[----:B------:R-:W-:Y:S01]  /*0c50*/  UMOV UR4, URZ ;  /* 0x0000003f00047c82 */ /* 0x000fe20008000000 */
[----:B------:R-:W-:Y:S01]  /*0c60*/  IMAD.IADD R2, R7, 0x1, -R2 ;  /* 0x0000000107027824 */ /* 0x000fe200078e0a02 */
[----:B------:R-:W-:Y:S01]  /*0c70*/  LOP3.LUT R7, R10, 0xfffffffc, RZ, 0xc0, !PT ;  /* 0xfffffffc0a077812 */ /* 0x000fe200078ec0ff */
[----:B------:R-:W-:Y:S01]  /*0c80*/  IMAD.IADD R23, R204, 0x1, -R23 ;  /* 0x00000001cc177824 */ /* 0x000fe200078e0a17 */
[----:B------:R-:W-:Y:S01]  /*0c90*/  SHF.R.S32.HI R193, RZ, 0x3, R3 ;  /* 0x00000003ffc17819 */ /* 0x000fe20000011403 */
[----:B------:R-:W-:Y:S01]  /*0ca0*/  IMAD R199, R2, 0x8, R5 ;  /* 0x0000000802c77824 */ /* 0x000fe200078e0205 */
[----:B------:R-:W-:Y:S01]  /*0cb0*/  MOV R200, UR7 ;  /* 0x0000000700c87c02 */ /* 0x000fe20008000f00 */
[----:B------:R-:W-:-:S02]  /*0cc0*/  IMAD.IADD R7, R204, 0x1, -R7 ;  /* 0x00000001cc077824 */ /* 0x000fc400078e0a07 */
[----:B------:R-:W-:Y:S02]  /*0cd0*/  IMAD.SHL.U32 R16, R23, 0x8, RZ ;  /* 0x0000000817107824 */ /* 0x000fe400078e00ff */
[----:B------:R-:W-:Y:S01]  /*0ce0*/  IMAD.U32 R195, RZ, RZ, UR4 ;  /* 0x00000004ffc37e24 */ /* 0x000fe2000f8e00ff */
[C---:B------:R-:W-:Y:S01]  /*0cf0*/  LEA.HI R4, R7.reuse, R7, RZ, 0x1 ;  /* 0x0000000707047211 */ /* 0x040fe200078f08ff */
[C---:B------:R-:W-:Y:S01]  /*0d00*/  VIADD R19, R16.reuse, 0x40 ;  /* 0x0000004010137836 */ /* 0x040fe20000000000 */
[----:B------:R-:W-:Y:S01]  /*0d10*/  SHF.R.S32.HI R203, RZ, 0x1f, R16 ;  /* 0x0000001fffcb7819 */ /* 0x000fe20000011410 */
[----:B------:R-:W-:Y:S01]  /*0d20*/  VIADD R22, R16, 0x80 ;  /* 0x0000008010167836 */ /* 0x000fe20000000000 */
[----:B------:R-:W-:Y:S02]  /*0d30*/  LOP3.LUT R4, R4, 0x1ffffffe, RZ, 0xc0, !PT ;  /* 0x1ffffffe04047812 */ /* 0x000fe400078ec0ff */
[----:B------:R-:W-:Y:S02]  /*0d40*/  SHF.R.S32.HI R202, RZ, 0x1f, R19 ;  /* 0x0000001fffca7819 */ /* 0x000fe40000011413 */
[----:B------:R-:W-:Y:S01]  /*0d50*/  SHF.R.S32.HI R201, RZ, 0x1f, R22 ;  /* 0x0000001fffc97819 */ /* 0x000fe20000011416 */
[----:B------:R-:W-:-:S04]  /*0d60*/  IMAD.IADD R7, R7, 0x1, -R4 ;  /* 0x0000000107077824 */ /* 0x000fc800078e0a04 */
[----:B------:R-:W-:-:S07]  /*0d70*/  IMAD R18, R7, 0x8, R198 ;  /* 0x0000000807127824 */ /* 0x000fce00078e02c6 */
.L_x_2465:
[----:B012---:R-:W0:Y:S01]  /*0d80*/  LDC.64 R2, c[0x0][0xc88] ;  /* 0x00032200ff027b82 */ /* 0x007e220000000a00 */
[----:B------:R-:W-:Y:S01]  /*0d90*/  ULDC.64 UR8, c[0x0][0xa28] ;  /* 0x00028a0000087ab9 */ /* 0x000fe20000000a00 */
[----:B------:R-:W-:Y:S01]  /*0da0*/  ULDC.64 UR10, c[0x0][0xa18] ;  /* 0x00028600000a7ab9 */ /* 0x000fe20000000a00 */
[----:B------:R-:W-:Y:S01]  /*0db0*/  ULDC UR7, c[0x0][0x2f0] ;  /* 0x0000bc0000077ab9 */ /* 0x000fe20000000800 */
[----:B0-----:R-:W-:-:S06]  /*0dc0*/  IMAD.WIDE R2, R39, 0x4, R2 ;  /* 0x0000000427027825 */ /* 0x001fcc00078e0202 */
[----:B------:R-:W2:Y:S01]  /*0dd0*/  LDG.E R2, desc[UR36][R2.64] ;  /* 0x0000002402027981 */ /* 0x000ea2000c1e1900 */
[----:B------:R-:W-:Y:S02]  /*0de0*/  UISETP.NE.U32.AND UP0, UPT, UR8, URZ, UPT ;  /* 0x0000003f0800728c */ /* 0x000fe4000bf05070 */
[----:B------:R-:W-:Y:S02]  /*0df0*/  UISETP.NE.U32.AND UP1, UPT, UR10, URZ, UPT ;  /* 0x0000003f0a00728c */ /* 0x000fe4000bf25070 */
[----:B------:R-:W-:Y:S02]  /*0e00*/  UISETP.NE.AND.EX UP0, UPT, UR9, URZ, UPT, UP0 ;  /* 0x0000003f0900728c */ /* 0x000fe4000bf05300 */
[----:B------:R-:W-:-:S04]  /*0e10*/  UISETP.NE.AND.EX UP1, UPT, UR11, URZ, UPT, UP1 ;  /* 0x0000003f0b00728c */ /* 0x000fc8000bf25310 */
[----:B------:R-:W-:Y:S02]  /*0e20*/  PLOP3.LUT P0, PT, PT, PT, UP0, 0x80, 0x0 ;  /* 0x000000000000781c */ /* 0x000fe40003f0f008 */
[----:B------:R-:W-:Y:S02]  /*0e30*/  PLOP3.LUT P2, PT, PT, PT, UP1, 0x80, 0x0 ;  /* 0x000000000000781c */ /* 0x000fe40003f4f018 */
[----:B--2---:R-:W-:-:S13]  /*0e40*/  R2UR UR61, R2 ;  /* 0x00000000023d72ca */ /* 0x004fda00000e0000 */
[----:B------:R-:W-:Y:S02]  /*0e50*/  USHF.R.S32.HI UR4, URZ, 0x1f, UR61 ;  /* 0x0000001f3f047899 */ /* 0x000fe4000801143d */
[----:B------:R-:W-:-:S04]  /*0e60*/  @UP0 ULEA UR8, UP2, UR61, UR8, 0x2 ;  /* 0x000000083d080291 */ /* 0x000fc8000f84103f */
[----:B------:R-:W-:Y:S02]  /*0e70*/  @UP0 ULEA.HI.X UR9, UR61, UR9, UR4, 0x2, UP2 ;  /* 0x000000093d090291 */ /* 0x000fe400090f1404 */
[----:B------:R-:W-:Y:S01]  /*0e80*/  MOV R194, UR4 ;  /* 0x0000000400c27c02 */ /* 0x000fe20008000f00 */
[----:B------:R-:W-:Y:S01]  /*0e90*/  @UP1 ULEA UR10, UP0, UR61, UR10, 0x2 ;  /* 0x0000000a3d0a1291 */ /* 0x000fe2000f80103f */
[----:B------:R-:W-:-:S03]  /*0ea0*/  IMAD.U32 R2, RZ, RZ, UR8 ;  /* 0x00000008ff027e24 */ /* 0x000fc6000f8e00ff */
[----:B------:R-:W-:Y:S01]  /*0eb0*/  @UP1 ULEA.HI.X UR11, UR61, UR11, UR4, 0x2, UP0 ;  /* 0x0000000b3d0b1291 */ /* 0x000fe200080f1404 */
[----:B------:R-:W-:Y:S01]  /*0ec0*/  IMAD.U32 R3, RZ, RZ, UR9 ;  /* 0x00000009ff037e24 */ /* 0x000fe2000f8e00ff */
[----:B------:R-:W-:Y:S01]  /*0ed0*/  ULDC.64 UR8, c[0x0][0x418] ;  /* 0x0001060000087ab9 */ /* 0x000fe20000000a00 */
[----:B------:R-:W-:Y:S01]  /*0ee0*/  IMAD.U32 R4, RZ, RZ, UR10 ;  /* 0x0000000aff047e24 */ /* 0x000fe2000f8e00ff */
[----:B------:R-:W-:Y:S02]  /*0ef0*/  ULDC UR4, c[0x0][0x424] ;  /* 0x0001090000047ab9 */ /* 0x000fe40000000800 */
[----:B------:R-:W-:Y:S01]  /*0f00*/  IMAD.U32 R5, RZ, RZ, UR11 ;  /* 0x0000000bff057e24 */ /* 0x000fe2000f8e00ff */
[----:B------:R-:W2:Y:S04]  /*0f10*/  @P0 LDG.E R2, desc[UR36][R2.64] ;  /* 0x0000002402020981 */ /* 0x000ea8000c1e1900 */
[----:B---3--:R-:W3:Y:S01]  /*0f20*/  @P2 LDG.E R4, desc[UR36][R4.64] ;  /* 0x0000002404042981 */ /* 0x008ee2000c1e1900 */
[----:B------:R-:W-:Y:S01]  /*0f30*/  UISETP.NE.U32.AND UP0, UPT, UR8, URZ, UPT ;  /* 0x0000003f0800728c */ /* 0x000fe2000bf05070 */
[----:B------:R-:W-:Y:S01]  /*0f40*/  IMAD.U32 R192, RZ, RZ, UR6 ;  /* 0x00000006ffc07e24 */ /* 0x000fe2000f8e00ff */
[----:B------:R-:W-:-:S02]  /*0f50*/  UMOV UR43, URZ ;  /* 0x0000003f002b7c82 */ /* 0x000fc40008000000 */
[----:B------:R-:W-:-:S03]  /*0f60*/  UISETP.NE.AND.EX UP0, UPT, UR9, URZ, UPT, UP0 ;  /* 0x0000003f0900728c */ /* 0x000fc6000bf05300 */
[----:B------:R-:W-:Y:S01]  /*0f70*/  ULDC.64 UR8, c[0x0][0xa20] ;  /* 0x0002880000087ab9 */ /* 0x000fe20000000a00 */
[----:B------:R-:W-:Y:S01]  /*0f80*/  USEL UR4, UR4, 0x1, UP0 ;  /* 0x0000000104047887 */ /* 0x000fe20008000000 */
[----:B------:R-:W-:-:S03]  /*0f90*/  ISETP.NE.U32.AND P1, PT, RZ, UR8, PT ;  /* 0x00000008ff007c0c */ /* 0x000fc6000bf25070 */
[----:B------:R-:W-:Y:S01]  /*0fa0*/  UIMAD UR4, UR4, UR7, URZ ;  /* 0x00000007040472a4 */ /* 0x000fe2000f8e023f */
[----:B------:R-:W-:Y:S02]  /*0fb0*/  ISETP.NE.AND.EX P1, PT, RZ, UR9, PT, P1 ;  /* 0x00000009ff007c0c */ /* 0x000fe4000bf25310 */
[----:B--2---:R-:W-:Y:S02]  /*0fc0*/  @P0 R2UR UR43, R2 ;  /* 0x00000000022b02ca */ /* 0x004fe400000e0000 */
[----:B---3--:R-:W-:Y:S01]  /*0fd0*/  @P2 R2UR UR42, R4 ;  /* 0x00000000042a22ca */ /* 0x008fe200000e0000 */
[----:B----4-:R-:W-:-:S14]  /*0fe0*/  @P2 BRA `(.L_x_2406) ;  /* 0x0000000000382947 */ /* 0x010fdc0003800000 */
[----:B------:R-:W-:Y:S01]  /*0ff0*/  ULDC.64 UR6, c[0x0][0xa00] ;  /* 0x0002800000067ab9 */ /* 0x000fe20000000a00 */
[----:B------:R-:W-:Y:S01]  /*1000*/  ULDC UR42, c[0x0][0x288] ;  /* 0x0000a200002a7ab9 */ /* 0x000fe20000000800 */
        /* <DEDUP_REMOVED lines=12> */
.L_x_2406:
[----:B------:R-:W-:Y:S05]  /*10d0*/  @!P1 BRA `(.L_x_2407) ;  /* 0x0000000000209947 */ /* 0x000fea0003800000 */
[----:B------:R-:W-:Y:S01]  /*10e0*/  R2UR UR6, R194 ;  /* 0x00000000c20672ca */ /* 0x000fe200000e0000 */
[----:B------:R-:W-:-:S06]  /*10f0*/  ULEA UR4, UP0, UR61, UR8, 0x2 ;  /* 0x000000083d047291 */ /* 0x000fcc000f80103f */
[----:B------:R-:W-:-:S06]  /*1100*/  IMAD.U32 R2, RZ, RZ, UR4 ;  /* 0x00000004ff027e24 */ /* 0x000fcc000f8e00ff */
[----:B------:R-:W-:-:S06]  /*1110*/  ULEA.HI.X UR6, UR61, UR9, UR6, 0x2, UP0 ;  /* 0x000000093d067291 */ /* 0x000fcc00080f1406 */
[----:B------:R-:W-:-:S05]  /*1120*/  IMAD.U32 R3, RZ, RZ, UR6 ;  /* 0x00000006ff037e24 */ /* 0x000fca000f8e00ff */
[----:B------:R-:W2:Y:S02]  /*1130*/  LDG.E R2, desc[UR36][R2.64] ;  /* 0x0000002402027981 */ /* 0x000ea4000c1e1900 */
[----:B--2---:R-:W-:Y:S01]  /*1140*/  R2UR UR4, R2 ;  /* 0x00000000020472ca */ /* 0x004fe200000e0000 */
[----:B------:R-:W-:-:S14]  /*1150*/  BRA `(.L_x_2408) ;  /* 0x0000000000347947 */ /* 0x000fdc0003800000 */
.L_x_2407:
[----:B------:R-:W-:Y:S02]  /*1160*/  ULDC.64 UR6, c[0x0][0xa08] ;  /* 0x0002820000067ab9 */ /* 0x000fe40000000a00 */
[----:B------:R-:W-:-:S04]  /*1170*/  ISETP.NE.U32.AND P0, PT, RZ, UR6, PT ;  /* 0x00000006ff007c0c */ /* 0x000fc8000bf05070 */
[----:B------:R-:W-:-:S13]  /*1180*/  ISETP.NE.AND.EX P0, PT, RZ, UR7, PT, P0 ;  /* 0x00000007ff007c0c */ /* 0x000fda000bf05300 */
[----:B------:R-:W-:Y:S05]  /*1190*/  @!P0 BRA `(.L_x_2408) ;  /* 0x0000000000248947 */ /* 0x000fea0003800000 */
[----:B------:R-:W-:Y:S02]  /*11a0*/  ULDC.64 UR6, c[0x0][0xa08] ;  /* 0x0002820000067ab9 */ /* 0x000fe40000000a00 */
[----:B------:R-:W-:-:S06]  /*11b0*/  UIMAD.WIDE UR6, UR61, 0x4, UR6 ;  /* 0x000000043d0678a5 */ /* 0x000fcc000f8e0206 */
[----:B------:R-:W-:Y:S02]  /*11c0*/  IMAD.U32 R2, RZ, RZ, UR6 ;  /* 0x00000006ff027e24 */ /* 0x000fe4000f8e00ff */
[----:B------:R-:W-:-:S05]  /*11d0*/  IMAD.U32 R3, RZ, RZ, UR7 ;  /* 0x00000007ff037e24 */ /* 0x000fca000f8e00ff */
[----:B------:R-:W2:Y:S04]  /*11e0*/  LDG.E R4, desc[UR36][R2.64] ;  /* 0x0000002402047981 */ /* 0x000ea8000c1e1900 */
[----:B------:R-:W3:Y:S01]  /*11f0*/  LDG.E R0, desc[UR36][R2.64+0x4] ;  /* 0x0000042402007981 */ /* 0x000ee2000c1e1900 */
[----:B--2---:R-:W-:Y:S02]  /*1200*/  R2UR UR4, R4 ;  /* 0x00000000040472ca */ /* 0x004fe400000e0000 */
[----:B---3--:R-:W-:-:S13]  /*1210*/  R2UR UR6, R0 ;  /* 0x00000000000672ca */ /* 0x008fda00000e0000 */
[----:B------:R-:W-:-:S12]  /*1220*/  UIADD3 UR4, -UR4, UR6, URZ ;  /* 0x0000000604047290 */ /* 0x000fd8000fffe13f */
.L_x_2408:
[----:B------:R-:W-:Y:S01]  /*1230*/  UIADD3 UR43, -UR43, UR4, URZ ;  /* 0x000000042b2b7290 */ /* 0x000fe2000fffe13f */
[----:B------:R-:W-:Y:S01]  /*1240*/  PLOP3.LUT P0, PT, PT, PT, PT, 0x80, 0x0 ;  /* 0x000000000000781c */ /* 0x000fe20003f0f070 */
[----:B------:R-:W-:Y:S01]  /*1250*/  USHF.L.U32 UR41, UR5, 0x7, URZ ;  /* 0x0000000705297899 */ /* 0x000fe2000800063f */
[----:B------:R-:W-:Y:S01]  /*1260*/  CS2R R2, SRZ ;  /* 0x0000000000027805 */ /* 0x000fe2000001ff00 */
[----:B------:R-:W-:Y:S01]  /*1270*/  ULDC UR4, c[0x0][0x448] ;  /* 0x0001120000047ab9 */ /* 0x000fe20000000800 */
[----:B------:R-:W-:Y:S01]  /*1280*/  UIADD3 UR7, UR43, 0x60, -UR42 ;  /* 0x000000602b077890 */ /* 0x000fe2000fffe82a */
[----:B------:R-:W-:Y:S01]  /*1290*/  MOV R0, RZ ;  /* 0x000000ff00007202 */ /* 0x000fe20000000f00 */
[----:B------:R-:W-:Y:S01]  /*12a0*/  UISETP.NE.AND UP0, UPT, UR4, 0x1, UPT ;  /* 0x000000010400788c */ /* 0x000fe2000bf05270 */
[----:B------:R-:W-:Y:S01]  /*12b0*/  CS2R R118, SRZ ;  /* 0x0000000000767805 */ /* 0x000fe2000001ff00 */
[----:B------:R-:W-:Y:S01]  /*12c0*/  UIADD3 UR6, UR41, 0x7f, URZ ;  /* 0x0000007f29067890 */ /* 0x000fe2000fffe03f */
[----:B------:R-:W-:Y:S01]  /*12d0*/  CS2R R116, SRZ ;  /* 0x0000000000747805 */ /* 0x000fe2000001ff00 */
[----:B------:R-:W-:Y:S01]  /*12e0*/  UP2UR UR60, UPR, URZ, 0x1 ;  /* 0x000000013f3c7883 */ /* 0x000fe20008000000 */
[----:B------:R-:W-:-:S02]  /*12f0*/  CS2R R114, SRZ ;  /* 0x0000000000727805 */ /* 0x000fc4000001ff00 */
[----:B------:R-:W-:Y:S02]  /*1300*/  CS2R R112, SRZ ;  /* 0x0000000000707805 */ /* 0x000fe4000001ff00 */
[----:B------:R-:W-:Y:S02]  /*1310*/  CS2R R110, SRZ ;  /* 0x00000000006e7805 */ /* 0x000fe4000001ff00 */
[----:B------:R-:W-:Y:S02]  /*1320*/  CS2R R108, SRZ ;  /* 0x00000000006c7805 */ /* 0x000fe4000001ff00 */
[----:B------:R-:W-:Y:S02]  /*1330*/  CS2R R106, SRZ ;  /* 0x00000000006a7805 */ /* 0x000fe4000001ff00 */
[----:B------:R-:W-:Y:S01]  /*1340*/  CS2R R104, SRZ ;  /* 0x0000000000687805 */ /* 0x000fe2000001ff00 */
[----:B------:R-:W-:Y:S01]  /*1350*/  @UP0 ULDC UR4, c[0x0][0x44c] ;  /* 0x0001130000040ab9 */ /* 0x000fe20000000800 */
[----:B------:R-:W-:Y:S01]  /*1360*/  @UP0 ULDC UR8, c[0x0][0x450] ;  /* 0x0001140000080ab9 */ /* 0x000fe20000000800 */
[----:B------:R-:W-:Y:S01]  /*1370*/  UIMAD.WIDE.U32 UR4, UR6, UR4, URZ ;  /* 0x00000004060472a5 */ /* 0x000fe2000f8e003f */
[----:B------:R-:W-:Y:S01]  /*1380*/  IMAD.MOV.U32 R46, RZ, RZ, RZ ;  /* 0x000000ffff2e7224 */ /* 0x000fe200078e00ff */
[----:B------:R-:W-:Y:S01]  /*1390*/  UIADD3 UR4, UR43, 0x5f, URZ ;  /* 0x0000005f2b047890 */ /* 0x000fe2000fffe03f */
[----:B------:R-:W-:Y:S01]  /*13a0*/  CS2R R98, SRZ ;  /* 0x0000000000627805 */ /* 0x000fe2000001ff00 */
[----:B------:R-:W-:Y:S01]  /*13b0*/  @UP0 USHF.R.U32.HI UR6, URZ, UR8, UR5 ;  /* 0x000000083f060299 */ /* 0x000fe20008011605 */
[----:B------:R-:W-:Y:S01]  /*13c0*/  CS2R R100, SRZ ;  /* 0x0000000000647805 */ /* 0x000fe2000001ff00 */
[----:B------:R-:W-:Y:S01]  /*13d0*/  UIMAD.WIDE UR4, UR4, 0x2aaaaaab, URZ ;  /* 0x2aaaaaab040478a5 */ /* 0x000fe2000f8e023f */
[----:B------:R-:W-:Y:S01]  /*13e0*/  IMAD.MOV.U32 R43, RZ, RZ, RZ ;  /* 0x000000ffff2b7224 */ /* 0x000fe200078e00ff */
[----:B------:R-:W-:Y:S01]  /*13f0*/  UIADD3 UR6, UR7, UR6, URZ ;  /* 0x0000000607067290 */ /* 0x000fe2000fffe03f */
[----:B------:R-:W-:Y:S01]  /*1400*/  CS2R R96, SRZ ;  /* 0x0000000000607805 */ /* 0x000fe2000001ff00 */
[----:B------:R-:W-:Y:S01]  /*1410*/  USHF.R.U32.HI UR4, URZ, 0x1f, UR5 ;  /* 0x0000001f3f047899 */ /* 0x000fe20008011605 */
[----:B------:R-:W-:Y:S01]  /*1420*/  CS2R R94, SRZ ;  /* 0x00000000005e7805 */ /* 0x000fe2000001ff00 */
[----:B------:R-:W-:Y:S01]  /*1430*/  UIMAD.WIDE UR6, UR6, 0x2aaaaaab, URZ ;  /* 0x2aaaaaab060678a5 */ /* 0x000fe2000f8e023f */
[----:B------:R-:W-:Y:S01]  /*1440*/  CS2R R92, SRZ ;  /* 0x00000000005c7805 */ /* 0x000fe2000001ff00 */
[----:B------:R-:W-:Y:S01]  /*1450*/  ULEA.HI.SX32 UR4, UR5, UR4, 0x1c ;  /* 0x0000000405047291 */ /* 0x000fe2000f8fe23f */
[----:B------:R-:W-:Y:S01]  /*1460*/  CS2R R90, SRZ ;  /* 0x00000000005a7805 */ /* 0x000fe2000001ff00 */
[----:B------:R-:W-:Y:S01]  /*1470*/  USHF.R.U32.HI UR6, URZ, 0x1f, UR7 ;  /* 0x0000001f3f067899 */ /* 0x000fe20008011607 */
[----:B------:R-:W-:-:S02]  /*1480*/  CS2R R88, SRZ ;  /* 0x0000000000587805 */ /* 0x000fc4000001ff00 */
[----:B------:R-:W-:Y:S02]  /*1490*/  CS2R R86, SRZ ;  /* 0x0000000000567805 */ /* 0x000fe4000001ff00 */
[----:B------:R-:W-:Y:S01]  /*14a0*/  CS2R R84, SRZ ;  /* 0x0000000000547805 */ /* 0x000fe2000001ff00 */
[----:B------:R-:W-:Y:S01]  /*14b0*/  ULEA.HI.SX32 UR6, UR7, UR6, 0x1c ;  /* 0x0000000607067291 */ /* 0x000fe2000f8fe23f */
[----:B------:R-:W-:Y:S02]  /*14c0*/  CS2R R82, SRZ ;  /* 0x0000000000527805 */ /* 0x000fe4000001ff00 */
[----:B------:R-:W-:Y:S02]  /*14d0*/  CS2R R80, SRZ ;  /* 0x0000000000507805 */ /* 0x000fe4000001ff00 */
[----:B------:R-:W-:Y:S01]  /*14e0*/  CS2R R78, SRZ ;  /* 0x00000000004e7805 */ /* 0x000fe2000001ff00 */
[----:B------:R-:W-:Y:S01]  /*14f0*/  UISETP.LT.AND UP0, UPT, UR4, UR6, UPT ;  /* 0x000000060400728c */ /* 0x000fe2000bf01270 */
[----:B------:R-:W-:-:S02]  /*1500*/  CS2R R76, SRZ ;  /* 0x00000000004c7805 */ /* 0x000fc4000001ff00 */
[----:B------:R-:W-:Y:S02]  /*1510*/  CS2R R74, SRZ ;  /* 0x00000000004a7805 */ /* 0x000fe4000001ff00 */
[----:B------:R-:W-:Y:S01]  /*1520*/  CS2R R72, SRZ ;  /* 0x0000000000487805 */ /* 0x000fe2000001ff00 */
[----:B------:R-:W-:Y:S01]  /*1530*/  USEL UR9, UR4, UR6, UP0 ;  /* 0x0000000604097287 */ /* 0x000fe20008000000 */
[----:B------:R-:W-:Y:S02]  /*1540*/  CS2R R70, SRZ ;  /* 0x0000000000467805 */ /* 0x000fe4000001ff00 */
[----:B------:R-:W-:Y:S02]  /*1550*/  CS2R R68, SRZ ;  /* 0x0000000000447805 */ /* 0x000fe4000001ff00 */
[----:B------:R-:W-:Y:S01]  /*1560*/  CS2R R66, SRZ ;  /* 0x0000000000427805 */ /* 0x000fe2000001ff00 */
[----:B------:R-:W-:Y:S01]  /*1570*/  UISETP.GE.AND UP0, UPT, UR9, 0x1, UPT ;  /* 0x000000010900788c */ /* 0x000fe2000bf06270 */
[----:B------:R-:W-:Y:S01]  /*1580*/  CS2R R64, SRZ ;  /* 0x0000000000407805 */ /* 0x000fe2000001ff00 */
[----:B------:R-:W-:Y:S01]  /*1590*/  IMAD.U32 R102, RZ, RZ, UR9 ;  /* 0x00000009ff667e24 */ /* 0x000fe2000f8e00ff */
[----:B------:R-:W-:-:S02]  /*15a0*/  CS2R R62, SRZ ;  /* 0x00000000003e7805 */ /* 0x000fc4000001ff00 */
[----:B------:R-:W-:Y:S02]  /*15b0*/  CS2R R60, SRZ ;  /* 0x00000000003c7805 */ /* 0x000fe4000001ff00 */
[----:B------:R-:W-:Y:S02]  /*15c0*/  CS2R R58, SRZ ;  /* 0x00000000003a7805 */ /* 0x000fe4000001ff00 */
[----:B------:R-:W-:Y:S02]  /*15d0*/  PLOP3.LUT P1, PT, PT, PT, UP0, 0x80, 0x0 ;  /* 0x000000000000781c */ /* 0x000fe40003f2f008 */
        /* <DEDUP_REMOVED lines=38> */
[----:B------:R-:W-:Y:S01]  /*1840*/  MOV R5, UR5 ;  /* 0x0000000500057c02 */ /* 0x000fe20008000f00 */
[----:B------:R-:W-:Y:S01]  /*1850*/  ULDC.64 UR4, c[0x4][0x90] ;  /* 0x0100240000047ab9 */ /* 0x000fe20000000a00 */
[----:B------:R-:W-:Y:S01]  /*1860*/  IMAD.U32 R10, RZ, RZ, UR6 ;  /* 0x00000006ff0a7e24 */ /* 0x000fe2000f8e00ff */
[----:B------:R-:W-:Y:S01]  /*1870*/  MOV R12, 0x1 ;  /* 0x00000001000c7802 */ /* 0x000fe20000000f00 */
[----:B------:R-:W-:Y:S02]  /*1880*/  IMAD.U32 R6, RZ, RZ, UR4 ;  /* 0x00000004ff067e24 */ /* 0x000fe4000f8e00ff */
[----:B------:R-:W-:-:S02]  /*1890*/  IMAD.U32 R7, RZ, RZ, UR5 ;  /* 0x00000005ff077e24 */ /* 0x000fc4000f8e00ff */
[----:B------:R-:W-:Y:S02]  /*18a0*/  IMAD.U32 R11, RZ, RZ, UR7 ;  /* 0x00000007ff0b7e24 */ /* 0x000fe4000f8e00ff */
[----:B------:R-:W-:Y:S02]  /*18b0*/  IMAD.MOV.U32 R8, RZ, RZ, 0x70 ;  /* 0x00000070ff087424 */ /* 0x000fe400078e00ff */
[----:B0-----:R-:W-:-:S07]  /*18c0*/  IMAD.MOV.U32 R13, RZ, RZ, RZ ;  /* 0x000000ffff0d7224 */ /* 0x001fce00078e00ff */
[----:B------:R-:W-:-:S07]  /*18d0*/  LEPC R20, `(.L_x_2410) ;  /* 0x000000001014794e */ /* 0x000fce0000000000 */
[----:B-1----:R-:W-:Y:S05]  /*18e0*/  CALL.ABS.NOINC R2 ;  /* 0x0000000002007343 */ /* 0x002fea0003c00000 */
.L_x_2410:
        /* <DEDUP_REMOVED lines=11> */
.L_x_2552:
[----:B------:R-:W-:Y:S05]  /*19a0*/  @!P0 BRA `(.L_x_2412) ;  /* 0x0000000000048947 */ /* 0x000fea0003800000 */
[----:B------:R-:W-:Y:S01]  /*19b0*/  BPT.TRAP 0x1 ;  /* 0x000000040000795c */ /* 0x000fe20000300000 */
.L_x_2412:
[----:B0-----:R-:W-:Y:S02]  /*19c0*/  IMAD.U32 R0, RZ, RZ, UR39 ;  /* 0x00000027ff007e24 */ /* 0x001fe4000f8e00ff */
[----:B------:R-:W-:-:S03]  /*19d0*/  IMAD.U32 R3, RZ, RZ, UR38 ;  /* 0x00000026ff037e24 */ /* 0x000fc6000f8e00ff */
[----:B------:R-:W-:Y:S02]  /*19e0*/  LEA R0, R0, UR40, 0x3 ;  /* 0x0000002800007c11 */ /* 0x000fe4000f8e18ff */
[----:B------:R-:W-:-:S04]  /*19f0*/  SHF.L.U32 R3, R3, 0x1f, RZ ;  /* 0x0000001f03037819 */ /* 0x000fc800000006ff */
[----:B------:R0:W1:Y:S01]  /*1a00*/  SYNCS.PHASECHK.TRANS64.TRYWAIT P1, [R0+URZ+0x30830], R3 ;  /* 0x03083003000075a7 */ /* 0x000062000802017f */
[----:B------:R-:W-:Y:S05]  /*1a10*/  @!P0 BRA `(.L_x_2413) ;  /* 0x0000000000048947 */ /* 0x000fea0003800000 */
[----:B------:R-:W-:Y:S01]  /*1a20*/  BPT.TRAP 0x1 ;  /* 0x000000040000795c */ /* 0x000fe20000300000 */
.L_x_2413:
[----:B-1----:R-:W-:Y:S05]  /*1a30*/  @P1 BRA `(.L_x_2414) ;  /* 0x0000000000081947 */ /* 0x002fea0003800000 */
[----:B------:R-:W1:Y:S02]  /*1a40*/  SYNCS.PHASECHK.TRANS64.TRYWAIT P1, [R0+URZ+0x30830], R3 ;  /* 0x03083003000075a7 */ /* 0x000e64000802017f */
[----:B-1----:R-:W-:Y:S05]  /*1a50*/  @!P1 BRA `(.L_x_2415) ;  /* 0x0000010800e09947 */ /* 0x002fea0003800000 */
.L_x_2414:
        /* <DEDUP_REMOVED lines=19> */
[----:B------:R-:W-:Y:S01]  /*1b90*/  MOV R8, UR12 ;  /* 0x0000000c00087c02 */ /* 0x000fe20008000f00 */
        /* <DEDUP_REMOVED lines=44> */
[----:B------:R-:W-:Y:S02]  /*1e60*/  IMAD.U32 R4, RZ, RZ, UR12 ;  /* 0x0000000cff047e24 */ /* 0x000fe4000f8e00ff */
        /* <DEDUP_REMOVED lines=38> */
.L_x_2416:
[----:B------:R-:W-:Y:S01]  /*20d0*/  UISETP.NE.AND UP0, UPT, UR60, URZ, UPT ;  /* 0x0000003f3c00728c */ /* 0x000fe2000bf05270 */
[----:B------:R-:W-:Y:S01]  /*20e0*/  IADD3 R11, R18, UR41, RZ ;  /* 0x00000029120b7c10 */ /* 0x000fe2000fffe0ff */
[----:B------:R-:W-:Y:S01]  /*20f0*/  UMOV UR5, 0xffffffa0 ;  /* 0xffffffa000057882 */ /* 0x000fe20000000000 */
[----:B------:R-:W-:Y:S01]  /*2100*/  R2UR UR7, R102 ;  /* 0x00000000660772ca */ /* 0x000fe200000e0000 */
        /* <DEDUP_REMOVED lines=9> */
[----:B------:R-:W-:Y:S01]  /*21a0*/  MUFU.TANH R27, R27 ;  /* 0x0000001b001b7308 */ /* 0x000fe20000002400 */
[----:B------:R-:W-:Y:S01]  /*21b0*/  FMUL.FTZ R31, R31, UR6 ;  /* 0x000000061f1f7c20 */ /* 0x000fe20008410000 */
[----:B------:R-:W-:Y:S01]  /*21c0*/  FMUL.FTZ R34, R34, UR6 ;  /* 0x0000000622227c20 */ /* 0x000fe20008410000 */
[----:B------:R-:W-:Y:S01]  /*21d0*/  UIMAD UR5, UR7, UR5, 0x61 ;  /* 0x00000061070574a4 */ /* 0x000fe2000f8e0205 */
[----:B------:R-:W-:Y:S01]  /*21e0*/  FMUL.FTZ R35, R35, UR6 ;  /* 0x0000000623237c20 */ /* 0x000fe20008410000 */
[----:B------:R-:W-:Y:S01]  /*21f0*/  FMUL.FTZ R28, R28, UR6 ;  /* 0x000000061c1c7c20 */ /* 0x000fe20008410000 */
[----:B------:R-:W-:Y:S01]  /*2200*/  @P1 IMAD.HI.U32 R2, R11, UR4, RZ ;  /* 0x000000040b021c27 */ /* 0x000fe2000f8e00ff */
[----:B------:R-:W-:Y:S01]  /*2210*/  @UP0 ULDC UR4, c[0x0][0x450] ;  /* 0x0001140000040ab9 */ /* 0x000fe20000000800 */
[----:B------:R-:W2:Y:S02]  /*2220*/  MUFU.TANH R25, R26 ;  /* 0x0000001a00197308 */ /* 0x000ea40000002400 */
[----:B------:R-:W-:Y:S01]  /*2230*/  FMUL.FTZ R38, R38, UR6 ;  /* 0x0000000626267c20 */ /* 0x000fe20008410000 */
[----:B------:R-:W-:Y:S01]  /*2240*/  FMUL.FTZ R29, R29, UR6 ;  /* 0x000000061d1d7c20 */ /* 0x000fe20008410000 */
[----:B------:R-:W-:Y:S01]  /*2250*/  @P2 SHF.R.U32.HI R11, RZ, UR4, R2 ;  /* 0x00000004ff0b2c19 */ /* 0x000fe20008011602 */
[----:B------:R-:W-:Y:S01]  /*2260*/  UIMAD UR4, UR7, -0x60, UR43 ;  /* 0xffffffa0070478a4 */ /* 0x000fe2000f8e022b */
[----:B------:R-:W-:-:S02]  /*2270*/  IMAD.U32 R2, RZ, RZ, UR5 ;  /* 0x00000005ff027e24 */ /* 0x000fc4000f8e00ff */
[----:B------:R-:W-:Y:S01]  /*2280*/  FMUL.FTZ R39, R39, UR6 ;  /* 0x0000000627277c20 */ /* 0x000fe20008410000 */
[----:B------:R-:W-:Y:S01]  /*2290*/  FMUL.FTZ R42, R42, UR6 ;  /* 0x000000062a2a7c20 */ /* 0x000fe20008410000 */
[----:B------:R-:W3:Y:S01]  /*22a0*/  SHFL.IDX PT, R14, R11, 0x1, 0x1c1f ;  /* 0x003c1f000b0e7f89 */ /* 0x000ee200000e0000 */
[----:B------:R-:W-:Y:S01]  /*22b0*/  UIADD3 UR4, UR4, 0x60, URZ ;  /* 0x0000006004047890 */ /* 0x000fe2000fffe03f */
[----:B------:R-:W-:Y:S01]  /*22c0*/  IMAD R2, R17, -0x2, R2 ;  /* 0xfffffffe11027824 */ /* 0x000fe200078e0202 */
[----:B------:R-:W-:Y:S01]  /*22d0*/  MUFU.TANH R30, R30 ;  /* 0x0000001e001e7308 */ /* 0x000fe20000002400 */
[----:B------:R-:W-:Y:S01]  /*22e0*/  FMUL.FTZ R33, R33, UR6 ;  /* 0x0000000621217c20 */ /* 0x000fe20008410000 */
[----:B------:R-:W-:Y:S01]  /*22f0*/  FMUL.FTZ R43, R43, UR6 ;  /* 0x000000062b2b7c20 */ /* 0x000fe20008410000 */
[----:B------:R-:W-:Y:S01]  /*2300*/  FMUL.FTZ R46, R46, UR6 ;  /* 0x000000062e2e7c20 */ /* 0x000fe20008410000 */
[----:B------:R-:W-:Y:S01]  /*2310*/  IMAD.U32 R12, RZ, RZ, UR4 ;  /* 0x00000004ff0c7e24 */ /* 0x000fe2000f8e00ff */
[----:B------:R-:W-:Y:S01]  /*2320*/  IADD3 R13, -R13, UR43, R2 ;  /* 0x0000002b0d0d7c10 */ /* 0x000fe2000fffe102 */
        /* <DEDUP_REMOVED lines=15> */
[-CC-:B---3--:R-:W-:Y:S01]  /*2420*/  VIADDMNMX R14, R14, R13.reuse, R12.reuse, PT ;  /* 0x0000000d0e0e7246 */ /* 0x188fe2000380010c */
[----:B------:R-:W-:Y:S01]  /*2430*/  FMUL.FTZ R67, R67, UR6 ;  /* 0x0000000643437c20 */ /* 0x000fe20008410000 */
[----:B------:R-:W-:Y:S01]  /*2440*/  FMUL.FTZ R70, R70, UR6 ;  /* 0x0000000646467c20 */ /* 0x000fe20008410000 */
[----:B------:R-:W-:Y:S01]  /*2450*/  FMUL.FTZ R71, R71, UR6 ;  /* 0x0000000647477c20 */ /* 0x000fe20008410000 */
[C---:B------:R-:W-:Y:S01]  /*2460*/  ISETP.GT.AND P1, PT, R14.reuse, RZ, PT ;  /* 0x000000ff0e00720c */ /* 0x040fe20003f24270 */
[----:B------:R3:W-:Y:S01]  /*2470*/  MUFU.TANH R20, R28 ;  /* 0x0000001c00147308 */ /* 0x0007e20000002400 */
[C---:B------:R-:W-:Y:S01]  /*2480*/  ISETP.GT.AND P2, PT, R14.reuse, 0x1, PT ;  /* 0x000000010e00780c */ /* 0x040fe20003f44270 */
[----:B------:R-:W5:Y:S01]  /*2490*/  SHFL.IDX PT, R11, R11, RZ, 0x1c1f ;  /* 0x001c1fff0b0b7589 */ /* 0x000f6200000e0000 */
[----:B------:R-:W-:Y:S01]  /*24a0*/  ISETP.GT.AND P3, PT, R14, 0x8, PT ;  /* 0x000000080e00780c */ /* 0x000fe20003f64270 */
[----:B01----:R-:W-:Y:S01]  /*24b0*/  FMUL.FTZ R3, R24, UR6 ;  /* 0x0000000618037c20 */ /* 0x003fe20008410000 */
[----:B--2---:R-:W-:Y:S01]  /*24c0*/  FSEL R25, R25, -INF , P1 ;  /* 0xff80000019197808 */ /* 0x004fe20000800000 */
[----:B------:R-:W-:Y:S01]  /*24d0*/  FMUL.FTZ R32, R32, UR6 ;  /* 0x0000000620207c20 */ /* 0x000fe20008410000 */
[----:B------:R-:W-:Y:S01]  /*24e0*/  ISETP.GT.AND P1, PT, R14, 0x9, PT ;  /* 0x000000090e00780c */ /* 0x000fe20003f24270 */
[----:B------:R-:W0:Y:S01]  /*24f0*/  MUFU.TANH R35, R35 ;  /* 0x0000002300237308 */ /* 0x000e220000002400 */
[----:B---3--:R-:W-:Y:S01]  /*2500*/  FSEL R28, R27, -INF , P2 ;  /* 0xff8000001b1c7808 */ /* 0x008fe20001000000 */
[----:B------:R-:W-:Y:S01]  /*2510*/  FMUL.FTZ R36, R36, UR6 ;  /* 0x0000000624247c20 */ /* 0x000fe20008410000 */
[----:B------:R-:W-:Y:S01]  /*2520*/  ISETP.GT.AND P2, PT, R14, 0x10, PT ;  /* 0x000000100e00780c */ /* 0x000fe20003f44270 */
[----:B------:R-:W-:Y:S01]  /*2530*/  FMUL.FTZ R40, R40, UR6 ;  /* 0x0000000628287c20 */ /* 0x000fe20008410000 */
[----:B------:R-:W-:Y:S01]  /*2540*/  FMNMX.FTZ R2, R25, R28, !PT ;  /* 0x0000001c19027209 */ /* 0x000fe20007810000 */
[----:B------:R-:W-:Y:S01]  /*2550*/  ULDC UR14, c[0x0][0x988] ;  /* 0x00026200000e7ab9 */ /* 0x000fe20000000800 */
[----:B----4-:R-:W-:Y:S01]  /*2560*/  FSEL R31, R31, -INF , P1 ;  /* 0xff8000001f1f7808 */ /* 0x010fe20000800000 */
[----:B------:R1:W-:Y:S01]  /*2570*/  MUFU.TANH R21, R29 ;  /* 0x0000001d00157308 */ /* 0x0003e20000002400 */
[----:B------:R-:W-:Y:S01]  /*2580*/  ISETP.GT.AND P1, PT, R14, 0x11, PT ;  /* 0x000000110e00780c */ /* 0x000fe20003f24270 */
[----:B------:R-:W-:Y:S01]  /*2590*/  FMUL.FTZ R44, R44, UR6 ;  /* 0x000000062c2c7c20 */ /* 0x000fe20008410000 */
[----:B------:R-:W-:Y:S01]  /*25a0*/  FMUL.FTZ R45, R45, UR6 ;  /* 0x000000062d2d7c20 */ /* 0x000fe20008410000 */
[----:B------:R-:W-:Y:S01]  /*25b0*/  FMUL.FTZ R48, R48, UR6 ;  /* 0x0000000630307c20 */ /* 0x000fe20008410000 */
[----:B------:R-:W-:Y:S01]  /*25c0*/  FMUL.FTZ R49, R49, UR6 ;  /* 0x0000000631317c20 */ /* 0x000fe20008410000 */
[----:B------:R-:W-:Y:S01]  /*25d0*/  FMUL.FTZ R52, R52, UR6 ;  /* 0x0000000634347c20 */ /* 0x000fe20008410000 */
[----:B------:R-:W-:Y:S01]  /*25e0*/  FMUL.FTZ R53, R53, UR6 ;  /* 0x0000000635357c20 */ /* 0x000fe20008410000 */
[----:B------:R-:W-:Y:S01]  /*25f0*/  MUFU.TANH R38, R38 ;  /* 0x0000002600267308 */ /* 0x000fe20000002400 */
[----:B-1----:R-:W-:Y:S01]  /*2600*/  FSEL R29, R30, -INF , P3 ;  /* 0xff8000001e1d7808 */ /* 0x002fe20001800000 */
[----:B------:R-:W-:Y:S01]  /*2610*/  FMUL.FTZ R56, R56, UR6 ;  /* 0x0000000638387c20 */ /* 0x000fe20008410000 */
[----:B0-----:R-:W-:Y:S01]  /*2620*/  FSEL R35, R35, -INF , P1 ;  /* 0xff80000023237808 */ /* 0x001fe20000800000 */
[----:B------:R-:W-:Y:S01]  /*2630*/  FMUL.FTZ R57, R57, UR6 ;  /* 0x0000000639397c20 */ /* 0x000fe20008410000 */
[----:B------:R-:W-:Y:S01]  /*2640*/  FMNMX.FTZ R2, R29, R2, !PT ;  /* 0x000000021d027209 */ /* 0x000fe20007810000 */
[----:B------:R-:W-:Y:S01]  /*2650*/  FMUL.FTZ R60, R60, UR6 ;  /* 0x000000063c3c7c20 */ /* 0x000fe20008410000 */
[----:B------:R-:W-:Y:S01]  /*2660*/  ISETP.GT.AND P1, PT, R14, 0x19, PT ;  /* 0x000000190e00780c */ /* 0x000fe20003f24270 */
[----:B------:R-:W0:Y:S01]  /*2670*/  MUFU.TANH R39, R39 ;  /* 0x0000002700277308 */ /* 0x000e220000002400 */
[----:B------:R-:W-:Y:S01]  /*2680*/  FMNMX.FTZ R2, R31, R2, !PT ;  /* 0x000000021f027209 */ /* 0x000fe20007810000 */
[----:B------:R-:W-:Y:S01]  /*2690*/  FMUL.FTZ R61, R61, UR6 ;  /* 0x000000063d3d7c20 */ /* 0x000fe20008410000 */
[----:B-----5:R-:W-:Y:S01]  /*26a0*/  VIADDMNMX R12, R11, R13, R12, PT ;  /* 0x0000000d0b0c7246 */ /* 0x020fe2000380010c */
[----:B------:R-:W-:Y:S01]  /*26b0*/  FMUL.FTZ R64, R64, UR6 ;  /* 0x0000000640407c20 */ /* 0x000fe20008410000 */
[----:B------:R-:W-:Y:S01]  /*26c0*/  FMUL.FTZ R65, R65, UR6 ;  /* 0x0000000641417c20 */ /* 0x000fe20008410000 */
[----:B------:R-:W-:Y:S01]  /*26d0*/  FMUL.FTZ R68, R68, UR6 ;  /* 0x0000000644447c20 */ /* 0x000fe20008410000 */
[----:B------:R-:W-:Y:S01]  /*26e0*/  ISETP.GT.AND P3, PT, R12, 0x8, PT ;  /* 0x000000080c00780c */ /* 0x000fe20003f64270 */
[----:B------:R1:W-:Y:S01]  /*26f0*/  MUFU.TANH R26, R33 ;  /* 0x00000021001a7308 */ /* 0x0003e20000002400 */
[----:B------:R-:W-:Y:S01]  /*2700*/  FMUL.FTZ R69, R69, UR6 ;  /* 0x0000000645457c20 */ /* 0x000fe20008410000 */
[----:B------:R-:W-:Y:S01]  /*2710*/  R2UR UR8, R0 ;  /* 0x00000000000872ca */ /* 0x000fe200000e0000 */
[----:B------:R-:W-:Y:S01]  /*2720*/  @UP0 ULDC UR6, c[0x0][0x44c] ;  /* 0x0001130000060ab9 */ /* 0x000fe20000000800 */
[----:B------:R-:W-:Y:S01]  /*2730*/  FSEL R13, R20, -INF , P3 ;  /* 0xff800000140d7808 */ /* 0x000fe20001800000 */
[----:B------:R-:W-:Y:S01]  /*2740*/  UIADD3 UR4, UR7, -0x2, URZ ;  /* 0xfffffffe07047890 */ /* 0x000fe2000fffe03f */
[----:B------:R-:W-:Y:S01]  /*2750*/  ISETP.GT.AND P3, PT, R12, 0x18, PT ;  /* 0x000000180c00780c */ /* 0x000fe20003f64270 */
[----:B------:R-:W-:Y:S01]  /*2760*/  UIMAD.WIDE.U32 UR6, UR41, UR6, URZ ;  /* 0x00000006290672a5 */ /* 0x000fe2000f8e003f */
[----:B------:R-:W2:Y:S01]  /*2770*/  MUFU.TANH R42, R42 ;  /* 0x0000002a002a7308 */ /* 0x000ea20000002400 */
[----:B-1----:R-:W-:Y:S01]  /*2780*/  FSEL R33, R34, -INF , P2 ;  /* 0xff80000022217808 */ /* 0x002fe20001000000 */
[----:B------:R-:W-:Y:S01]  /*2790*/  @UP0 ULDC UR9, c[0x0][0x450] ;  /* 0x0001140000090ab9 */ /* 0x000fe20000000800 */
[C---:B------:R-:W-:Y:S01]  /*27a0*/  ISETP.GT.AND P2, PT, R14.reuse, 0x18, PT ;  /* 0x000000180e00780c */ /* 0x040fe20003f44270 */
[----:B------:R-:W-:Y:S01]  /*27b0*/  UMOV UR5, UR41 ;  /* 0x0000002900057c82 */ /* 0x000fe20008000000 */
[----:B------:R-:W-:Y:S01]  /*27c0*/  FMNMX.FTZ R2, R33, R2, !PT ;  /* 0x0000000221027209 */ /* 0x000fe20007810000 */
[----:B------:R-:W1:Y:S01]  /*27d0*/  S2UR UR10, SR_CgaCtaId ;  /* 0x00000000000a79c3 */ /* 0x000e620000008800 */
[----:B0-----:R-:W-:Y:S01]  /*27e0*/  FSEL R39, R39, -INF , P1 ;  /* 0xff80000027277808 */ /* 0x001fe20000800000 */
[----:B------:R-:W0:Y:S01]  /*27f0*/  MUFU.TANH R43, R43 ;  /* 0x0000002b002b7308 */ /* 0x000e220000002400 */
[----:B------:R-:W-:Y:S01]  /*2800*/  FMNMX.FTZ R2, R35, R2, !PT ;  /* 0x0000000223027209 */ /* 0x000fe20007810000 */
[----:B------:R-:W-:Y:S01]  /*2810*/  @UP0 USHF.R.U32.HI UR5, URZ, UR9, UR7 ;  /* 0x000000093f050299 */ /* 0x000fe20008011607 */
[----:B------:R-:W-:-:S02]  /*2820*/  ISETP.GT.AND P1, PT, R14, 0x21, PT ;  /* 0x000000210e00780c */ /* 0x000fc40003f24270 */
[----:B------:R-:W-:Y:S02]  /*2830*/  CS2R R118, SRZ ;  /* 0x0000000000767805 */ /* 0x000fe4000001ff00 */
[----:B------:R-:W-:Y:S01]  /*2840*/  CS2R R116, SRZ ;  /* 0x0000000000747805 */ /* 0x000fe2000001ff00 */
[----:B------:R-:W-:Y:S01]  /*2850*/  UIADD3 UR6, UR5, UR43, -UR42 ;  /* 0x0000002b05067290 */ /* 0x000fe2000fffe82a */
        /* <DEDUP_REMOVED lines=9> */
[----:B------:R-:W4:Y:S01]  /*28f0*/  MUFU.TANH R46, R46 ;  /* 0x0000002e002e7308 */ /* 0x000f220000002400 */
[----:B---3--:R-:W-:Y:S02]  /*2900*/  FSEL R37, R38, -INF , P2 ;  /* 0xff80000026257808 */ /* 0x008fe40001000000 */
[----:B------:R-:W-:Y:S02]  /*2910*/  CS2R R104, SRZ ;  /* 0x0000000000687805 */ /* 0x000fe4000001ff00 */
[----:B------:R-:W-:Y:S01]  /*2920*/  ISETP.GT.AND P2, PT, R14, 0x20, PT ;  /* 0x000000200e00780c */ /* 0x000fe20003f44270 */
[----:B------:R-:W-:Y:S01]  /*2930*/  ULEA.HI.SX32 UR6, UR7, UR6, 0x1c ;  /* 0x0000000607067291 */ /* 0x000fe2000f8fe23f */
[----:B------:R-:W-:Y:S01]  /*2940*/  FMNMX.FTZ R2, R37, R2, !PT ;  /* 0x0000000225027209 */ /* 0x000fe20007810000 */
[----:B-1----:R-:W-:Y:S01]  /*2950*/  UPRMT UR5, UR10, 0x654, UR5 ;  /* 0x000006540a057896 */ /* 0x002fe20008000005 */
[----:B------:R-:W-:Y:S01]  /*2960*/  CS2R R102, SRZ ;  /* 0x0000000000667805 */ /* 0x000fe2000001ff00 */
[----:B------:R-:W1:Y:S01]  /*2970*/  MUFU.TANH R47, R47 ;  /* 0x0000002f002f7308 */ /* 0x000e620000002400 */
[----:B------:R-:W-:Y:S01]  /*2980*/  FMNMX.FTZ R2, R39, R2, !PT ;  /* 0x0000000227027209 */ /* 0x000fe20007810000 */
[----:B------:R-:W-:Y:S01]  /*2990*/  UISETP.LT.AND UP0, UPT, URZ, UR6, UPT ;  /* 0x000000063f00728c */ /* 0x000fe2000bf01270 */
[----:B------:R-:W-:-:S02]  /*29a0*/  CS2R R100, SRZ ;  /* 0x0000000000647805 */ /* 0x000fc4000001ff00 */
[----:B------:R-:W-:Y:S02]  /*29b0*/  CS2R R98, SRZ ;  /* 0x0000000000627805 */ /* 0x000fe4000001ff00 */
[----:B------:R-:W-:Y:S01]  /*29c0*/  CS2R R96, SRZ ;  /* 0x0000000000607805 */ /* 0x000fe2000001ff00 */
[----:B------:R-:W-:Y:S01]  /*29d0*/  USEL UR10, URZ, UR6, !UP0 ;  /* 0x000000063f0a7287 */ /* 0x000fe2000c000000 */
[----:B------:R-:W-:Y:S01]  /*29e0*/  SYNCS.ARRIVE.TRANS64.RED.A1T0 RZ, [UR5], RZ ;  /* 0x000000ffffff79a7 */ /* 0x000fe20008100405 */
[----:B------:R2:W-:Y:S01]  /*29f0*/  MUFU.TANH R73, R41 ;  /* 0x0000002900497308 */ /* 0x0005e20000002400 */
[----:B------:R-:W-:Y:S01]  /*2a00*/  CS2R R94, SRZ ;  /* 0x00000000005e7805 */ /* 0x000fe2000001ff00 */
[----:B------:R-:W-:Y:S01]  /*2a10*/  UISETP.GE.AND UP0, UPT, UR4, UR10, UPT ;  /* 0x0000000a0400728c */ /* 0x000fe2000bf06270 */
[----:B------:R-:W-:Y:S02]  /*2a20*/  CS2R R92, SRZ ;  /* 0x00000000005c7805 */ /* 0x000fe4000001ff00 */
[----:B------:R-:W-:-:S02]  /*2a30*/  CS2R R90, SRZ ;  /* 0x00000000005a7805 */ /* 0x000fc4000001ff00 */
[----:B------:R-:W-:Y:S02]  /*2a40*/  CS2R R88, SRZ ;  /* 0x0000000000587805 */ /* 0x000fe4000001ff00 */
[----:B------:R-:W-:Y:S02]  /*2a50*/  CS2R R86, SRZ ;  /* 0x0000000000567805 */ /* 0x000fe4000001ff00 */
[----:B------:R-:W-:Y:S01]  /*2a60*/  CS2R R84, SRZ ;  /* 0x0000000000547805 */ /* 0x000fe2000001ff00 */
[----:B------:R-:W3:Y:S01]  /*2a70*/  MUFU.TANH R50, R50 ;  /* 0x0000003200327308 */ /* 0x000ee20000002400 */
[----:B--2---:R-:W-:Y:S02]  /*2a80*/  FSEL R41, R42, -INF , P2 ;  /* 0xff8000002a297808 */ /* 0x004fe40001000000 */
[----:B------:R-:W-:Y:S02]  /*2a90*/  CS2R R82, SRZ ;  /* 0x0000000000527805 */ /* 0x000fe4000001ff00 */
[----:B------:R-:W-:-:S02]  /*2aa0*/  ISETP.GT.AND P2, PT, R14, 0x28, PT ;  /* 0x000000280e00780c */ /* 0x000fc40003f44270 */
[----:B------:R-:W-:Y:S02]  /*2ab0*/  CS2R R80, SRZ ;  /* 0x0000000000507805 */ /* 0x000fe4000001ff00 */
[----:B0-----:R-:W-:Y:S02]  /*2ac0*/  FSEL R42, R43, -INF , P1 ;  /* 0xff8000002b2a7808 */ /* 0x001fe40000800000 */
[----:B------:R-:W-:Y:S02]  /*2ad0*/  CS2R R78, SRZ ;  /* 0x00000000004e7805 */ /* 0x000fe4000001ff00 */
[----:B------:R-:W-:Y:S01]  /*2ae0*/  FMNMX.FTZ R15, R41, R2, !PT ;  /* 0x00000002290f7209 */ /* 0x000fe20007810000 */
[----:B------:R-:W0:Y:S01]  /*2af0*/  MUFU.TANH R51, R51 ;  /* 0x0000003300337308 */ /* 0x000e220000002400 */
[----:B------:R-:W-:Y:S02]  /*2b00*/  ISETP.GT.AND P1, PT, R14, 0x29, PT ;  /* 0x000000290e00780c */ /* 0x000fe40003f24270 */
[----:B------:R-:W-:-:S02]  /*2b10*/  CS2R R76, SRZ ;  /* 0x00000000004c7805 */ /* 0x000fc4000001ff00 */
[----:B----4-:R-:W-:Y:S02]  /*2b20*/  FSEL R43, R46, -INF , P2 ;  /* 0xff8000002e2b7808 */ /* 0x010fe40001000000 */
[----:B------:R-:W-:Y:S02]  /*2b30*/  CS2R R74, SRZ ;  /* 0x00000000004a7805 */ /* 0x000fe4000001ff00 */
[----:B------:R-:W-:Y:S02]  /*2b40*/  FMNMX.FTZ R2, R42, R15, !PT ;  /* 0x0000000f2a027209 */ /* 0x000fe40007810000 */
[----:B------:R-:W-:Y:S01]  /*2b50*/  ISETP.GT.AND P2, PT, R14, 0x30, PT ;  /* 0x000000300e00780c */ /* 0x000fe20003f44270 */
[----:B------:R-:W2:Y:S01]  /*2b60*/  MUFU.TANH R54, R54 ;  /* 0x0000003600367308 */ /* 0x000ea20000002400 */
[----:B-1----:R-:W-:Y:S02]  /*2b70*/  FSEL R46, R47, -INF , P1 ;  /* 0xff8000002f2e7808 */ /* 0x002fe40000800000 */
[----:B------:R-:W-:-:S02]  /*2b80*/  FMNMX.FTZ R15, R43, R2, !PT ;  /* 0x000000022b0f7209 */ /* 0x000fc40007810000 */
[----:B------:R-:W-:Y:S02]  /*2b90*/  ISETP.GT.AND P1, PT, R14, 0x31, PT ;  /* 0x000000310e00780c */ /* 0x000fe40003f24270 */
[----:B---3--:R-:W-:Y:S01]  /*2ba0*/  FSEL R47, R50, -INF , P2 ;  /* 0xff800000322f7808 */ /* 0x008fe20001000000 */
[----:B------:R-:W1:Y:S01]  /*2bb0*/  MUFU.TANH R55, R55 ;  /* 0x0000003700377308 */ /* 0x000e620000002400 */
[----:B------:R-:W-:Y:S02]  /*2bc0*/  FMNMX.FTZ R2, R46, R15, !PT ;  /* 0x0000000f2e027209 */ /* 0x000fe40007810000 */
[C---:B------:R-:W-:Y:S02]  /*2bd0*/  ISETP.GT.AND P2, PT, R14.reuse, 0x38, PT ;  /* 0x000000380e00780c */ /* 0x040fe40003f44270 */
[----:B0-----:R-:W-:Y:S02]  /*2be0*/  FSEL R50, R51, -INF , P1 ;  /* 0xff80000033327808 */ /* 0x001fe40000800000 */
[----:B------:R-:W-:Y:S01]  /*2bf0*/  FMNMX.FTZ R15, R47, R2, !PT ;  /* 0x000000022f0f7209 */ /* 0x000fe20007810000 */
[----:B------:R-:W0:Y:S01]  /*2c00*/  MUFU.TANH R58, R58 ;  /* 0x0000003a003a7308 */ /* 0x000e220000002400 */
[----:B------:R-:W-:-:S02]  /*2c10*/  ISETP.GT.AND P1, PT, R14, 0x39, PT ;  /* 0x000000390e00780c */ /* 0x000fc40003f24270 */
[----:B--2---:R-:W-:Y:S02]  /*2c20*/  FSEL R51, R54, -INF , P2 ;  /* 0xff80000036337808 */ /* 0x004fe40001000000 */
[----:B------:R-:W-:Y:S02]  /*2c30*/  FMNMX.FTZ R2, R50, R15, !PT ;  /* 0x0000000f32027209 */ /* 0x000fe40007810000 */
[C---:B------:R-:W-:Y:S01]  /*2c40*/  ISETP.GT.AND P2, PT, R14.reuse, 0x40, PT ;  /* 0x000000400e00780c */ /* 0x040fe20003f44270 */
[----:B------:R-:W2:Y:S01]  /*2c50*/  MUFU.TANH R59, R59 ;  /* 0x0000003b003b7308 */ /* 0x000ea20000002400 */
[----:B-1----:R-:W-:Y:S02]  /*2c60*/  FSEL R54, R55, -INF , P1 ;  /* 0xff80000037367808 */ /* 0x002fe40000800000 */
[----:B------:R-:W-:Y:S02]  /*2c70*/  FMNMX.FTZ R15, R51, R2, !PT ;  /* 0x00000002330f7209 */ /* 0x000fe40007810000 */
[----:B------:R-:W-:-:S02]  /*2c80*/  ISETP.GT.AND P1, PT, R14, 0x41, PT ;  /* 0x000000410e00780c */ /* 0x000fc40003f24270 */
[----:B------:R-:W-:Y:S01]  /*2c90*/  FMNMX.FTZ R2, R54, R15, !PT ;  /* 0x0000000f36027209 */ /* 0x000fe20007810000 */
[----:B------:R-:W1:Y:S01]  /*2ca0*/  MUFU.TANH R62, R62 ;  /* 0x0000003e003e7308 */ /* 0x000e620000002400 */
[----:B0-----:R-:W-:Y:S02]  /*2cb0*/  FSEL R55, R58, -INF , P2 ;  /* 0xff8000003a377808 */ /* 0x001fe40001000000 */
[----:B------:R-:W-:Y:S02]  /*2cc0*/  ISETP.GT.AND P2, PT, R14, 0x48, PT ;  /* 0x000000480e00780c */ /* 0x000fe40003f44270 */
[----:B------:R-:W-:-:S03]  /*2cd0*/  FMNMX.FTZ R15, R55, R2, !PT ;  /* 0x00000002370f7209 */ /* 0x000fc60007810000 */
[----:B------:R-:W0:Y:S01]  /*2ce0*/  MUFU.TANH R63, R63 ;  /* 0x0000003f003f7308 */ /* 0x000e220000002400 */
[----:B--2---:R-:W-:Y:S02]  /*2cf0*/  FSEL R58, R59, -INF , P1 ;  /* 0xff8000003b3a7808 */ /* 0x004fe40000800000 */
[----:B------:R-:W-:Y:S02]  /*2d00*/  ISETP.GT.AND P1, PT, R14, 0x49, PT ;  /* 0x000000490e00780c */ /* 0x000fe40003f24270 */
[----:B------:R-:W-:-:S03]  /*2d10*/  FMNMX.FTZ R2, R58, R15, !PT ;  /* 0x0000000f3a027209 */ /* 0x000fc60007810000 */
[----:B------:R-:W2:Y:S01]  /*2d20*/  MUFU.TANH R66, R66 ;  /* 0x0000004200427308 */ /* 0x000ea20000002400 */
[----:B-1----:R-:W-:Y:S02]  /*2d30*/  FSEL R59, R62, -INF , P2 ;  /* 0xff8000003e3b7808 */ /* 0x002fe40001000000 */
[----:B------:R-:W-:Y:S02]  /*2d40*/  ISETP.GT.AND P2, PT, R14, 0x50, PT ;  /* 0x000000500e00780c */ /* 0x000fe40003f44270 */
[----:B------:R-:W-:-:S03]  /*2d50*/  FMNMX.FTZ R15, R59, R2, !PT ;  /* 0x000000023b0f7209 */ /* 0x000fc60007810000 */
        /* <DEDUP_REMOVED lines=18> */
[----:B------:R-:W-:Y:S02]  /*2e80*/  ISETP.GT.AND P1, PT, R12, RZ, PT ;  /* 0x000000ff0c00720c */ /* 0x000fe40003f24270 */
[----:B------:R-:W-:-:S03]  /*2e90*/  FMNMX.FTZ R15, R2, R15, !PT ;  /* 0x0000000f020f7209 */ /* 0x000fc60007810000 */
[----:B------:R-:W2:Y:S01]  /*2ea0*/  MUFU.TANH R32, R32 ;  /* 0x0000002000207308 */ /* 0x000ea20000002400 */
[----:B-1----:R-:W-:Y:S01]  /*2eb0*/  FSEL R3, R3, -INF , P1 ;  /* 0xff80000003037808 */ /* 0x002fe20000800000 */
[----:B------:R-:W1:Y:S01]  /*2ec0*/  SHFL.BFLY PT, R14, R15, 0x2, 0x1f ;  /* 0x0c401f000f0e7f89 */ /* 0x000e6200000e0000 */
[----:B------:R-:W-:-:S05]  /*2ed0*/  ISETP.GT.AND P1, PT, R12, 0x9, PT ;  /* 0x000000090c00780c */ /* 0x000fca0003f24270 */
[----:B------:R-:W3:Y:S01]  /*2ee0*/  MUFU.TANH R36, R36 ;  /* 0x0000002400247308 */ /* 0x000ee20000002400 */
[----:B0-----:R-:W-:Y:S02]  /*2ef0*/  FSEL R10, R10, -INF , P2 ;  /* 0xff8000000a0a7808 */ /* 0x001fe40001000000 */
[----:B------:R-:W-:Y:S02]  /*2f00*/  ISETP.GT.AND P2, PT, R12, 0x10, PT ;  /* 0x000000100c00780c */ /* 0x000fe40003f44270 */
[----:B------:R-:W-:-:S03]  /*2f10*/  FMNMX.FTZ R20, R3, R10, !PT ;  /* 0x0000000a03147209 */ /* 0x000fc60007810000 */
[----:B------:R-:W0:Y:S08]  /*2f20*/  MUFU.TANH R40, R40 ;  /* 0x0000002800287308 */ /* 0x000e300000002400 */
[----:B------:R4:W5:Y:S01]  /*2f30*/  MUFU.TANH R38, R44 ;  /* 0x0000002c00267308 */ /* 0x0009620000002400 */
[----:B-1----:R-:W-:-:S05]  /*2f40*/  FMNMX.FTZ R14, R15, R14, !PT ;  /* 0x0000000e0f0e7209 */ /* 0x002fca0007810000 */
[----:B------:R-:W1:Y:S02]  /*2f50*/  SHFL.BFLY PT, R15, R14, 0x1, 0x1f ;  /* 0x0c201f000e0f7f89 */ /* 0x000e6400000e0000 */
[----:B------:R5:W5:Y:S08]  /*2f60*/  MUFU.TANH R70, R45 ;  /* 0x0000002d00467308 */ /* 0x000b700000002400 */
[----:B------:R-:W5:Y:S08]  /*2f70*/  MUFU.TANH R71, R48 ;  /* 0x0000003000477308 */ /* 0x000f700000002400 */
[----:B------:R-:W5:Y:S01]  /*2f80*/  MUFU.TANH R49, R49 ;  /* 0x0000003100317308 */ /* 0x000f620000002400 */
[----:B-1----:R-:W-:-:S07]  /*2f90*/  FMNMX.FTZ R11, R14, R15, !PT ;  /* 0x0000000f0e0b7209 */ /* 0x002fce0007810000 */
[----:B------:R-:W1:Y:S01]  /*2fa0*/  MUFU.TANH R52, R52 ;  /* 0x0000003400347308 */ /* 0x000e620000002400 */
[----:B------:R-:W-:Y:S02]  /*2fb0*/  FSEL R14, R21, -INF , P1 ;  /* 0xff800000150e7808 */ /* 0x000fe40000800000 */
[----:B------:R-:W-:Y:S02]  /*2fc0*/  FMNMX.FTZ R21, R13, R20, !PT ;  /* 0x000000140d157209 */ /* 0x000fe40007810000 */
[----:B------:R-:W-:Y:S02]  /*2fd0*/  ISETP.GT.AND P1, PT, R12, 0x11, PT ;  /* 0x000000110c00780c */ /* 0x000fe40003f24270 */
[----:B--2---:R-:W-:Y:S01]  /*2fe0*/  FSEL R15, R32, -INF , P2 ;  /* 0xff800000200f7808 */ /* 0x004fe20001000000 */
[----:B------:R-:W2:Y:S01]  /*2ff0*/  MUFU.TANH R53, R53 ;  /* 0x0000003500357308 */ /* 0x000ea20000002400 */
[----:B------:R-:W-:Y:S01]  /*3000*/  FMNMX.FTZ R24, R14, R21, !PT ;  /* 0x000000150e187209 */ /* 0x000fe20007810000 */
[C---:B------:R-:W-:Y:S01]  /*3010*/  FMUL.FTZ R21, R11.reuse, UR14 ;  /* 0x0000000e0b157c20 */ /* 0x040fe20008410000 */
[----:B------:R-:W-:-:S02]  /*3020*/  FSETP.NEU.FTZ.AND P2, PT, R11, -INF , PT ;  /* 0xff8000000b00780b */ /* 0x000fc40003f5d000 */
[----:B------:R-:W-:Y:S02]  /*3030*/  FSEL R20, R26, -INF , P1 ;  /* 0xff8000001a147808 */ /* 0x000fe40000800000 */
[----:B------:R-:W-:Y:S01]  /*3040*/  FMNMX.FTZ R27, R15, R24, !PT ;  /* 0x000000180f1b7209 */ /* 0x000fe20007810000 */
[----:B------:R-:W2:Y:S01]  /*3050*/  MUFU.TANH R56, R56 ;  /* 0x0000003800387308 */ /* 0x000ea20000002400 */
[----:B----4-:R-:W-:Y:S02]  /*3060*/  FSEL R44, R21, RZ, P2 ;  /* 0x000000ff152c7208 */ /* 0x010fe40001000000 */
[----:B------:R-:W-:Y:S02]  /*3070*/  ISETP.GT.AND P1, PT, R12, 0x19, PT ;  /* 0x000000190c00780c */ /* 0x000fe40003f24270 */
[----:B---3--:R-:W-:Y:S01]  /*3080*/  FSEL R21, R36, -INF , P3 ;  /* 0xff80000024157808 */ /* 0x008fe20001800000 */
[--C-:B------:R-:W-:Y:S01]  /*3090*/  FFMA.FTZ R32, R25, UR14, -R44.reuse ;  /* 0x0000000e19207c23 */ /* 0x100fe2000801082c */
[----:B------:R-:W-:Y:S01]  /*30a0*/  FMNMX.FTZ R26, R20, R27, !PT ;  /* 0x0000001b141a7209 */ /* 0x000fe20007810000 */
[--C-:B------:R-:W-:Y:S01]  /*30b0*/  FFMA.FTZ R34, R28, UR14, -R44.reuse ;  /* 0x0000000e1c227c23 */ /* 0x100fe2000801082c */
[----:B------:R-:W-:Y:S01]  /*30c0*/  ISETP.GT.AND P2, PT, R12, 0x20, PT ;  /* 0x000000200c00780c */ /* 0x000fe20003f44270 */
[----:B------:R3:W-:Y:S01]  /*30d0*/  MUFU.EX2 R189, R32 ;  /* 0x0000002000bd7308 */ /* 0x0007e20000000800 */
[----:B------:R-:W-:Y:S01]  /*30e0*/  FSEL R24, R72, -INF , P1 ;  /* 0xff80000048187808 */ /* 0x000fe20000800000 */
[--C-:B------:R-:W-:Y:S01]  /*30f0*/  FFMA.FTZ R36, R29, UR14, -R44.reuse ;  /* 0x0000000e1d247c23 */ /* 0x100fe2000801082c */
[----:B------:R-:W-:Y:S01]  /*3100*/  FMNMX.FTZ R27, R21, R26, !PT ;  /* 0x0000001a151b7209 */ /* 0x000fe20007810000 */
[--C-:B------:R-:W-:Y:S01]  /*3110*/  FFMA.FTZ R42, R42, UR14, -R44.reuse ;  /* 0x0000000e2a2a7c23 */ /* 0x100fe2000801082c */
[----:B------:R-:W-:Y:S01]  /*3120*/  ISETP.GT.AND P1, PT, R12, 0x21, PT ;  /* 0x000000210c00780c */ /* 0x000fe20003f24270 */
[--C-:B------:R-:W-:Y:S01]  /*3130*/  FFMA.FTZ R43, R43, UR14, -R44.reuse ;  /* 0x0000000e2b2b7c23 */ /* 0x100fe2000801082c */
[----:B0-----:R-:W-:Y:S01]  /*3140*/  FSEL R25, R40, -INF , P2 ;  /* 0xff80000028197808 */ /* 0x001fe20001000000 */
[----:B------:R-:W0:Y:S01]  /*3150*/  MUFU.TANH R57, R57 ;  /* 0x0000003900397308 */ /* 0x000e220000002400 */
[----:B------:R-:W-:Y:S01]  /*3160*/  FMNMX.FTZ R30, R24, R27, !PT ;  /* 0x0000001b181e7209 */ /* 0x000fe20007810000 */
[--C-:B------:R-:W-:Y:S01]  /*3170*/  FFMA.FTZ R40, R33, UR14, -R44.reuse ;  /* 0x0000000e21287c23 */ /* 0x100fe2000801082c */
[----:B------:R-:W-:Y:S01]  /*3180*/  ISETP.GT.AND P2, PT, R12, 0x28, PT ;  /* 0x000000280c00780c */ /* 0x000fe20003f44270 */
[--C-:B------:R-:W-:Y:S01]  /*3190*/  FFMA.FTZ R46, R46, UR14, -R44.reuse ;  /* 0x0000000e2e2e7c23 */ /* 0x100fe2000801082c */
[----:B------:R-:W-:Y:S01]  /*31a0*/  FSEL R26, R73, -INF , P1 ;  /* 0xff800000491a7808 */ /* 0x000fe20000800000 */
[--C-:B------:R-:W-:Y:S01]  /*31b0*/  FFMA.FTZ R47, R47, UR14, -R44.reuse ;  /* 0x0000000e2f2f7c23 */ /* 0x100fe2000801082c */
[----:B-----5:R-:W-:Y:S01]  /*31c0*/  FMNMX.FTZ R45, R25, R30, !PT ;  /* 0x0000001e192d7209 */ /* 0x020fe20007810000 */
        /* <DEDUP_REMOVED lines=15> */
[----:B------:R-:W-:Y:S01]  /*32c0*/  FSEL R29, R71, -INF , P2 ;  /* 0xff800000471d7808 */ /* 0x000fe20001000000 */
[----:B------:R-:W4:Y:S01]  /*32d0*/  MUFU.TANH R61, R61 ;  /* 0x0000003d003d7308 */ /* 0x000f220000002400 */
[----:B---3--:R-:W-:Y:S01]  /*32e0*/  FMNMX.FTZ R32, R28, R45, !PT ;  /* 0x0000002d1c207209 */ /* 0x008fe20007810000 */
[--C-:B------:R-:W-:Y:S01]  /*32f0*/  FFMA.FTZ R59, R59, UR14, -R44.reuse ;  /* 0x0000000e3b3b7c23 */ /* 0x100fe2000801082c */
[----:B------:R-:W-:Y:S01]  /*3300*/  ISETP.GT.AND P2, PT, R12, 0x38, PT ;  /* 0x000000380c00780c */ /* 0x000fe20003f44270 */
[--C-:B------:R-:W-:Y:S01]  /*3310*/  FFMA.FTZ R62, R62, UR14, -R44.reuse ;  /* 0x0000000e3e3e7c23 */ /* 0x100fe2000801082c */
[----:B------:R-:W-:Y:S01]  /*3320*/  FSEL R30, R49, -INF , P1 ;  /* 0xff800000311e7808 */ /* 0x000fe20000800000 */
[--C-:B------:R-:W-:Y:S01]  /*3330*/  FFMA.FTZ R49, R35, UR14, -R44.reuse ;  /* 0x0000000e23317c23 */ /* 0x100fe2000801082c */
[----:B------:R-:W-:Y:S01]  /*3340*/  FMNMX.FTZ R45, R29, R32, !PT ;  /* 0x000000201d2d7209 */ /* 0x000fe20007810000 */
[----:B------:R-:W3:Y:S01]  /*3350*/  MUFU.TANH R64, R64 ;  /* 0x0000004000407308 */ /* 0x000ee20000002400 */
[----:B------:R-:W-:Y:S01]  /*3360*/  ISETP.GT.AND P1, PT, R12, 0x39, PT ;  /* 0x000000390c00780c */ /* 0x000fe20003f24270 */
[--C-:B------:R-:W-:Y:S01]  /*3370*/  FFMA.FTZ R63, R63, UR14, -R44.reuse ;  /* 0x0000000e3f3f7c23 */ /* 0x100fe2000801082c */
[----:B-1----:R-:W-:Y:S01]  /*3380*/  FSEL R31, R52, -INF , P2 ;  /* 0xff800000341f7808 */ /* 0x002fe20001000000 */
[--C-:B------:R-:W-:Y:S01]  /*3390*/  FFMA.FTZ R66, R66, UR14, -R44.reuse ;  /* 0x0000000e42427c23 */ /* 0x100fe2000801082c */
[----:B-----5:R-:W-:Y:S01]  /*33a0*/  FMNMX.FTZ R34, R30, R45, !PT ;  /* 0x0000002d1e227209 */ /* 0x020fe20007810000 */
[--C-:B------:R-:W-:Y:S01]  /*33b0*/  FFMA.FTZ R67, R67, UR14, -R44.reuse ;  /* 0x0000000e43437c23 */ /* 0x100fe2000801082c */
[----:B------:R-:W-:Y:S01]  /*33c0*/  ISETP.GT.AND P2, PT, R12, 0x40, PT ;  /* 0x000000400c00780c */ /* 0x000fe20003f44270 */
[----:B------:R1:W-:Y:S01]  /*33d0*/  MUFU.EX2 R191, R36 ;  /* 0x0000002400bf7308 */ /* 0x0003e20000000800 */
[----:B--2---:R-:W-:Y:S01]  /*33e0*/  FSEL R32, R53, -INF , P1 ;  /* 0xff80000035207808 */ /* 0x004fe20000800000 */
[--C-:B------:R-:W-:Y:S01]  /*33f0*/  FFMA.FTZ R53, R37, UR14, -R44.reuse ;  /* 0x0000000e25357c23 */ /* 0x100fe2000801082c */
[----:B------:R-:W-:Y:S01]  /*3400*/  FMNMX.FTZ R45, R31, R34, !PT ;  /* 0x000000221f2d7209 */ /* 0x000fe20007810000 */
[----:B------:R-:W-:Y:S01]  /*3410*/  FFMA.FTZ R2, R2, UR14, -R44 ;  /* 0x0000000e02027c23 */ /* 0x000fe2000801082c */
[----:B------:R-:W-:-:S02]  /*3420*/  ISETP.GT.AND P1, PT, R12, 0x41, PT ;  /* 0x000000410c00780c */ /* 0x000fc40003f24270 */
[----:B------:R-:W-:Y:S02]  /*3430*/  CS2R R72, SRZ ;  /* 0x0000000000487805 */ /* 0x000fe4000001ff00 */
[----:B------:R-:W-:Y:S01]  /*3440*/  FSEL R33, R56, -INF , P2 ;  /* 0xff80000038217808 */ /* 0x000fe20001000000 */
[----:B------:R-:W2:Y:S01]  /*3450*/  MUFU.TANH R65, R65 ;  /* 0x0000004100417308 */ /* 0x000ea20000002400 */
[----:B-1----:R-:W-:Y:S02]  /*3460*/  FMNMX.FTZ R36, R32, R45, !PT ;  /* 0x0000002d20247209 */ /* 0x002fe40007810000 */
[----:B------:R-:W-:Y:S02]  /*3470*/  CS2R R70, SRZ ;  /* 0x0000000000467805 */ /* 0x000fe4000001ff00 */
[----:B------:R-:W-:Y:S02]  /*3480*/  ISETP.GT.AND P2, PT, R12, 0x48, PT ;  /* 0x000000480c00780c */ /* 0x000fe40003f44270 */
[----:B0-----:R-:W-:-:S02]  /*3490*/  FSEL R34, R57, -INF , P1 ;  /* 0xff80000039227808 */ /* 0x001fc40000800000 */
[----:B------:R-:W-:Y:S01]  /*34a0*/  FMNMX.FTZ R45, R33, R36, !PT ;  /* 0x00000024212d7209 */ /* 0x000fe20007810000 */
[----:B------:R-:W-:Y:S01]  /*34b0*/  MUFU.TANH R68, R68 ;  /* 0x0000004400447308 */ /* 0x000fe20000002400 */
[----:B------:R-:W-:Y:S02]  /*34c0*/  ISETP.GT.AND P1, PT, R12, 0x49, PT ;  /* 0x000000490c00780c */ /* 0x000fe40003f24270 */
[----:B----4-:R-:W-:Y:S02]  /*34d0*/  FSEL R35, R60, -INF , P2 ;  /* 0xff8000003c237808 */ /* 0x010fe40001000000 */
[C---:B------:R-:W-:Y:S02]  /*34e0*/  ISETP.GT.AND P2, PT, R12.reuse, 0x50, PT ;  /* 0x000000500c00780c */ /* 0x040fe40003f44270 */
[----:B------:R-:W-:Y:S01]  /*34f0*/  FSEL R36, R61, -INF , P1 ;  /* 0xff8000003d247808 */ /* 0x000fe20000800000 */
[----:B------:R0:W-:Y:S01]  /*3500*/  MUFU.EX2 R52, R38 ;  /* 0x0000002600347308 */ /* 0x0001e20000000800 */
[----:B------:R-:W-:-:S02]  /*3510*/  ISETP.GT.AND P1, PT, R12, 0x51, PT ;  /* 0x000000510c00780c */ /* 0x000fc40003f24270 */
[----:B---3--:R-:W-:Y:S02]  /*3520*/  FSEL R37, R64, -INF , P2 ;  /* 0xff80000040257808 */ /* 0x008fe40001000000 */
[----:B------:R-:W-:-:S03]  /*3530*/  ISETP.GT.AND P2, PT, R12, 0x58, PT ;  /* 0x000000580c00780c */ /* 0x000fc60003f44270 */
[----:B------:R-:W1:Y:S01]  /*3540*/  MUFU.TANH R69, R69 ;  /* 0x0000004500457308 */ /* 0x000e620000002400 */
[----:B0-----:R-:W-:-:S04]  /*3550*/  FMNMX.FTZ R38, R34, R45, !PT ;  /* 0x0000002d22267209 */ /* 0x001fc80007810000 */
[----:B------:R-:W-:Y:S02]  /*3560*/  FMNMX.FTZ R45, R35, R38, !PT ;  /* 0x00000026232d7209 */ /* 0x000fe40007810000 */
[----:B--2---:R-:W-:Y:S01]  /*3570*/  FSEL R38, R65, -INF , P1 ;  /* 0xff80000041267808 */ /* 0x004fe20000800000 */
[----:B------:R0:W2:Y:S01]  /*3580*/  MUFU.EX2 R185, R40 ;  /* 0x0000002800b97308 */ /* 0x0000a20000000800 */
[----:B------:R-:W-:-:S07]  /*3590*/  ISETP.GT.AND P1, PT, R12, 0x59, PT ;  /* 0x000000590c00780c */ /* 0x000fce0003f24270 */
[----:B------:R3:W4:Y:S01]  /*35a0*/  MUFU.EX2 R56, R49 ;  /* 0x0000003100387308 */ /* 0x0007220000000800 */
[----:B0-----:R-:W-:-:S04]  /*35b0*/  FMNMX.FTZ R40, R36, R45, !PT ;  /* 0x0000002d24287209 */ /* 0x001fc80007810000 */
[----:B------:R-:W-:Y:S02]  /*35c0*/  FMNMX.FTZ R45, R37, R40, !PT ;  /* 0x00000028252d7209 */ /* 0x000fe40007810000 */
[----:B-1----:R-:W-:Y:S01]  /*35d0*/  FSEL R40, R69, -INF , P1 ;  /* 0xff80000045287808 */ /* 0x002fe20000800000 */
[----:B------:R-:W-:Y:S01]  /*35e0*/  MUFU.EX2 R64, R42 ;  /* 0x0000002a00407308 */ /* 0x000fe20000000800 */
[----:B---3--:R-:W-:Y:S01]  /*35f0*/  FFMA.FTZ R49, R39, UR14, -R44 ;  /* 0x0000000e27317c23 */ /* 0x008fe2000801082c */
[----:B------:R-:W-:Y:S01]  /*3600*/  FSEL R39, R68, -INF , P2 ;  /* 0xff80000044277808 */ /* 0x000fe20001000000 */
[----:B------:R-:W-:Y:S01]  /*3610*/  FADD.FTZ R68, R189, R48 ;  /* 0x00000030bd447221 */ /* 0x000fe20000010000 */
[----:B------:R-:W-:Y:S01]  /*3620*/  FMNMX.FTZ R12, R38, R45, !PT ;  /* 0x0000002d260c7209 */ /* 0x000fe20007810000 */
[----:B------:R-:W-:Y:S01]  /*3630*/  FFMA.FTZ R45, R41, UR14, -R44 ;  /* 0x0000000e292d7c23 */ /* 0x000fe2000801082c */
[----:B------:R-:W-:Y:S01]  /*3640*/  F2FP.BF16.F32.PACK_AB R189, R48, R189 ;  /* 0x000000bd30bd723e */ /* 0x000fe200000010ff */
[----:B------:R-:W-:Y:S01]  /*3650*/  FADD.FTZ R57, R191, R68 ;  /* 0x00000044bf397221 */ /* 0x000fe20000010000 */
[----:B------:R-:W-:Y:S01]  /*3660*/  FMNMX.FTZ R41, R39, R12, !PT ;  /* 0x0000000c27297209 */ /* 0x000fe20007810000 */
[----:B------:R-:W-:Y:S01]  /*3670*/  MUFU.EX2 R60, R49 ;  /* 0x00000031003c7308 */ /* 0x000fe20000000800 */
[C---:B------:R-:W-:Y:S01]  /*3680*/  F2FP.BF16.F32.PACK_AB R191, R52.reuse, R191 ;  /* 0x000000bf34bf723e */ /* 0x040fe200000010ff */
[----:B------:R-:W-:Y:S01]  /*3690*/  FADD.FTZ R68, R52, R57 ;  /* 0x0000003934447221 */ /* 0x000fe20000010000 */
[----:B------:R-:W-:-:S03]  /*36a0*/  FMNMX.FTZ R41, R40, R41, !PT ;  /* 0x0000002928297209 */ /* 0x000fc60007810000 */
[----:B--2---:R-:W-:Y:S01]  /*36b0*/  FADD.FTZ R57, R185, R68 ;  /* 0x00000044b9397221 */ /* 0x004fe20000010000 */
[----:B----4-:R-:W-:Y:S01]  /*36c0*/  F2FP.BF16.F32.PACK_AB R185, R56, R185 ;  /* 0x000000b938b9723e */ /* 0x010fe200000010ff */
[----:B------:R-:W0:Y:S01]  /*36d0*/  SHFL.BFLY PT, R12, R41, 0x2, 0x1f ;  /* 0x0c401f00290c7f89 */ /* 0x000e2200000e0000 */
[----:B------:R-:W1:Y:S01]  /*36e0*/  MUFU.EX2 R53, R53 ;  /* 0x0000003500357308 */ /* 0x000e620000000800 */
[----:B------:R-:W-:-:S07]  /*36f0*/  CS2R R68, SRZ ;  /* 0x0000000000447805 */ /* 0x000fce000001ff00 */
[----:B------:R-:W2:Y:S08]  /*3700*/  MUFU.EX2 R45, R45 ;  /* 0x0000002d002d7308 */ /* 0x000eb00000000800 */
[----:B------:R-:W-:Y:S01]  /*3710*/  MUFU.EX2 R43, R43 ;  /* 0x0000002b002b7308 */ /* 0x000fe20000000800 */
[----:B-1----:R-:W-:Y:S02]  /*3720*/  F2FP.BF16.F32.PACK_AB R187, R60, R53 ;  /* 0x000000353cbb723e */ /* 0x002fe400000010ff */
        /* <DEDUP_REMOVED lines=8> */
[----:B-1----:R-:W-:-:S04]  /*37b0*/  FMNMX.FTZ R12, R42, R41, !PT ;  /* 0x000000292a0c7209 */ /* 0x002fc80007810000 */
[C---:B------:R-:W-:Y:S01]  /*37c0*/  FSETP.NEU.FTZ.AND P1, PT, R12.reuse, -INF , PT ;  /* 0xff8000000c00780b */ /* 0x040fe20003f3d000 */
[----:B------:R-:W-:Y:S02]  /*37d0*/  FMUL.FTZ R41, R12, UR14 ;  /* 0x0000000e0c297c20 */ /* 0x000fe40008410000 */
[----:B------:R-:W0:Y:S01]  /*37e0*/  MUFU.EX2 R54, R54 ;  /* 0x0000003600367308 */ /* 0x000e220000000800 */
[----:B--2---:R-:W-:Y:S02]  /*37f0*/  F2FP.BF16.F32.PACK_AB R177, R50, R47 ;  /* 0x0000002f32b1723e */ /* 0x004fe400000010ff */
        /* <DEDUP_REMOVED lines=35> */
[----:B--2---:R-:W-:-:S07]  /*3a30*/  FADD.FTZ R49, R13, R42 ;  /* 0x0000002a0d317221 */ /* 0x004fce0000010000 */
[----:B------:R-:W2:Y:S01]  /*3a40*/  MUFU.EX2 R20, R20 ;  /* 0x0000001400147308 */ /* 0x000ea20000000800 */
[C---:B0-----:R-:W-:Y:S01]  /*3a50*/  FADD.FTZ R42, R14.reuse, R49 ;  /* 0x000000310e2a7221 */ /* 0x041fe20000010000 */
[----:B------:R-:W-:-:S06]  /*3a60*/  F2FP.BF16.F32.PACK_AB R190, R14, R13 ;  /* 0x0000000d0ebe723e */ /* 0x000fcc00000010ff */
[----:B------:R-:W0:Y:S01]  /*3a70*/  MUFU.EX2 R21, R21 ;  /* 0x0000001500157308 */ /* 0x000e220000000800 */
[----:B-1----:R-:W-:Y:S01]  /*3a80*/  FADD.FTZ R49, R15, R42 ;  /* 0x0000002a0f317221 */ /* 0x002fe20000010000 */
[----:B------:R-:W-:-:S04]  /*3a90*/  FADD.FTZ R42, R56, R57 ;  /* 0x00000039382a7221 */ /* 0x000fc80000010000 */
[----:B------:R-:W-:Y:S01]  /*3aa0*/  FADD.FTZ R57, R53, R42 ;  /* 0x0000002a35397221 */ /* 0x000fe20000010000 */
[----:B------:R-:W-:Y:S01]  /*3ab0*/  CS2R R52, SRZ ;  /* 0x0000000000347805 */ /* 0x000fe2000001ff00 */
[----:B------:R-:W1:Y:S01]  /*3ac0*/  MUFU.EX2 R24, R24 ;  /* 0x0000001800187308 */ /* 0x000e620000000800 */
[----:B--2---:R-:W-:Y:S01]  /*3ad0*/  FADD.FTZ R0, R20, R49 ;  /* 0x0000003114007221 */ /* 0x004fe20000010000 */
[----:B------:R-:W-:Y:S01]  /*3ae0*/  FADD.FTZ R42, R60, R57 ;  /* 0x000000393c2a7221 */ /* 0x000fe20000010000 */
[----:B------:R-:W-:Y:S02]  /*3af0*/  F2FP.BF16.F32.PACK_AB R184, R20, R15 ;  /* 0x0000000f14b8723e */ /* 0x000fe400000010ff */
[----:B------:R-:W-:Y:S01]  /*3b00*/  CS2R R60, SRZ ;  /* 0x00000000003c7805 */ /* 0x000fe2000001ff00 */
[----:B------:R-:W-:Y:S02]  /*3b10*/  FADD.FTZ R57, R45, R42 ;  /* 0x0000002a2d397221 */ /* 0x000fe40000010000 */
[----:B------:R-:W2:Y:S01]  /*3b20*/  MUFU.EX2 R25, R25 ;  /* 0x0000001900197308 */ /* 0x000ea20000000800 */
[----:B0-----:R-:W-:Y:S01]  /*3b30*/  FADD.FTZ R49, R21, R0 ;  /* 0x0000000015317221 */ /* 0x001fe20000010000 */
[----:B------:R-:W-:Y:S01]  /*3b40*/  FADD.FTZ R42, R64, R57 ;  /* 0x00000039402a7221 */ /* 0x000fe20000010000 */
[----:B------:R-:W-:-:S02]  /*3b50*/  CS2R R64, SRZ ;  /* 0x0000000000407805 */ /* 0x000fc4000001ff00 */
[----:B------:R-:W-:-:S03]  /*3b60*/  CS2R R56, SRZ ;  /* 0x0000000000387805 */ /* 0x000fc6000001ff00 */
[----:B------:R-:W0:Y:S01]  /*3b70*/  MUFU.EX2 R26, R26 ;  /* 0x0000001a001a7308 */ /* 0x000e220000000800 */
[C---:B-1----:R-:W-:Y:S01]  /*3b80*/  FADD.FTZ R0, R24.reuse, R49 ;  /* 0x0000003118007221 */ /* 0x042fe20000010000 */
[----:B------:R-:W-:-:S06]  /*3b90*/  F2FP.BF16.F32.PACK_AB R186, R24, R21 ;  /* 0x0000001518ba723e */ /* 0x000fcc00000010ff */
[----:B------:R-:W1:Y:S01]  /*3ba0*/  MUFU.EX2 R27, R27 ;  /* 0x0000001b001b7308 */ /* 0x000e620000000800 */
[----:B--2---:R-:W-:-:S07]  /*3bb0*/  FADD.FTZ R49, R25, R0 ;  /* 0x0000000019317221 */ /* 0x004fce0000010000 */
[----:B------:R-:W2:Y:S01]  /*3bc0*/  MUFU.EX2 R28, R28 ;  /* 0x0000001c001c7308 */ /* 0x000ea20000000800 */
[C---:B0-----:R-:W-:Y:S01]  /*3bd0*/  FADD.FTZ R0, R26.reuse, R49 ;  /* 0x000000311a007221 */ /* 0x041fe20000010000 */
[----:B------:R-:W-:Y:S01]  /*3be0*/  FADD.FTZ R49, R43, R42 ;  /* 0x0000002a2b317221 */ /* 0x000fe20000010000 */
[----:B------:R-:W-:Y:S02]  /*3bf0*/  F2FP.BF16.F32.PACK_AB R180, R26, R25 ;  /* 0x000000191ab4723e */ /* 0x000fe400000010ff */
[----:B------:R-:W-:Y:S01]  /*3c00*/  CS2R R24, SRZ ;  /* 0x0000000000187805 */ /* 0x000fe2000001ff00 */
[----:B------:R-:W-:Y:S01]  /*3c10*/  FADD.FTZ R42, R46, R49 ;  /* 0x000000312e2a7221 */ /* 0x000fe20000010000 */
[----:B------:R-:W-:Y:S01]  /*3c20*/  CS2R R48, SRZ ;  /* 0x0000000000307805 */ /* 0x000fe2000001ff00 */
[----:B------:R-:W0:Y:S01]  /*3c30*/  MUFU.EX2 R29, R29 ;  /* 0x0000001d001d7308 */ /* 0x000e220000000800 */
[----:B-1----:R-:W-:Y:S01]  /*3c40*/  FADD.FTZ R41, R27, R0 ;  /* 0x000000001b297221 */ /* 0x002fe20000010000 */
[----:B------:R-:W-:Y:S01]  /*3c50*/  FADD.FTZ R45, R47, R42 ;  /* 0x0000002a2f2d7221 */ /* 0x000fe20000010000 */
[----:B------:R-:W-:-:S03]  /*3c60*/  CS2R R46, SRZ ;  /* 0x00000000002e7805 */ /* 0x000fc6000001ff00 */
[----:B------:R-:W-:Y:S01]  /*3c70*/  FADD.FTZ R42, R50, R45 ;  /* 0x0000002d322a7221 */ /* 0x000fe20000010000 */
[----:B------:R-:W-:Y:S01]  /*3c80*/  CS2R R44, SRZ ;  /* 0x00000000002c7805 */ /* 0x000fe2000001ff00 */
[----:B------:R-:W1:Y:S01]  /*3c90*/  MUFU.EX2 R30, R30 ;  /* 0x0000001e001e7308 */ /* 0x000e620000000800 */
[C---:B--2---:R-:W-:Y:S01]  /*3ca0*/  FADD.FTZ R0, R28.reuse, R41 ;  /* 0x000000291c007221 */ /* 0x044fe20000010000 */
[----:B------:R-:W-:Y:S01]  /*3cb0*/  FADD.FTZ R13, R51, R42 ;  /* 0x0000002a330d7221 */ /* 0x000fe20000010000 */
[----:B------:R-:W-:Y:S02]  /*3cc0*/  F2FP.BF16.F32.PACK_AB R182, R28, R27 ;  /* 0x0000001b1cb6723e */ /* 0x000fe400000010ff */
[----:B------:R-:W-:Y:S02]  /*3cd0*/  CS2R R50, SRZ ;  /* 0x0000000000327805 */ /* 0x000fe4000001ff00 */
[----:B------:R-:W-:Y:S01]  /*3ce0*/  CS2R R42, SRZ ;  /* 0x00000000002a7805 */ /* 0x000fe2000001ff00 */
[----:B------:R-:W-:Y:S01]  /*3cf0*/  FADD.FTZ R10, R54, R13 ;  /* 0x0000000d360a7221 */ /* 0x000fe20000010000 */
[----:B------:R-:W-:Y:S01]  /*3d00*/  CS2R R26, SRZ ;  /* 0x00000000001a7805 */ /* 0x000fe2000001ff00 */
[----:B------:R-:W2:Y:S01]  /*3d10*/  MUFU.EX2 R31, R31 ;  /* 0x0000001f001f7308 */ /* 0x000ea20000000800 */
[----:B0-----:R-:W-:Y:S01]  /*3d20*/  FADD.FTZ R41, R29, R0 ;  /* 0x000000001d297221 */ /* 0x001fe20000010000 */
[----:B------:R-:W-:-:S06]  /*3d30*/  FADD.FTZ R13, R55, R10 ;  /* 0x0000000a370d7221 */ /* 0x000fcc0000010000 */
[----:B------:R-:W0:Y:S01]  /*3d40*/  MUFU.EX2 R32, R32 ;  /* 0x0000002000207308 */ /* 0x000e220000000800 */
[C---:B-1----:R-:W-:Y:S01]  /*3d50*/  FADD.FTZ R0, R30.reuse, R41 ;  /* 0x000000291e007221 */ /* 0x042fe20000010000 */
[----:B------:R-:W-:Y:S02]  /*3d60*/  F2FP.BF16.F32.PACK_AB R176, R30, R29 ;  /* 0x0000001d1eb0723e */ /* 0x000fe400000010ff */
[----:B------:R-:W-:-:S04]  /*3d70*/  CS2R R28, SRZ ;  /* 0x00000000001c7805 */ /* 0x000fc8000001ff00 */
[----:B------:R-:W1:Y:S01]  /*3d80*/  MUFU.EX2 R33, R33 ;  /* 0x0000002100217308 */ /* 0x000e620000000800 */
[----:B--2---:R-:W-:-:S07]  /*3d90*/  FADD.FTZ R3, R31, R0 ;  /* 0x000000001f037221 */ /* 0x004fce0000010000 */
        /* <DEDUP_REMOVED lines=39> */
[----:B0-----:R-:W-:Y:S01]  /*4010*/  FADD.FTZ R3, R39, R0 ;  /* 0x0000000027037221 */ /* 0x001fe20000010000 */
[----:B------:R-:W-:-:S06]  /*4020*/  IMAD.MOV.U32 R0, RZ, RZ, 0x3f800000 ;  /* 0x3f800000ff007424 */ /* 0x000fcc00078e00ff */
[----:B------:R-:W0:Y:S01]  /*4030*/  MUFU.EX2 R2, R2 ;  /* 0x0000000200027308 */ /* 0x000e220000000800 */
[----:B-1----:R-:W-:Y:S01]  /*4040*/  FADD.FTZ R13, R67, R10 ;  /* 0x0000000a430d7221 */ /* 0x002fe20000010000 */
[C---:B--2---:R-:W-:Y:S01]  /*4050*/  FADD.FTZ R10, R40.reuse, R3 ;  /* 0x00000003280a7221 */ /* 0x044fe20000010000 */
[----:B------:R-:W-:Y:S02]  /*4060*/  F2FP.BF16.F32.PACK_AB R170, R40, R39 ;  /* 0x0000002728aa723e */ /* 0x000fe400000010ff */
[----:B------:R-:W-:Y:S02]  /*4070*/  CS2R R40, SRZ ;  /* 0x0000000000287805 */ /* 0x000fe4000001ff00 */
[----:B------:R-:W-:Y:S01]  /*4080*/  CS2R R38, SRZ ;  /* 0x0000000000267805 */ /* 0x000fe2000001ff00 */
[C---:B0-----:R-:W-:Y:S01]  /*4090*/  FADD.FTZ R3, R2.reuse, R13 ;  /* 0x0000000d02037221 */ /* 0x041fe20000010000 */
[----:B------:R-:W-:Y:S01]  /*40a0*/  F2FP.BF16.F32.PACK_AB R171, R2, R67 ;  /* 0x0000004302ab723e */ /* 0x000fe200000010ff */
[----:B------:R-:W-:Y:S01]  /*40b0*/  IMAD.MOV.U32 R2, RZ, RZ, 0x3f800000 ;  /* 0x3f800000ff027424 */ /* 0x000fe200078e00ff */
[----:B------:R-:W-:Y:S01]  /*40c0*/  CS2R R66, SRZ ;  /* 0x0000000000427805 */ /* 0x000fe2000001ff00 */
[----:B------:R-:W-:Y:S06]  /*40d0*/  @!P1 BRA `(.L_x_2417) ;  /* 0x0000002c00249947 */ /* 0x000fec0003800000 */
[----:B------:R-:W-:Y:S01]  /*40e0*/  MOV R13, R11 ;  /* 0x0000000b000d7202 */ /* 0x000fe20000000f00 */
[----:B------:R-:W-:Y:S01]  /*40f0*/  IMAD.MOV.U32 R14, RZ, RZ, R12 ;  /* 0x000000ffff0e7224 */ /* 0x000fe200078e000c */
[----:B------:R-:W-:Y:S01]  /*4100*/  UMOV UR5, UR38 ;  /* 0x0000002600057c82 */ /* 0x000fe20008000000 */
[----:B------:R-:W-:Y:S01]  /*4110*/  IMAD.MOV.U32 R2, RZ, RZ, 0x3f800000 ;  /* 0x3f800000ff027424 */ /* 0x000fe200078e00ff */
[----:B------:R-:W-:Y:S01]  /*4120*/  UMOV UR6, UR39 ;  /* 0x0000002700067c82 */ /* 0x000fe20008000000 */
[----:B------:R-:W-:Y:S01]  /*4130*/  IMAD.MOV.U32 R119, RZ, RZ, RZ ;  /* 0x000000ffff777224 */ /* 0x000fe200078e00ff */
[----:B------:R-:W-:Y:S01]  /*4140*/  ULDC UR7, c[0x0][0x9d8] ;  /* 0x0002760000077ab9 */ /* 0x000fe20000000800 */
[----:B------:R-:W-:-:S05]  /*4150*/  ULDC UR34, c[0x0][0x988] ;  /* 0x0002620000227ab9 */ /* 0x000fca0000000800 */
.L_x_2428:
[----:B------:R-:W-:-:S04]  /*4160*/  UISETP.NE.AND UP0, UPT, UR6, 0x1, UPT ;  /* 0x000000010600788c */ /* 0x000fc8000bf05270 */
[----:B------:R-:W-:-:S04]  /*4170*/  USEL UR38, URZ, 0x1, UP0 ;  /* 0x000000013f267887 */ /* 0x000fc80008000000 */
[----:B------:R-:W-:Y:S01]  /*4180*/  ULOP3.LUT UR38, UR5, UR38, URZ, 0x3c, !UPT ;  /* 0x0000002605267292 */ /* 0x000fe2000f8e3c3f */
[----:B------:R-:W-:Y:S11]  /*4190*/  @!P0 BRA `(.L_x_2418) ;  /* 0x0000000000048947 */ /* 0x000ff60003800000 */
[----:B------:R-:W-:Y:S01]  /*41a0*/  BPT.TRAP 0x1 ;  /* 0x000000040000795c */ /* 0x000fe20000300000 */
.L_x_2418:
        /* <DEDUP_REMOVED lines=9> */
.L_x_2419:
[----:B-1----:R-:W-:Y:S05]  /*4240*/  @P1 BRA `(.L_x_2420) ;  /* 0x0000000000081947 */ /* 0x002fea0003800000 */
[----:B------:R-:W1:Y:S02]  /*4250*/  SYNCS.PHASECHK.TRANS64.TRYWAIT P1, [UR8+0x30830], R11 ;  /* 0x0308300bff0075a7 */ /* 0x000e640008020148 */
[----:B-1----:R-:W-:Y:S05]  /*4260*/  @!P1 BRA `(.L_x_2421) ;  /* 0x000000e000f09947 */ /* 0x002fea0003800000 */
.L_x_2420:
        /* <DEDUP_REMOVED lines=175> */
.L_x_2422:
[----:B------:R-:W-:Y:S01]  /*4d60*/  ULEA UR9, UR6, UR40, 0x3 ;  /* 0x0000002806097291 */ /* 0x000fe2000f8e183f */
[----:B------:R-:W-:-:S04]  /*4d70*/  MOV R0, UR5 ;  /* 0x0000000500007c02 */ /* 0x000fc80008000f00 */
[----:B------:R-:W-:-:S04]  /*4d80*/  SHF.L.U32 R0, R0, 0x1f, RZ ;  /* 0x0000001f00007819 */ /* 0x000fc800000006ff */
[----:B------:R2:W3:Y:S01]  /*4d90*/  SYNCS.PHASECHK.TRANS64.TRYWAIT P1, [UR9+0x30850], R0 ;  /* 0x03085000ff0075a7 */ /* 0x0004e20008020149 */
[----:B------:R-:W-:Y:S05]  /*4da0*/  @!P0 BRA `(.L_x_2423) ;  /* 0x0000000000048947 */ /* 0x000fea0003800000 */
[----:B------:R-:W-:Y:S01]  /*4db0*/  BPT.TRAP 0x1 ;  /* 0x000000040000795c */ /* 0x000fe20000300000 */
.L_x_2423:
[----:B---3--:R-:W-:Y:S05]  /*4dc0*/  @P1 BRA `(.L_x_2424) ;  /* 0x0000000000081947 */ /* 0x008fea0003800000 */
[----:B------:R-:W3:Y:S02]  /*4dd0*/  SYNCS.PHASECHK.TRANS64.TRYWAIT P1, [UR9+0x30850], R0 ;  /* 0x03085000ff0075a7 */ /* 0x000ee40008020149 */
[----:B---3--:R-:W-:Y:S05]  /*4de0*/  @!P1 BRA `(.L_x_2425) ;  /* 0x000000d800289947 */ /* 0x008fea0003800000 */
.L_x_2424:
        /* <DEDUP_REMOVED lines=37> */
.L_x_2426:
[----:B------:R-:W-:Y:S01]  /*5040*/  UISETP.NE.AND UP0, UPT, UR60, URZ, UPT ;  /* 0x0000003f3c00728c */ /* 0x000fe2000bf05270 */
[----:B-1----:R-:W-:Y:S01]  /*5050*/  FMUL.FTZ R12, R129, UR7 ;  /* 0x00000007810c7c20 */ /* 0x002fe20008410000 */
[----:B0-2---:R-:W-:Y:S01]  /*5060*/  FMUL.FTZ R0, R120, UR7 ;  /* 0x0000000778007c20 */ /* 0x005fe20008410000 */
[----:B------:R-:W-:Y:S01]  /*5070*/  FMUL.FTZ R20, R132, UR7 ;  /* 0x0000000784147c20 */ /* 0x000fe20008410000 */
[----:B------:R-:W-:Y:S01]  /*5080*/  FMUL.FTZ R168, R122, UR7 ;  /* 0x000000077aa87c20 */ /* 0x000fe20008410000 */
[----:B------:R0:W-:Y:S01]  /*5090*/  MUFU.TANH R120, R12 ;  /* 0x0000000c00787308 */ /* 0x0001e20000002400 */
[----:B------:R-:W-:Y:S01]  /*50a0*/  PLOP3.LUT P1, PT, PT, PT, UP0, 0x80, 0x0 ;  /* 0x000000000000781c */ /* 0x000fe20003f2f008 */
[----:B------:R-:W-:Y:S01]  /*50b0*/  FMUL.FTZ R2, R121, UR7 ;  /* 0x0000000779027c20 */ /* 0x000fe20008410000 */
[----:B------:R-:W-:Y:S01]  /*50c0*/  PLOP3.LUT P2, PT, PT, PT, UP0, 0x80, 0x0 ;  /* 0x000000000000781c */ /* 0x000fe20003f4f008 */
[----:B------:R-:W-:Y:S02]  /*50d0*/  IMAD.U32 R21, RZ, RZ, UR42 ;  /* 0x0000002aff157e24 */ /* 0x000fe4000f8e00ff */
[----:B------:R-:W-:Y:S01]  /*50e0*/  FMUL.FTZ R15, R124, UR7 ;  /* 0x000000077c0f7c20 */ /* 0x000fe20008410000 */
[----:B------:R-:W-:Y:S01]  /*50f0*/  @UP0 ULDC UR5, c[0x0][0x44c] ;  /* 0x0001130000050ab9 */ /* 0x000fe20000000800 */
[----:B------:R-:W-:Y:S01]  /*5100*/  FMUL.FTZ R11, R125, UR7 ;  /* 0x000000077d0b7c20 */ /* 0x000fe20008410000 */
[----:B------:R1:W-:Y:S01]  /*5110*/  MUFU.TANH R122, R20 ;  /* 0x00000014007a7308 */ /* 0x0003e20000002400 */
[----:B0-----:R-:W-:-:S02]  /*5120*/  VIADD R12, R18, UR41 ;  /* 0x00000029120c7c36 */ /* 0x001fc40008000000 */
[----:B------:R-:W-:Y:S01]  /*5130*/  FMUL.FTZ R128, R128, UR7 ;  /* 0x0000000780807c20 */ /* 0x000fe20008410000 */
[----:B------:R-:W-:Y:S01]  /*5140*/  FMUL.FTZ R144, R144, UR7 ;  /* 0x0000000790907c20 */ /* 0x000fe20008410000 */
[----:B------:R-:W-:Y:S01]  /*5150*/  FMUL.FTZ R171, R126, UR7 ;  /* 0x000000077eab7c20 */ /* 0x000fe20008410000 */
[----:B------:R-:W-:Y:S01]  /*5160*/  FMUL.FTZ R136, R136, UR7 ;  /* 0x0000000788887c20 */ /* 0x000fe20008410000 */
[----:B------:R-:W-:Y:S01]  /*5170*/  FMUL.FTZ R132, R135, UR7 ;  /* 0x0000000787847c20 */ /* 0x000fe20008410000 */
[----:B------:R-:W-:Y:S01]  /*5180*/  FMUL.FTZ R133, R133, UR7 ;  /* 0x0000000785857c20 */ /* 0x000fe20008410000 */
[----:B------:R-:W0:Y:S01]  /*5190*/  MUFU.TANH R0, R0 ;  /* 0x0000000000007308 */ /* 0x000e220000002400 */
[----:B-1----:R-:W-:Y:S01]  /*51a0*/  @P1 IMAD.HI.U32 R20, R12, UR5, RZ ;  /* 0x000000050c141c27 */ /* 0x002fe2000f8e00ff */
[----:B------:R-:W-:-:S03]  /*51b0*/  @UP0 ULDC UR5, c[0x0][0x450] ;  /* 0x0001140000050ab9 */ /* 0x000fc60000000800 */
[----:B------:R-:W-:Y:S01]  /*51c0*/  FMUL.FTZ R141, R141, UR7 ;  /* 0x000000078d8d7c20 */ /* 0x000fe20008410000 */
[----:B------:R-:W-:Y:S01]  /*51d0*/  FMUL.FTZ R169, R123, UR7 ;  /* 0x000000077ba97c20 */ /* 0x000fe20008410000 */
[----:B------:R-:W-:Y:S01]  /*51e0*/  FMUL.FTZ R140, R140, UR7 ;  /* 0x000000078c8c7c20 */ /* 0x000fe20008410000 */
[----:B------:R-:W-:Y:S01]  /*51f0*/  @P2 SHF.R.U32.HI R12, RZ, UR5, R20 ;  /* 0x00000005ff0c2c19 */ /* 0x000fe20008011614 */
[----:B------:R-:W-:Y:S01]  /*5200*/  UMOV UR5, 0x1 ;  /* 0x0000000100057882 */ /* 0x000fe20000000000 */
[----:B------:R-:W1:Y:S01]  /*5210*/  MUFU.TANH R2, R2 ;  /* 0x0000000200027308 */ /* 0x000e620000002400 */
[----:B------:R-:W-:Y:S01]  /*5220*/  UIMAD UR5, UR4, -0x60, UR5 ;  /* 0xffffffa0040578a4 */ /* 0x000fe2000f8e0205 */
[----:B------:R-:W-:Y:S01]  /*5230*/  FMUL.FTZ R20, R145, UR7 ;  /* 0x0000000791147c20 */ /* 0x000fe20008410000 */
[----:B------:R-:W2:Y:S01]  /*5240*/  SHFL.IDX PT, R121, R12, RZ, 0x1c1f ;  /* 0x001c1fff0c797589 */ /* 0x000ea200000e0000 */
[----:B------:R-:W-:Y:S01]  /*5250*/  FMUL.FTZ R170, R127, UR7 ;  /* 0x000000077faa7c20 */ /* 0x000fe20008410000 */
[----:B------:R-:W-:Y:S01]  /*5260*/  FMUL.FTZ R137, R137, UR7 ;  /* 0x0000000789897c20 */ /* 0x000fe20008410000 */
[----:B------:R-:W-:Y:S01]  /*5270*/  FMUL.FTZ R129, R130, UR7 ;  /* 0x0000000782817c20 */ /* 0x000fe20008410000 */
[----:B------:R-:W-:Y:S01]  /*5280*/  IMAD.U32 R172, RZ, RZ, UR5 ;  /* 0x00000005ffac7e24 */ /* 0x000fe2000f8e00ff */
[----:B------:R-:W3:Y:S01]  /*5290*/  MUFU.TANH R15, R15 ;  /* 0x0000000f000f7308 */ /* 0x000ee20000002400 */
[----:B------:R-:W-:Y:S01]  /*52a0*/  FMUL.FTZ R130, R131, UR7 ;  /* 0x0000000783827c20 */ /* 0x000fe20008410000 */
[----:B------:R-:W-:Y:S01]  /*52b0*/  FMUL.FTZ R131, R134, UR7 ;  /* 0x0000000786837c20 */ /* 0x000fe20008410000 */
[----:B------:R-:W-:-:S02]  /*52c0*/  IMAD R172, R17, -0x2, R172 ;  /* 0xfffffffe11ac7824 */ /* 0x000fc400078e02ac */
[----:B------:R-:W-:Y:S01]  /*52d0*/  FMUL.FTZ R138, R138, UR7 ;  /* 0x000000078a8a7c20 */ /* 0x000fe20008410000 */
[----:B------:R-:W-:Y:S01]  /*52e0*/  FMUL.FTZ R134, R139, UR7 ;  /* 0x000000078b867c20 */ /* 0x000fe20008410000 */
[----:B------:R-:W-:Y:S01]  /*52f0*/  FMUL.FTZ R148, R148, UR7 ;  /* 0x0000000794947c20 */ /* 0x000fe20008410000 */
[----:B------:R-:W-:Y:S01]  /*5300*/  FMUL.FTZ R149, R149, UR7 ;  /* 0x0000000795957c20 */ /* 0x000fe20008410000 */
[----:B------:R-:W-:Y:S01]  /*5310*/  IADD3 R172, -R21, UR43, R172 ;  /* 0x0000002b15ac7c10 */ /* 0x000fe2000fffe1ac */
        /* <DEDUP_REMOVED lines=8> */
[----:B------:R-:W5:Y:S01]  /*53a0*/  MUFU.TANH R128, R128 ;  /* 0x0000008000807308 */ /* 0x000f620000002400 */
[----:B------:R-:W-:Y:S01]  /*53b0*/  FMUL.FTZ R165, R165, UR7 ;  /* 0x00000007a5a57c20 */ /* 0x000fe20008410000 */
[----:B--2---:R-:W-:Y:S01]  /*53c0*/  IMAD.IADD R121, R172, 0x1, R121 ;  /* 0x00000001ac797824 */ /* 0x004fe200078e0279 */
[----:B------:R-:W-:Y:S01]  /*53d0*/  UMOV UR14, UR34 ;  /* 0x00000022000e7c82 */ /* 0x000fe20008000000 */
[----:B------:R-:W2:Y:S01]  /*53e0*/  S2UR UR6, SR_CgaCtaId ;  /* 0x00000000000679c3 */ /* 0x000ea20000008800 */
[----:B------:R-:W-:-:S02]  /*53f0*/  UIADD3 UR8, UR8, 0x30840, URZ ;  /* 0x0003084008087890 */ /* 0x000fc4000fffe03f */
[C---:B------:R-:W-:Y:S01]  /*5400*/  ISETP.GT.AND P1, PT, R121.reuse, RZ, PT ;  /* 0x000000ff7900720c */ /* 0x040fe20003f24270 */
[----:B------:R1:W-:Y:S01]  /*5410*/  MUFU.TANH R126, R144 ;  /* 0x00000090007e7308 */ /* 0x0003e20000002400 */
[C---:B------:R-:W-:Y:S02]  /*5420*/  ISETP.GT.AND P2, PT, R121.reuse, 0x1, PT ;  /* 0x000000017900780c */ /* 0x040fe40003f44270 */
[----:B0-----:R-:W-:Y:S02]  /*5430*/  FSEL R145, R0, -INF , P1 ;  /* 0xff80000000917808 */ /* 0x001fe40000800000 */
[----:B------:R-:W-:Y:S02]  /*5440*/  ISETP.GT.AND P1, PT, R121, 0x8, PT ;  /* 0x000000087900780c */ /* 0x000fe40003f24270 */
[----:B------:R-:W-:Y:S01]  /*5450*/  FMNMX.FTZ R21, R145, R14, !PT ;  /* 0x0000000e91157209 */ /* 0x000fe20007810000 */
[----:B------:R0:W-:Y:S01]  /*5460*/  MUFU.TANH R135, R136 ;  /* 0x0000008800877308 */ /* 0x0001e20000002400 */
[----:B-1----:R-:W-:-:S02]  /*5470*/  FSEL R144, R2, -INF , P2 ;  /* 0xff80000002907808 */ /* 0x002fc40001000000 */
[----:B------:R-:W-:Y:S02]  /*5480*/  ISETP.GT.AND P2, PT, R121, 0x9, PT ;  /* 0x000000097900780c */ /* 0x000fe40003f44270 */
[----:B------:R-:W-:-:S03]  /*5490*/  FMNMX.FTZ R21, R144, R21, !PT ;  /* 0x0000001590157209 */ /* 0x000fc60007810000 */
[----:B------:R-:W1:Y:S01]  /*54a0*/  MUFU.TANH R123, R133 ;  /* 0x00000085007b7308 */ /* 0x000e620000002400 */
[----:B0-----:R-:W-:Y:S01]  /*54b0*/  FMUL.FTZ R136, R142, UR7 ;  /* 0x000000078e887c20 */ /* 0x001fe20008410000 */
[----:B---3--:R-:W-:Y:S02]  /*54c0*/  FSEL R142, R15, -INF , P1 ;  /* 0xff8000000f8e7808 */ /* 0x008fe40000800000 */
[----:B------:R-:W-:Y:S01]  /*54d0*/  ISETP.GT.AND P1, PT, R121, 0x10, PT ;  /* 0x000000107900780c */ /* 0x000fe20003f24270 */
[----:B--2---:R-:W-:Y:S01]  /*54e0*/  UPRMT UR8, UR6, 0x654, UR8 ;  /* 0x0000065406087896 */ /* 0x004fe20008000008 */
[----:B------:R-:W-:Y:S02]  /*54f0*/  FMNMX.FTZ R0, R142, R21, !PT ;  /* 0x000000158e007209 */ /* 0x000fe40007810000 */
[----:B------:R4:W-:Y:S06]  /*5500*/  MUFU.TANH R125, R141 ;  /* 0x0000008d007d7308 */ /* 0x0009ec0000002400 */
[----:B------:R-:W-:Y:S02]  /*5510*/  SYNCS.ARRIVE.TRANS64.RED.A1T0 RZ, [UR8], RZ ;  /* 0x000000ffffff79a7 */ /* 0x000fe40008100408 */
[----:B------:R5:W-:Y:S01]  /*5520*/  MUFU.TANH R127, R140 ;  /* 0x0000008c007f7308 */ /* 0x000be20000002400 */
[----:B----4-:R-:W-:-:S02]  /*5530*/  FSEL R141, R11, -INF , P2 ;  /* 0xff8000000b8d7808 */ /* 0x010fc40001000000 */
[----:B------:R-:W-:Y:S02]  /*5540*/  ISETP.GT.AND P2, PT, R121, 0x11, PT ;  /* 0x000000117900780c */ /* 0x000fe40003f44270 */
[----:B------:R-:W-:Y:S02]  /*5550*/  FMNMX.FTZ R11, R141, R0, !PT ;  /* 0x000000008d0b7209 */ /* 0x000fe40007810000 */
[----:B------:R-:W-:Y:S01]  /*5560*/  FSEL R139, R120, -INF , P2 ;  /* 0xff800000788b7808 */ /* 0x000fe20001000000 */
[----:B------:R1:W0:Y:S01]  /*5570*/  MUFU.TANH R124, R137 ;  /* 0x00000089007c7308 */ /* 0x0002220000002400 */
[----:B-----5:R-:W-:Y:S02]  /*5580*/  FSEL R140, R128, -INF , P1 ;  /* 0xff800000808c7808 */ /* 0x020fe40000800000 */
[----:B------:R-:W-:Y:S02]  /*5590*/  ISETP.GT.AND P1, PT, R121, 0x18, PT ;  /* 0x000000187900780c */ /* 0x000fe40003f24270 */
[----:B------:R-:W-:-:S02]  /*55a0*/  FMNMX.FTZ R0, R140, R11, !PT ;  /* 0x0000000b8c007209 */ /* 0x000fc40007810000 */
[----:B------:R-:W-:Y:S01]  /*55b0*/  ISETP.GT.AND P2, PT, R121, 0x19, PT ;  /* 0x000000197900780c */ /* 0x000fe20003f44270 */
[----:B------:R2:W-:Y:S01]  /*55c0*/  MUFU.TANH R133, R138 ;  /* 0x0000008a00857308 */ /* 0x0005e20000002400 */
[----:B------:R-:W-:Y:S02]  /*55d0*/  FMNMX.FTZ R11, R139, R0, !PT ;  /* 0x000000008b0b7209 */ /* 0x000fe40007810000 */
[----:B-1----:R-:W-:Y:S02]  /*55e0*/  FSEL R137, R123, -INF , P2 ;  /* 0xff8000007b897808 */ /* 0x002fe40001000000 */
[----:B------:R-:W-:-:S03]  /*55f0*/  ISETP.GT.AND P2, PT, R121, 0x21, PT ;  /* 0x000000217900780c */ /* 0x000fc60003f44270 */
[----:B------:R-:W1:Y:S01]  /*5600*/  MUFU.TANH R20, R20 ;  /* 0x0000001400147308 */ /* 0x000e620000002400 */
[----:B--2---:R-:W-:Y:S02]  /*5610*/  FSEL R138, R122, -INF , P1 ;  /* 0xff8000007a8a7808 */ /* 0x004fe40000800000 */
[----:B------:R-:W-:Y:S02]  /*5620*/  ISETP.GT.AND P1, PT, R121, 0x20, PT ;  /* 0x000000207900780c */ /* 0x000fe40003f24270 */
[----:B------:R-:W-:Y:S02]  /*5630*/  FMNMX.FTZ R0, R138, R11, !PT ;  /* 0x0000000b8a007209 */ /* 0x000fe40007810000 */
[----:B------:R-:W-:Y:S01]  /*5640*/  FSEL R135, R135, -INF , P1 ;  /* 0xff80000087877808 */ /* 0x000fe20000800000 */
[----:B------:R-:W2:Y:S01]  /*5650*/  MUFU.TANH R148, R148 ;  /* 0x0000009400947308 */ /* 0x000ea20000002400 */
[----:B------:R-:W-:Y:S02]  /*5660*/  FMNMX.FTZ R0, R137, R0, !PT ;  /* 0x0000000089007209 */ /* 0x000fe40007810000 */
[----:B------:R-:W-:-:S02]  /*5670*/  ISETP.GT.AND P1, PT, R121, 0x28, PT ;  /* 0x000000287900780c */ /* 0x000fc40003f24270 */
[----:B0-----:R-:W-:Y:S02]  /*5680*/  FSEL R128, R124, -INF , P2 ;  /* 0xff8000007c807808 */ /* 0x001fe40001000000 */
[----:B------:R-:W-:Y:S01]  /*5690*/  FMNMX.FTZ R11, R135, R0, !PT ;  /* 0x00000000870b7209 */ /* 0x000fe20007810000 */
[----:B------:R-:W0:Y:S01]  /*56a0*/  MUFU.TANH R149, R149 ;  /* 0x0000009500957308 */ /* 0x000e220000002400 */
[----:B------:R-:W-:Y:S02]  /*56b0*/  ISETP.GT.AND P2, PT, R121, 0x29, PT ;  /* 0x000000297900780c */ /* 0x000fe40003f44270 */
[----:B------:R-:W-:Y:S02]  /*56c0*/  FSEL R127, R127, -INF , P1 ;  /* 0xff8000007f7f7808 */ /* 0x000fe40000800000 */
[----:B------:R-:W-:Y:S02]  /*56d0*/  FMNMX.FTZ R0, R128, R11, !PT ;  /* 0x0000000b80007209 */ /* 0x000fe40007810000 */
[----:B------:R-:W-:Y:S01]  /*56e0*/  ISETP.GT.AND P1, PT, R121, 0x30, PT ;  /* 0x000000307900780c */ /* 0x000fe20003f24270 */
[----:B------:R-:W3:Y:S01]  /*56f0*/  MUFU.TANH R152, R152 ;  /* 0x0000009800987308 */ /* 0x000ee20000002400 */
[----:B------:R-:W-:-:S02]  /*5700*/  FSEL R122, R125, -INF , P2 ;  /* 0xff8000007d7a7808 */ /* 0x000fc40001000000 */
[----:B------:R-:W-:Y:S02]  /*5710*/  FMNMX.FTZ R11, R127, R0, !PT ;  /* 0x000000007f0b7209 */ /* 0x000fe40007810000 */
[C---:B------:R-:W-:Y:S02]  /*5720*/  ISETP.GT.AND P2, PT, R121.reuse, 0x31, PT ;  /* 0x000000317900780c */ /* 0x040fe40003f44270 */
[----:B------:R-:W-:Y:S01]  /*5730*/  FSEL R123, R126, -INF , P1 ;  /* 0xff8000007e7b7808 */ /* 0x000fe20000800000 */
[----:B------:R-:W4:Y:S01]  /*5740*/  MUFU.TANH R153, R153 ;  /* 0x0000009900997308 */ /* 0x000f220000002400 */
[----:B------:R-:W-:Y:S02]  /*5750*/  FMNMX.FTZ R2, R122, R11, !PT ;  /* 0x0000000b7a027209 */ /* 0x000fe40007810000 */
[----:B------:R-:W-:Y:S02]  /*5760*/  ISETP.GT.AND P1, PT, R121, 0x38, PT ;  /* 0x000000387900780c */ /* 0x000fe40003f24270 */
[----:B-1----:R-:W-:-:S02]  /*5770*/  FSEL R0, R20, -INF , P2 ;  /* 0xff80000014007808 */ /* 0x002fc40001000000 */
[----:B------:R-:W-:Y:S01]  /*5780*/  FMNMX.FTZ R15, R123, R2, !PT ;  /* 0x000000027b0f7209 */ /* 0x000fe20007810000 */
[----:B------:R-:W1:Y:S01]  /*5790*/  MUFU.TANH R156, R156 ;  /* 0x0000009c009c7308 */ /* 0x000e620000002400 */
[----:B------:R-:W-:Y:S02]  /*57a0*/  ISETP.GT.AND P2, PT, R121, 0x39, PT ;  /* 0x000000397900780c */ /* 0x000fe40003f44270 */
[----:B--2---:R-:W-:Y:S01]  /*57b0*/  FSEL R11, R148, -INF , P1 ;  /* 0xff800000940b7808 */ /* 0x004fe20000800000 */
[----:B------:R-:W-:Y:S01]  /*57c0*/  FMUL.FTZ R148, R143, UR7 ;  /* 0x000000078f947c20 */ /* 0x000fe20008410000 */
[----:B------:R-:W-:Y:S02]  /*57d0*/  FMNMX.FTZ R20, R0, R15, !PT ;  /* 0x0000000f00147209 */ /* 0x000fe40007810000 */
[----:B------:R-:W-:Y:S01]  /*57e0*/  ISETP.GT.AND P1, PT, R121, 0x40, PT ;  /* 0x000000407900780c */ /* 0x000fe20003f24270 */
[----:B------:R-:W2:Y:S01]  /*57f0*/  MUFU.TANH R157, R157 ;  /* 0x0000009d009d7308 */ /* 0x000ea20000002400 */
[----:B0-----:R-:W-:Y:S01]  /*5800*/  FSEL R2, R149, -INF , P2 ;  /* 0xff80000095027808 */ /* 0x001fe20001000000 */
[----:B------:R-:W-:Y:S01]  /*5810*/  FMUL.FTZ R149, R146, UR7 ;  /* 0x0000000792957c20 */ /* 0x000fe20008410000 */
[----:B------:R-:W-:-:S02]  /*5820*/  FMNMX.FTZ R21, R11, R20, !PT ;  /* 0x000000140b157209 */ /* 0x000fc40007810000 */
[C---:B------:R-:W-:Y:S02]  /*5830*/  ISETP.GT.AND P2, PT, R121.reuse, 0x41, PT ;  /* 0x000000417900780c */ /* 0x040fe40003f44270 */
[----:B---3--:R-:W-:Y:S01]  /*5840*/  FSEL R15, R152, -INF , P1 ;  /* 0xff800000980f7808 */ /* 0x008fe20000800000 */
[----:B------:R-:W0:Y:S01]  /*5850*/  MUFU.TANH R160, R160 ;  /* 0x000000a000a07308 */ /* 0x000e220000002400 */
[----:B------:R-:W-:Y:S02]  /*5860*/  FMNMX.FTZ R120, R2, R21, !PT ;  /* 0x0000001502787209 */ /* 0x000fe40007810000 */
[----:B------:R-:W-:Y:S02]  /*5870*/  ISETP.GT.AND P1, PT, R121, 0x48, PT ;  /* 0x000000487900780c */ /* 0x000fe40003f24270 */
[----:B----4-:R-:W-:Y:S01]  /*5880*/  FSEL R20, R153, -INF , P2 ;  /* 0xff80000099147808 */ /* 0x010fe20001000000 */
[----:B------:R-:W-:Y:S01]  /*5890*/  FMUL.FTZ R153, R155, UR7 ;  /* 0x000000079b997c20 */ /* 0x000fe20008410000 */
[----:B------:R-:W-:Y:S01]  /*58a0*/  FMNMX.FTZ R125, R15, R120, !PT ;  /* 0x000000780f7d7209 */ /* 0x000fe20007810000 */
[----:B------:R-:W3:Y:S01]  /*58b0*/  MUFU.TANH R161, R161 ;  /* 0x000000a100a17308 */ /* 0x000ee20000002400 */
[----:B------:R-:W-:Y:S01]  /*58c0*/  ISETP.GT.AND P2, PT, R121, 0x49, PT ;  /* 0x000000497900780c */ /* 0x000fe20003f44270 */
[----:B------:R-:W-:Y:S01]  /*58d0*/  FMUL.FTZ R155, R159, UR7 ;  /* 0x000000079f9b7c20 */ /* 0x000fe20008410000 */
[----:B-1----:R-:W-:Y:S01]  /*58e0*/  FSEL R21, R156, -INF , P1 ;  /* 0xff8000009c157808 */ /* 0x002fe20000800000 */
[----:B------:R-:W-:Y:S01]  /*58f0*/  FMUL.FTZ R156, R162, UR7 ;  /* 0x00000007a29c7c20 */ /* 0x000fe20008410000 */
[----:B------:R-:W-:Y:S01]  /*5900*/  FMNMX.FTZ R124, R20, R125, !PT ;  /* 0x0000007d147c7209 */ /* 0x000fe20007810000 */
[----:B------:R-:W-:Y:S01]  /*5910*/  FMUL.FTZ R159, R167, UR7 ;  /* 0x00000007a79f7c20 */ /* 0x000fe20008410000 */
[----:B------:R-:W-:Y:S01]  /*5920*/  ISETP.GT.AND P1, PT, R121, 0x50, PT ;  /* 0x000000507900780c */ /* 0x000fe20003f24270 */
[----:B------:R-:W1:Y:S01]  /*5930*/  MUFU.TANH R126, R164 ;  /* 0x000000a4007e7308 */ /* 0x000e620000002400 */
[----:B--2---:R-:W-:Y:S01]  /*5940*/  FSEL R120, R157, -INF , P2 ;  /* 0xff8000009d787808 */ /* 0x004fe20001000000 */
[----:B------:R-:W-:Y:S01]  /*5950*/  FMUL.FTZ R157, R163, UR7 ;  /* 0x00000007a39d7c20 */ /* 0x000fe20008410000 */
[----:B------:R-:W-:-:S02]  /*5960*/  FMNMX.FTZ R125, R21, R124, !PT ;  /* 0x0000007c157d7209 */ /* 0x000fc40007810000 */
[C---:B------:R-:W-:Y:S02]  /*5970*/  ISETP.GT.AND P2, PT, R121.reuse, 0x51, PT ;  /* 0x000000517900780c */ /* 0x040fe40003f44270 */
[----:B0-----:R-:W-:Y:S01]  /*5980*/  FSEL R124, R160, -INF , P1 ;  /* 0xff800000a07c7808 */ /* 0x001fe20000800000 */
[----:B------:R-:W0:Y:S01]  /*5990*/  MUFU.TANH R165, R165 ;  /* 0x000000a500a57308 */ /* 0x000e220000002400 */
[----:B------:R-:W-:Y:S02]  /*59a0*/  FMNMX.FTZ R143, R120, R125, !PT ;  /* 0x0000007d788f7209 */ /* 0x000fe40007810000 */
[----:B------:R-:W-:Y:S02]  /*59b0*/  ISETP.GT.AND P1, PT, R121, 0x58, PT ;  /* 0x000000587900780c */ /* 0x000fe40003f24270 */
[----:B---3--:R-:W-:Y:S02]  /*59c0*/  FSEL R125, R161, -INF , P2 ;  /* 0xff800000a17d7808 */ /* 0x008fe40001000000 */
[----:B------:R-:W-:Y:S01]  /*59d0*/  FMNMX.FTZ R152, R124, R143, !PT ;  /* 0x0000008f7c987209 */ /* 0x000fe20007810000 */
[----:B------:R-:W2:Y:S01]  /*59e0*/  MUFU.TANH R168, R168 ;  /* 0x000000a800a87308 */ /* 0x000ea20000002400 */
[----:B------:R-:W-:-:S02]  /*59f0*/  ISETP.GT.AND P2, PT, R121, 0x59, PT ;  /* 0x000000597900780c */ /* 0x000fc40003f44270 */
[----:B-1----:R-:W-:Y:S02]  /*5a00*/  FSEL R126, R126, -INF , P1 ;  /* 0xff8000007e7e7808 */ /* 0x002fe40000800000 */
[----:B------:R-:W-:Y:S01]  /*5a10*/  FMNMX.FTZ R143, R125, R152, !PT ;  /* 0x000000987d8f7209 */ /* 0x000fe20007810000 */
[----:B------:R-:W-:Y:S01]  /*5a20*/  FMUL.FTZ R152, R147, UR7 ;  /* 0x0000000793987c20 */ /* 0x000fe20008410000 */
[----:B------:R-:W-:Y:S01]  /*5a30*/  FMUL.FTZ R147, R150, UR7 ;  /* 0x0000000796937c20 */ /* 0x000fe20008410000 */
[----:B------:R-:W1:Y:S01]  /*5a40*/  MUFU.TANH R169, R169 ;  /* 0x000000a900a97308 */ /* 0x000e620000002400 */
[----:B0-----:R-:W-:Y:S01]  /*5a50*/  FSEL R121, R165, -INF , P2 ;  /* 0xff800000a5797808 */ /* 0x001fe20001000000 */
[----:B------:R-:W-:Y:S01]  /*5a60*/  FMUL.FTZ R150, R151, UR7 ;  /* 0x0000000797967c20 */ /* 0x000fe20008410000 */
[----:B------:R-:W-:Y:S01]  /*5a70*/  FMNMX.FTZ R146, R126, R143, !PT ;  /* 0x0000008f7e927209 */ /* 0x000fe20007810000 */
[----:B------:R-:W-:Y:S01]  /*5a80*/  FMUL.FTZ R151, R154, UR7 ;  /* 0x000000079a977c20 */ /* 0x000fe20008410000 */
[----:B------:R-:W-:Y:S01]  /*5a90*/  FMUL.FTZ R154, R158, UR7 ;  /* 0x000000079e9a7c20 */ /* 0x000fe20008410000 */
[----:B------:R-:W-:Y:S01]  /*5aa0*/  FMUL.FTZ R158, R166, UR7 ;  /* 0x00000007a69e7c20 */ /* 0x000fe20008410000 */
[----:B------:R-:W-:Y:S01]  /*5ab0*/  FMNMX.FTZ R146, R121, R146, !PT ;  /* 0x0000009279927209 */ /* 0x000fe20007810000 */
[----:B------:R-:W0:Y:S04]  /*5ac0*/  MUFU.TANH R171, R171 ;  /* 0x000000ab00ab7308 */ /* 0x000e280000002400 */
[----:B------:R-:W3:Y:S04]  /*5ad0*/  SHFL.BFLY PT, R143, R146, 0x2, 0x1f ;  /* 0x0c401f00928f7f89 */ /* 0x000ee800000e0000 */
[----:B------:R-:W4:Y:S08]  /*5ae0*/  MUFU.TANH R170, R170 ;  /* 0x000000aa00aa7308 */ /* 0x000f300000002400 */
[----:B------:R-:W5:Y:S08]  /*5af0*/  MUFU.TANH R129, R129 ;  /* 0x0000008100817308 */ /* 0x000f700000002400 */
[----:B------:R-:W5:Y:S01]  /*5b00*/  MUFU.TANH R130, R130 ;  /* 0x0000008200827308 */ /* 0x000f620000002400 */
[----:B---3--:R-:W-:-:S02]  /*5b10*/  FMNMX.FTZ R160, R146, R143, !PT ;  /* 0x0000008f92a07209 */ /* 0x008fc40007810000 */
[----:B------:R-:W3:Y:S05]  /*5b20*/  SHFL.IDX PT, R143, R12, 0x1, 0x1c1f ;  /* 0x003c1f000c8f7f89 */ /* 0x000eea00000e0000 */
[----:B------:R-:W5:Y:S01]  /*5b30*/  MUFU.TANH R131, R131 ;  /* 0x0000008300837308 */ /* 0x000f620000002400 */
[----:B------:R-:W0:Y:S07]  /*5b40*/  SHFL.BFLY PT, R161, R160, 0x1, 0x1f ;  /* 0x0c201f00a0a17f89 */ /* 0x000e2e00000e0000 */
[----:B------:R-:W5:Y:S08]  /*5b50*/  MUFU.TANH R132, R132 ;  /* 0x0000008400847308 */ /* 0x000f700000002400 */
[----:B------:R-:W5:Y:S01]  /*5b60*/  MUFU.TANH R134, R134 ;  /* 0x0000008600867308 */ /* 0x000f620000002400 */
[----:B---3--:R-:W-:-:S07]  /*5b70*/  IADD3 R172, R172, R143, RZ ;  /* 0x0000008facac7210 */ /* 0x008fce0007ffe0ff */
[----:B------:R-:W3:Y:S01]  /*5b80*/  MUFU.TANH R136, R136 ;  /* 0x0000008800887308 */ /* 0x000ee20000002400 */
[C---:B------:R-:W-:Y:S02]  /*5b90*/  ISETP.GT.AND P1, PT, R172.reuse, RZ, PT ;  /* 0x000000ffac00720c */ /* 0x040fe40003f24270 */
[----:B------:R-:W-:Y:S02]  /*5ba0*/  ISETP.GT.AND P2, PT, R172, 0x1, PT ;  /* 0x00000001ac00780c */ /* 0x000fe40003f44270 */
[----:B--2---:R-:W-:Y:S02]  /*5bb0*/  FSEL R168, R168, -INF , P1 ;  /* 0xff800000a8a87808 */ /* 0x004fe40000800000 */
[----:B------:R-:W-:Y:S01]  /*5bc0*/  ISETP.GT.AND P3, PT, R172, 0x8, PT ;  /* 0x00000008ac00780c */ /* 0x000fe20003f64270 */
[----:B------:R-:W2:Y:S01]  /*5bd0*/  MUFU.TANH R148, R148 ;  /* 0x0000009400947308 */ /* 0x000ea20000002400 */
[----:B-1----:R-:W-:Y:S02]  /*5be0*/  FSEL R169, R169, -INF , P2 ;  /* 0xff800000a9a97808 */ /* 0x002fe40001000000 */
[----:B------:R-:W-:-:S02]  /*5bf0*/  FMNMX.FTZ R146, R168, R13, !PT ;  /* 0x0000000da8927209 */ /* 0x000fc40007810000 */
[----:B0-----:R-:W-:Y:S02]  /*5c00*/  FMNMX.FTZ R12, R160, R161, !PT ;  /* 0x000000a1a00c7209 */ /* 0x001fe40007810000 */
[----:B------:R-:W-:Y:S01]  /*5c10*/  ISETP.GT.AND P4, PT, R172, 0x9, PT ;  /* 0x00000009ac00780c */ /* 0x000fe20003f84270 */
[----:B------:R-:W0:Y:S01]  /*5c20*/  MUFU.TANH R149, R149 ;  /* 0x0000009500957308 */ /* 0x000e220000002400 */
[----:B------:R-:W-:Y:S01]  /*5c30*/  FSEL R171, R171, -INF , P3 ;  /* 0xff800000abab7808 */ /* 0x000fe20001800000 */
[C---:B------:R-:W-:Y:S01]  /*5c40*/  FMUL.FTZ R143, R12.reuse, UR14 ;  /* 0x0000000e0c8f7c20 */ /* 0x040fe20008410000 */
[----:B------:R-:W-:Y:S02]  /*5c50*/  FMNMX.FTZ R160, R169, R146, !PT ;  /* 0x00000092a9a07209 */ /* 0x000fe40007810000 */
[----:B------:R-:W-:Y:S02]  /*5c60*/  FSETP.NEU.FTZ.AND P1, PT, R12, -INF , PT ;  /* 0xff8000000c00780b */ /* 0x000fe40003f3d000 */
[----:B------:R-:W-:Y:S01]  /*5c70*/  ISETP.GT.AND P2, PT, R172, 0x10, PT ;  /* 0x00000010ac00780c */ /* 0x000fe20003f44270 */
[----:B------:R-:W1:Y:S01]  /*5c80*/  MUFU.TANH R152, R152 ;  /* 0x0000009800987308 */ /* 0x000e620000002400 */
[----:B----4-:R-:W-:-:S02]  /*5c90*/  FSEL R170, R170, -INF , P4 ;  /* 0xff800000aaaa7808 */ /* 0x010fc40002000000 */
[----:B------:R-:W-:Y:S02]  /*5ca0*/  FMNMX.FTZ R161, R171, R160, !PT ;  /* 0x000000a0aba17209 */ /* 0x000fe40007810000 */
[----:B------:R-:W-:Y:S02]  /*5cb0*/  FSEL R146, R143, RZ, P1 ;  /* 0x000000ff8f927208 */ /* 0x000fe40000800000 */
        /* <DEDUP_REMOVED lines=9> */
[----:B------:R-:W5:Y:S01]  /*5d50*/  MUFU.TANH R150, R150 ;  /* 0x0000009600967308 */ /* 0x000f620000002400 */
[----:B------:R-:W-:Y:S01]  /*5d60*/  FMNMX.FTZ R161, R143, R160, !PT ;  /* 0x000000a08fa17209 */ /* 0x000fe20007810000 */
[--C-:B------:R-:W-:Y:S01]  /*5d70*/  FFMA.FTZ R141, R141, UR14, -R146.reuse ;  /* 0x0000000e8d8d7c23 */ /* 0x100fe20008010892 */
[----:B------:R-:W-:Y:S01]  /*5d80*/  ISETP.GT.AND P3, PT, R172, 0x19, PT ;  /* 0x00000019ac00780c */ /* 0x000fe20003f64270 */
[--C-:B------:R-:W-:Y:S01]  /*5d90*/  FFMA.FTZ R186, R138, UR14, -R146.reuse ;  /* 0x0000000e8aba7c23 */ /* 0x100fe20008010892 */
[----:B------:R-:W-:Y:S01]  /*5da0*/  FSEL R145, R131, -INF , P2 ;  /* 0xff80000083917808 */ /* 0x000fe20001000000 */
[--C-:B------:R-:W-:Y:S01]  /*5db0*/  FFMA.FTZ R180, R135, UR14, -R146.reuse ;  /* 0x0000000e87b47c23 */ /* 0x100fe20008010892 */
[----:B------:R-:W-:Y:S01]  /*5dc0*/  FMNMX.FTZ R144, R130, R161, !PT ;  /* 0x000000a182907209 */ /* 0x000fe20007810000 */
[----:B------:R-:W5:Y:S01]  /*5dd0*/  MUFU.TANH R151, R151 ;  /* 0x0000009700977308 */ /* 0x000f620000002400 */
[----:B------:R-:W-:Y:S01]  /*5de0*/  ISETP.GT.AND P2, PT, R172, 0x20, PT ;  /* 0x00000020ac00780c */ /* 0x000fe20003f44270 */
[--C-:B------:R-:W-:Y:S01]  /*5df0*/  FFMA.FTZ R176, R123, UR14, -R146.reuse ;  /* 0x0000000e7bb07c23 */ /* 0x100fe20008010892 */
[----:B------:R-:W-:Y:S01]  /*5e00*/  FSEL R132, R132, -INF , P3 ;  /* 0xff80000084847808 */ /* 0x000fe20001800000 */
[--C-:B------:R-:W-:Y:S01]  /*5e10*/  FFMA.FTZ R123, R0, UR14, -R146.reuse ;  /* 0x0000000e007b7c23 */ /* 0x100fe20008010892 */
[----:B------:R-:W-:Y:S01]  /*5e20*/  FMNMX.FTZ R131, R145, R144, !PT ;  /* 0x0000009091837209 */ /* 0x000fe20007810000 */
[--C-:B------:R-:W-:Y:S01]  /*5e30*/  FFMA.FTZ R178, R11, UR14, -R146.reuse ;  /* 0x0000000e0bb27c23 */ /* 0x100fe20008010892 */
[----:B------:R-:W-:Y:S01]  /*5e40*/  ISETP.GT.AND P3, PT, R172, 0x21, PT ;  /* 0x00000021ac00780c */ /* 0x000fe20003f64270 */
[----:B------:R-:W5:Y:S01]  /*5e50*/  MUFU.TANH R153, R153 ;  /* 0x0000009900997308 */ /* 0x000f620000002400 */
[----:B------:R-:W-:Y:S01]  /*5e60*/  FSEL R144, R133, -INF , P2 ;  /* 0xff80000085907808 */ /* 0x000fe20001000000 */
        /* <DEDUP_REMOVED lines=11> */
[----:B---3--:R-:W-:Y:S01]  /*5f20*/  FSEL R136, R136, -INF , P2 ;  /* 0xff80000088887808 */ /* 0x008fe20001000000 */
[--C-:B------:R-:W-:Y:S01]  /*5f30*/  FFMA.FTZ R190, R142, UR14, -R146.reuse ;  /* 0x0000000e8ebe7c23 */ /* 0x100fe20008010892 */
[----:B------:R-:W-:Y:S01]  /*5f40*/  FMNMX.FTZ R133, R134, R131, !PT ;  /* 0x0000008386857209 */ /* 0x000fe20007810000 */
[----:B------:R-:W3:Y:S01]  /*5f50*/  MUFU.TANH R155, R155 ;  /* 0x0000009b009b7308 */ /* 0x000ee20000002400 */
[----:B------:R-:W-:Y:S01]  /*5f60*/  ISETP.GT.AND P2, PT, R172, 0x30, PT ;  /* 0x00000030ac00780c */ /* 0x000fe20003f44270 */
[--C-:B------:R-:W-:Y:S01]  /*5f70*/  FFMA.FTZ R137, R137, UR14, -R146.reuse ;  /* 0x0000000e89897c23 */ /* 0x100fe20008010892 */
[----:B--2---:R-:W-:Y:S01]  /*5f80*/  FSEL R148, R148, -INF , P3 ;  /* 0xff80000094947808 */ /* 0x004fe20001800000 */
[----:B------:R-:W-:Y:S01]  /*5f90*/  FFMA.FTZ R121, R121, UR14, -R146 ;  /* 0x0000000e79797c23 */ /* 0x000fe20008010892 */
[----:B------:R-:W-:-:S02]  /*5fa0*/  FMNMX.FTZ R133, R136, R133, !PT ;  /* 0x0000008588857209 */ /* 0x000fc40007810000 */
[----:B------:R-:W-:Y:S01]  /*5fb0*/  ISETP.GT.AND P3, PT, R172, 0x31, PT ;  /* 0x00000031ac00780c */ /* 0x000fe20003f64270 */
[----:B------:R2:W-:Y:S01]  /*5fc0*/  MUFU.EX2 R131, R141 ;  /* 0x0000008d00837308 */ /* 0x0005e20000000800 */
[----:B0-----:R-:W-:Y:S02]  /*5fd0*/  FSEL R149, R149, -INF , P2 ;  /* 0xff80000095957808 */ /* 0x001fe40001000000 */
[----:B------:R-:W-:Y:S02]  /*5fe0*/  FMNMX.FTZ R140, R148, R133, !PT ;  /* 0x00000085948c7209 */ /* 0x000fe40007810000 */
[----:B------:R-:W-:Y:S02]  /*5ff0*/  ISETP.GT.AND P2, PT, R172, 0x38, PT ;  /* 0x00000038ac00780c */ /* 0x000fe40003f44270 */
[----:B-1----:R-:W-:Y:S01]  /*6000*/  FSEL R152, R152, -INF , P3 ;  /* 0xff80000098987808 */ /* 0x002fe20001800000 */
[----:B------:R-:W0:Y:S01]  /*6010*/  MUFU.TANH R156, R156 ;  /* 0x0000009c009c7308 */ /* 0x000e220000002400 */
[----:B------:R-:W-:Y:S01]  /*6020*/  FMNMX.FTZ R133, R149, R140, !PT ;  /* 0x0000008c95857209 */ /* 0x000fe20007810000 */
[----:B--2---:R-:W-:Y:S01]  /*6030*/  FFMA.FTZ R141, R139, UR14, -R146 ;  /* 0x0000000e8b8d7c23 */ /* 0x004fe20008010892 */
[----:B------:R-:W-:-:S02]  /*6040*/  ISETP.GT.AND P3, PT, R172, 0x39, PT ;  /* 0x00000039ac00780c */ /* 0x000fc40003f64270 */
[----:B----4-:R-:W-:Y:S02]  /*6050*/  FSEL R147, R147, -INF , P2 ;  /* 0xff80000093937808 */ /* 0x010fe40001000000 */
[----:B------:R-:W-:Y:S01]  /*6060*/  FMNMX.FTZ R140, R152, R133, !PT ;  /* 0x00000085988c7209 */ /* 0x000fe20007810000 */
[----:B------:R-:W1:Y:S01]  /*6070*/  MUFU.TANH R157, R157 ;  /* 0x0000009d009d7308 */ /* 0x000e620000002400 */
[----:B------:R-:W-:Y:S02]  /*6080*/  ISETP.GT.AND P2, PT, R172, 0x40, PT ;  /* 0x00000040ac00780c */ /* 0x000fe40003f44270 */
[----:B-----5:R-:W-:Y:S02]  /*6090*/  FSEL R150, R150, -INF , P3 ;  /* 0xff80000096967808 */ /* 0x020fe40001800000 */
[----:B------:R-:W-:Y:S02]  /*60a0*/  FMNMX.FTZ R139, R147, R140, !PT ;  /* 0x0000008c938b7209 */ /* 0x000fe40007810000 */
[----:B------:R-:W-:Y:S01]  /*60b0*/  ISETP.GT.AND P3, PT, R172, 0x41, PT ;  /* 0x00000041ac00780c */ /* 0x000fe20003f64270 */
[----:B------:R-:W2:Y:S01]  /*60c0*/  MUFU.TANH R158, R158 ;  /* 0x0000009e009e7308 */ /* 0x000ea20000002400 */
[----:B------:R-:W-:-:S02]  /*60d0*/  FSEL R151, R151, -INF , P2 ;  /* 0xff80000097977808 */ /* 0x000fc40001000000 */
[----:B------:R-:W-:Y:S02]  /*60e0*/  FMNMX.FTZ R138, R150, R139, !PT ;  /* 0x0000008b968a7209 */ /* 0x000fe40007810000 */
[C---:B------:R-:W-:Y:S02]  /*60f0*/  ISETP.GT.AND P2, PT, R172.reuse, 0x48, PT ;  /* 0x00000048ac00780c */ /* 0x040fe40003f44270 */
[----:B------:R-:W-:Y:S01]  /*6100*/  FSEL R153, R153, -INF , P3 ;  /* 0xff80000099997808 */ /* 0x000fe20001800000 */
[----:B------:R-:W4:Y:S01]  /*6110*/  MUFU.TANH R159, R159 ;  /* 0x0000009f009f7308 */ /* 0x000f220000002400 */
[----:B------:R-:W-:Y:S02]  /*6120*/  FMNMX.FTZ R138, R151, R138, !PT ;  /* 0x0000008a978a7209 */ /* 0x000fe40007810000 */
[----:B------:R-:W-:Y:S02]  /*6130*/  ISETP.GT.AND P3, PT, R172, 0x49, PT ;  /* 0x00000049ac00780c */ /* 0x000fe40003f64270 */
[----:B------:R-:W-:-:S02]  /*6140*/  FSEL R154, R154, -INF , P2 ;  /* 0xff8000009a9a7808 */ /* 0x000fc40001000000 */
[----:B------:R-:W-:Y:S01]  /*6150*/  FMNMX.FTZ R139, R153, R138, !PT ;  /* 0x0000008a998b7209 */ /* 0x000fe20007810000 */
[----:B------:R5:W-:Y:S01]  /*6160*/  MUFU.EX2 R133, R141 ;  /* 0x0000008d00857308 */ /* 0x000be20000000800 */
[----:B------:R-:W-:Y:S02]  /*6170*/  ISETP.GT.AND P2, PT, R172, 0x50, PT ;  /* 0x00000050ac00780c */ /* 0x000fe40003f44270 */
[----:B---3--:R-:W-:Y:S02]  /*6180*/  FSEL R155, R155, -INF , P3 ;  /* 0xff8000009b9b7808 */ /* 0x008fe40001800000 */
[----:B------:R-:W-:Y:S02]  /*6190*/  FMNMX.FTZ R138, R154, R139, !PT ;  /* 0x0000008b9a8a7209 */ /* 0x000fe40007810000 */
[----:B------:R-:W-:Y:S01]  /*61a0*/  ISETP.GT.AND P3, PT, R172, 0x51, PT ;  /* 0x00000051ac00780c */ /* 0x000fe20003f64270 */
[----:B------:R-:W-:Y:S01]  /*61b0*/  MUFU.EX2 R129, R129 ;  /* 0x0000008100817308 */ /* 0x000fe20000000800 */
[----:B0-----:R-:W-:-:S02]  /*61c0*/  FSEL R156, R156, -INF , P2 ;  /* 0xff8000009c9c7808 */ /* 0x001fc40001000000 */
[----:B------:R-:W-:Y:S02]  /*61d0*/  FMNMX.FTZ R135, R155, R138, !PT ;  /* 0x0000008a9b877209 */ /* 0x000fe40007810000 */
[----:B------:R-:W-:Y:S02]  /*61e0*/  ISETP.GT.AND P2, PT, R172, 0x58, PT ;  /* 0x00000058ac00780c */ /* 0x000fe40003f44270 */
[----:B-1----:R-:W-:Y:S01]  /*61f0*/  FSEL R157, R157, -INF , P3 ;  /* 0xff8000009d9d7808 */ /* 0x002fe20001800000 */
[----:B------:R-:W-:Y:S01]  /*6200*/  MUFU.EX2 R188, R188 ;  /* 0x000000bc00bc7308 */ /* 0x000fe20000000800 */
[----:B------:R-:W-:Y:S01]  /*6210*/  FMNMX.FTZ R138, R156, R135, !PT ;  /* 0x000000879c8a7209 */ /* 0x000fe20007810000 */
[--C-:B------:R-:W-:Y:S01]  /*6220*/  FFMA.FTZ R135, R128, UR14, -R146.reuse ;  /* 0x0000000e80877c23 */ /* 0x100fe20008010892 */
[----:B------:R-:W-:Y:S01]  /*6230*/  ISETP.GT.AND P3, PT, R172, 0x59, PT ;  /* 0x00000059ac00780c */ /* 0x000fe20003f64270 */
[--C-:B------:R-:W-:Y:S01]  /*6240*/  FFMA.FTZ R172, R15, UR14, -R146.reuse ;  /* 0x0000000e0fac7c23 */ /* 0x100fe20008010892 */
[----:B--2---:R-:W-:Y:S01]  /*6250*/  FSEL R158, R158, -INF , P2 ;  /* 0xff8000009e9e7808 */ /* 0x004fe20001000000 */
[----:B------:R-:W-:Y:S01]  /*6260*/  FFMA.FTZ R15, R124, UR14, -R146 ;  /* 0x0000000e7c0f7c23 */ /* 0x000fe20008010892 */
[----:B------:R-:W-:Y:S01]  /*6270*/  FMNMX.FTZ R139, R157, R138, !PT ;  /* 0x0000008a9d8b7209 */ /* 0x000fe20007810000 */
[----:B------:R-:W-:Y:S01]  /*6280*/  MUFU.EX2 R190, R190 ;  /* 0x000000be00be7308 */ /* 0x000fe20000000800 */
[----:B----4-:R-:W-:-:S02]  /*6290*/  FSEL R159, R159, -INF , P3 ;  /* 0xff8000009f9f7808 */ /* 0x010fc40001800000 */
[----:B------:R-:W-:Y:S01]  /*62a0*/  FMNMX.FTZ R128, R158, R139, !PT ;  /* 0x0000008b9e807209 */ /* 0x000fe20007810000 */
[----:B------:R-:W-:-:S03]  /*62b0*/  FFMA.FTZ R139, R2, UR14, -R146 ;  /* 0x0000000e028b7c23 */ /* 0x000fc60008010892 */
[----:B------:R-:W-:Y:S01]  /*62c0*/  FMNMX.FTZ R128, R159, R128, !PT ;  /* 0x000000809f807209 */ /* 0x000fe20007810000 */
[----:B------:R-:W-:Y:S04]  /*62d0*/  MUFU.EX2 R184, R184 ;  /* 0x000000b800b87308 */ /* 0x000fe80000000800 */
[----:B-----5:R-:W0:Y:S04]  /*62e0*/  SHFL.BFLY PT, R141, R128, 0x2, 0x1f ;  /* 0x0c401f00808d7f89 */ /* 0x020e2800000e0000 */
[----:B------:R-:W-:Y:S08]  /*62f0*/  MUFU.EX2 R186, R186 ;  /* 0x000000ba00ba7308 */ /* 0x000ff00000000800 */
[----:B------:R-:W-:Y:S08]  /*6300*/  MUFU.EX2 R137, R137 ;  /* 0x0000008900897308 */ /* 0x000ff00000000800 */
[----:B------:R-:W-:Y:S01]  /*6310*/  MUFU.EX2 R180, R180 ;  /* 0x000000b400b47308 */ /* 0x000fe20000000800 */
[----:B0-----:R-:W-:Y:S01]  /*6320*/  FMNMX.FTZ R0, R128, R141, !PT ;  /* 0x0000008d80007209 */ /* 0x001fe20007810000 */
[--C-:B------:R-:W-:Y:S01]  /*6330*/  FFMA.FTZ R141, R20, UR14, -R146.reuse ;  /* 0x0000000e148d7c23 */ /* 0x100fe20008010892 */
[----:B------:R-:W-:-:S05]  /*6340*/  FFMA.FTZ R20, R126, UR14, -R146 ;  /* 0x0000000e7e147c23 */ /* 0x000fca0008010892 */
        /* <DEDUP_REMOVED lines=8> */
[----:B------:R-:W-:Y:S01]  /*63d0*/  MUFU.EX2 R123, R123 ;  /* 0x0000007b007b7308 */ /* 0x000fe20000000800 */
[----:B------:R-:W-:Y:S02]  /*63e0*/  FSEL R0, R11, RZ, P2 ;  /* 0x000000ff0b007208 */ /* 0x000fe40001000000 */
[----:B------:R-:W-:-:S03]  /*63f0*/  FSEL R125, R125, RZ, P2 ;  /* 0x000000ff7d7d7208 */ /* 0x000fc60001000000 */
[----:B------:R-:W-:Y:S02]  /*6400*/  FADD.FTZ R2, -R0, R13 ;  /* 0x0000000d00027221 */ /* 0x000fe40000010100 */
[--C-:B------:R-:W-:Y:S01]  /*6410*/  FFMA.FTZ R185, R143, UR14, -R125.reuse ;  /* 0x0000000e8fb97c23 */ /* 0x100fe2000801087d */
[----:B------:R-:W-:Y:S01]  /*6420*/  FSEL R143, R12, RZ, P1 ;  /* 0x000000ff0c8f7208 */ /* 0x000fe20000800000 */
[--C-:B------:R-:W-:Y:S01]  /*6430*/  FFMA.FTZ R189, R168, UR14, -R125.reuse ;  /* 0x0000000ea8bd7c23 */ /* 0x100fe2000801087d */
[----:B------:R-:W-:Y:S01]  /*6440*/  FMUL.FTZ R2, R2, UR14 ;  /* 0x0000000e02027c20 */ /* 0x000fe20008410000 */
[--C-:B------:R-:W-:Y:S01]  /*6450*/  FFMA.FTZ R122, R169, UR14, -R125.reuse ;  /* 0x0000000ea97a7c23 */ /* 0x100fe2000801087d */
[--C-:B------:R-:W-:Y:S01]  /*6460*/  FFMA.FTZ R191, R171, UR14, -R125.reuse ;  /* 0x0000000eabbf7c23 */ /* 0x100fe2000801087d */
[----:B------:R-:W-:Y:S01]  /*6470*/  FADD.FTZ R143, -R143, R14 ;  /* 0x0000000e8f8f7221 */ /* 0x000fe20000010100 */
[--C-:B------:R-:W-:Y:S01]  /*6480*/  FFMA.FTZ R124, R170, UR14, -R125.reuse ;  /* 0x0000000eaa7c7c23 */ /* 0x100fe2000801087d */
[----:B------:R-:W-:Y:S01]  /*6490*/  MUFU.EX2 R189, R189 ;  /* 0x000000bd00bd7308 */ /* 0x000fe20000000800 */
[--C-:B------:R-:W-:Y:S01]  /*64a0*/  FFMA.FTZ R126, R130, UR14, -R125.reuse ;  /* 0x0000000e827e7c23 */ /* 0x100fe2000801087d */
[----:B------:R-:W-:Y:S01]  /*64b0*/  FMUL.FTZ R143, R143, UR14 ;  /* 0x0000000e8f8f7c20 */ /* 0x000fe20008410000 */
        /* <DEDUP_REMOVED lines=16> */
[----:B------:R-:W-:-:S05]  /*65c0*/  FFMA.FTZ R158, R158, UR14, -R125 ;  /* 0x0000000e9e9e7c23 */ /* 0x000fca000801087d */
        /* <DEDUP_REMOVED lines=19> */
[----:B------:R-:W-:Y:S01]  /*6700*/  FADD.FTZ R13, R135, R138 ;  /* 0x0000008a870d7221 */ /* 0x000fe20000010000 */
[----:B------:R-:W-:Y:S01]  /*6710*/  FFMA.FTZ R138, R155, UR14, -R125 ;  /* 0x0000000e9b8a7c23 */ /* 0x000fe2000801087d */
[----:B------:R-:W1:Y:S01]  /*6720*/  MUFU.EX2 R187, R187 ;  /* 0x000000bb00bb7308 */ /* 0x000e620000000800 */
[----:B--2---:R-:W-:Y:S01]  /*6730*/  FADD.FTZ R3, R185, R10 ;  /* 0x0000000ab9037221 */ /* 0x004fe20000010000 */
[----:B------:R-:W-:Y:S01]  /*6740*/  FADD.FTZ R140, R182, R13 ;  /* 0x0000000db68c7221 */ /* 0x000fe20000010000 */
[----:B------:R-:W-:-:S03]  /*6750*/  FFMA.FTZ R125, R159, UR14, -R125 ;  /* 0x0000000e9f7d7c23 */ /* 0x000fc6000801087d */
        /* <DEDUP_REMOVED lines=61> */
.L_x_2427:
        /* <DEDUP_REMOVED lines=36> */
.L_x_2417:
[----:B------:R-:W-:-:S13]  /*6d70*/  ISETP.LE.AND P1, PT, RZ, UR4, PT ;  /* 0x00000004ff007c0c */ /* 0x000fda000bf23270 */
[----:B------:R-:W-:Y:S05]  /*6d80*/  @!P1 BRA `(.L_x_2429) ;  /* 0x00000024003c9947 */ /* 0x000fea0003800000 */
[----:B------:R-:W-:Y:S01]  /*6d90*/  IMAD.MOV.U32 R14, RZ, RZ, R11 ;  /* 0x000000ffff0e7224 */ /* 0x000fe200078e000b */
[----:B------:R-:W-:Y:S01]  /*6da0*/  UMOV UR5, UR38 ;  /* 0x0000002600057c82 */ /* 0x000fe20008000000 */
[----:B------:R-:W-:Y:S01]  /*6db0*/  IMAD.MOV.U32 R13, RZ, RZ, R12 ;  /* 0x000000ffff0d7224 */ /* 0x000fe200078e000c */
[----:B------:R-:W-:Y:S01]  /*6dc0*/  UMOV UR6, UR39 ;  /* 0x0000002700067c82 */ /* 0x000fe20008000000 */
[----:B------:R-:W-:Y:S01]  /*6dd0*/  ULDC UR7, c[0x0][0x9d8] ;  /* 0x0002760000077ab9 */ /* 0x000fe20000000800 */
[----:B------:R-:W-:-:S05]  /*6de0*/  ULDC UR10, c[0x0][0x988] ;  /* 0x00026200000a7ab9 */ /* 0x000fca0000000800 */
.L_x_2440:
        /* <DEDUP_REMOVED lines=8> */
.L_x_2430:
[----:B------:R-:W-:Y:S01]  /*6e70*/  ULEA UR8, UR39, UR40, 0x3 ;  /* 0x0000002827087291 */ /* 0x000fe2000f8e183f */
[----:B------:R-:W-:-:S04]  /*6e80*/  MOV R11, UR38 ;  /* 0x00000026000b7c02 */ /* 0x000fc80008000f00 */
[----:B------:R-:W-:-:S04]  /*6e90*/  SHF.L.U32 R11, R11, 0x1f, RZ ;  /* 0x0000001f0b0b7819 */ /* 0x000fc800000006ff */
[----:B------:R0:W1:Y:S01]  /*6ea0*/  SYNCS.PHASECHK.TRANS64.TRYWAIT P1, [UR8+0x30830], R11 ;  /* 0x0308300bff0075a7 */ /* 0x0000620008020148 */
[----:B------:R-:W-:Y:S05]  /*6eb0*/  @!P0 BRA `(.L_x_2431) ;  /* 0x0000000000048947 */ /* 0x000fea0003800000 */
[----:B------:R-:W-:Y:S01]  /*6ec0*/  BPT.TRAP 0x1 ;  /* 0x000000040000795c */ /* 0x000fe20000300000 */
.L_x_2431:
[----:B-1----:R-:W-:Y:S05]  /*6ed0*/  @P1 BRA `(.L_x_2432) ;  /* 0x0000000000081947 */ /* 0x002fea0003800000 */
[----:B------:R-:W1:Y:S02]  /*6ee0*/  SYNCS.PHASECHK.TRANS64.TRYWAIT P1, [UR8+0x30830], R11 ;  /* 0x0308300bff0075a7 */ /* 0x000e640008020148 */
[----:B-1----:R-:W-:Y:S05]  /*6ef0*/  @!P1 BRA `(.L_x_2433) ;  /* 0x000000b400fc9947 */ /* 0x002fea0003800000 */
.L_x_2432:
        /* <DEDUP_REMOVED lines=175> */
.L_x_2434:
[----:B------:R-:W-:Y:S01]  /*79f0*/  ULEA UR8, UR6, UR40, 0x3 ;  /* 0x0000002806087291 */ /* 0x000fe2000f8e183f */
[----:B------:R-:W-:-:S05]  /*7a00*/  IMAD.U32 R0, RZ, RZ, UR5 ;  /* 0x00000005ff007e24 */ /* 0x000fca000f8e00ff */
[----:B------:R-:W-:-:S04]  /*7a10*/  SHF.L.U32 R0, R0, 0x1f, RZ ;  /* 0x0000001f00007819 */ /* 0x000fc800000006ff */
[----:B------:R2:W3:Y:S01]  /*7a20*/  SYNCS.PHASECHK.TRANS64.TRYWAIT P1, [UR8+0x30850], R0 ;  /* 0x03085000ff0075a7 */ /* 0x0004e20008020148 */
[----:B------:R-:W-:Y:S05]  /*7a30*/  @!P0 BRA `(.L_x_2435) ;  /* 0x0000000000048947 */ /* 0x000fea0003800000 */
[----:B------:R-:W-:Y:S01]  /*7a40*/  BPT.TRAP 0x1 ;  /* 0x000000040000795c */ /* 0x000fe20000300000 */
.L_x_2435:
[----:B---3--:R-:W-:Y:S05]  /*7a50*/  @P1 BRA `(.L_x_2436) ;  /* 0x0000000000081947 */ /* 0x008fea0003800000 */
[----:B------:R-:W3:Y:S02]  /*7a60*/  SYNCS.PHASECHK.TRANS64.TRYWAIT P1, [UR8+0x30850], R0 ;  /* 0x03085000ff0075a7 */ /* 0x000ee40008020148 */
[----:B---3--:R-:W-:Y:S05]  /*7a70*/  @!P1 BRA `(.L_x_2437) ;  /* 0x000000ac00349947 */ /* 0x008fea0003800000 */
.L_x_2436:
        /* <DEDUP_REMOVED lines=37> */
.L_x_2438:
        /* <DEDUP_REMOVED lines=157> */
[----:B------:R-:W-:Y:S01]  /*86a0*/  FADD.FTZ R13, -R12, R13 ;  /* 0x0000000d0c0d7221 */ /* 0x000fe20000010100 */
[----:B-1----:R-:W-:-:S03]  /*86b0*/  FMNMX.FTZ R11, R157, R158, !PT ;  /* 0x0000009e9d0b7209 */ /* 0x002fc60007810000 */
[----:B------:R-:W-:Y:S02]  /*86c0*/  FMUL.FTZ R158, R13, UR14 ;  /* 0x0000000e0d9e7c20 */ /* 0x000fe40008410000 */
[----:B------:R-:W-:Y:S01]  /*86d0*/  FADD.FTZ R13, -R11, R14 ;  /* 0x0000000e0b0d7221 */ /* 0x000fe20000010100 */
[----:B------:R-:W-:Y:S01]  /*86e0*/  FMUL.FTZ R14, R12, UR14 ;  /* 0x0000000e0c0e7c20 */ /* 0x000fe20008410000 */
[----:B------:R-:W-:Y:S02]  /*86f0*/  MUFU.EX2 R0, R158 ;  /* 0x0000009e00007308 */ /* 0x000fe40000000800 */
[----:B------:R-:W-:Y:S01]  /*8700*/  FMUL.FTZ R2, R13, UR14 ;  /* 0x0000000e0d027c20 */ /* 0x000fe20008410000 */
[--C-:B------:R-:W-:Y:S01]  /*8710*/  FFMA.FTZ R13, R168, UR14, -R14.reuse ;  /* 0x0000000ea80d7c23 */ /* 0x100fe2000801080e */
        /* <DEDUP_REMOVED lines=22> */
[----:B------:R-:W-:Y:S01]  /*8880*/  FFMA.FTZ R155, R155, UR14, -R14 ;  /* 0x0000000e9b9b7c23 */ /* 0x000fe2000801080e */
[----:B------:R-:W-:Y:S01]  /*8890*/  FMUL.FTZ R14, R11, UR14 ;  /* 0x0000000e0b0e7c20 */ /* 0x000fe20008410000 */
[----:B------:R-:W-:Y:S03]  /*88a0*/  MUFU.EX2 R2, R2 ;  /* 0x0000000200027308 */ /* 0x000fe60000000800 */
        /* <DEDUP_REMOVED lines=26> */
[--C-:B------:R-:W-:Y:S01]  /*8a50*/  FFMA.FTZ R152, R152, UR14, -R14.reuse ;  /* 0x0000000e98987c23 */ /* 0x100fe2000801080e */
[----:B------:R-:W-:-:S02]  /*8a60*/  FFMA.FTZ R14, R153, UR14, -R14 ;  /* 0x0000000e990e7c23 */ /* 0x000fc4000801080e */
[----:B------:R-:W0:Y:S01]  /*8a70*/  MUFU.EX2 R20, R20 ;  /* 0x0000001400147308 */ /* 0x000e220000000800 */
[----:B-1----:R-:W-:-:S07]  /*8a80*/  FFMA.FTZ R3, R2, R3, R189 ;  /* 0x0000000302037223 */ /* 0x002fce00000100bd */
        /* <DEDUP_REMOVED lines=92> */
.L_x_2439:
        /* <DEDUP_REMOVED lines=35> */
.L_x_2429:
        /* <DEDUP_REMOVED lines=99> */
.L_x_2441:
[----:B------:R-:W-:Y:S01]  /*98b0*/  ULEA UR5, UR39, UR40, 0x3 ;  /* 0x0000002827057291 */ /* 0x000fe2000f8e183f */
[----:B------:R-:W-:-:S05]  /*98c0*/  IMAD.U32 R0, RZ, RZ, UR38 ;  /* 0x00000026ff007e24 */ /* 0x000fca000f8e00ff */
[----:B------:R-:W-:-:S04]  /*98d0*/  SHF.L.U32 R0, R0, 0x1f, RZ ;  /* 0x0000001f00007819 */ /* 0x000fc800000006ff */
[----:B------:R0:W1:Y:S01]  /*98e0*/  SYNCS.PHASECHK.TRANS64.TRYWAIT P1, [UR5+0x30850], R0 ;  /* 0x03085000ff0075a7 */ /* 0x0000620008020145 */
[----:B------:R-:W-:Y:S05]  /*98f0*/  @!P0 BRA `(.L_x_2442) ;  /* 0x0000000000048947 */ /* 0x000fea0003800000 */
[----:B------:R-:W-:Y:S01]  /*9900*/  BPT.TRAP 0x1 ;  /* 0x000000040000795c */ /* 0x000fe20000300000 */
.L_x_2442:
[----:B-1----:R-:W-:Y:S05]  /*9910*/  @P1 BRA `(.L_x_2443) ;  /* 0x0000000000081947 */ /* 0x002fea0003800000 */
[----:B------:R-:W1:Y:S02]  /*9920*/  SYNCS.PHASECHK.TRANS64.TRYWAIT P1, [UR5+0x30850], R0 ;  /* 0x03085000ff0075a7 */ /* 0x000e640008020145 */
[----:B-1----:R-:W-:Y:S05]  /*9930*/  @!P1 BRA `(.L_x_2444) ;  /* 0x0000008c009c9947 */ /* 0x002fea0003800000 */
.L_x_2443:
[----:B------:R-:W-:Y:S01]  /*9940*/  UIADD3 UR40, UR40, 0x400, URZ ;  /* 0x0000040028287890 */ /* 0x000fe2000fffe03f */
[----:B------:R-:W-:Y:S01]  /*9950*/  WARPGROUP.ARRIVE ;  /* 0x00000000000079c5 */ /* 0x000fe20000000000 */
[----:B------:R-:W-:Y:S01]  /*9960*/  UMOV UR7, 0x40000040 ;  /* 0x4000004000077882 */ /* 0x000fe20000000000 */
[----:B-1----:R-:W1:Y:S01]  /*9970*/  SHFL.BFLY PT, R5, R10, 0x2, 0x1f ;  /* 0x0c401f000a057f89 */ /* 0x002e6200000e0000 */
[----:B------:R-:W-:Y:S01]  /*9980*/  USHF.R.U32.HI UR40, URZ, 0x4, UR40 ;  /* 0x000000043f287899 */ /* 0x000fe20008011628 */
[----:B------:R-:W-:Y:S01]  /*9990*/  MOV R4, RZ ;  /* 0x000000ff00047202 */ /* 0x000fe20000000f00 */
[----:B------:R-:W-:Y:S01]  /*99a0*/  IMAD.MOV.U32 R8, RZ, RZ, RZ ;  /* 0x000000ffff087224 */ /* 0x000fe200078e00ff */
        /* <DEDUP_REMOVED lines=17> */
[----:B------:R-:W-:Y:S02]  /*9ac0*/  FSETP.NE.FTZ.AND P1, PT, R9, RZ, PT ;  /* 0x000000ff0900720b */ /* 0x000fe40003f35000 */
[----:B------:R-:W-:Y:S02]  /*9ad0*/  MOV R2, 0xff800000 ;  /* 0xff80000000027802 */ /* 0x000fe40000000f00 */
        /* <DEDUP_REMOVED lines=38> */
.L_x_2445:
[----:B------:R-:W0:Y:S01]  /*9d40*/  S2UR UR7, SR_CgaCtaId ;  /* 0x00000000000779c3 */ /* 0x000e220000008800 */
[----:B------:R-:W-:Y:S01]  /*9d50*/  R2UR UR6, R195 ;  /* 0x00000000c30672ca */ /* 0x000fe200000e0000 */
[----:B------:R-:W-:Y:S01]  /*9d60*/  UIADD3 UR4, UR5, 0x30860, URZ ;  /* 0x0003086005047890 */ /* 0x000fe2000fffe03f */
[----:B------:R-:W-:Y:S01]  /*9d70*/  FMUL.FTZ R129, R43, R8 ;  /* 0x000000082b817220 */ /* 0x000fe20000410000 */
[----:B------:R-:W-:Y:S01]  /*9d80*/  UIADD3 UR39, UR39, 0x1, URZ ;  /* 0x0000000127277890 */ /* 0x000fe2000fffe03f */
[----:B------:R-:W-:Y:S01]  /*9d90*/  FMUL.FTZ R6, R28, R4 ;  /* 0x000000041c067220 */ /* 0x000fe20000410000 */
[-C--:B------:R-:W-:Y:S01]  /*9da0*/  FMUL.FTZ R125, R46, R8.reuse ;  /* 0x000000082e7d7220 */ /* 0x080fe20000410000 */
[----:B------:R-:W-:Y:S01]  /*9db0*/  FMUL.FTZ R43, R99, R8 ;  /* 0x00000008632b7220 */ /* 0x000fe20000410000 */
        /* <DEDUP_REMOVED lines=101> */
.L_x_2409:
        /* <DEDUP_REMOVED lines=29> */
[----:B------:R-:W-:Y:S02]  /*a5e0*/  MOV R20, R42 ;  /* 0x0000002a00147202 */ /* 0x000fe40000000f00 */
[----:B0-----:R-:W-:-:S03]  /*a5f0*/  MOV R21, R5 ;  /* 0x0000000500157202 */ /* 0x001fc60000000f00 */
[----:B------:R-:W-:-:S06]  /*a600*/  IMAD.WIDE R4, R199, 0x2, R20 ;  /* 0x00000002c7047825 */ /* 0x000fcc00078e0214 */
[----:B------:R-:W-:Y:S01]  /*a610*/  USHF.L.U64.HI UR11, UR61, 0x2, UR4 ;  /* 0x000000023d0b7899 */ /* 0x000fe20008010204 */
[C---:B------:R-:W-:Y:S01]  /*a620*/  LOP3.LUT R29, R4.reuse, 0x380, RZ, 0xc0, !PT ;  /* 0x00000380041d7812 */ /* 0x040fe200078ec0ff */
[----:B------:R-:W-:Y:S01]  /*a630*/  UIADD3 UR4, UP1, UR10, UR8, URZ ;  /* 0x000000080a047290 */ /* 0x000fe2000ff3e03f */
[C---:B------:R-:W-:Y:S02]  /*a640*/  IADD3 R137, P6, R4.reuse, 0x60, RZ ;  /* 0x0000006004897810 */ /* 0x040fe40007fde0ff */
[C---:B------:R-:W-:Y:S01]  /*a650*/  IADD3 R47, P2, R4.reuse, 0x20, RZ ;  /* 0x00000020042f7810 */ /* 0x040fe20007f5e0ff */
[----:B------:R-:W-:Y:S01]  /*a660*/  UIADD3.X UR7, UR11, UR9, URZ, UP1, !UPT ;  /* 0x000000090b077290 */ /* 0x000fe20008ffe43f */
[C---:B------:R-:W-:Y:S01]  /*a670*/  IADD3 R103, P1, R4.reuse, 0x40, RZ ;  /* 0x0000004004677810 */ /* 0x040fe20007f3e0ff */
[--C-:B------:R-:W-:Y:S01]  /*a680*/  IMAD.X R13, RZ, RZ, R5.reuse, P6 ;  /* 0x000000ffff0d7224 */ /* 0x100fe200030e0605 */
[C---:B------:R-:W-:Y:S01]  /*a690*/  IADD3 R139, P5, R4.reuse, 0x4000, RZ ;  /* 0x00004000048b7810 */ /* 0x040fe20007fbe0ff */
[--C-:B------:R-:W-:Y:S01]  /*a6a0*/  IMAD.X R9, RZ, RZ, R5.reuse, P2 ;  /* 0x000000ffff097224 */ /* 0x100fe200010e0605 */
[----:B------:R-:W-:Y:S01]  /*a6b0*/  SHF.R.U64 R29, R29, 0x3, RZ ;  /* 0x000000031d1d7819 */ /* 0x000fe200000012ff */
[----:B------:R-:W-:Y:S01]  /*a6c0*/  IMAD.X R11, RZ, RZ, R5, P1 ;  /* 0x000000ffff0b7224 */ /* 0x000fe200008e0605 */
[C---:B------:R-:W-:Y:S01]  /*a6d0*/  IADD3 R141, P0, R4.reuse, 0x4020, RZ ;  /* 0x00004020048d7810 */ /* 0x040fe20007f1e0ff */
[----:B------:R-:W-:Y:S01]  /*a6e0*/  ULDC.64 UR8, c[0x0][0xc08] ;  /* 0x0003020000087ab9 */ /* 0x000fe20000000a00 */
[----:B------:R-:W-:-:S02]  /*a6f0*/  IADD3 R143, P4, R4, 0x4040, RZ ;  /* 0x00004040048f7810 */ /* 0x000fc40007f9e0ff */
[C---:B------:R-:W-:Y:S01]  /*a700*/  IADD3 R151, P6, R4.reuse, 0x8040, RZ ;  /* 0x0000804004977810 */ /* 0x040fe20007fde0ff */
[--C-:B------:R-:W-:Y:S01]  /*a710*/  IMAD.X R25, RZ, RZ, R5.reuse, P0 ;  /* 0x000000ffff197224 */ /* 0x100fe200000e0605 */
[----:B------:R-:W-:Y:S01]  /*a720*/  IADD3.X R15, RZ, R5, RZ, P5, !PT ;  /* 0x00000005ff0f7210 */ /* 0x000fe20002ffe4ff */
[--C-:B------:R-:W-:Y:S01]  /*a730*/  IMAD.X R27, RZ, RZ, R5.reuse, P4 ;  /* 0x000000ffff1b7224 */ /* 0x100fe200020e0605 */
[C---:B------:R-:W-:Y:S01]  /*a740*/  IADD3 R145, P3, R4.reuse, 0x4060, RZ ;  /* 0x0000406004917810 */ /* 0x040fe20007f7e0ff */
[--C-:B------:R-:W-:Y:S01]  /*a750*/  IMAD.X R37, RZ, RZ, R5.reuse, P6 ;  /* 0x000000ffff257224 */ /* 0x100fe200030e0605 */
[C---:B------:R-:W-:Y:S02]  /*a760*/  IADD3 R147, P2, R4.reuse, 0x8000, RZ ;  /* 0x0000800004937810 */ /* 0x040fe40007f5e0ff */
[C---:B------:R-:W-:Y:S01]  /*a770*/  IADD3 R149, P1, R4.reuse, 0x8020, RZ ;  /* 0x0000802004957810 */ /* 0x040fe20007f3e0ff */
[--C-:B------:R-:W-:Y:S01]  /*a780*/  IMAD.X R31, RZ, RZ, R5.reuse, P3 ;  /* 0x000000ffff1f7224 */ /* 0x100fe200018e0605 */
[----:B------:R-:W-:Y:S01]  /*a790*/  IADD3 R153, P5, R4, 0x8060, RZ ;  /* 0x0000806004997810 */ /* 0x000fe20007fbe0ff */
[----:B------:R-:W-:Y:S01]  /*a7a0*/  IMAD.X R33, RZ, RZ, R5, P2 ;  /* 0x000000ffff217224 */ /* 0x000fe200010e0605 */
[----:B------:R-:W-:-:S02]  /*a7b0*/  LOP3.LUT R4, R29, R4, RZ, 0x3c, !PT ;  /* 0x000000041d047212 */ /* 0x000fc400078e3cff */
[----:B------:R-:W-:Y:S01]  /*a7c0*/  LOP3.LUT R8, R47, 0x380, RZ, 0xc0, !PT ;  /* 0x000003802f087812 */ /* 0x000fe200078ec0ff */
[----:B------:R-:W-:Y:S01]  /*a7d0*/  IMAD.X R29, RZ, RZ, R5, P5 ;  /* 0x000000ffff1d7224 */ /* 0x000fe200028e0605 */
[----:B------:R-:W-:Y:S02]  /*a7e0*/  LOP3.LUT R10, R103, 0x380, RZ, 0xc0, !PT ;  /* 0x00000380670a7812 */ /* 0x000fe400078ec0ff */
[----:B------:R-:W-:Y:S02]  /*a7f0*/  LOP3.LUT R12, R137, 0x380, RZ, 0xc0, !PT ;  /* 0x00000380890c7812 */ /* 0x000fe400078ec0ff */
[----:B------:R-:W-:Y:S02]  /*a800*/  LOP3.LUT R14, R139, 0x380, RZ, 0xc0, !PT ;  /* 0x000003808b0e7812 */ /* 0x000fe400078ec0ff */
[----:B------:R-:W-:Y:S02]  /*a810*/  LOP3.LUT R24, R141, 0x380, RZ, 0xc0, !PT ;  /* 0x000003808d187812 */ /* 0x000fe400078ec0ff */
[----:B------:R-:W-:-:S02]  /*a820*/  LOP3.LUT R26, R143, 0x380, RZ, 0xc0, !PT ;  /* 0x000003808f1a7812 */ /* 0x000fc400078ec0ff */
[----:B------:R-:W-:Y:S02]  /*a830*/  LOP3.LUT R36, R151, 0x380, RZ, 0xc0, !PT ;  /* 0x0000038097247812 */ /* 0x000fe400078ec0ff */
[----:B------:R-:W-:Y:S02]  /*a840*/  LOP3.LUT R30, R145, 0x380, RZ, 0xc0, !PT ;  /* 0x00000380911e7812 */ /* 0x000fe400078ec0ff */
[----:B------:R-:W-:Y:S02]  /*a850*/  LOP3.LUT R38, R153, 0x380, RZ, 0xc0, !PT ;  /* 0x0000038099267812 */ /* 0x000fe400078ec0ff */
[----:B------:R-:W-:Y:S02]  /*a860*/  SHF.R.U64 R8, R8, 0x3, RZ ;  /* 0x0000000308087819 */ /* 0x000fe400000012ff */
[----:B------:R-:W-:Y:S02]  /*a870*/  SHF.R.U64 R10, R10, 0x3, RZ ;  /* 0x000000030a0a7819 */ /* 0x000fe400000012ff */
[----:B------:R-:W-:-:S02]  /*a880*/  LOP3.LUT R32, R147, 0x380, RZ, 0xc0, !PT ;  /* 0x0000038093207812 */ /* 0x000fc400078ec0ff */
[----:B------:R-:W-:Y:S02]  /*a890*/  MOV R136, R4 ;  /* 0x0000000400887202 */ /* 0x000fe40000000f00 */
[----:B------:R-:W-:Y:S02]  /*a8a0*/  LOP3.LUT R34, R149, 0x380, RZ, 0xc0, !PT ;  /* 0x0000038095227812 */ /* 0x000fe400078ec0ff */
[----:B------:R-:W-:Y:S02]  /*a8b0*/  IADD3.X R35, RZ, R5, RZ, P1, !PT ;  /* 0x00000005ff237210 */ /* 0x000fe40000ffe4ff */
[----:B------:R-:W-:Y:S02]  /*a8c0*/  SHF.R.U64 R12, R12, 0x3, RZ ;  /* 0x000000030c0c7819 */ /* 0x000fe400000012ff */
[----:B------:R-:W-:Y:S02]  /*a8d0*/  SHF.R.U64 R14, R14, 0x3, RZ ;  /* 0x000000030e0e7819 */ /* 0x000fe400000012ff */
[----:B------:R-:W-:-:S02]  /*a8e0*/  F2FP.BF16.F32.PACK_AB R4, R124, R7 ;  /* 0x000000077c04723e */ /* 0x000fc400000010ff */
[----:B------:R-:W-:Y:S02]  /*a8f0*/  SHF.R.U64 R24, R24, 0x3, RZ ;  /* 0x0000000318187819 */ /* 0x000fe400000012ff */
[----:B------:R-:W-:Y:S02]  /*a900*/  SHF.R.U64 R26, R26, 0x3, RZ ;  /* 0x000000031a1a7819 */ /* 0x000fe400000012ff */
[----:B------:R-:W-:Y:S02]  /*a910*/  F2FP.BF16.F32.PACK_AB R5, R135, R134 ;  /* 0x000000868705723e */ /* 0x000fe400000010ff */
[----:B------:R-:W-:Y:S02]  /*a920*/  SHF.R.U64 R36, R36, 0x3, RZ ;  /* 0x0000000324247819 */ /* 0x000fe400000012ff */
[----:B------:R-:W-:Y:S01]  /*a930*/  F2FP.BF16.F32.PACK_AB R7, R133, R28 ;  /* 0x0000001c8507723e */ /* 0x000fe200000010ff */
[----:B------:R-:W-:Y:S01]  /*a940*/  BAR.SYNC.DEFER_BLOCKING 0x1, 0x100 ;  /* 0x0044000000007b1d */ /* 0x000fe20000010000 */
[----:B------:R-:W-:-:S02]  /*a950*/  SHF.R.U64 R30, R30, 0x3, RZ ;  /* 0x000000031e1e7819 */ /* 0x000fc400000012ff */
[----:B------:R-:W-:Y:S02]  /*a960*/  SHF.R.U64 R38, R38, 0x3, RZ ;  /* 0x0000000326267819 */ /* 0x000fe400000012ff */
[----:B------:R-:W-:Y:S02]  /*a970*/  LOP3.LUT R8, R8, R47, RZ, 0x3c, !PT ;  /* 0x0000002f08087212 */ /* 0x000fe400078e3cff */
[----:B------:R-:W-:Y:S02]  /*a980*/  LOP3.LUT R10, R10, R103, RZ, 0x3c, !PT ;  /* 0x000000670a0a7212 */ /* 0x000fe400078e3cff */
[----:B------:R-:W-:Y:S02]  /*a990*/  SHF.R.U64 R32, R32, 0x3, RZ ;  /* 0x0000000320207819 */ /* 0x000fe400000012ff */
[----:B------:R-:W-:Y:S02]  /*a9a0*/  SHF.R.U64 R34, R34, 0x3, RZ ;  /* 0x0000000322227819 */ /* 0x000fe400000012ff */
[----:B------:R-:W-:-:S02]  /*a9b0*/  LOP3.LUT R12, R12, R137, RZ, 0x3c, !PT ;  /* 0x000000890c0c7212 */ /* 0x000fc400078e3cff */
[----:B------:R-:W-:Y:S02]  /*a9c0*/  LOP3.LUT R14, R14, R139, RZ, 0x3c, !PT ;  /* 0x0000008b0e0e7212 */ /* 0x000fe400078e3cff */
[----:B------:R-:W-:Y:S02]  /*a9d0*/  LOP3.LUT R24, R24, R141, RZ, 0x3c, !PT ;  /* 0x0000008d18187212 */ /* 0x000fe400078e3cff */
[----:B------:R-:W-:Y:S02]  /*a9e0*/  LOP3.LUT R26, R26, R143, RZ, 0x3c, !PT ;  /* 0x0000008f1a1a7212 */ /* 0x000fe400078e3cff */
[----:B------:R-:W-:Y:S02]  /*a9f0*/  LOP3.LUT R36, R36, R151, RZ, 0x3c, !PT ;  /* 0x0000009724247212 */ /* 0x000fe400078e3cff */
[----:B------:R-:W-:Y:S01]  /*aa00*/  LOP3.LUT R30, R30, R145, RZ, 0x3c, !PT ;  /* 0x000000911e1e7212 */ /* 0x000fe200078e3cff */
[----:B------:R0:W-:Y:S01]  /*aa10*/  STSM.16.M88.4 [R136], R4 ;  /* 0x0000000488007844 */ /* 0x0001e20000000200 */
[----:B------:R-:W-:-:S02]  /*aa20*/  LOP3.LUT R28, R38, R153, RZ, 0x3c, !PT ;  /* 0x00000099261c7212 */ /* 0x000fc400078e3cff */
[----:B------:R-:W-:Y:S02]  /*aa30*/  LOP3.LUT R32, R32, R147, RZ, 0x3c, !PT ;  /* 0x0000009320207212 */ /* 0x000fe400078e3cff */
[----:B------:R-:W-:Y:S02]  /*aa40*/  LOP3.LUT R34, R34, R149, RZ, 0x3c, !PT ;  /* 0x0000009522227212 */ /* 0x000fe400078e3cff */
[----:B------:R-:W-:Y:S02]  /*aa50*/  MOV R135, R8 ;  /* 0x0000000800877202 */ /* 0x000fe40000000f00 */
[----:B------:R-:W-:Y:S02]  /*aa60*/  MOV R134, R10 ;  /* 0x0000000a00867202 */ /* 0x000fe40000000f00 */
[----:B------:R-:W-:Y:S02]  /*aa70*/  MOV R133, R12 ;  /* 0x0000000c00857202 */ /* 0x000fe40000000f00 */
[----:B------:R-:W-:-:S02]  /*aa80*/  MOV R124, R14 ;  /* 0x0000000e007c7202 */ /* 0x000fc40000000f00 */
[----:B------:R-:W-:Y:S02]  /*aa90*/  F2FP.BF16.F32.PACK_AB R8, R41, R40 ;  /* 0x000000282908723e */ /* 0x000fe400000010ff */
[----:B0-----:R-:W-:Y:S02]  /*aaa0*/  F2FP.BF16.F32.PACK_AB R4, R121, R120 ;  /* 0x000000787904723e */ /* 0x001fe400000010ff */
[----:B------:R-:W-:Y:S02]  /*aab0*/  F2FP.BF16.F32.PACK_AB R5, R131, R128 ;  /* 0x000000808305723e */ /* 0x000fe400000010ff */
[----:B------:R-:W-:Y:S02]  /*aac0*/  F2FP.BF16.F32.PACK_AB R6, R122, R3 ;  /* 0x000000037a06723e */ /* 0x000fe400000010ff */
[----:B------:R-:W-:Y:S02]  /*aad0*/  F2FP.BF16.F32.PACK_AB R7, R132, R127 ;  /* 0x0000007f8407723e */ /* 0x000fe400000010ff */
[----:B------:R-:W-:-:S02]  /*aae0*/  F2FP.BF16.F32.PACK_AB R9, R129, R126 ;  /* 0x0000007e8109723e */ /* 0x000fc400000010ff */
[----:B------:R-:W-:Y:S01]  /*aaf0*/  F2FP.BF16.F32.PACK_AB R10, R45, R44 ;  /* 0x0000002c2d0a723e */ /* 0x000fe200000010ff */
[----:B------:R0:W-:Y:S01]  /*ab00*/  STSM.16.M88.4 [R135], R4 ;  /* 0x0000000487007844 */ /* 0x0001e20000000200 */
[----:B------:R-:W-:Y:S02]  /*ab10*/  F2FP.BF16.F32.PACK_AB R11, R130, R125 ;  /* 0x0000007d820b723e */ /* 0x000fe400000010ff */
[----:B------:R-:W-:Y:S02]  /*ab20*/  MOV R123, R24 ;  /* 0x00000018007b7202 */ /* 0x000fe40000000f00 */
[----:B------:R-:W-:Y:S01]  /*ab30*/  MOV R103, R26 ;  /* 0x0000001a00677202 */ /* 0x000fe20000000f00 */
[----:B------:R1:W-:Y:S01]  /*ab40*/  STSM.16.M88.4 [R134], R8 ;  /* 0x0000000886007844 */ /* 0x0003e20000000200 */
[----:B------:R-:W-:Y:S02]  /*ab50*/  MOV R37, R36 ;  /* 0x0000002400257202 */ /* 0x000fe40000000f00 */
[----:B------:R-:W-:-:S02]  /*ab60*/  F2FP.BF16.F32.PACK_AB R12, R49, R48 ;  /* 0x00000030310c723e */ /* 0x000fc400000010ff */
        /* <DEDUP_REMOVED lines=38> */
[----:B0-----:R-:W-:Y:S02]  /*add0*/  IMAD.U32 R4, RZ, RZ, UR4 ;  /* 0x00000004ff047e24 */ /* 0x001fe4000f8e00ff */
[----:B------:R-:W-:Y:S01]  /*ade0*/  IMAD.U32 R5, RZ, RZ, UR7 ;  /* 0x00000007ff057e24 */ /* 0x000fe2000f8e00ff */
[----:B------:R3:W-:Y:S01]  /*adf0*/  STSM.16.M88.4 [R36], R112 ;  /* 0x0000007024007844 */ /* 0x0007e20000000200 */
[----:B------:R-:W-:Y:S06]  /*ae00*/  BAR.SYNC.DEFER_BLOCKING 0x1, 0x100 ;  /* 0x0044000000007b1d */ /* 0x000fec0000010000 */
[----:B------:R-:W4:Y:S01]  /*ae10*/  @P0 LDG.E R3, desc[UR36][R4.64] ;  /* 0x0000002404030981 */ /* 0x000f22000c1e1900 */
[----:B------:R-:W-:Y:S01]  /*ae20*/  UISETP.NE.AND.EX UP1, UPT, UR9, URZ, UPT, UP1 ;  /* 0x0000003f0900728c */ /* 0x000fe2000bf25310 */
[----:B--2---:R-:W-:Y:S01]  /*ae30*/  ISETP.NE.AND P1, PT, R68, 0x1, PT ;  /* 0x000000014400780c */ /* 0x004fe20003f25270 */
[----:B------:R-:W-:Y:S01]  /*ae40*/  ULDC UR7, c[0x0][0xa88] ;  /* 0x0002a20000077ab9 */ /* 0x000fe20000000800 */
[----:B------:R-:W-:-:S03]  /*ae50*/  UMOV UR4, URZ ;  /* 0x0000003f00047c82 */ /* 0x000fc60008000000 */
[----:B------:R-:W-:-:S05]  /*ae60*/  PLOP3.LUT P2, PT, PT, PT, UP1, 0x80, 0x0 ;  /* 0x000000000000781c */ /* 0x000fca0003f4f018 */
[----:B------:R-:W-:-:S03]  /*ae70*/  @UP1 UIADD3 UR8, UP2, UR10, UR8, URZ ;  /* 0x000000080a081290 */ /* 0x000fc6000ff5e03f */
[----:B------:R-:W0:Y:S01]  /*ae80*/  @P1 LDC R6, c[0x0][0xbec] ;  /* 0x0002fb00ff061b82 */ /* 0x000e220000000800 */
[----:B------:R-:W-:Y:S02]  /*ae90*/  @UP1 UIADD3.X UR9, UR11, UR9, URZ, UP2, !UPT ;  /* 0x000000090b091290 */ /* 0x000fe400097fe43f */
[----:B-1----:R-:W-:-:S04]  /*aea0*/  IMAD.U32 R10, RZ, RZ, UR8 ;  /* 0x00000008ff0a7e24 */ /* 0x002fc8000f8e00ff */
[----:B------:R-:W-:Y:S01]  /*aeb0*/  IMAD.U32 R11, RZ, RZ, UR9 ;  /* 0x00000009ff0b7e24 */ /* 0x000fe2000f8e00ff */
[----:B------:R-:W1:Y:S01]  /*aec0*/  @P1 LDC R8, c[0x0][0xbf0] ;  /* 0x0002fc00ff081b82 */ /* 0x000e620000000800 */
[----:B----4-:R-:W-:Y:S02]  /*aed0*/  @P0 R2UR UR4, R3 ;  /* 0x00000000030402ca */ /* 0x010fe400000e0000 */
[----:B------:R-:W-:-:S06]  /*aee0*/  MOV R3, UR7 ;  /* 0x0000000700037c02 */ /* 0x000fcc0008000f00 */
[----:B------:R3:W5:Y:S01]  /*aef0*/  @P2 LDG.E R3, desc[UR36][R10.64] ;  /* 0x000000240a032981 */ /* 0x000762000c1e1900 */
[----:B01----:R-:W-:Y:S06]  /*af00*/  @P2 BRA `(.L_x_2448) ;  /* 0x0000000000102947 */ /* 0x003fec0003800000 */
[----:B------:R-:W-:Y:S05]  /*af10*/  @!P0 BRA `(.L_x_2448) ;  /* 0x00000000000c8947 */ /* 0x000fea0003800000 */
[----:B---3--:R-:W2:Y:S04]  /*af20*/  LDG.E R10, desc[UR36][R4.64] ;  /* 0x00000024040a7981 */ /* 0x008ea8000c1e1900 */
[----:B-----5:R-:W2:Y:S02]  /*af30*/  LDG.E R3, desc[UR36][R4.64+0x4] ;  /* 0x0000042404037981 */ /* 0x020ea4000c1e1900 */
[----:B--2---:R-:W-:-:S07]  /*af40*/  IMAD.IADD R3, R3, 0x1, -R10 ;  /* 0x0000000103037824 */ /* 0x004fce00078e0a0a */
.L_x_2448:
[----:B------:R-:W-:Y:S01]  /*af50*/  R2UR UR16, R192 ;  /* 0x00000000c01072ca */ /* 0x000fe200000e0000 */
[----:B------:R-:W-:Y:S01]  /*af60*/  ULDC.64 UR12, c[0x0][0xb90] ;  /* 0x0002e400000c7ab9 */ /* 0x000fe20000000a00 */
[----:B------:R-:W-:Y:S01]  /*af70*/  R2UR UR15, R194 ;  /* 0x00000000c20f72ca */ /* 0x000fe200000e0000 */
[----:B------:R-:W-:Y:S01]  /*af80*/  VIADD R9, R18, UR41 ;  /* 0x0000002912097c36 */ /* 0x000fe20008000000 */
[----:B------:R-:W-:Y:S01]  /*af90*/  USHF.R.S32.HI UR11, URZ, 0x1f, UR4 ;  /* 0x0000001f3f0b7899 */ /* 0x000fe20008011404 */
[----:B------:R-:W-:Y:S01]  /*afa0*/  VIADD R26, R198, UR41 ;  /* 0x00000029c61a7c36 */ /* 0x000fe20008000000 */
[----:B------:R-:W-:Y:S01]  /*afb0*/  UMOV UR10, UR4 ;  /* 0x00000004000a7c82 */ /* 0x000fe20008000000 */
[----:B------:R-:W-:Y:S01]  /*afc0*/  @P1 IMAD.HI.U32 R5, R9, R6, RZ ;  /* 0x0000000609051227 */ /* 0x000fe200078e00ff */
[----:B------:R-:W-:Y:S01]  /*afd0*/  MOV R4, R9 ;  /* 0x0000000900047202 */ /* 0x000fe20000000f00 */
[----:B------:R-:W-:Y:S02]  /*afe0*/  USEL UR61, UR61, URZ, !UP0 ;  /* 0x0000003f3d3d7287 */ /* 0x000fe4000c000000 */
[----:B-----5:R-:W-:Y:S01]  /*aff0*/  IMAD R43, R3, R68, RZ ;  /* 0x00000044032b7224 */ /* 0x020fe200078e02ff */
[----:B------:R-:W-:Y:S01]  /*b000*/  @P1 SHF.R.U32.HI R4, RZ, R8, R5 ;  /* 0x00000008ff041219 */ /* 0x000fe20000011605 */
[----:B------:R-:W-:Y:S01]  /*b010*/  USHF.R.S32.HI UR14, URZ, 0x1f, UR16 ;  /* 0x0000001f3f0e7899 */ /* 0x000fe20008011410 */
[----:B------:R-:W-:Y:S01]  /*b020*/  IMAD R5, R193, 0x40, R16 ;  /* 0x00000040c1057824 */ /* 0x000fe200078e0210 */
[----:B------:R-:W-:-:S02]  /*b030*/  UIMAD.WIDE.U32 UR8, UR16, UR12, UR10 ;  /* 0x0000000c100872a5 */ /* 0x000fc4000f8e000a */
[----:B------:R-:W-:Y:S01]  /*b040*/  UIMAD UR7, UR14, UR12, URZ ;  /* 0x0000000c0e0772a4 */ /* 0x000fe2000f8e023f */
[----:B------:R-:W-:Y:S01]  /*b050*/  IMAD.MOV R7, RZ, RZ, -R4 ;  /* 0x000000ffff077224 */ /* 0x000fe200078e0a04 */
[----:B------:R-:W-:Y:S01]  /*b060*/  USEL UR15, UR15, URZ, !UP0 ;  /* 0x0000003f0f0f7287 */ /* 0x000fe2000c000000 */
[----:B------:R-:W-:Y:S01]  /*b070*/  IMAD.WIDE R20, R5, 0x2, R20 ;  /* 0x0000000205147825 */ /* 0x000fe200078e0214 */
[----:B------:R-:W-:Y:S01]  /*b080*/  UIMAD UR7, UR16, UR13, UR7 ;  /* 0x0000000d100772a4 */ /* 0x000fe2000f8e0207 */
[----:B------:R-:W-:Y:S02]  /*b090*/  SHF.R.S32.HI R5, RZ, 0x1f, R4 ;  /* 0x0000001fff057819 */ /* 0x000fe40000011404 */
[----:B------:R-:W-:Y:S01]  /*b0a0*/  ULDC.64 UR12, c[0x0][0xb98] ;  /* 0x0002e600000c7ab9 */ /* 0x000fe20000000a00 */
[----:B------:R-:W-:Y:S01]  /*b0b0*/  UIADD3 UR9, UR9, UR7, URZ ;  /* 0x0000000709097290 */ /* 0x000fe2000fffe03f */
[----:B------:R-:W-:Y:S01]  /*b0c0*/  IMAD R7, R68, R7, R9 ;  /* 0x0000000744077224 */ /* 0x000fe200078e0209 */
[----:B------:R-:W-:Y:S01]  /*b0d0*/  UIMAD UR7, UR15, UR12, URZ ;  /* 0x0000000c0f0772a4 */ /* 0x000fe2000f8e023f */
[C---:B------:R-:W-:Y:S01]  /*b0e0*/  IADD3 R13, P2, R20.reuse, 0x1000, RZ ;  /* 0x00001000140d7810 */ /* 0x040fe20007f5e0ff */
[----:B------:R-:W-:Y:S01]  /*b0f0*/  UIMAD.WIDE.U32 UR8, UR61, UR12, UR8 ;  /* 0x0000000c3d0872a5 */ /* 0x000fe2000f8e0008 */
[----:B------:R-:W-:Y:S01]  /*b100*/  IADD3 R33, P3, R20, 0x6000, RZ ;  /* 0x0000600014217810 */ /* 0x000fe20007f7e0ff */
[----:B------:R-:W-:Y:S01]  /*b110*/  UIMAD UR7, UR61, UR13, UR7 ;  /* 0x0000000d3d0772a4 */ /* 0x000fe2000f8e0207 */
[----:B------:R-:W-:-:S02]  /*b120*/  SHF.R.S32.HI R6, RZ, 0x1f, R7 ;  /* 0x0000001fff067819 */ /* 0x000fc40000011407 */
[----:B------:R-:W-:Y:S01]  /*b130*/  LOP3.LUT R12, R13, 0x380, RZ, 0xc0, !PT ;  /* 0x000003800d0c7812 */ /* 0x000fe200078ec0ff */
[----:B------:R-:W-:Y:S01]  /*b140*/  ULDC.64 UR12, c[0x0][0xaa0] ;  /* 0x0002a800000c7ab9 */ /* 0x000fe20000000a00 */
[----:B------:R-:W-:Y:S01]  /*b150*/  IADD3 R4, P0, R4, UR8, RZ ;  /* 0x0000000804047c10 */ /* 0x000fe2000ff1e0ff */
[----:B------:R-:W-:Y:S01]  /*b160*/  IMAD.U32 R8, RZ, RZ, UR7 ;  /* 0x00000007ff087e24 */ /* 0x000fe2000f8e00ff */
[----:B------:R-:W-:Y:S02]  /*b170*/  SHF.R.U64 R12, R12, 0x3, RZ ;  /* 0x000000030c0c7819 */ /* 0x000fe400000012ff */
[----:B------:R-:W-:Y:S02]  /*b180*/  LOP3.LUT R32, R33, 0x380, RZ, 0xc0, !PT ;  /* 0x0000038021207812 */ /* 0x000fe400078ec0ff */
[----:B------:R-:W-:Y:S01]  /*b190*/  IADD3.X R5, R5, UR9, R8, P0, !PT ;  /* 0x0000000905057c10 */ /* 0x000fe200087fe408 */
[----:B------:R-:W-:Y:S01]  /*b1a0*/  ULDC.64 UR8, c[0x0][0xb88] ;  /* 0x0002e20000087ab9 */ /* 0x000fe20000000a00 */
[----:B------:R-:W-:Y:S01]  /*b1b0*/  LOP3.LUT R12, R12, R13, RZ, 0x3c, !PT ;  /* 0x0000000d0c0c7212 */ /* 0x000fe200078e3cff */
[----:B------:R-:W-:Y:S01]  /*b1c0*/  IMAD R6, R6, UR8, RZ ;  /* 0x0000000806067c24 */ /* 0x000fe2000f8e02ff */
[----:B------:R-:W-:Y:S01]  /*b1d0*/  IADD3.X R13, RZ, R21, RZ, P2, !PT ;  /* 0x00000015ff0d7210 */ /* 0x000fe200017fe4ff */
[----:B------:R-:W-:Y:S01]  /*b1e0*/  IMAD.WIDE.U32 R4, R7, UR8, R4 ;  /* 0x0000000807047c25 */ /* 0x000fe2000f8e0004 */
[----:B------:R-:W-:-:S02]  /*b1f0*/  IADD3 R25, P2, R20, 0x7000, RZ ;  /* 0x0000700014197810 */ /* 0x000fc40007f5e0ff */
[----:B------:R-:W-:Y:S01]  /*b200*/  SHF.R.U64 R32, R32, 0x3, RZ ;  /* 0x0000000320207819 */ /* 0x000fe200000012ff */
[----:B---3--:R-:W-:Y:S01]  /*b210*/  IMAD R11, R7, UR9, R6 ;  /* 0x00000009070b7c24 */ /* 0x008fe2000f8e0206 */
[----:B------:R-:W-:Y:S01]  /*b220*/  ULDC.64 UR8, c[0x0][0xb50] ;  /* 0x0002d40000087ab9 */ /* 0x000fe20000000a00 */
[----:B------:R-:W-:Y:S01]  /*b230*/  LOP3.LUT R24, R25, 0x380, RZ, 0xc0, !PT ;  /* 0x0000038019187812 */ /* 0x000fe200078ec0ff */
[----:B------:R-:W-:Y:S01]  /*b240*/  VIADD R6, R26, 0x8 ;  /* 0x000000081a067836 */ /* 0x000fe20000000000 */
[----:B------:R-:W-:Y:S01]  /*b250*/  LOP3.LUT R32, R32, R33, RZ, 0x3c, !PT ;  /* 0x0000002120207212 */ /* 0x000fe200078e3cff */
[----:B------:R-:W-:Y:S01]  /*b260*/  IMAD.IADD R5, R5, 0x1, R11 ;  /* 0x0000000105057824 */ /* 0x000fe200078e020b */
[----:B------:R-:W-:Y:S01]  /*b270*/  LEA R11, P0, R4, UR8, 0x2 ;  /* 0x00000008040b7c11 */ /* 0x000fe2000f8010ff */
[----:B------:R-:W-:Y:S01]  /*b280*/  IMAD.X R33, RZ, RZ, R21, P3 ;  /* 0x000000ffff217224 */ /* 0x000fe200018e0615 */
[----:B------:R-:W-:Y:S02]  /*b290*/  SHF.R.U64 R24, R24, 0x3, RZ ;  /* 0x0000000318187819 */ /* 0x000fe400000012ff */
[----:B------:R-:W-:Y:S01]  /*b2a0*/  LEA.HI.X R14, R4, UR9, R5, 0x2, P0 ;  /* 0x00000009040e7c11 */ /* 0x000fe200080f1405 */
[----:B------:R-:W-:Y:S01]  /*b2b0*/  SHFL.IDX PT, R36, R11, RZ, 0x1c1f ;  /* 0x001c1fff0b247589 */ /* 0x000fe200000e0000 */
[----:B------:R-:W-:-:S02]  /*b2c0*/  IADD3 R45, P0, R20, 0x5000, RZ ;  /* 0x00005000142d7810 */ /* 0x000fc40007f1e0ff */
[----:B------:R-:W-:Y:S01]  /*b2d0*/  IADD3 R10, P3, R20, 0xb000, RZ ;  /* 0x0000b000140a7810 */ /* 0x000fe20007f7e0ff */
[----:B------:R-:W0:Y:S01]  /*b2e0*/  SHFL.IDX PT, R37, R14, RZ, 0x1c1f ;  /* 0x001c1fff0e257589 */ /* 0x000e2200000e0000 */
[----:B------:R-:W-:Y:S02]  /*b2f0*/  LOP3.LUT R44, R45, 0x380, RZ, 0xc0, !PT ;  /* 0x000003802d2c7812 */ /* 0x000fe400078ec0ff */
[----:B------:R-:W-:Y:S01]  /*b300*/  LOP3.LUT R24, R24, R25, RZ, 0x3c, !PT ;  /* 0x0000001918187212 */ /* 0x000fe200078e3cff */
[----:B------:R-:W-:Y:S01]  /*b310*/  IMAD.X R25, RZ, RZ, R21, P2 ;  /* 0x000000ffff197224 */ /* 0x000fe200010e0615 */
[----:B------:R-:W-:Y:S01]  /*b320*/  SHF.R.U64 R44, R44, 0x3, RZ ;  /* 0x000000032c2c7819 */ /* 0x000fe200000012ff */
[----:B------:R-:W-:Y:S01]  /*b330*/  SHFL.IDX PT, R40, R11, 0x1, 0x1c1f ;  /* 0x003c1f000b287f89 */ /* 0x000fe200000e0000 */
[----:B------:R-:W-:Y:S02]  /*b340*/  LOP3.LUT R3, R10, 0x380, RZ, 0xc0, !PT ;  /* 0x000003800a037812 */ /* 0x000fe400078ec0ff */
[----:B------:R-:W-:Y:S01]  /*b350*/  IADD3 R9, P6, R20, 0x2000, RZ ;  /* 0x0000200014097810 */ /* 0x000fe20007fde0ff */
[----:B------:R-:W1:Y:S01]  /*b360*/  SHFL.IDX PT, R41, R14, 0x1, 0x1c1f ;  /* 0x003c1f000e297f89 */ /* 0x000e6200000e0000 */
[----:B------:R-:W-:-:S02]  /*b370*/  LOP3.LUT R44, R44, R45, RZ, 0x3c, !PT ;  /* 0x0000002d2c2c7212 */ /* 0x000fc400078e3cff */
[C---:B------:R-:W-:Y:S02]  /*b380*/  IADD3 R53, P4, R20.reuse, 0x4000, RZ ;  /* 0x0000400014357810 */ /* 0x040fe40007f9e0ff */
[----:B------:R-:W-:Y:S01]  /*b390*/  LOP3.LUT R7, R20, 0x380, RZ, 0xc0, !PT ;  /* 0x0000038014077812 */ /* 0x000fe200078ec0ff */
[----:B------:R-:W-:Y:S01]  /*b3a0*/  UIMAD UR7, UR11, UR12, URZ ;  /* 0x0000000c0b0772a4 */ /* 0x000fe2000f8e023f */
[----:B------:R-:W-:Y:S01]  /*b3b0*/  IADD3.X R45, RZ, R21, RZ, P0, !PT ;  /* 0x00000015ff2d7210 */ /* 0x000fe200007fe4ff */
[----:B------:R-:W-:Y:S01]  /*b3c0*/  UIMAD.WIDE.U32 UR8, UR4, UR12, URZ ;  /* 0x0000000c040872a5 */ /* 0x000fe2000f8e003f */
[----:B------:R-:W-:Y:S01]  /*b3d0*/  LOP3.LUT P0, RZ, R196, 0x3, RZ, 0xc0, !PT ;  /* 0x00000003c4ff7812 */ /* 0x000fe2000780c0ff */
[----:B------:R-:W-:Y:S01]  /*b3e0*/  ULDC.64 UR10, c[0x0][0xae8] ;  /* 0x0002ba00000a7ab9 */ /* 0x000fe20000000a00 */
[----:B------:R-:W-:Y:S01]  /*b3f0*/  SHF.R.U64 R3, R3, 0x3, RZ ;  /* 0x0000000303037819 */ /* 0x000fe200000012ff */
[----:B------:R-:W-:Y:S01]  /*b400*/  IMAD.X R49, RZ, RZ, R21, P3 ;  /* 0x000000ffff317224 */ /* 0x000fe200018e0615 */
[----:B------:R-:W-:-:S02]  /*b410*/  ISETP.GE.OR P2, PT, R26, R43, P0 ;  /* 0x0000002b1a00720c */ /* 0x000fc40000746670 */
[----:B------:R-:W-:Y:S02]  /*b420*/  IADD3 R5, P5, R20, 0x3000, RZ ;  /* 0x0000300014057810 */ /* 0x000fe40007fbe0ff */
[----:B------:R-:W-:Y:S02]  /*b430*/  LOP3.LUT R48, R3, R10, RZ, 0x3c, !PT ;  /* 0x0000000a03307212 */ /* 0x000fe400078e3cff */
[----:B------:R-:W2:Y:S01]  /*b440*/  @P1 LDC R3, c[0x0][0xbec] ;  /* 0x0002fb00ff031b82 */ /* 0x000ea20000000800 */
[----:B------:R-:W-:Y:S02]  /*b450*/  LOP3.LUT R8, R9, 0x380, RZ, 0xc0, !PT ;  /* 0x0000038009087812 */ /* 0x000fe400078ec0ff */
[----:B------:R-:W-:Y:S02]  /*b460*/  LOP3.LUT R4, R5, 0x380, RZ, 0xc0, !PT ;  /* 0x0000038005047812 */ /* 0x000fe400078ec0ff */
[----:B------:R-:W-:Y:S02]  /*b470*/  LOP3.LUT R52, R53, 0x380, RZ, 0xc0, !PT ;  /* 0x0000038035347812 */ /* 0x000fe400078ec0ff */
[----:B0-----:R0:W-:Y:S01]  /*b480*/  @!P2 ST.E desc[UR36][R36.64], R0 ;  /* 0x000000002400a985 */ /* 0x0011e2000c101924 */
[----:B------:R-:W-:-:S02]  /*b490*/  ISETP.GE.OR P0, PT, R6, R43, P0 ;  /* 0x0000002b0600720c */ /* 0x000fc40000706670 */
[----:B------:R-:W-:Y:S02]  /*b4a0*/  SHF.R.U64 R8, R8, 0x3, RZ ;  /* 0x0000000308087819 */ /* 0x000fe400000012ff */
[----:B------:R-:W-:Y:S02]  /*b4b0*/  SHF.R.U64 R4, R4, 0x3, RZ ;  /* 0x0000000304047819 */ /* 0x000fe400000012ff */
[----:B------:R-:W-:Y:S02]  /*b4c0*/  SHF.R.U64 R52, R52, 0x3, RZ ;  /* 0x0000000334347819 */ /* 0x000fe400000012ff */
[----:B------:R-:W-:Y:S02]  /*b4d0*/  SHF.R.U64 R7, R7, 0x3, RZ ;  /* 0x0000000307077819 */ /* 0x000fe400000012ff */
[----:B------:R-:W-:Y:S01]  /*b4e0*/  LOP3.LUT R8, R8, R9, RZ, 0x3c, !PT ;  /* 0x0000000908087212 */ /* 0x000fe200078e3cff */
[----:B0-----:R-:W0:Y:S01]  /*b4f0*/  @P1 LDC R37, c[0x0][0xbf0] ;  /* 0x0002fc00ff251b82 */ /* 0x001e220000000800 */
[----:B------:R-:W-:Y:S01]  /*b500*/  LOP3.LUT R4, R4, R5, RZ, 0x3c, !PT ;  /* 0x0000000504047212 */ /* 0x000fe200078e3cff */
[--C-:B------:R-:W-:Y:S01]  /*b510*/  IMAD.X R9, RZ, RZ, R21.reuse, P6 ;  /* 0x000000ffff097224 */ /* 0x100fe200030e0615 */
[----:B------:R-:W-:Y:S01]  /*b520*/  LOP3.LUT R52, R52, R53, RZ, 0x3c, !PT ;  /* 0x0000003534347212 */ /* 0x000fe200078e3cff */
[--C-:B------:R-:W-:Y:S01]  /*b530*/  IMAD.X R5, RZ, RZ, R21.reuse, P5 ;  /* 0x000000ffff057224 */ /* 0x100fe200028e0615 */
[C---:B------:R-:W-:Y:S01]  /*b540*/  IADD3 R65, P6, R20.reuse, 0x8000, RZ ;  /* 0x0000800014417810 */ /* 0x040fe20007fde0ff */
[----:B------:R-:W-:Y:S01]  /*b550*/  IMAD.X R53, RZ, RZ, R21, P4 ;  /* 0x000000ffff357224 */ /* 0x000fe200020e0615 */
[C---:B------:R-:W-:Y:S01]  /*b560*/  IADD3 R61, P5, R20.reuse, 0x9000, RZ ;  /* 0x00009000143d7810 */ /* 0x040fe20007fbe0ff */
[----:B------:R-:W-:Y:S01]  /*b570*/  UIMAD UR7, UR4, UR13, UR7 ;  /* 0x0000000d040772a4 */ /* 0x000fe2000f8e0207 */
[----:B------:R-:W-:Y:S01]  /*b580*/  IADD3 R57, P4, R20, 0xa000, RZ ;  /* 0x0000a00014397810 */ /* 0x000fe20007f9e0ff */
[----:B------:R-:W-:Y:S01]  /*b590*/  IMAD R0, R23, 0x20, R193 ;  /* 0x0000002017007824 */ /* 0x000fe200078e02c1 */
[----:B------:R-:W-:Y:S01]  /*b5a0*/  LOP3.LUT R20, R7, R20, RZ, 0x3c, !PT ;  /* 0x0000001407147212 */ /* 0x000fe200078e3cff */
[----:B------:R-:W-:Y:S01]  /*b5b0*/  UIADD3 UR9, UR9, UR7, URZ ;  /* 0x0000000709097290 */ /* 0x000fe2000fffe03f */
[----:B------:R-:W-:Y:S01]  /*b5c0*/  LOP3.LUT R64, R65, 0x380, RZ, 0xc0, !PT ;  /* 0x0000038041407812 */ /* 0x000fe200078ec0ff */
[----:B------:R-:W-:Y:S01]  /*b5d0*/  UIMAD UR4, UR14, UR10, URZ ;  /* 0x0000000a0e0472a4 */ /* 0x000fe2000f8e023f */
[----:B------:R-:W-:Y:S01]  /*b5e0*/  LOP3.LUT R60, R61, 0x380, RZ, 0xc0, !PT ;  /* 0x000003803d3c7812 */ /* 0x000fe200078ec0ff */
[----:B-1----:R1:W-:Y:S01]  /*b5f0*/  @!P0 ST.E desc[UR36][R40.64], R2 ;  /* 0x0000000228008985 */ /* 0x0023e2000c101924 */
[----:B------:R-:W-:Y:S01]  /*b600*/  LOP3.LUT R56, R57, 0x380, RZ, 0xc0, !PT ;  /* 0x0000038039387812 */ /* 0x000fe200078ec0ff */
[----:B------:R-:W-:Y:S01]  /*b610*/  UIMAD UR4, UR16, UR11, UR4 ;  /* 0x0000000b100472a4 */ /* 0x000fe2000f8e0204 */
[----:B------:R-:W-:Y:S01]  /*b620*/  SHF.R.U64 R64, R64, 0x3, RZ ;  /* 0x0000000340407819 */ /* 0x000fe200000012ff */
[----:B------:R3:W5:Y:S01]  /*b630*/  LD.E.128 R28, desc[UR36][R20.64] ;  /* 0x00000024141c7980 */ /* 0x000762000c101d00 */
[----:B------:R-:W-:Y:S01]  /*b640*/  UIMAD.WIDE.U32 UR8, UR16, UR10, UR8 ;  /* 0x0000000a100872a5 */ /* 0x000fe2000f8e0008 */
[----:B------:R-:W-:-:S02]  /*b650*/  SHF.R.U64 R60, R60, 0x3, RZ ;  /* 0x000000033c3c7819 */ /* 0x000fc400000012ff */
[----:B------:R-:W-:Y:S01]  /*b660*/  SHF.R.U64 R56, R56, 0x3, RZ ;  /* 0x0000000338387819 */ /* 0x000fe200000012ff */
[----:B------:R-:W-:Y:S01]  /*b670*/  ULDC.64 UR10, c[0x0][0xaf0] ;  /* 0x0002bc00000a7ab9 */ /* 0x000fe20000000a00 */
[----:B------:R-:W-:Y:S01]  /*b680*/  LOP3.LUT R64, R64, R65, RZ, 0x3c, !PT ;  /* 0x0000004140407212 */ /* 0x000fe200078e3cff */
[----:B------:R-:W5:Y:S01]  /*b690*/  LD.E.128 R12, desc[UR36][R12.64] ;  /* 0x000000240c0c7980 */ /* 0x000f62000c101d00 */
[----:B---3--:R-:W-:Y:S01]  /*b6a0*/  VIADD R20, R0, UR41 ;  /* 0x0000002900147c36 */ /* 0x008fe20008000000 */
[----:B------:R-:W-:Y:S01]  /*b6b0*/  UIADD3 UR9, UR9, UR4, URZ ;  /* 0x0000000409097290 */ /* 0x000fe2000fffe03f */
[----:B------:R-:W-:Y:S01]  /*b6c0*/  LOP3.LUT R60, R60, R61, RZ, 0x3c, !PT ;  /* 0x0000003d3c3c7212 */ /* 0x000fe200078e3cff */
[--C-:B------:R-:W-:Y:S01]  /*b6d0*/  IMAD.X R65, RZ, RZ, R21.reuse, P6 ;  /* 0x000000ffff417224 */ /* 0x100fe200030e0615 */
[----:B------:R-:W-:Y:S01]  /*b6e0*/  LOP3.LUT R56, R56, R57, RZ, 0x3c, !PT ;  /* 0x0000003938387212 */ /* 0x000fe200078e3cff */
[----:B--2---:R-:W-:Y:S01]  /*b6f0*/  @P1 IMAD.HI.U32 R0, R20, R3, RZ ;  /* 0x0000000314001227 */ /* 0x004fe200078e00ff */
[----:B------:R-:W-:Y:S01]  /*b700*/  UIMAD UR4, UR15, UR10, URZ ;  /* 0x0000000a0f0472a4 */ /* 0x000fe2000f8e023f */
[----:B------:R-:W-:Y:S01]  /*b710*/  IADD3.X R61, RZ, R21, RZ, P5, !PT ;  /* 0x00000015ff3d7210 */ /* 0x000fe20002ffe4ff */
[----:B------:R-:W5:Y:S01]  /*b720*/  LD.E.128 R8, desc[UR36][R8.64] ;  /* 0x0000002408087980 */ /* 0x000f62000c101d00 */
[----:B------:R-:W-:Y:S01]  /*b730*/  IMAD.X R57, RZ, RZ, R21, P4 ;  /* 0x000000ffff397224 */ /* 0x000fe200020e0615 */
[----:B------:R-:W-:Y:S01]  /*b740*/  MOV R21, R20 ;  /* 0x0000001400157202 */ /* 0x000fe20000000f00 */
[----:B------:R-:W-:Y:S01]  /*b750*/  UIMAD UR4, UR61, UR11, UR4 ;  /* 0x0000000b3d0472a4 */ /* 0x000fe2000f8e0204 */
[----:B0-----:R-:W-:Y:S01]  /*b760*/  @P1 SHF.R.U32.HI R21, RZ, R37, R0 ;  /* 0x00000025ff151219 */ /* 0x001fe20000011600 */
[----:B------:R-:W-:Y:S01]  /*b770*/  UIMAD.WIDE.U32 UR8, UR61, UR10, UR8 ;  /* 0x0000000a3d0872a5 */ /* 0x000fe2000f8e0008 */
[----:B------:R-:W5:Y:S02]  /*b780*/  LD.E.128 R4, desc[UR36][R4.64] ;  /* 0x0000002404047980 */ /* 0x000f64000c101d00 */
[--C-:B------:R-:W-:Y:S01]  /*b790*/  SHF.R.S32.HI R0, RZ, 0x1f, R21.reuse ;  /* 0x0000001fff007819 */ /* 0x100fe20000011415 */
[----:B------:R-:W-:Y:S01]  /*b7a0*/  UIADD3 UR4, UR9, UR4, URZ ;  /* 0x0000000409047290 */ /* 0x000fe2000fffe03f */
[----:B------:R-:W-:Y:S01]  /*b7b0*/  IMAD.MOV R37, RZ, RZ, -R21 ;  /* 0x000000ffff257224 */ /* 0x000fe200078e0a15 */
[----:B------:R-:W-:Y:S01]  /*b7c0*/  ULDC.64 UR10, c[0x0][0xae0] ;  /* 0x0002b800000a7ab9 */ /* 0x000fe20000000a00 */
[----:B------:R-:W-:Y:S01]  /*b7d0*/  IMAD.U32 R3, RZ, RZ, UR9 ;  /* 0x00000009ff037e24 */ /* 0x000fe2000f8e00ff */
[----:B------:R-:W5:Y:S01]  /*b7e0*/  LD.E.128 R52, desc[UR36][R52.64] ;  /* 0x0000002434347980 */ /* 0x000f62000c101d00 */
[----:B------:R-:W-:-:S02]  /*b7f0*/  IMAD R0, R0, UR10, RZ ;  /* 0x0000000a00007c24 */ /* 0x000fc4000f8e02ff */
[----:B------:R-:W-:Y:S01]  /*b800*/  IMAD R37, R68, R37, R20 ;  /* 0x0000002544257224 */ /* 0x000fe200078e0214 */
[----:B------:R-:W5:Y:S01]  /*b810*/  LD.E.128 R44, desc[UR36][R44.64] ;  /* 0x000000242c2c7980 */ /* 0x000f62000c101d00 */
[----:B-1----:R-:W-:Y:S01]  /*b820*/  IMAD.U32 R2, RZ, RZ, UR8 ;  /* 0x00000008ff027e24 */ /* 0x002fe2000f8e00ff */
[----:B------:R-:W-:Y:S01]  /*b830*/  ULDC.64 UR8, c[0x0][0xad8] ;  /* 0x0002b60000087ab9 */ /* 0x000fe20000000a00 */
[----:B------:R-:W-:Y:S01]  /*b840*/  IMAD.U32 R3, RZ, RZ, UR4 ;  /* 0x00000004ff037e24 */ /* 0x000fe2000f8e00ff */
[----:B------:R-:W5:Y:S01]  /*b850*/  LD.E.128 R32, desc[UR36][R32.64] ;  /* 0x0000002420207980 */ /* 0x000f62000c101d00 */
[C---:B------:R-:W-:Y:S01]  /*b860*/  IMAD R41, R21.reuse, UR11, R0 ;  /* 0x0000000b15297c24 */ /* 0x040fe2000f8e0200 */
[----:B------:R-:W-:Y:S02]  /*b870*/  SHF.R.S32.HI R0, RZ, 0x1f, R37 ;  /* 0x0000001fff007819 */ /* 0x000fe40000011425 */
[----:B------:R-:W5:Y:S01]  /*b880*/  LD.E.128 R24, desc[UR36][R24.64] ;  /* 0x0000002418187980 */ /* 0x000f62000c101d00 */
[----:B------:R-:W-:-:S03]  /*b890*/  IMAD.WIDE.U32 R2, R21, UR10, R2 ;  /* 0x0000000a15027c25 */ /* 0x000fc6000f8e0002 */
[----:B------:R-:W5:Y:S04]  /*b8a0*/  LD.E.128 R64, desc[UR36][R64.64] ;  /* 0x0000002440407980 */ /* 0x000f68000c101d00 */
[----:B------:R-:W5:Y:S04]  /*b8b0*/  LD.E.128 R60, desc[UR36][R60.64] ;  /* 0x000000243c3c7980 */ /* 0x000f68000c101d00 */
[----:B------:R-:W5:Y:S04]  /*b8c0*/  LD.E.128 R56, desc[UR36][R56.64] ;  /* 0x0000002438387980 */ /* 0x000f68000c101d00 */
[----:B------:R-:W5:Y:S01]  /*b8d0*/  LD.E.128 R48, desc[UR36][R48.64] ;  /* 0x0000002430307980 */ /* 0x000f62000c101d00 */
[----:B------:R-:W-:Y:S01]  /*b8e0*/  @!PT LDS RZ, [RZ] ;  /* 0x00000000fffff984 */ /* 0x000fe20000000800 */
[----:B------:R-:W-:Y:S01]  /*b8f0*/  @!PT LDS RZ, [RZ] ;  /* 0x00000000fffff984 */ /* 0x000fe20000000800 */
[----:B------:R-:W-:Y:S01]  /*b900*/  @!PT LDS RZ, [RZ] ;  /* 0x00000000fffff984 */ /* 0x000fe20000000800 */
[----:B------:R-:W-:Y:S01]  /*b910*/  @!PT LDS RZ, [RZ] ;  /* 0x00000000fffff984 */ /* 0x000fe20000000800 */
[----:B------:R0:W-:Y:S06]  /*b920*/  MEMBAR.ALL.CTA ;  /* 0x0000000000007992 */ /* 0x0001ec0000008000 */
[----:B0-----:R-:W0:Y:S01]  /*b930*/  FENCE.VIEW.ASYNC.S ;  /* 0x00000000000073c6 */ /* 0x001e220000000000 */
[----:B------:R-:W-:Y:S01]  /*b940*/  IMAD.IADD R3, R3, 0x1, R41 ;  /* 0x0000000103037824 */ /* 0x000fe200078e0229 */
[----:B------:R-:W-:Y:S01]  /*b950*/  IADD3 R68, R193, UR41, RZ ;  /* 0x00000029c1447c10 */ /* 0x000fe2000fffe0ff */
[----:B------:R-:W-:-:S02]  /*b960*/  IMAD R20, R0, UR8, RZ ;  /* 0x0000000800147c24 */ /* 0x000fc4000f8e02ff */
[----:B------:R-:W-:Y:S01]  /*b970*/  IMAD.WIDE.U32 R2, R37, UR8, R2 ;  /* 0x0000000825027c25 */ /* 0x000fe2000f8e0002 */
[----:B------:R-:W-:-:S03]  /*b980*/  ISETP.GE.AND P2, PT, R68, R43, PT ;  /* 0x0000002b4400720c */ /* 0x000fc60003f46270 */
[----:B------:R-:W-:Y:S01]  /*b990*/  IMAD R21, R37, UR9, R20 ;  /* 0x0000000925157c24 */ /* 0x000fe2000f8e0214 */
[----:B------:R-:W-:Y:S01]  /*b9a0*/  ULDC.64 UR8, c[0x0][0xa80] ;  /* 0x0002a00000087ab9 */ /* 0x000fe20000000a00 */
[----:B------:R-:W-:Y:S01]  /*b9b0*/  VIADD R0, R68, 0x20 ;  /* 0x0000002044007836 */ /* 0x000fe20000000000 */
[----:B------:R-:W-:Y:S01]  /*b9c0*/  LEA R38, P3, R2, UR8, 0x1 ;  /* 0x0000000802267c11 */ /* 0x000fe2000f8608ff */
[----:B------:R-:W-:Y:S01]  /*b9d0*/  VIADD R42, R42, 0x30820 ;  /* 0x000308202a2a7836 */ /* 0x000fe20000000000 */
[----:B------:R-:W-:Y:S02]  /*b9e0*/  IADD3 R3, R3, R21, RZ ;  /* 0x0000001503037210 */ /* 0x000fe40007ffe0ff */
[-C--:B------:R-:W-:Y:S01]  /*b9f0*/  ISETP.GE.AND P1, PT, R0, R43.reuse, PT ;  /* 0x0000002b0000720c */ /* 0x080fe20003f26270 */
[----:B------:R-:W-:Y:S01]  /*ba00*/  VIADD R0, R68, 0x40 ;  /* 0x0000004044007836 */ /* 0x000fe20000000000 */
        /* <DEDUP_REMOVED lines=21> */
.L_x_2450:
[----:B------:R-:W-:Y:S05]  /*bb60*/  BSYNC B1 ;  /* 0x0000000000017941 */ /* 0x000fea0003800000 */
.L_x_2449:
        /* <DEDUP_REMOVED lines=17> */
.L_x_2452:
[----:B------:R-:W-:Y:S05]  /*bc80*/  BSYNC B1 ;  /* 0x0000000000017941 */ /* 0x000fea0003800000 */
.L_x_2451:
        /* <DEDUP_REMOVED lines=17> */
.L_x_2454:
[----:B------:R-:W-:Y:S05]  /*bda0*/  BSYNC B1 ;  /* 0x0000000000017941 */ /* 0x000fea0003800000 */
.L_x_2453:
        /* <DEDUP_REMOVED lines=20> */
.L_x_2447:
[----:B------:R-:W-:Y:S01]  /*bef0*/  ULDC.64 UR8, c[0x0][0xc00] ;  /* 0x0003000000087ab9 */ /* 0x000fe20000000a00 */
[----:B------:R-:W-:Y:S01]  /*bf00*/  ULDC UR4, c[0x0][0xa88] ;  /* 0x0002a20000047ab9 */ /* 0x000fe20000000800 */
[----:B------:R-:W-:Y:S01]  /*bf10*/  UISETP.NE.U32.AND UP0, UPT, UR8, URZ, UPT ;  /* 0x0000003f0800728c */ /* 0x000fe2000bf05070 */
[----:B------:R-:W0:Y:S01]  /*bf20*/  LDC R11, c[0x0][0xbe8] ;  /* 0x0002fa00ff0b7b82 */ /* 0x000e220000000800 */
[----:B------:R-:W-:Y:S02]  /*bf30*/  R2UR UR7, R192 ;  /* 0x00000000c00772ca */ /* 0x000fe400000e0000 */
        /* <DEDUP_REMOVED lines=10> */
[----:B------:R-:W-:-:S05]  /*bfe0*/  IMAD.U32 R0, RZ, RZ, UR4 ;  /* 0x00000004ff007e24 */ /* 0x000fca000f8e00ff */
[----:B------:R-:W-:-:S05]  /*bff0*/  PLOP3.LUT P3, PT, PT, PT, UP1, 0x80, 0x0 ;  /* 0x000000000000781c */ /* 0x000fca0003f6f018 */
[----:B------:R-:W-:Y:S02]  /*c000*/  @UP1 ULDC.64 UR8, c[0x0][0xc08] ;  /* 0x0003020000081ab9 */ /* 0x000fe40000000a00 */
[----:B------:R-:W-:-:S06]  /*c010*/  @UP1 UIMAD.WIDE UR8, UR61, 0x4, UR8 ;  /* 0x000000043d0818a5 */ /* 0x000fcc000f8e0208 */
[----:B------:R-:W-:Y:S01]  /*c020*/  MOV R4, UR8 ;  /* 0x0000000800047c02 */ /* 0x000fe20008000f00 */
        /* <DEDUP_REMOVED lines=14> */
.L_x_2456:
[----:B------:R-:W-:Y:S01]  /*c110*/  R2UR UR7, R194 ;  /* 0x00000000c20772ca */ /* 0x000fe200000e0000 */
[----:B------:R-:W-:Y:S01]  /*c120*/  USEL UR61, UR61, URZ, !UP0 ;  /* 0x0000003f3d3d7287 */ /* 0x000fe2000c000000 */
[----:B------:R-:W-:Y:S11]  /*c130*/  BSSY B1, `(.L_x_2457) ;  /* 0x000002d000017945 */ /* 0x000ff60003800000 */
[----:B------:R-:W-:Y:S01]  /*c140*/  USEL UR12, UR7, URZ, !UP0 ;  /* 0x0000003f070c7287 */ /* 0x000fe2000c000000 */
[----:B------:R-:W-:Y:S11]  /*c150*/  @P1 BRA `(.L_x_2458) ;  /* 0x0000000000a81947 */ /* 0x000ff60003800000 */
[----:B------:R-:W0:Y:S01]  /*c160*/  S2R R3, SR_TID.X ;  /* 0x0000000000037919 */ /* 0x000e220000002100 */
[----:B------:R-:W1:Y:S01]  /*c170*/  LDC R7, c[0x0][0xbe8] ;  /* 0x0002fa00ff077b82 */ /* 0x000e620000000800 */
[----:B------:R-:W-:Y:S02]  /*c180*/  IMAD.U32 R4, RZ, RZ, UR41 ;  /* 0x00000029ff047e24 */ /* 0x000fe4000f8e00ff */
[----:B-1---5:R-:W-:-:S03]  /*c190*/  IMAD R2, R0, R7, RZ ;  /* 0x0000000700027224 */ /* 0x022fc600078e02ff */
[----:B0-----:R-:W-:-:S04]  /*c1a0*/  IADD3 R4, R4, -0x80, R3 ;  /* 0xffffff8004047810 */ /* 0x001fc80007ffe003 */
        /* <DEDUP_REMOVED lines=9> */
[----:B------:R-:W0:Y:S02]  /*c240*/  @P1 LDC R3, c[0x0][0xbec] ;  /* 0x0002fb00ff031b82 */ /* 0x000e240000000800 */
[----:B------:R-:W-:Y:S02]  /*c250*/  UIMAD.WIDE.U32 UR8, UR13, UR14, UR8 ;  /* 0x0000000e0d0872a5 */ /* 0x000fe4000f8e0008 */
[----:B------:R-:W-:-:S03]  /*c260*/  UIMAD UR7, UR13, UR15, UR7 ;  /* 0x0000000f0d0772a4 */ /* 0x000fc6000f8e0207 */
[----:B------:R-:W-:Y:S01]  /*c270*/  ULDC.64 UR14, c[0x0][0xb98] ;  /* 0x0002e600000e7ab9 */ /* 0x000fe20000000a00 */
[----:B------:R-:W1:Y:S01]  /*c280*/  @P1 LDC R6, c[0x0][0xbf0] ;  /* 0x0002fc00ff061b82 */ /* 0x000e620000000800 */
[----:B------:R-:W-:Y:S02]  /*c290*/  UIADD3 UR9, UR9, UR7, URZ ;  /* 0x0000000709097290 */ /* 0x000fe4000fffe03f */
[----:B------:R-:W-:Y:S02]  /*c2a0*/  UIMAD UR7, UR12, UR14, URZ ;  /* 0x0000000e0c0772a4 */ /* 0x000fe4000f8e023f */
[----:B------:R-:W-:Y:S02]  /*c2b0*/  UIMAD.WIDE.U32 UR8, UR61, UR14, UR8 ;  /* 0x0000000e3d0872a5 */ /* 0x000fe4000f8e0008 */
[----:B------:R-:W-:-:S03]  /*c2c0*/  UIMAD UR7, UR61, UR15, UR7 ;  /* 0x0000000f3d0772a4 */ /* 0x000fc6000f8e0207 */
[----:B------:R-:W-:Y:S01]  /*c2d0*/  ULDC.64 UR14, c[0x0][0xb88] ;  /* 0x0002e200000e7ab9 */ /* 0x000fe20000000a00 */
[----:B0-----:R-:W-:-:S05]  /*c2e0*/  @P1 IMAD.HI.U32 R3, R4, R3, RZ ;  /* 0x0000000304031227 */ /* 0x001fca00078e00ff */
[----:B-1----:R-:W-:Y:S01]  /*c2f0*/  @P1 SHF.R.U32.HI R2, RZ, R6, R3 ;  /* 0x00000006ff021219 */ /* 0x002fe20000011603 */
[----:B------:R-:W-:-:S03]  /*c300*/  IMAD.U32 R6, RZ, RZ, UR7 ;  /* 0x00000007ff067e24 */ /* 0x000fc6000f8e00ff */
[C---:B------:R-:W-:Y:S02]  /*c310*/  IADD3 R5, -R2.reuse, RZ, RZ ;  /* 0x000000ff02057210 */ /* 0x040fe40007ffe1ff */
[----:B------:R-:W-:Y:S02]  /*c320*/  SHF.R.S32.HI R3, RZ, 0x1f, R2 ;  /* 0x0000001fff037819 */ /* 0x000fe40000011402 */
[----:B------:R-:W-:Y:S01]  /*c330*/  IADD3 R2, P1, R2, UR8, RZ ;  /* 0x0000000802027c10 */ /* 0x000fe2000ff3e0ff */
[----:B------:R-:W-:-:S03]  /*c340*/  IMAD R5, R7, R5, R4 ;  /* 0x0000000507057224 */ /* 0x000fc600078e0204 */
[----:B------:R-:W-:Y:S01]  /*c350*/  IADD3.X R3, R3, UR9, R6, P1, !PT ;  /* 0x0000000903037c10 */ /* 0x000fe20008ffe406 */
[----:B------:R-:W-:Y:S01]  /*c360*/  ULDC.64 UR8, c[0x0][0xb50] ;  /* 0x0002d40000087ab9 */ /* 0x000fe20000000a00 */
[----:B------:R-:W-:Y:S01]  /*c370*/  SHF.R.S32.HI R4, RZ, 0x1f, R5 ;  /* 0x0000001fff047819 */ /* 0x000fe20000011405 */
[----:B------:R-:W-:-:S04]  /*c380*/  IMAD.WIDE.U32 R2, R5, UR14, R2 ;  /* 0x0000000e05027c25 */ /* 0x000fc8000f8e0002 */
[----:B------:R-:W-:-:S04]  /*c390*/  IMAD R4, R4, UR14, RZ ;  /* 0x0000000e04047c24 */ /* 0x000fc8000f8e02ff */
[----:B------:R-:W-:Y:S01]  /*c3a0*/  IMAD R7, R5, UR15, R4 ;  /* 0x0000000f05077c24 */ /* 0x000fe2000f8e0204 */
[----:B------:R-:W-:-:S03]  /*c3b0*/  LEA R4, P1, R2, UR8, 0x2 ;  /* 0x0000000802047c11 */ /* 0x000fc6000f8210ff */
[----:B------:R-:W-:-:S05]  /*c3c0*/  IMAD.IADD R3, R3, 0x1, R7 ;  /* 0x0000000103037824 */ /* 0x000fca00078e0207 */
[----:B------:R-:W-:Y:S01]  /*c3d0*/  LEA.HI.X R5, R2, UR9, R3, 0x2, P1 ;  /* 0x0000000902057c11 */ /* 0x000fe200088f1403 */
[----:B------:R-:W-:-:S05]  /*c3e0*/  IMAD.MOV.U32 R3, RZ, RZ, -0x800000 ;  /* 0xff800000ff037424 */ /* 0x000fca00078e00ff */
[----:B------:R0:W-:Y:S02]  /*c3f0*/  STG.E desc[UR36][R4.64], R3 ;  /* 0x0000000304007986 */ /* 0x0001e4000c101924 */
.L_x_2458:
[----:B------:R-:W-:Y:S05]  /*c400*/  BSYNC B1 ;  /* 0x0000000000017941 */ /* 0x000fea0003800000 */
.L_x_2457:
[----:B0-----:R-:W0:Y:S01]  /*c410*/  @P0 LDC R3, c[0x0][0xbf0] ;  /* 0x0002fc00ff030b82 */ /* 0x001e220000000800 */
[----:B------:R-:W-:Y:S01]  /*c420*/  ULDC.64 UR14, c[0x0][0xaa0] ;  /* 0x0002a800000e7ab9 */ /* 0x000fe20000000a00 */
[----:B------:R-:W-:Y:S01]  /*c430*/  R2UR UR13, R192 ;  /* 0x00000000c00d72ca */ /* 0x000fe200000e0000 */
[----:B------:R-:W-:Y:S01]  /*c440*/  UIMAD UR7, UR10, UR14, URZ ;  /* 0x0000000e0a0772a4 */ /* 0x000fe2000f8e023f */
[----:B------:R-:W-:Y:S01]  /*c450*/  IMAD R2, R23, 0x20, R193 ;  /* 0x0000002017027824 */ /* 0x000fe200078e02c1 */
[----:B------:R-:W-:Y:S01]  /*c460*/  UIMAD.WIDE.U32 UR8, UR4, UR14, URZ ;  /* 0x0000000e040872a5 */ /* 0x000fe2000f8e003f */
[----:B------:R-:W-:Y:S01]  /*c470*/  BSSY B1, `(.L_x_2459) ;  /* 0x000003c000017945 */ /* 0x000fe20003800000 */
[----:B------:R-:W-:Y:S02]  /*c480*/  UIMAD UR7, UR4, UR15, UR7 ;  /* 0x0000000f040772a4 */ /* 0x000fe4000f8e0207 */
[----:B------:R-:W-:Y:S01]  /*c490*/  IADD3 R6, R2, UR41, RZ ;  /* 0x0000002902067c10 */ /* 0x000fe2000fffe0ff */
[----:B------:R-:W-:Y:S01]  /*c4a0*/  ULDC.64 UR14, c[0x0][0xae8] ;  /* 0x0002ba00000e7ab9 */ /* 0x000fe20000000a00 */
[----:B------:R-:W-:-:S02]  /*c4b0*/  UIADD3 UR9, UR9, UR7, URZ ;  /* 0x0000000709097290 */ /* 0x000fc4000fffe03f */
[----:B------:R-:W-:Y:S01]  /*c4c0*/  UIMAD UR4, UR11, UR14, URZ ;  /* 0x0000000e0b0472a4 */ /* 0x000fe2000f8e023f */
[----:B------:R-:W-:Y:S01]  /*c4d0*/  @P0 IMAD.HI.U32 R2, R6, R9, RZ ;  /* 0x0000000906020227 */ /* 0x000fe200078e00ff */
[----:B------:R-:W-:Y:S02]  /*c4e0*/  UIMAD.WIDE.U32 UR8, UR13, UR14, UR8 ;  /* 0x0000000e0d0872a5 */ /* 0x000fe4000f8e0008 */
[----:B------:R-:W-:Y:S01]  /*c4f0*/  UIMAD UR4, UR13, UR15, UR4 ;  /* 0x0000000f0d0472a4 */ /* 0x000fe2000f8e0204 */
[----:B------:R-:W-:Y:S01]  /*c500*/  IMAD.MOV.U32 R5, RZ, RZ, R6 ;  /* 0x000000ffff057224 */ /* 0x000fe200078e0006 */
[----:B------:R-:W-:Y:S02]  /*c510*/  ULDC.64 UR10, c[0x0][0xaf0] ;  /* 0x0002bc00000a7ab9 */ /* 0x000fe40000000a00 */
[----:B------:R-:W-:Y:S02]  /*c520*/  UIADD3 UR9, UR9, UR4, URZ ;  /* 0x0000000409097290 */ /* 0x000fe4000fffe03f */
[----:B------:R-:W-:Y:S01]  /*c530*/  UIMAD UR4, UR12, UR10, URZ ;  /* 0x0000000a0c0472a4 */ /* 0x000fe2000f8e023f */
[----:B0-----:R-:W-:Y:S01]  /*c540*/  @P0 SHF.R.U32.HI R5, RZ, R3, R2 ;  /* 0x00000003ff050219 */ /* 0x001fe20000011602 */
[----:B------:R-:W-:-:S02]  /*c550*/  UIMAD.WIDE.U32 UR8, UR61, UR10, UR8 ;  /* 0x0000000a3d0872a5 */ /* 0x000fc4000f8e0008 */
[----:B------:R-:W-:Y:S01]  /*c560*/  UIMAD UR4, UR61, UR11, UR4 ;  /* 0x0000000b3d0472a4 */ /* 0x000fe2000f8e0204 */
[--C-:B------:R-:W-:Y:S01]  /*c570*/  SHF.R.S32.HI R2, RZ, 0x1f, R5.reuse ;  /* 0x0000001fff027819 */ /* 0x100fe20000011405 */
[----:B------:R-:W-:Y:S01]  /*c580*/  IMAD.MOV R7, RZ, RZ, -R5 ;  /* 0x000000ffff077224 */ /* 0x000fe200078e0a05 */
[----:B------:R-:W-:Y:S01]  /*c590*/  ULDC.64 UR10, c[0x0][0xae0] ;  /* 0x0002b800000a7ab9 */ /* 0x000fe20000000a00 */
[----:B------:R-:W-:Y:S02]  /*c5a0*/  UIADD3 UR4, UR9, UR4, URZ ;  /* 0x0000000409047290 */ /* 0x000fe4000fffe03f */
[----:B------:R-:W-:Y:S02]  /*c5b0*/  IMAD.U32 R3, RZ, RZ, UR9 ;  /* 0x00000009ff037e24 */ /* 0x000fe4000f8e00ff */
[----:B------:R-:W-:Y:S02]  /*c5c0*/  IMAD R4, R2, UR10, RZ ;  /* 0x0000000a02047c24 */ /* 0x000fe4000f8e02ff */
[----:B------:R-:W-:Y:S01]  /*c5d0*/  IMAD R7, R11, R7, R6 ;  /* 0x000000070b077224 */ /* 0x000fe200078e0206 */
[----:B------:R-:W-:Y:S01]  /*c5e0*/  MOV R3, UR4 ;  /* 0x0000000400037c02 */ /* 0x000fe20008000f00 */
[----:B------:R-:W-:Y:S01]  /*c5f0*/  IMAD.U32 R2, RZ, RZ, UR8 ;  /* 0x00000008ff027e24 */ /* 0x000fe2000f8e00ff */
[----:B------:R-:W-:Y:S01]  /*c600*/  ULDC.64 UR8, c[0x0][0xad8] ;  /* 0x0002b60000087ab9 */ /* 0x000fe20000000a00 */
[C---:B------:R-:W-:Y:S01]  /*c610*/  IMAD R9, R5.reuse, UR11, R4 ;  /* 0x0000000b05097c24 */ /* 0x040fe2000f8e0204 */
[----:B------:R-:W-:Y:S01]  /*c620*/  SHF.R.S32.HI R4, RZ, 0x1f, R7 ;  /* 0x0000001fff047819 */ /* 0x000fe20000011407 */
[----:B------:R-:W-:-:S04]  /*c630*/  IMAD.WIDE.U32 R2, R5, UR10, R2 ;  /* 0x0000000a05027c25 */ /* 0x000fc8000f8e0002 */
        /* <DEDUP_REMOVED lines=31> */
.L_x_2460:
[----:B------:R-:W-:Y:S05]  /*c830*/  BSYNC B1 ;  /* 0x0000000000017941 */ /* 0x000fea0003800000 */
.L_x_2459:
        /* <DEDUP_REMOVED lines=17> */
.L_x_2462:
[----:B------:R-:W-:Y:S05]  /*c950*/  BSYNC B1 ;  /* 0x0000000000017941 */ /* 0x000fea0003800000 */
.L_x_2461:
        /* <DEDUP_REMOVED lines=17> */
.L_x_2464:
[----:B------:R-:W-:Y:S05]  /*ca70*/  BSYNC B1 ;  /* 0x0000000000017941 */ /* 0x000fea0003800000 */
.L_x_2463:
        /* <DEDUP_REMOVED lines=18> */
.L_x_2455:
[----:B------:R-:W-:Y:S05]  /*cba0*/  BSYNC B0 ;  /* 0x0000000000007941 */ /* 0x000fea0003800000 */
.L_x_2446:
[----:B------:R-:W-:Y:S02]  /*cbb0*/  ULDC UR4, c[0x0][0xc3c] ;  /* 0x00030f0000047ab9 */ /* 0x000fe40000000800 */
[----:B------:R-:W-:-:S13]  /*cbc0*/  ISETP.GE.AND P0, PT, R39, UR4, PT ;  /* 0x0000000427007c0c */ /* 0x000fda000bf06270 */
[----:B------:R-:W-:Y:S05]  /*cbd0*/  @!P0 BRA `(.L_x_2465) ;  /* 0xffffff4000688947 */ /* 0x000fea000383ffff */
[----:B------:R-:W-:Y:S05]  /*cbe0*/  EXIT ;  /* 0x000000000000794d */ /* 0x000fea0003800000 */
.L_x_2404:
        /* <DEDUP_REMOVED lines=16> */
.L_x_2466:
        /* <DEDUP_REMOVED lines=40> */
.L_x_2472:
        /* <DEDUP_REMOVED lines=12> */
.L_x_2471:
[----:B------:R-:W-:Y:S05]  /*d030*/  BSYNC B0 ;  /* 0x0000000000007941 */ /* 0x000fea0003800000 */
.L_x_2470:
        /* <DEDUP_REMOVED lines=20> */
.L_x_2468:
[----:B------:R-:W-:-:S04]  /*d180*/  IMAD.IADD R11, R4, 0x1, -R3 ;  /* 0x00000001040b7824 */ /* 0x000fc800078e0a03 */
[----:B------:R-:W-:-:S05]  /*d190*/  IMAD R2, R6, UR5, R11 ;  /* 0x0000000506027c24 */ /* 0x000fca000f8e020b */
[----:B------:R-:W-:Y:S02]  /*d1a0*/  ISETP.GT.AND P0, PT, R2, UR6, PT ;  /* 0x0000000602007c0c */ /* 0x000fe4000bf04270 */
[----:B------:R-:W0:Y:S11]  /*d1b0*/  LDC.64 R2, c[0x0][0xc90] ;  /* 0x00032400ff027b82 */ /* 0x000e360000000a00 */
[----:B------:R-:W-:-:S04]  /*d1c0*/  VOTE.ANY R8, PT, !P0 ;  /* 0x0000000000087806 */ /* 0x000fc800040e0100 */
[----:B------:R-:W1:Y:S02]  /*d1d0*/  POPC R13, R8 ;  /* 0x00000008000d7309 */ /* 0x000e640000000000 */
[----:B-1----:R-:W-:-:S05]  /*d1e0*/  IADD3 R19, R13, UR4, RZ ;  /* 0x000000040d137c10 */ /* 0x002fca000fffe0ff */
        /* <DEDUP_REMOVED lines=13> */
.L_x_2473:
[----:B-1----:R-:W-:Y:S02]  /*d2c0*/  IMAD.MOV R2, RZ, RZ, -R3 ;  /* 0x000000ffff027224 */ /* 0x002fe400078e0a03 */
[----:B---3--:R-:W-:Y:S02]  /*d2d0*/  IMAD R16, R16, UR5, R11 ;  /* 0x0000000510107c24 */ /* 0x008fe4000f8e020b */
[----:B------:R-:W-:Y:S01]  /*d2e0*/  IMAD.MOV.U32 R11, RZ, RZ, R2 ;  /* 0x000000ffff0b7224 */ /* 0x000fe200078e0002 */
[----:B------:R-:W-:Y:S02]  /*d2f0*/  IABS R2, R4 ;  /* 0x0000000400027213 */ /* 0x000fe40000000000 */
[----:B--2---:R-:W-:Y:S01]  /*d300*/  IADD3 R9, -R16, UR6, RZ ;  /* 0x0000000610097c10 */ /* 0x004fe2000fffe1ff */
        /* <DEDUP_REMOVED lines=10> */
[----:B------:R-:W-:Y:S01]  /*d3b0*/  @!P1 IMAD.IADD R3, R3, 0x1, -R12 ;  /* 0x0000000103039824 */ /* 0x000fe200078e0a0c */
[----:B------:R-:W-:Y:S02]  /*d3c0*/  @!P1 IADD3 R2, R2, 0x1, RZ ;  /* 0x0000000102029810 */ /* 0x000fe40007ffe0ff */
[----:B------:R-:W-:Y:S02]  /*d3d0*/  ISETP.NE.AND P1, PT, R4, RZ, PT ;  /* 0x000000ff0400720c */ /* 0x000fe40003f25270 */
[----:B------:R-:W-:Y:S02]  /*d3e0*/  ISETP.GE.U32.AND P0, PT, R3, R12, PT ;  /* 0x0000000c0300720c */ /* 0x000fe40003f06070 */
[----:B------:R-:W-:-:S04]  /*d3f0*/  LOP3.LUT R3, R9, R4, RZ, 0x3c, !PT ;  /* 0x0000000409037212 */ /* 0x000fc800078e3cff */
[----:B------:R-:W-:-:S07]  /*d400*/  ISETP.GE.AND P2, PT, R3, RZ, PT ;  /* 0x000000ff0300720c */ /* 0x000fce0003f46270 */
[----:B------:R-:W-:-:S06]  /*d410*/  @P0 VIADD R2, R2, 0x1 ;  /* 0x0000000102020836 */ /* 0x000fcc0000000000 */
[----:B------:R-:W-:Y:S01]  /*d420*/  @!P2 IMAD.MOV R2, RZ, RZ, -R2 ;  /* 0x000000ffff02a224 */ /* 0x000fe200078e0a02 */
[----:B------:R-:W-:-:S05]  /*d430*/  @!P1 LOP3.LUT R2, RZ, R4, RZ, 0x33, !PT ;  /* 0x00000004ff029212 */ /* 0x000fca00078e33ff */
[----:B------:R-:W-:Y:S01]  /*d440*/  IMAD R11, R7, R2, RZ ;  /* 0x00000002070b7224 */ /* 0x000fe200078e02ff */
[----:B------:R-:W-:-:S03]  /*d450*/  IADD3 R2, -R2, RZ, RZ ;  /* 0x000000ff02027210 */ /* 0x000fc60007ffe1ff */
[----:B------:R-:W-:Y:S02]  /*d460*/  IMAD.MOV R6, RZ, RZ, -R11 ;  /* 0x000000ffff067224 */ /* 0x000fe400078e0a0b */
[----:B------:R-:W-:Y:S02]  /*d470*/  IMAD R4, R4, R2, R9 ;  /* 0x0000000204047224 */ /* 0x000fe400078e0209 */
[----:B------:R-:W-:Y:S01]  /*d480*/  IMAD.MOV.U32 R2, RZ, RZ, RZ ;  /* 0x000000ffff027224 */ /* 0x000fe200078e00ff */
[----:B------:R-:W-:Y:S02]  /*d490*/  VIADDMNMX R13, R6, UR5, R7, PT ;  /* 0x00000005060d7c46 */ /* 0x000fe4000b800107 */
[----:B------:R-:W-:Y:S02]  /*d4a0*/  IABS R9, R4 ;  /* 0x0000000400097213 */ /* 0x000fe40000000000 */
[-C--:B------:R-:W-:Y:S01]  /*d4b0*/  IABS R8, R13.reuse ;  /* 0x0000000d00087213 */ /* 0x080fe20000000000 */
[----:B------:R-:W-:Y:S01]  /*d4c0*/  IMAD.MOV R18, RZ, RZ, -R13 ;  /* 0x000000ffff127224 */ /* 0x000fe200078e0a0d */
[----:B0-----:R-:W-:-:S02]  /*d4d0*/  IABS R10, R13 ;  /* 0x0000000d000a7213 */ /* 0x001fc40000000000 */
[----:B------:R-:W0:Y:S08]  /*d4e0*/  I2F.RP R6, R8 ;  /* 0x0000000800067306 */ /* 0x000e300000209400 */
[----:B0-----:R-:W0:Y:S02]  /*d4f0*/  MUFU.RCP R6, R6 ;  /* 0x0000000600067308 */ /* 0x001e240000001000 */
[----:B0-----:R-:W-:-:S06]  /*d500*/  VIADD R3, R6, 0xffffffe ;  /* 0x0ffffffe06037836 */ /* 0x001fcc0000000000 */
[----:B------:R-:W0:Y:S02]  /*d510*/  F2I.FTZ.U32.TRUNC.NTZ R3, R3 ;  /* 0x0000000300037305 */ /* 0x000e24000021f000 */
[----:B0-----:R-:W-:-:S04]  /*d520*/  IMAD.MOV R7, RZ, RZ, -R3 ;  /* 0x000000ffff077224 */ /* 0x001fc800078e0a03 */
[----:B------:R-:W-:-:S04]  /*d530*/  IMAD R7, R7, R8, RZ ;  /* 0x0000000807077224 */ /* 0x000fc800078e02ff */
[----:B------:R-:W-:-:S04]  /*d540*/  IMAD.HI.U32 R2, R3, R7, R2 ;  /* 0x0000000703027227 */ /* 0x000fc800078e0002 */
[----:B------:R-:W-:Y:S02]  /*d550*/  IMAD.MOV R3, RZ, RZ, -R10 ;  /* 0x000000ffff037224 */ /* 0x000fe400078e0a0a */
        /* <DEDUP_REMOVED lines=14> */
[----:B------:R-:W-:-:S03]  /*d640*/  IMAD R18, R2, R18, R3 ;  /* 0x0000001202127224 */ /* 0x000fc600078e0203 */
[----:B------:R-:W-:Y:S01]  /*d650*/  IADD3 R17, R0, R17, RZ ;  /* 0x0000001100117210 */ /* 0x000fe20007ffe0ff */
[----:B------:R-:W-:Y:S06]  /*d660*/  BRA `(.L_x_2474) ;  /* 0x0000000000147947 */ /* 0x000fec0003800000 */
.L_x_2469:
[----:B------:R-:W-:Y:S01]  /*d670*/  ULDC UR4, c[0x0][0xc3c] ;  /* 0x00030f0000047ab9 */ /* 0x000fe20000000800 */
[----:B------:R-:W-:Y:S02]  /*d680*/  IMAD.MOV.U32 R17, RZ, RZ, RZ ;  /* 0x000000ffff117224 */ /* 0x000fe400078e00ff */
[----:B------:R-:W-:Y:S02]  /*d690*/  IMAD.U32 R16, RZ, RZ, UR6 ;  /* 0x00000006ff107e24 */ /* 0x000fe4000f8e00ff */
[----:B------:R-:W-:Y:S02]  /*d6a0*/  IMAD.MOV.U32 R18, RZ, RZ, RZ ;  /* 0x000000ffff127224 */ /* 0x000fe400078e00ff */
[----:B------:R-:W-:-:S07]  /*d6b0*/  IMAD.U32 R19, RZ, RZ, UR4 ;  /* 0x00000004ff137e24 */ /* 0x000fce000f8e00ff */
.L_x_2474:
[----:B------:R-:W-:-:S13]  /*d6c0*/  ISETP.NE.AND P0, PT, R5, RZ, PT ;  /* 0x000000ff0500720c */ /* 0x000fda0003f05270 */
[----:B------:R-:W0:Y:S01]  /*d6d0*/  @!P0 S2R R3, SR_CgaCtaId ;  /* 0x0000000000038919 */ /* 0x000e220000008800 */
[----:B------:R-:W-:-:S04]  /*d6e0*/  @!P0 MOV R0, 0x400 ;  /* 0x0000040000008802 */ /* 0x000fc80000000f00 */
[----:B0-----:R-:W-:-:S05]  /*d6f0*/  @!P0 LEA R0, R3, R0, 0x18 ;  /* 0x0000000003008211 */ /* 0x001fca00078ec0ff */
[----:B------:R1:W-:Y:S01]  /*d700*/  @!P0 STS.128 [R0+0x308d0], R16 ;  /* 0x0308d01000008388 */ /* 0x0003e20000000c00 */
[----:B------:R-:W-:Y:S06]  /*d710*/  BAR.ARV 0x5, 0x180 ;  /* 0x0146000000007b1d */ /* 0x000fec0000002000 */
.L_x_2467:
[----:B------:R2:W-:Y:S01]  /*d720*/  STL [R1+0x20], RZ ;  /* 0x000020ff01007387 */ /* 0x0005e20000100800 */
[----:B------:R-:W-:Y:S01]  /*d730*/  ULDC UR4, c[0x0][0xc3c] ;  /* 0x00030f0000047ab9 */ /* 0x000fe20000000800 */
[----:B------:R-:W-:Y:S01]  /*d740*/  MOV R28, 0x1 ;  /* 0x00000001001c7802 */ /* 0x000fe20000000f00 */
[----:B------:R-:W-:Y:S01]  /*d750*/  IMAD.MOV.U32 R27, RZ, RZ, RZ ;  /* 0x000000ffff1b7224 */ /* 0x000fe200078e00ff */
[----:B0-----:R-:W-:-:S13]  /*d760*/  ISETP.GE.AND P0, PT, R19, UR4, PT ;  /* 0x0000000413007c0c */ /* 0x001fda000bf06270 */
[----:B--2---:R-:W-:Y:S05]  /*d770*/  @P0 BRA `(.L_x_2475) ;  /* 0x0000004800900947 */ /* 0x004fea0003800000 */
[----:B-1----:R-:W2:Y:S01]  /*d780*/  LDL R0, [R1+0x28] ;  /* 0x0000280001007983 */ /* 0x002ea20000100800 */
[----:B------:R-:W0:Y:S01]  /*d790*/  S2UR UR5, SR_CgaCtaId ;  /* 0x00000000000579c3 */ /* 0x000e220000008800 */
[----:B------:R-:W-:Y:S01]  /*d7a0*/  BSSY B8, `(.L_x_2475) ;  /* 0x00004a1000087945 */ /* 0x000fe20003800000 */
[----:B------:R-:W-:Y:S01]  /*d7b0*/  IMAD.MOV.U32 R28, RZ, RZ, 0x1 ;  /* 0x00000001ff1c7424 */ /* 0x000fe200078e00ff */
[----:B------:R-:W1:Y:S01]  /*d7c0*/  S2R R4, SR_TID.X ;  /* 0x0000000000047919 */ /* 0x000e620000002100 */
[----:B------:R-:W-:Y:S01]  /*d7d0*/  MOV R27, RZ ;  /* 0x000000ff001b7202 */ /* 0x000fe20000000f00 */
        /* <DEDUP_REMOVED lines=17> */
[----:B------:R-:W-:-:S04]  /*d8f0*/  IMAD.U32 R22, RZ, RZ, UR4 ;  /* 0x00000004ff167e24 */ /* 0x000fc8000f8e00ff */
[----:B---3--:R-:W-:-:S07]  /*d900*/  IMAD R37, R36, 0x2, R22 ;  /* 0x0000000224257824 */ /* 0x008fce00078e0216 */
.L_x_2538:
[----:B0-----:R-:W0:Y:S02]  /*d910*/  LDC.64 R2, c[0x0][0xc88] ;  /* 0x00032200ff027b82 */ /* 0x001e240000000a00 */
[----:B0-----:R-:W-:-:S05]  /*d920*/  IMAD.WIDE R2, R19, 0x4, R2 ;  /* 0x0000000413027825 */ /* 0x001fca00078e0202 */
[----:B--2---:R-:W2:Y:S01]  /*d930*/  LDG.E R29, desc[UR36][R2.64] ;  /* 0x00000024021d7981 */ /* 0x004ea2000c1e1900 */
[----:B------:R-:W-:Y:S05]  /*d940*/  YIELD ;  /* 0x0000000000007946 */ /* 0x000fea0003800000 */
[----:B------:R-:W-:Y:S01]  /*d950*/  ULDC.64 UR4, c[0x0][0xa28] ;  /* 0x00028a0000047ab9 */ /* 0x000fe20000000a00 */
[----:B------:R-:W-:Y:S01]  /*d960*/  IMAD.MOV.U32 R30, RZ, RZ, RZ ;  /* 0x000000ffff1e7224 */ /* 0x000fe200078e00ff */
[----:B------:R-:W-:Y:S01]  /*d970*/  ISETP.NE.U32.AND P0, PT, RZ, UR4, PT ;  /* 0x00000004ff007c0c */ /* 0x000fe2000bf05070 */
[----:B------:R-:W-:-:S03]  /*d980*/  ULDC.64 UR6, c[0x0][0xa18] ;  /* 0x0002860000067ab9 */ /* 0x000fc60000000a00 */
[----:B------:R-:W-:Y:S02]  /*d990*/  ISETP.NE.AND.EX P0, PT, RZ, UR5, PT, P0 ;  /* 0x00000005ff007c0c */ /* 0x000fe4000bf05300 */
[----:B------:R-:W-:Y:S02]  /*d9a0*/  MOV R35, RZ ;  /* 0x000000ff00237202 */ /* 0x000fe40000000f00 */
[----:B--2---:R-:W-:-:S09]  /*d9b0*/  SHF.R.S32.HI R0, RZ, 0x1f, R29 ;  /* 0x0000001fff007819 */ /* 0x004fd2000001141d */
[C---:B------:R-:W-:Y:S01]  /*d9c0*/  @P0 LEA R2, P1, R29.reuse, UR4, 0x2 ;  /* 0x000000041d020c11 */ /* 0x040fe2000f8210ff */
[C---:B------:R-:W-:Y:S01]  /*d9d0*/  IMAD.SHL.U32 R24, R29.reuse, 0x4, RZ ;  /* 0x000000041d187824 */ /* 0x040fe200078e00ff */
[C-C-:B------:R-:W-:Y:S01]  /*d9e0*/  SHF.L.U64.HI R25, R29.reuse, 0x2, R0.reuse ;  /* 0x000000021d197819 */ /* 0x140fe20000010200 */
[----:B------:R0:W-:Y:S01]  /*d9f0*/  STL [R1+0x18], R0 ;  /* 0x0000180001007387 */ /* 0x0001e20000100800 */
[----:B------:R-:W-:Y:S01]  /*da00*/  @P0 LEA.HI.X R3, R29, UR5, R0, 0x2, P1 ;  /* 0x000000051d030c11 */ /* 0x000fe200088f1400 */
[----:B------:R-:W-:-:S04]  /*da10*/  ULDC.64 UR4, c[0x0][0xa00] ;  /* 0x0002800000047ab9 */ /* 0x000fc80000000a00 */
[----:B------:R1:W2:Y:S01]  /*da20*/  @P0 LDG.E R30, desc[UR36][R2.64] ;  /* 0x00000024021e0981 */ /* 0x0002a2000c1e1900 */
        /* <DEDUP_REMOVED lines=12> */
[----:B------:R-:W3:Y:S01]  /*daf0*/  @P0 LDG.E R4, desc[UR36][R4.64] ;  /* 0x0000002404040981 */ /* 0x000ee2000c1e1900 */
[----:B------:R-:W-:-:S03]  /*db00*/  UISETP.NE.U32.AND UP0, UPT, UR4, URZ, UPT ;  /* 0x0000003f0400728c */ /* 0x000fc6000bf05070 */
[----:B------:R-:W-:Y:S01]  /*db10*/  ULDC UR4, c[0x0][0x424] ;  /* 0x0001090000047ab9 */ /* 0x000fe20000000800 */
[----:B------:R-:W-:-:S03]  /*db20*/  UISETP.NE.AND.EX UP0, UPT, UR5, URZ, UPT, UP0 ;  /* 0x0000003f0500728c */ /* 0x000fc6000bf05300 */
[----:B------:R-:W-:Y:S01]  /*db30*/  ULDC UR5, c[0x0][0x2f0] ;  /* 0x0000bc0000057ab9 */ /* 0x000fe20000000800 */
[----:B------:R-:W-:-:S04]  /*db40*/  USEL UR4, UR4, 0x1, UP0 ;  /* 0x0000000104047887 */ /* 0x000fc80008000000 */
[----:B------:R-:W-:-:S06]  /*db50*/  UIMAD UR4, UR4, UR5, URZ ;  /* 0x00000005040472a4 */ /* 0x000fcc000f8e023f */
[----:B0-----:R-:W-:Y:S01]  /*db60*/  IMAD.U32 R0, RZ, RZ, UR4 ;  /* 0x00000004ff007e24 */ /* 0x001fe2000f8e00ff */
        /* <DEDUP_REMOVED lines=11> */
.L_x_2476:
        /* <DEDUP_REMOVED lines=9> */
.L_x_2477:
        /* <DEDUP_REMOVED lines=8> */
[----:B--2---:R-:W-:-:S07]  /*dd30*/  IADD3 R0, -R0, R5, RZ ;  /* 0x0000000500007210 */ /* 0x004fce0007ffe1ff */
.L_x_2478:
[----:B------:R-:W3:Y:S01]  /*dd40*/  LDL R5, [R1+0xc] ;  /* 0x00000c0001057983 */ /* 0x000ee20000100800 */
[----:B-12---:R-:W1:Y:S01]  /*dd50*/  LDC R2, c[0x0][0x448] ;  /* 0x00011200ff027b82 */ /* 0x006e620000000800 */
[----:B-----5:R-:W-:Y:S01]  /*dd60*/  IMAD.IADD R0, R0, 0x1, -R30 ;  /* 0x0000000100007824 */ /* 0x020fe200078e0a1e */
[----:B------:R-:W-:Y:S01]  /*dd70*/  LOP3.LUT R23, R23, 0xffffff7f, RZ, 0xc0, !PT ;  /* 0xffffff7f17177812 */ /* 0x000fe200078ec0ff */
[----:B------:R-:W-:Y:S03]  /*dd80*/  BSSY B7, `(.L_x_2479) ;  /* 0x0000381000077945 */ /* 0x000fe60003800000 */
[----:B------:R2:W-:Y:S01]  /*dd90*/  STL [R1], R0 ;  /* 0x0000000001007387 */ /* 0x0005e20000100800 */
[----:B-1----:R-:W-:Y:S01]  /*dda0*/  ISETP.NE.AND P0, PT, R2, 0x1, PT ;  /* 0x000000010200780c */ /* 0x002fe20003f05270 */
[----:B------:R-:W-:-:S04]  /*ddb0*/  IMAD.SHL.U32 R2, R17, 0x80, RZ ;  /* 0x0000008011027824 */ /* 0x000fc800078e00ff */
[----:B------:R-:W-:-:S08]  /*ddc0*/  VIADD R2, R2, 0x7f ;  /* 0x0000007f02027836 */ /* 0x000fd00000000000 */
[----:B------:R-:W1:Y:S01]  /*ddd0*/  @P0 LDC R3, c[0x0][0x44c] ;  /* 0x00011300ff030b82 */ /* 0x000e620000000800 */
[----:B------:R-:W-:-:S07]  /*dde0*/  @P0 LOP3.LUT R23, R23, 0x80, RZ, 0xfc, !PT ;  /* 0x0000008017170812 */ /* 0x000fce00078efcff */
[----:B0-----:R-:W0:Y:S01]  /*ddf0*/  @P0 LDC R4, c[0x0][0x450] ;  /* 0x00011400ff040b82 */ /* 0x001e220000000800 */
[----:B-1----:R-:W-:-:S05]  /*de00*/  @P0 IMAD.HI.U32 R3, R2, R3, RZ ;  /* 0x0000000302030227 */ /* 0x002fca00078e00ff */
[----:B0-----:R-:W-:Y:S02]  /*de10*/  @P0 SHF.R.U32.HI R2, RZ, R4, R3 ;  /* 0x00000004ff020219 */ /* 0x001fe40000011603 */
[C---:B---3--:R-:W-:Y:S01]  /*de20*/  IADD3 R3, R0.reuse, 0x60, -R5 ;  /* 0x0000006000037810 */ /* 0x048fe20007ffe805 */
[----:B--2---:R-:W-:-:S03]  /*de30*/  VIADD R0, R0, 0x5f ;  /* 0x0000005f00007836 */ /* 0x004fc60000000000 */
[----:B------:R-:W-:Y:S01]  /*de40*/  IADD3 R2, R3, R2, RZ ;  /* 0x0000000203027210 */ /* 0x000fe20007ffe0ff */
[----:B------:R-:W-:-:S04]  /*de50*/  IMAD.HI R0, R0, 0x2aaaaaab, RZ ;  /* 0x2aaaaaab00007827 */ /* 0x000fc800078e02ff */
[----:B------:R-:W-:Y:S01]  /*de60*/  IMAD.HI R2, R2, 0x2aaaaaab, RZ ;  /* 0x2aaaaaab02027827 */ /* 0x000fe200078e02ff */
[----:B------:R-:W-:-:S04]  /*de70*/  SHF.R.U32.HI R3, RZ, 0x1f, R0 ;  /* 0x0000001fff037819 */ /* 0x000fc80000011600 */
[----:B------:R-:W-:Y:S02]  /*de80*/  SHF.R.U32.HI R5, RZ, 0x1f, R2 ;  /* 0x0000001fff057819 */ /* 0x000fe40000011602 */
[----:B------:R-:W-:Y:S02]  /*de90*/  LEA.HI.SX32 R3, R0, R3, 0x1c ;  /* 0x0000000300037211 */ /* 0x000fe400078fe2ff */
[----:B------:R-:W-:-:S04]  /*dea0*/  LEA.HI.SX32 R2, R2, R5, 0x1c ;  /* 0x0000000502027211 */ /* 0x000fc800078fe2ff */
[----:B------:R-:W-:-:S04]  /*deb0*/  VIMNMX R4, R3, R2, PT ;  /* 0x0000000203047248 */ /* 0x000fc80003fe0100 */
[----:B------:R-:W-:Y:S01]  /*dec0*/  ISETP.GT.AND P0, PT, R4, RZ, PT ;  /* 0x000000ff0400720c */ /* 0x000fe20003f04270 */
[----:B------:R0:W-:-:S12]  /*ded0*/  STL [R1+0x10], R4 ;  /* 0x0000100401007387 */ /* 0x0001d80000100800 */
        /* <DEDUP_REMOVED lines=18> */
.L_x_2480:
        /* <DEDUP_REMOVED lines=9> */
[----:B------:R-:W-:Y:S01]  /*e090*/  MOV R7, UR9 ;  /* 0x0000000900077c02 */ /* 0x000fe20008000f00 */
[----:B------:R-:W0:Y:S01]  /*e0a0*/  LDC.64 R2, c[0x4][R2] ;  /* 0x0100000002027b82 */ /* 0x000e220000000a00 */
[----:B------:R-:W-:Y:S01]  /*e0b0*/  IMAD.U32 R5, RZ, RZ, UR7 ;  /* 0x00000007ff057e24 */ /* 0x000fe2000f8e00ff */
[----:B------:R-:W-:Y:S01]  /*e0c0*/  MOV R13, RZ ;  /* 0x000000ff000d7202 */ /* 0x000fe20000000f00 */
[----:B------:R-:W-:Y:S02]  /*e0d0*/  IMAD.U32 R6, RZ, RZ, UR8 ;  /* 0x00000008ff067e24 */ /* 0x000fe4000f8e00ff */
[----:B------:R-:W-:-:S02]  /*e0e0*/  IMAD.U32 R10, RZ, RZ, UR4 ;  /* 0x00000004ff0a7e24 */ /* 0x000fc4000f8e00ff */
[----:B------:R-:W-:Y:S02]  /*e0f0*/  IMAD.U32 R11, RZ, RZ, UR5 ;  /* 0x00000005ff0b7e24 */ /* 0x000fe4000f8e00ff */
[----:B------:R-:W-:Y:S02]  /*e100*/  IMAD.MOV.U32 R8, RZ, RZ, 0x70 ;  /* 0x00000070ff087424 */ /* 0x000fe400078e00ff */
[----:B------:R-:W-:-:S07]  /*e110*/  IMAD.MOV.U32 R12, RZ, RZ, 0x1 ;  /* 0x00000001ff0c7424 */ /* 0x000fce00078e00ff */
[----:B------:R-:W-:-:S07]  /*e120*/  LEPC R20, `(.L_x_2483) ;  /* 0x000000001014794e */ /* 0x000fce0000000000 */
[----:B0-----:R-:W-:Y:S05]  /*e130*/  CALL.ABS.NOINC R2 ;  /* 0x0000000002007343 */ /* 0x001fea0003c00000 */
.L_x_2483:
[----:B------:R-:W-:Y:S05]  /*e140*/  BSYNC B6 ;  /* 0x0000000000067941 */ /* 0x000fea0003800000 */
.L_x_2482:
        /* <DEDUP_REMOVED lines=8> */
[----:B------:R0:W1:Y:S01]  /*e1d0*/  LDC.64 R2, c[0x4][R26] ;  /* 0x010000001a027b82 */ /* 0x0000620000000a00 */
        /* <DEDUP_REMOVED lines=11> */
.L_x_2486:
[----:B------:R0:W1:Y:S01]  /*e290*/  LDC.64 R2, c[0x4][R26] ;  /* 0x010000001a027b82 */ /* 0x0000620000000a00 */
[----:B------:R-:W-:Y:S01]  /*e2a0*/  ULDC.64 UR6, c[0x4][0x88] ;  /* 0x0100220000067ab9 */ /* 0x000fe20000000a00 */
[----:B------:R-:W-:Y:S01]  /*e2b0*/  ULDC.64 UR8, c[0x4][0x90] ;  /* 0x0100240000087ab9 */ /* 0x000fe20000000a00 */
[----:B------:R-:W-:Y:S01]  /*e2c0*/  ULDC.64 UR4, c[0x4][0x18] ;  /* 0x0100060000047ab9 */ /* 0x000fe20000000a00 */
        /* <DEDUP_REMOVED lines=11> */
.L_x_2485:
[----:B------:R-:W-:Y:S05]  /*e380*/  BSYNC B6 ;  /* 0x0000000000067941 */ /* 0x000fea0003800000 */
.L_x_2484:
[----:B------:R-:W2:Y:S01]  /*e390*/  LDL R26, [R1+0x10] ;  /* 0x00001000011a7983 */ /* 0x000ea20000100800 */
[----:B------:R-:W-:Y:S01]  /*e3a0*/  ULDC.64 UR4, c[0x0][0x9f8] ;  /* 0x00027e0000047ab9 */ /* 0x000fe20000000a00 */
[----:B------:R-:W0:Y:S02]  /*e3b0*/  LDC R6, c[0x0][0x430] ;  /* 0x00010c00ff067b82 */ /* 0x000e240000000800 */
[----:B------:R-:W3:Y:S01]  /*e3c0*/  LDL R2, [R1] ;  /* 0x0000000001027983 */ /* 0x000ee20000100800 */
[----:B------:R-:W-:Y:S01]  /*e3d0*/  ISETP.NE.U32.AND P0, PT, RZ, UR4, PT ;  /* 0x00000004ff007c0c */ /* 0x000fe2000bf05070 */
[----:B------:R-:W1:Y:S03]  /*e3e0*/  S2R R20, SR_TID.X ;  /* 0x0000000000147919 */ /* 0x000e660000002100 */
[----:B------:R-:W-:-:S13]  /*e3f0*/  ISETP.NE.AND.EX P0, PT, RZ, UR5, PT, P0 ;  /* 0x00000005ff007c0c */ /* 0x000fda000bf05300 */
[----:B------:R-:W-:Y:S01]  /*e400*/  @P0 IADD3 R24, P1, R24, UR4, RZ ;  /* 0x0000000418180c10 */ /* 0x000fe2000ff3e0ff */
[----:B------:R-:W4:Y:S01]  /*e410*/  S2R R21, SR_TID.X ;  /* 0x0000000000157919 */ /* 0x000f220000002100 */
[----:B------:R-:W-:Y:S01]  /*e420*/  LOP3.LUT R23, R23, 0xffffffdf, RZ, 0xc0, !PT ;  /* 0xffffffdf17177812 */ /* 0x000fe200078ec0ff */
[----:B------:R-:W-:Y:S01]  /*e430*/  ULDC UR4, c[0x0][0x2f4] ;  /* 0x0000bd0000047ab9 */ /* 0x000fe20000000800 */
[----:B------:R-:W-:-:S05]  /*e440*/  @P0 IADD3.X R25, R25, UR5, RZ, P1, !PT ;  /* 0x0000000519190c10 */ /* 0x000fca0008ffe4ff */
[----:B------:R-:W3:Y:S01]  /*e450*/  @P0 LDG.E R31, desc[UR36][R24.64] ;  /* 0x00000024181f0981 */ /* 0x000ee2000c1e1900 */
[----:B0-----:R-:W-:Y:S02]  /*e460*/  ISETP.NE.AND P2, PT, R6, 0x1, PT ;  /* 0x000000010600780c */ /* 0x001fe40003f45270 */
[----:B-1----:R-:W-:-:S04]  /*e470*/  LOP3.LUT R20, R20, 0x7f, RZ, 0xc0, !PT ;  /* 0x0000007f14147812 */ /* 0x002fc800078ec0ff */
[----:B------:R-:W-:-:S07]  /*e480*/  SHF.R.U32.HI R0, RZ, 0x3, R20 ;  /* 0x00000003ff007819 */ /* 0x000fce0000011614 */
[----:B------:R-:W0:Y:S01]  /*e490*/  @P2 LDC R4, c[0x0][0x434] ;  /* 0x00010d00ff042b82 */ /* 0x000e220000000800 */
[----:B----4-:R-:W-:-:S04]  /*e4a0*/  SHF.L.U32 R20, R21, 0x4, RZ ;  /* 0x0000000415147819 */ /* 0x010fc800000006ff */
[----:B------:R-:W-:-:S03]  /*e4b0*/  LOP3.LUT R20, R0, 0x70, R20, 0xf8, !PT ;  /* 0x0000007000147812 */ /* 0x000fc600078ef814 */
[----:B------:R-:W1:Y:S01]  /*e4c0*/  @P2 LDC R0, c[0x0][0x438] ;  /* 0x00010e00ff002b82 */ /* 0x000e620000000800 */
        /* <DEDUP_REMOVED lines=8> */
[----:B0-----:R-:W-:-:S08]  /*e550*/  @P2 IMAD.HI.U32 R7, R5, R4, RZ ;  /* 0x0000000405072227 */ /* 0x001fd000078e00ff */
[----:B------:R-:W0:Y:S01]  /*e560*/  @!P0 LDC.64 R2, c[0x0][0x428] ;  /* 0x00010a00ff028b82 */ /* 0x000e220000000a00 */
[----:B------:R-:W-:Y:S01]  /*e570*/  IMAD.MOV.U32 R4, RZ, RZ, R5 ;  /* 0x000000ffff047224 */ /* 0x000fe200078e0005 */
[----:B-1----:R-:W-:-:S05]  /*e580*/  @P2 SHF.R.U32.HI R4, RZ, R0, R7 ;  /* 0x00000000ff042219 */ /* 0x002fca0000011607 */
[----:B------:R-:W-:-:S04]  /*e590*/  IMAD.MOV R0, RZ, RZ, -R4 ;  /* 0x000000ffff007224 */ /* 0x000fc800078e0a04 */
[----:B------:R-:W-:Y:S01]  /*e5a0*/  IMAD R0, R6, R0, R5 ;  /* 0x0000000006007224 */ /* 0x000fe200078e0205 */
[----:B------:R-:W-:Y:S02]  /*e5b0*/  SHF.R.S32.HI R6, RZ, 0x1f, R31 ;  /* 0x0000001fff067819 */ /* 0x000fe4000001141f */
[----:B------:R-:W-:-:S03]  /*e5c0*/  @!P0 SHF.R.S32.HI R5, RZ, 0x1f, R4 ;  /* 0x0000001fff058819 */ /* 0x000fc60000011404 */
[----:B------:R0:W-:Y:S02]  /*e5d0*/  STL [R1+0x8], R6 ;  /* 0x0000080601007387 */ /* 0x0001e40000100800 */
[-C--:B0-----:R-:W-:Y:S02]  /*e5e0*/  @!P0 IMAD R6, R6, R2.reuse, RZ ;  /* 0x0000000206068224 */ /* 0x081fe400078e02ff */
[----:B------:R-:W-:-:S04]  /*e5f0*/  @!P0 IMAD.WIDE.U32 R4, R31, R2, R4 ;  /* 0x000000021f048225 */ /* 0x000fc800078e0004 */
[----:B------:R-:W-:Y:S02]  /*e600*/  @!P0 IMAD R6, R31, R3, R6 ;  /* 0x000000031f068224 */ /* 0x000fe400078e0206 */
[----:B------:R-:W0:Y:S01]  /*e610*/  @!P0 LDC.64 R2, c[0x0][0x418] ;  /* 0x00010600ff028b82 */ /* 0x000e220000000a00 */
[----:B------:R-:W-:Y:S02]  /*e620*/  ISETP.GE.AND P2, PT, R32, UR4, PT ;  /* 0x0000000420007c0c */ /* 0x000fe4000bf46270 */
[----:B------:R-:W-:-:S11]  /*e630*/  @!P0 IADD3 R6, R5, R6, RZ ;  /* 0x0000000605068210 */ /* 0x000fd60007ffe0ff */
[----:B------:R-:W-:Y:S02]  /*e640*/  @P2 LOP3.LUT R23, R23, 0x4, RZ, 0xfc, !PT ;  /* 0x0000000417172812 */ /* 0x000fe400078efcff */
[----:B0-----:R-:W-:-:S04]  /*e650*/  @!P0 LEA R2, P1, R4, R2, 0x2 ;  /* 0x0000000204028211 */ /* 0x001fc800078210ff */
[----:B------:R-:W-:Y:S01]  /*e660*/  @!P0 LEA.HI.X R3, R4, R3, R6, 0x2, P1 ;  /* 0x0000000304038211 */ /* 0x000fe200008f1406 */
[----:B------:R-:W-:Y:S01]  /*e670*/  IMAD.MOV.U32 R4, RZ, RZ, RZ ;  /* 0x000000ffff047224 */ /* 0x000fe200078e00ff */
[----:B------:R-:W-:Y:S02]  /*e680*/  ISETP.GE.AND P1, PT, R34, UR4, PT ;  /* 0x0000000422007c0c */ /* 0x000fe4000bf26270 */
[----:B------:R-:W-:-:S03]  /*e690*/  LOP3.LUT R23, R23, 0xfffffffd, RZ, 0xc0, !PT ;  /* 0xfffffffd17177812 */ /* 0x000fc600078ec0ff */
[----:B------:R0:W5:Y:S01]  /*e6a0*/  @!P0 LDG.E R4, desc[UR36][R2.64] ;  /* 0x0000002402048981 */ /* 0x000162000c1e1900 */
[----:B------:R-:W-:-:S07]  /*e6b0*/  ISETP.GE.AND P0, PT, R33, UR4, PT ;  /* 0x0000000421007c0c */ /* 0x000fce000bf06270 */
[----:B------:R-:W-:-:S04]  /*e6c0*/  @P1 LOP3.LUT R23, R23, 0x2, RZ, 0xfc, !PT ;  /* 0x0000000217171812 */ /* 0x000fc800078efcff */
[----:B------:R-:W-:Y:S01]  /*e6d0*/  LOP3.LUT R23, R23, 0xfffffffe, RZ, 0xc0, !PT ;  /* 0xfffffffe17177812 */ /* 0x000fe200078ec0ff */
[----:B0-----:R-:W-:-:S03]  /*e6e0*/  IMAD.U32 R2, RZ, RZ, UR38 ;  /* 0x00000026ff027e24 */ /* 0x001fc6000f8e00ff */
[----:B------:R-:W-:Y:S01]  /*e6f0*/  @P0 LOP3.LUT R23, R23, 0x1, RZ, 0xfc, !PT ;  /* 0x0000000117170812 */ /* 0x000fe200078efcff */
[----:B------:R-:W-:Y:S06]  /*e700*/  BRA.DIV UR5, `(.L_x_2487) ;  /* 0x0000004205407947 */ /* 0x000fec000b800000 */
.L_x_2555:
[----:B------:R-:W-:Y:S02]  /*e710*/  ISETP.NE.AND P0, PT, R2, 0x3, PT ;  /* 0x000000030200780c */ /* 0x000fe40003f05270 */
[----:B------:R-:W-:Y:S02]  /*e720*/  ISETP.GT.U32.AND P1, PT, R20, 0x5f, PT ;  /* 0x0000005f1400780c */ /* 0x000fe40003f24070 */
[----:B------:R-:W-:Y:S02]  /*e730*/  LOP3.LUT R23, R23, 0xffffffef, RZ, 0xc0, !PT ;  /* 0xffffffef17177812 */ /* 0x000fe400078ec0ff */
[----:B------:R-:W-:-:S07]  /*e740*/  SHF.R.S32.HI R30, RZ, 0x1f, R18 ;  /* 0x0000001fff1e7819 */ /* 0x000fce0000011412 */
[----:B------:R-:W-:-:S04]  /*e750*/  @P0 LOP3.LUT R23, R23, 0x10, RZ, 0xfc, !PT ;  /* 0x0000001017170812 */ /* 0x000fc800078efcff */
[----:B------:R-:W-:-:S04]  /*e760*/  LOP3.LUT R23, R23, 0xfffffff7, RZ, 0xc0, !PT ;  /* 0xfffffff717177812 */ /* 0x000fc800078ec0ff */
[----:B------:R-:W-:Y:S01]  /*e770*/  @P1 LOP3.LUT R23, R23, 0x8, RZ, 0xfc, !PT ;  /* 0x0000000817171812 */ /* 0x000fe200078efcff */
[----:B------:R-:W-:Y:S06]  /*e780*/  @!P0 BRA `(.L_x_2488) ;  /* 0x0000000000048947 */ /* 0x000fec0003800000 */
[----:B------:R-:W-:Y:S01]  /*e790*/  BPT.TRAP 0x1 ;  /* 0x000000040000795c */ /* 0x000fe20000300000 */
.L_x_2488:
        /* <DEDUP_REMOVED lines=18> */
[----:B------:R-:W-:Y:S02]  /*e8c0*/  LEA R24, P0, R2, UR4, 0x1 ;  /* 0x0000000402187c11 */ /* 0x000fe4000f8008ff */
[----:B------:R-:W-:-:S04]  /*e8d0*/  IADD3 R7, R3, R7, RZ ;  /* 0x0000000703077210 */ /* 0x000fc80007ffe0ff */
[----:B------:R-:W-:Y:S01]  /*e8e0*/  LEA.HI.X R25, R2, UR5, R7, 0x1, P0 ;  /* 0x0000000502197c11 */ /* 0x000fe200080f0c07 */
[----:B------:R-:W-:Y:S01]  /*e8f0*/  IMAD R7, R27, 0x8, R22 ;  /* 0x000000081b077824 */ /* 0x000fe200078e0216 */
[----:B------:R-:W-:-:S04]  /*e900*/  SHF.L.U32 R2, R28, 0x1f, RZ ;  /* 0x0000001f1c027819 */ /* 0x000fc800000006ff */
[----:B------:R-:W0:Y:S02]  /*e910*/  SYNCS.PHASECHK.TRANS64.TRYWAIT P0, [R7+URZ+0x30840], R2 ;  /* 0x03084002070075a7 */ /* 0x000e24000800017f */
[----:B0-----:R-:W-:Y:S05]  /*e920*/  @!P0 BRA `(.L_x_2490) ;  /* 0x0000003c00e88947 */ /* 0x001fea0003800000 */
.L_x_2556:
[----:B------:R-:W-:Y:S05]  /*e930*/  BSYNC B0 ;  /* 0x0000000000007941 */ /* 0x000fea0003800000 */
.L_x_2489:
        /* <DEDUP_REMOVED lines=27> */
[----:B--2---:R-:W-:-:S05]  /*eaf0*/  IMAD R6, R26, -0x60, R9 ;  /* 0xffffffa01a067824 */ /* 0x004fca00078e0209 */
[----:B------:R-:W-:-:S04]  /*eb00*/  IADD3 R6, -R8, R6, RZ ;  /* 0x0000000608067210 */ /* 0x000fc80007ffe1ff */
        /* <DEDUP_REMOVED lines=30> */
[----:B0-----:R-:W-:-:S04]  /*ecf0*/  @P1 LEA R3, P0, R32, R3, 0x1 ;  /* 0x0000000320031211 */ /* 0x001fc800078008ff */
[----:B-1----:R-:W-:-:S04]  /*ed00*/  @P1 IADD3.X R2, RZ, R2, RZ, P0, !PT ;  /* 0x00000002ff021210 */ /* 0x002fc800007fe4ff */
        /* <DEDUP_REMOVED lines=20> */
[----:B------:R-:W-:Y:S01]  /*ee50*/  @P1 LEA R8, R5, R22, 0x1 ;  /* 0x0000001605081211 */ /* 0x000fe200078e08ff */
        /* <DEDUP_REMOVED lines=11> */
.L_x_2570:
        /* <DEDUP_REMOVED lines=12> */
.L_x_2492:
        /* <DEDUP_REMOVED lines=10> */
.L_x_2493:
        /* <DEDUP_REMOVED lines=15> */
[----:B0-----:R-:W-:Y:S02]  /*f160*/  VIADD R2, R22, 0x12400 ;  /* 0x0001240016027836 */ /* 0x001fe40000000000 */
[----:B------:R-:W-:-:S03]  /*f170*/  IMAD.IADD R35, R5, 0x1, R0 ;  /* 0x0000000105237824 */ /* 0x000fc600078e0200 */
[----:B------:R-:W-:-:S13]  /*f180*/  LOP3.LUT P0, RZ, R2, 0x3ff, RZ, 0xc0, !PT ;  /* 0x000003ff02ff7812 */ /* 0x000fda000780c0ff */
[----:B-1----:R-:W-:Y:S05]  /*f190*/  @!P0 BRA `(.L_x_2495) ;  /* 0x0000000000408947 */ /* 0x002fea0003800000 */
[----:B------:R-:W-:Y:S01]  /*f1a0*/  MOV R2, 0x0 ;  /* 0x0000000000027802 */ /* 0x000fe20000000f00 */
        /* <DEDUP_REMOVED lines=8> */
[----:B--2---:R-:W-:Y:S02]  /*f230*/  IMAD.U32 R7, RZ, RZ, UR9 ;  /* 0x00000009ff077e24 */ /* 0x004fe4000f8e00ff */
[----:B------:R-:W-:-:S02]  /*f240*/  IMAD.U32 R10, RZ, RZ, UR4 ;  /* 0x00000004ff0a7e24 */ /* 0x000fc4000f8e00ff */
[----:B------:R-:W-:Y:S02]  /*f250*/  IMAD.MOV.U32 R8, RZ, RZ, 0x70 ;  /* 0x00000070ff087424 */ /* 0x000fe400078e00ff */
[----:B------:R-:W-:Y:S02]  /*f260*/  IMAD.MOV.U32 R12, RZ, RZ, 0x1 ;  /* 0x00000001ff0c7424 */ /* 0x000fe400078e00ff */
[----:B------:R-:W-:-:S07]  /*f270*/  IMAD.MOV.U32 R13, RZ, RZ, RZ ;  /* 0x000000ffff0d7224 */ /* 0x000fce00078e00ff */
[----:B------:R-:W-:-:S07]  /*f280*/  LEPC R20, `(.L_x_2495) ;  /* 0x000000001014794e */ /* 0x000fce0000000000 */
[----:B0-----:R-:W-:Y:S05]  /*f290*/  CALL.ABS.NOINC R2 ;  /* 0x0000000002007343 */ /* 0x001fea0003c00000 */
.L_x_2495:
[----:B------:R-:W-:Y:S05]  /*f2a0*/  BSYNC B6 ;  /* 0x0000000000067941 */ /* 0x000fea0003800000 */
.L_x_2494:
[----:B------:R-:W3:Y:S01]  /*f2b0*/  LDL.LU.64 R2, [R1+0x18] ;  /* 0x0000180001027983 */ /* 0x000ee20000300a00 */
[----:B------:R-:W0:Y:S01]  /*f2c0*/  LDC R21, c[0x0][0x448] ;  /* 0x00011200ff157b82 */ /* 0x000e220000000800 */
[----:B------:R-:W-:Y:S02]  /*f2d0*/  ULDC.64 UR4, c[0x0][0x2d8] ;  /* 0x0000b60000047ab9 */ /* 0x000fe40000000a00 */
[----:B------:R-:W4:Y:S01]  /*f2e0*/  LDL.LU R20, [R1+0x24] ;  /* 0x0000240001147983 */ /* 0x000f220000300800 */
[----:B------:R-:W-:-:S03]  /*f2f0*/  IMAD R0, R30, UR4, RZ ;  /* 0x000000041e007c24 */ /* 0x000fc6000f8e02ff */
[----:B------:R1:W5:Y:S01]  /*f300*/  LDL R9, [R1+0xc] ;  /* 0x00000c0001097983 */ /* 0x0003620000100800 */
[----:B------:R-:W-:Y:S01]  /*f310*/  IMAD R5, R18, UR5, R0 ;  /* 0x0000000512057c24 */ /* 0x000fe2000f8e0200 */
[----:B------:R-:W2:Y:S01]  /*f320*/  S2R R4, SR_TID.X ;  /* 0x0000000000047919 */ /* 0x000ea20000002100 */
[----:B0-----:R-:W-:Y:S02]  /*f330*/  ISETP.NE.AND P6, PT, R21, 0x1, PT ;  /* 0x000000011500780c */ /* 0x001fe40003fc5270 */
[----:B------:R-:W0:Y:S11]  /*f340*/  S2R R21, SR_TID.X ;  /* 0x0000000000157919 */ /* 0x000e360000002100 */
[----:B------:R-:W1:Y:S01]  /*f350*/  @P6 LDC R6, c[0x0][0x44c] ;  /* 0x00011300ff066b82 */ /* 0x000e620000000800 */
[----:B--2---:R-:W-:-:S04]  /*f360*/  LOP3.LUT R4, R4, 0x7f, RZ, 0xc0, !PT ;  /* 0x0000007f04047812 */ /* 0x004fc800078ec0ff */
[----:B------:R-:W-:Y:S01]  /*f370*/  SHF.R.U32.HI R4, RZ, 0x3, R4 ;  /* 0x00000003ff047819 */ /* 0x000fe20000011604 */
[----:B0-----:R-:W-:-:S05]  /*f380*/  IMAD.SHL.U32 R21, R21, 0x10, RZ ;  /* 0x0000001015157824 */ /* 0x001fca00078e00ff */
[----:B------:R-:W-:-:S05]  /*f390*/  LOP3.LUT R21, R4, 0x70, R21, 0xf8, !PT ;  /* 0x0000007004157812 */ /* 0x000fca00078ef815 */
[----:B------:R-:W-:-:S04]  /*f3a0*/  IMAD R0, R17, 0x80, R21 ;  /* 0x0000008011007824 */ /* 0x000fc800078e0215 */
[----:B-1----:R-:W-:-:S04]  /*f3b0*/  @P6 IMAD.HI.U32 R6, R0, R6, RZ ;  /* 0x0000000600066227 */ /* 0x002fc800078e00ff */
[----:B------:R-:W-:Y:S02]  /*f3c0*/  IMAD.MOV.U32 R4, RZ, RZ, R0 ;  /* 0x000000ffff047224 */ /* 0x000fe400078e0000 */
[----:B---3--:R-:W-:Y:S02]  /*f3d0*/  IMAD.MOV.U32 R3, RZ, RZ, R35 ;  /* 0x000000ffff037224 */ /* 0x008fe400078e0023 */
[----:B------:R-:W-:Y:S01]  /*f3e0*/  IMAD.WIDE.U32 R2, R18, UR4, R2 ;  /* 0x0000000412027c25 */ /* 0x000fe2000f8e0002 */
[----:B------:R-:W-:-:S04]  /*f3f0*/  ULDC.64 UR4, c[0x0][0x2e0] ;  /* 0x0000b80000047ab9 */ /* 0x000fc80000000a00 */
[----:B------:R-:W-:Y:S02]  /*f400*/  IADD3 R3, R3, R5, RZ ;  /* 0x0000000503037210 */ /* 0x000fe40007ffe0ff */
[----:B------:R-:W0:Y:S01]  /*f410*/  @P6 LDC R5, c[0x0][0x450] ;  /* 0x00011400ff056b82 */ /* 0x000e220000000800 */
[----:B------:R-:W-:Y:S01]  /*f420*/  IMAD.WIDE.U32 R2, R29, UR4, R2 ;  /* 0x000000041d027c25 */ /* 0x000fe2000f8e0002 */
[----:B0-----:R-:W-:-:S03]  /*f430*/  @P6 SHF.R.U32.HI R4, RZ, R5, R6 ;  /* 0x00000005ff046219 */ /* 0x001fc60000011606 */
[----:B----4-:R-:W-:-:S04]  /*f440*/  IMAD R5, R20, UR4, RZ ;  /* 0x0000000414057c24 */ /* 0x010fc8000f8e02ff */
[----:B------:R-:W-:Y:S01]  /*f450*/  IMAD R5, R29, UR5, R5 ;  /* 0x000000051d057c24 */ /* 0x000fe2000f8e0205 */
[C---:B------:R-:W-:Y:S01]  /*f460*/  IADD3 R6, -R4.reuse, RZ, RZ ;  /* 0x000000ff04067210 */ /* 0x040fe20007ffe1ff */
[----:B------:R-:W0:Y:S01]  /*f470*/  S2R R20, SR_TID.X ;  /* 0x0000000000147919 */ /* 0x000e220000002100 */
[----:B------:R-:W-:Y:S01]  /*f480*/  ULDC.64 UR4, c[0x0][0x2d0] ;  /* 0x0000b40000047ab9 */ /* 0x000fe20000000a00 */
[----:B------:R-:W-:Y:S02]  /*f490*/  IMAD.IADD R3, R3, 0x1, R5 ;  /* 0x0000000103037824 */ /* 0x000fe400078e0205 */
[----:B------:R-:W1:Y:S01]  /*f4a0*/  LDC R5, c[0x0][0x448] ;  /* 0x00011200ff057b82 */ /* 0x000e620000000800 */
[----:B------:R-:W-:-:S04]  /*f4b0*/  IMAD.WIDE.U32 R2, R4, UR4, R2 ;  /* 0x0000000404027c25 */ /* 0x000fc8000f8e0002 */
[----:B-1----:R-:W-:Y:S01]  /*f4c0*/  IMAD R0, R5, R6, R0 ;  /* 0x0000000605007224 */ /* 0x002fe200078e0200 */
[----:B------:R-:W-:-:S05]  /*f4d0*/  SHF.R.S32.HI R6, RZ, 0x1f, R4 ;  /* 0x0000001fff067819 */ /* 0x000fca0000011404 */
        /* <DEDUP_REMOVED lines=21> */
[----:B-----5:R-:W-:Y:S02]  /*f630*/  IMAD R5, R9, R5, RZ ;  /* 0x0000000509057224 */ /* 0x020fe400078e02ff */
[----:B------:R-:W-:Y:S01]  /*f640*/  IMAD R17, R17, 0x80, R8 ;  /* 0x0000008011117824 */ /* 0x000fe200078e0208 */
[----:B------:R-:W1:Y:S03]  /*f650*/  SHFL.IDX PT, R2, R4, RZ, 0x181f ;  /* 0x00181fff04027589 */ /* 0x000e6600000e0000 */
[C---:B------:R-:W-:Y:S01]  /*f660*/  VIADD R6, R17.reuse, 0x10 ;  /* 0x0000001011067836 */ /* 0x040fe20000000000 */
[----:B------:R-:W-:-:S13]  /*f670*/  ISETP.GE.AND P1, PT, R17, R5, PT ;  /* 0x000000051100720c */ /* 0x000fda0003f26270 */
[----:B0-----:R-:W-:-:S05]  /*f680*/  @!P1 LEA R14, P4, R32, R14, 0x1 ;  /* 0x0000000e200e9211 */ /* 0x001fca00078808ff */
[----:B-1----:R-:W-:Y:S01]  /*f690*/  @!P1 IMAD.X R3, RZ, RZ, R2, P4 ;  /* 0x000000ffff039224 */ /* 0x002fe200020e0602 */
[----:B------:R-:W-:Y:S02]  /*f6a0*/  @!P1 MOV R2, R14 ;  /* 0x0000000e00029202 */ /* 0x000fe40000000f00 */
[----:B------:R-:W0:Y:S04]  /*f6b0*/  SHFL.IDX PT, R14, R0, 0x1, 0x181f ;  /* 0x00381f00000e7f89 */ /* 0x000e2800000e0000 */
[----:B------:R-:W-:Y:S04]  /*f6c0*/  @!P1 LDGSTS.E.BYPASS.LTC128B.128 [R37+0x12400], desc[UR36][R2.64], !P3 ;  /* 0x1240000002259fae */ /* 0x000fe8000d901d64 */
[----:B------:R-:W-:Y:S04]  /*f6d0*/  @!P1 LDGSTS.E.BYPASS.LTC128B.128 [R37+0x16400], desc[UR36][R2.64+0x80], !P2 ;  /* 0x1640008002259fae */ /* 0x000fe8000d101d64 */
[----:B------:R1:W-:Y:S01]  /*f6e0*/  @!P1 LDGSTS.E.BYPASS.LTC128B.128 [R37+0x1a400], desc[UR36][R2.64+0x100], !P0 ;  /* 0x1a40010002259fae */ /* 0x0003e2000c101d64 */
[----:B------:R-:W-:-:S02]  /*f6f0*/  ISETP.GE.AND P1, PT, R6, R5, PT ;  /* 0x000000050600720c */ /* 0x000fc40003f26270 */
[----:B------:R-:W-:Y:S01]  /*f700*/  IADD3 R6, R17, 0x20, RZ ;  /* 0x0000002011067810 */ /* 0x000fe20007ffe0ff */
[----:B-1----:R-:W1:Y:S10]  /*f710*/  SHFL.IDX PT, R2, R4, 0x1, 0x181f ;  /* 0x00381f0004027f89 */ /* 0x002e7400000e0000 */
[----:B0-----:R-:W-:-:S05]  /*f720*/  @!P1 LEA R14, P4, R32, R14, 0x1 ;  /* 0x0000000e200e9211 */ /* 0x001fca00078808ff */
[----:B-1----:R-:W-:Y:S02]  /*f730*/  @!P1 IMAD.X R7, RZ, RZ, R2, P4 ;  /* 0x000000ffff079224 */ /* 0x002fe400020e0602 */
[----:B------:R-:W-:Y:S02]  /*f740*/  @!P1 IMAD.MOV.U32 R2, RZ, RZ, R14 ;  /* 0x000000ffff029224 */ /* 0x000fe400078e000e */
[----:B------:R-:W-:Y:S01]  /*f750*/  @!P1 IMAD.MOV.U32 R3, RZ, RZ, R7 ;  /* 0x000000ffff039224 */ /* 0x000fe200078e0007 */
[----:B------:R-:W0:Y:S04]  /*f760*/  SHFL.IDX PT, R14, R0, 0x2, 0x181f ;  /* 0x00581f00000e7f89 */ /* 0x000e2800000e0000 */
[----:B------:R-:W-:Y:S04]  /*f770*/  @!P1 LDGSTS.E.BYPASS.LTC128B.128 [R37+0x12c00], desc[UR36][R2.64], !P3 ;  /* 0x12c0000002259fae */ /* 0x000fe8000d901d64 */
[----:B------:R-:W-:Y:S04]  /*f780*/  @!P1 LDGSTS.E.BYPASS.LTC128B.128 [R37+0x16c00], desc[UR36][R2.64+0x80], !P2 ;  /* 0x16c0008002259fae */ /* 0x000fe8000d101d64 */
[----:B------:R1:W-:Y:S01]  /*f790*/  @!P1 LDGSTS.E.BYPASS.LTC128B.128 [R37+0x1ac00], desc[UR36][R2.64+0x100], !P0 ;  /* 0x1ac0010002259fae */ /* 0x0003e2000c101d64 */
[----:B------:R-:W-:Y:S01]  /*f7a0*/  ISETP.GE.AND P1, PT, R6, R5, PT ;  /* 0x000000050600720c */ /* 0x000fe20003f26270 */
[----:B------:R-:W-:-:S02]  /*f7b0*/  VIADD R6, R17, 0x30 ;  /* 0x0000003011067836 */ /* 0x000fc40000000000 */
        /* <DEDUP_REMOVED lines=12> */
[----:B0-----:R-:W-:-:S04]  /*f880*/  @!P1 LEA R14, P4, R32, R14, 0x1 ;  /* 0x0000000e200e9211 */ /* 0x001fc800078808ff */
[----:B-1----:R-:W-:Y:S01]  /*f890*/  @!P1 IADD3.X R7, RZ, R2, RZ, P4, !PT ;  /* 0x00000002ff079210 */ /* 0x002fe200027fe4ff */
[----:B------:R-:W-:Y:S02]  /*f8a0*/  @!P1 IMAD.MOV.U32 R2, RZ, RZ, R14 ;  /* 0x000000ffff029224 */ /* 0x000fe400078e000e */
[----:B------:R-:W0:Y:S02]  /*f8b0*/  SHFL.IDX PT, R14, R0, 0x4, 0x181f ;  /* 0x00981f00000e7f89 */ /* 0x000e2400000e0000 */
[----:B------:R-:W-:-:S05]  /*f8c0*/  @!P1 IMAD.MOV.U32 R3, RZ, RZ, R7 ;  /* 0x000000ffff039224 */ /* 0x000fca00078e0007 */
[----:B------:R-:W-:Y:S04]  /*f8d0*/  @!P1 LDGSTS.E.BYPASS.LTC128B.128 [R37+0x13c00], desc[UR36][R2.64], !P3 ;  /* 0x13c0000002259fae */ /* 0x000fe8000d901d64 */
[----:B------:R-:W-:Y:S04]  /*f8e0*/  @!P1 LDGSTS.E.BYPASS.LTC128B.128 [R37+0x17c00], desc[UR36][R2.64+0x80], !P2 ;  /* 0x17c0008002259fae */ /* 0x000fe8000d101d64 */
[----:B------:R1:W-:Y:S01]  /*f8f0*/  @!P1 LDGSTS.E.BYPASS.LTC128B.128 [R37+0x1bc00], desc[UR36][R2.64+0x100], !P0 ;  /* 0x1bc0010002259fae */ /* 0x0003e2000c101d64 */
[----:B------:R-:W-:Y:S01]  /*f900*/  ISETP.GE.AND P1, PT, R6, R5, PT ;  /* 0x000000050600720c */ /* 0x000fe20003f26270 */
[----:B------:R-:W-:-:S02]  /*f910*/  VIADD R6, R17, 0x50 ;  /* 0x0000005011067836 */ /* 0x000fc40000000000 */
[----:B-1----:R-:W1:Y:S10]  /*f920*/  SHFL.IDX PT, R2, R4, 0x4, 0x181f ;  /* 0x00981f0004027f89 */ /* 0x002e7400000e0000 */
[----:B0-----:R-:W-:-:S05]  /*f930*/  @!P1 LEA R14, P4, R32, R14, 0x1 ;  /* 0x0000000e200e9211 */ /* 0x001fca00078808ff */
[----:B-1----:R-:W-:Y:S01]  /*f940*/  @!P1 IMAD.X R7, RZ, RZ, R2, P4 ;  /* 0x000000ffff079224 */ /* 0x002fe200020e0602 */
[----:B------:R-:W-:Y:S02]  /*f950*/  @!P1 MOV R2, R14 ;  /* 0x0000000e00029202 */ /* 0x000fe40000000f00 */
[----:B------:R-:W0:Y:S01]  /*f960*/  SHFL.IDX PT, R14, R0, 0x5, 0x181f ;  /* 0x00b81f00000e7f89 */ /* 0x000e2200000e0000 */
        /* <DEDUP_REMOVED lines=10> */
[----:B------:R-:W0:Y:S01]  /*fa10*/  SHFL.IDX PT, R14, R0, 0x6, 0x181f ;  /* 0x00d81f00000e7f89 */ /* 0x000e2200000e0000 */
[----:B------:R-:W-:-:S05]  /*fa20*/  @!P1 MOV R3, R7 ;  /* 0x0000000700039202 */ /* 0x000fca0000000f00 */
        /* <DEDUP_REMOVED lines=14> */
.L_x_2587:
[----:B-1----:R-:W-:Y:S01]  /*fb10*/  IADD3 R0, R17, 0x70, RZ ;  /* 0x0000007011007810 */ /* 0x002fe20007ffe0ff */
[----:B------:R-:W-:Y:S03]  /*fb20*/  BSSY B0, `(.L_x_2497) ;  /* 0x000000b000007945 */ /* 0x000fe60003800000 */
        /* <DEDUP_REMOVED lines=10> */
.L_x_2498:
[----:B------:R-:W-:Y:S05]  /*fbd0*/  BSYNC B0 ;  /* 0x0000000000007941 */ /* 0x000fea0003800000 */
.L_x_2497:
[----:B------:R-:W-:Y:S01]  /*fbe0*/  NOP ;  /* 0x0000000000007918 */ /* 0x000fe20000000000 */
[----:B------:R-:W-:-:S13]  /*fbf0*/  PLOP3.LUT P0, PT, PT, PT, PT, 0x80, 0x0 ;  /* 0x000000000000781c */ /* 0x000fda0003f0f070 */
.L_x_2499:
        /* <DEDUP_REMOVED lines=18> */
.L_x_2588:
[----:B------:R-:W-:Y:S05]  /*fd20*/  BSYNC B0 ;  /* 0x0000000000007941 */ /* 0x000fea0003800000 */
.L_x_2500:
[----:B------:R-:W3:Y:S01]  /*fd30*/  LDL R0, [R1+0x10] ;  /* 0x0000100001007983 */ /* 0x000ee20000100800 */
[----:B------:R-:W-:Y:S01]  /*fd40*/  BSSY B0, `(.L_x_2502) ;  /* 0x0000109000007945 */ /* 0x000fe20003800000 */
[----:B---3--:R-:W-:-:S13]  /*fd50*/  ISETP.GE.AND P0, PT, R0, 0x2, PT ;  /* 0x000000020000780c */ /* 0x008fda0003f06270 */
[----:B------:R-:W-:Y:S05]  /*fd60*/  @!P0 BRA `(.L_x_2503) ;  /* 0x0000001000188947 */ /* 0x000fea0003800000 */
[----:B------:R-:W-:Y:S01]  /*fd70*/  ULDC UR4, c[0x0][0x2f4] ;  /* 0x0000bd0000047ab9 */ /* 0x000fe20000000800 */
[----:B------:R-:W-:Y:S01]  /*fd80*/  VIADD R8, R0, 0xfffffffe ;  /* 0xfffffffe00087836 */ /* 0x000fe20000000000 */
[----:B------:R-:W-:Y:S01]  /*fd90*/  MOV R17, R28 ;  /* 0x0000001c00117202 */ /* 0x000fe20000000f00 */
[----:B------:R-:W-:Y:S01]  /*fda0*/  IMAD.MOV.U32 R10, RZ, RZ, R27 ;  /* 0x000000ffff0a7224 */ /* 0x000fe200078e001b */
[----:B------:R-:W-:Y:S01]  /*fdb0*/  ISETP.GE.AND P3, PT, R32, UR4, PT ;  /* 0x0000000420007c0c */ /* 0x000fe2000bf66270 */
[----:B------:R-:W-:Y:S01]  /*fdc0*/  IMAD.MOV.U32 R29, RZ, RZ, R26 ;  /* 0x000000ffff1d7224 */ /* 0x000fe200078e001a */
[----:B------:R-:W-:Y:S02]  /*fdd0*/  ISETP.GE.AND P2, PT, R34, UR4, PT ;  /* 0x0000000422007c0c */ /* 0x000fe4000bf46270 */
[----:B------:R-:W-:-:S13]  /*fde0*/  ISETP.GE.AND P1, PT, R33, UR4, PT ;  /* 0x0000000421007c0c */ /* 0x000fda000bf26270 */
.L_x_2516:
[----:B------:R-:W3:Y:S04]  /*fdf0*/  LDL R5, [R1+0x4] ;  /* 0x0000040001057983 */ /* 0x000ee80000100800 */
[----:B------:R-:W4:Y:S01]  /*fe00*/  LDL R12, [R1+0x8] ;  /* 0x00000800010c7983 */ /* 0x000f220000100800 */
[----:B------:R-:W1:Y:S01]  /*fe10*/  S2R R0, SR_TID.X ;  /* 0x0000000000007919 */ /* 0x000e620000002100 */
[----:B------:R-:W2:Y:S01]  /*fe20*/  S2R R4, SR_TID.X ;  /* 0x0000000000047919 */ /* 0x000ea20000002100 */
[----:B-1----:R-:W-:-:S04]  /*fe30*/  LOP3.LUT R0, R0, 0x7f, RZ, 0xc0, !PT ;  /* 0x0000007f00007812 */ /* 0x002fc800078ec0ff */
[----:B0-----:R-:W-:Y:S02]  /*fe40*/  SHF.R.U32.HI R3, RZ, 0x3, R0 ;  /* 0x00000003ff037819 */ /* 0x001fe40000011600 */
[----:B------:R-:W0:Y:S01]  /*fe50*/  LDC R0, c[0x0][0x430] ;  /* 0x00010c00ff007b82 */ /* 0x000e220000000800 */
[----:B--2---:R-:W-:-:S05]  /*fe60*/  IMAD.SHL.U32 R4, R4, 0x10, RZ ;  /* 0x0000001004047824 */ /* 0x004fca00078e00ff */
        /* <DEDUP_REMOVED lines=9> */
[----:B0-----:R-:W-:Y:S01]  /*ff00*/  @P0 IMAD.HI.U32 R0, R9, R0, RZ ;  /* 0x0000000009000227 */ /* 0x001fe200078e00ff */
[----:B------:R-:W-:-:S04]  /*ff10*/  MOV R11, R9 ;  /* 0x00000009000b7202 */ /* 0x000fc80000000f00 */
        /* <DEDUP_REMOVED lines=11> */
[----:B------:R-:W-:Y:S01]  /*ffd0*/  LOP3.LUT P4, RZ, R23, 0x10, RZ, 0xc0, !PT ;  /* 0x0000001017ff7812 */ /* 0x000fe2000788c0ff */
[----:B------:R-:W-:Y:S01]  /*ffe0*/  VIADD R27, R10, 0x1 ;  /* 0x000000010a1b7836 */ /* 0x000fe20000000000 */
[----:B------:R-:W-:Y:S01]  /*fff0*/  IADD3 R2, -R11, RZ, RZ ;  /* 0x000000ff0b027210 */ /* 0x000fe20007ffe1ff */
        /* <DEDUP_REMOVED lines=10> */
.L_x_2504:
[----:B------:R-:W-:Y:S01]  /*100a0*/  IMAD R7, R27, 0x8, R22 ;  /* 0x000000081b077824 */ /* 0x000fe200078e0216 */
[----:B------:R-:W-:Y:S01]  /*100b0*/  SHF.L.U32 R2, R28, 0x1f, RZ ;  /* 0x0000001f1c027819 */ /* 0x000fe200000006ff */
[----:B------:R-:W-:Y:S03]  /*100c0*/  BSSY B1, `(.L_x_2505) ;  /* 0x0000003000017945 */ /* 0x000fe60003800000 */
[----:B------:R-:W0:Y:S02]  /*100d0*/  SYNCS.PHASECHK.TRANS64.TRYWAIT P0, [R7+URZ+0x30840], R2 ;  /* 0x03084002070075a7 */ /* 0x000e24000800017f */
[----:B0-----:R-:W-:Y:S05]  /*100e0*/  @!P0 BRA `(.L_x_2506) ;  /* 0x0000003800f08947 */ /* 0x001fea0003800000 */
.L_x_2589:
[----:B------:R-:W-:Y:S05]  /*100f0*/  BSYNC B1 ;  /* 0x0000000000017941 */ /* 0x000fea0003800000 */
.L_x_2505:
        /* <DEDUP_REMOVED lines=65> */
.L_x_2603:
        /* <DEDUP_REMOVED lines=11> */
.L_x_2508:
        /* <DEDUP_REMOVED lines=10> */
.L_x_2509:
[----:B------:R2:W-:Y:S01]  /*10660*/  SYNCS.ARRIVE.TRANS64.A1T0 RZ, [R7+URZ+0x30830], RZ ;  /* 0x030830ff07ff79a7 */ /* 0x0005e2000810003f */
[----:B------:R-:W-:Y:S05]  /*10670*/  @!P5 BRA `(.L_x_2510) ;  /* 0x000000000004d947 */ /* 0x000fea0003800000 */
[----:B------:R-:W-:Y:S01]  /*10680*/  BPT.TRAP 0x1 ;  /* 0x000000040000795c */ /* 0x000fe20000300000 */
.L_x_2510:
[----:B-1----:R-:W2:Y:S01]  /*10690*/  LDL R3, [R1] ;  /* 0x0000000001037983 */ /* 0x002ea20000100800 */
[----:B------:R-:W-:Y:S01]  /*106a0*/  SHF.L.U32 R2, R17, 0x1f, RZ ;  /* 0x0000001f11027819 */ /* 0x000fe200000006ff */
[----:B0-----:R-:W-:Y:S01]  /*106b0*/  IMAD R6, R10, 0x8, R22 ;  /* 0x000000080a067824 */ /* 0x001fe200078e0216 */
[----:B------:R-:W-:Y:S03]  /*106c0*/  BSSY B1, `(.L_x_2511) ;  /* 0x0000004000017945 */ /* 0x000fe60003800000 */
[----:B------:R-:W0:Y:S01]  /*106d0*/  SYNCS.PHASECHK.TRANS64.TRYWAIT P0, [R6+URZ+0x30860], R2 ;  /* 0x03086002060075a7 */ /* 0x000e22000800017f */
[----:B--2---:R-:W-:Y:S01]  /*106e0*/  IMAD R7, R29, -0x60, R3 ;  /* 0xffffffa01d077824 */ /* 0x004fe200078e0203 */
[----:B0-----:R-:W-:Y:S06]  /*106f0*/  @!P0 BRA `(.L_x_2512) ;  /* 0x0000003c00608947 */ /* 0x001fec0003800000 */
.L_x_2604:
[----:B------:R-:W-:Y:S05]  /*10700*/  BSYNC B1 ;  /* 0x0000000000017941 */ /* 0x000fea0003800000 */
.L_x_2511:
[----:B------:R-:W1:Y:S01]  /*10710*/  S2R R3, SR_TID.X ;  /* 0x0000000000037919 */ /* 0x000e620000002100 */
[----:B------:R-:W-:Y:S01]  /*10720*/  UMOV UR4, 0xffffffff ;  /* 0xffffffff00047882 */ /* 0x000fe20000000000 */
[----:B------:R-:W-:Y:S01]  /*10730*/  IMAD R5, R10, 0x4800, R36 ;  /* 0x000048000a057824 */ /* 0x000fe200078e0224 */
[----:B-1----:R-:W-:-:S04]  /*10740*/  LOP3.LUT R3, R3, 0x7f, RZ, 0xc0, !PT ;  /* 0x0000007f03037812 */ /* 0x002fc800078ec0ff */
[----:B------:R-:W-:-:S04]  /*10750*/  SHF.R.U32.HI R3, RZ, 0x3, R3 ;  /* 0x00000003ff037819 */ /* 0x000fc80000011603 */
[----:B------:R-:W-:Y:S01]  /*10760*/  IADD3 R7, -R3, R7, RZ ;  /* 0x0000000703077210 */ /* 0x000fe20007ffe1ff */
        /* <DEDUP_REMOVED lines=54> */
.L_x_2618:
        /* <DEDUP_REMOVED lines=26> */
[----:B------:R-:W-:-:S04]  /*10c70*/  ULDC.64 UR4, c[0x0][0x318] ;  /* 0x0000c60000047ab9 */ /* 0x000fc80000000a00 */
[----:B------:R-:W-:Y:S02]  /*10c80*/  IADD3 R3, R5, R3, RZ ;  /* 0x0000000305037210 */ /* 0x000fe40007ffe0ff */
[----:B------:R-:W-:-:S04]  /*10c90*/  LEA R24, P0, R2, UR4, 0x1 ;  /* 0x0000000402187c11 */ /* 0x000fc8000f8008ff */
[----:B------:R-:W-:Y:S02]  /*10ca0*/  LEA.HI.X R25, R2, UR5, R3, 0x1, P0 ;  /* 0x0000000502197c11 */ /* 0x000fe400080f0c03 */
[----:B------:R-:W-:-:S13]  /*10cb0*/  PLOP3.LUT P0, PT, PT, PT, PT, 0x80, 0x0 ;  /* 0x000000000000781c */ /* 0x000fda0003f0f070 */
.L_x_2514:
        /* <DEDUP_REMOVED lines=10> */
.L_x_2515:
[C---:B------:R-:W-:Y:S01]  /*10d60*/  ISETP.GT.AND P0, PT, R26.reuse, RZ, PT ;  /* 0x000000ff1a00720c */ /* 0x040fe20003f04270 */
[----:B------:R1:W-:Y:S01]  /*10d70*/  SYNCS.ARRIVE.TRANS64.A1T0 RZ, [R6+URZ+0x30850], RZ ;  /* 0x030850ff06ff79a7 */ /* 0x0003e2000810003f */
[----:B------:R-:W-:Y:S02]  /*10d80*/  VIADD R8, R26, 0xffffffff ;  /* 0xffffffff1a087836 */ /* 0x000fe40000000000 */
[----:B------:R-:W-:Y:S02]  /*10d90*/  IMAD.MOV.U32 R17, RZ, RZ, R28 ;  /* 0x000000ffff117224 */ /* 0x000fe400078e001c */
[----:B------:R-:W-:Y:S02]  /*10da0*/  IMAD.MOV.U32 R10, RZ, RZ, R27 ;  /* 0x000000ffff0a7224 */ /* 0x000fe400078e001b */
[----:B------:R-:W-:-:S05]  /*10db0*/  IMAD.MOV.U32 R29, RZ, RZ, R26 ;  /* 0x000000ffff1d7224 */ /* 0x000fca00078e001a */
[----:B-1----:R-:W-:Y:S05]  /*10dc0*/  @P0 BRA `(.L_x_2516) ;  /* 0xfffffff000080947 */ /* 0x002fea000383ffff */
.L_x_2503:
[----:B------:R-:W-:Y:S05]  /*10dd0*/  BSYNC B0 ;  /* 0x0000000000007941 */ /* 0x000fea0003800000 */
.L_x_2502:
        /* <DEDUP_REMOVED lines=17> */
.L_x_2518:
[----:B------:R-:W-:Y:S05]  /*10ef0*/  BSYNC B0 ;  /* 0x0000000000007941 */ /* 0x000fea0003800000 */
.L_x_2517:
[----:B------:R-:W-:-:S13]  /*10f00*/  LOP3.LUT P0, RZ, R23, 0x10, RZ, 0xc0, !PT ;  /* 0x0000001017ff7812 */ /* 0x000fda000780c0ff */
[----:B------:R-:W-:Y:S05]  /*10f10*/  @!P0 BRA `(.L_x_2519) ;  /* 0x0000000000048947 */ /* 0x000fea0003800000 */
[----:B------:R-:W-:Y:S01]  /*10f20*/  BPT.TRAP 0x1 ;  /* 0x000000040000795c */ /* 0x000fe20000300000 */
.L_x_2519:
[----:B------:R-:W3:Y:S01]  /*10f30*/  LDL.LU R2, [R1] ;  /* 0x0000000001027983 */ /* 0x000ee20000300800 */
[----:B------:R-:W-:Y:S01]  /*10f40*/  LEA R0, R27, R22, 0x3 ;  /* 0x000000161b007211 */ /* 0x000fe200078e18ff */
[----:B------:R-:W-:Y:S01]  /*10f50*/  BSSY B0, `(.L_x_2520) ;  /* 0x0000005000007945 */ /* 0x000fe20003800000 */
[----:B0-----:R-:W-:-:S04]  /*10f60*/  SHF.L.U32 R3, R28, 0x1f, RZ ;  /* 0x0000001f1c037819 */ /* 0x001fc800000006ff */
[----:B------:R-:W0:Y:S01]  /*10f70*/  SYNCS.PHASECHK.TRANS64.TRYWAIT P0, [R0+URZ+0x30860], R3 ;  /* 0x03086003000075a7 */ /* 0x000e22000800017f */
[----:B---3--:R-:W-:Y:S01]  /*10f80*/  IMAD R6, R26, -0x60, R2 ;  /* 0xffffffa01a067824 */ /* 0x008fe200078e0202 */
[----:B0-----:R-:W-:Y:S06]  /*10f90*/  @!P0 BRA `(.L_x_2521) ;  /* 0x0000003c005c8947 */ /* 0x001fec0003800000 */
.L_x_2619:
[----:B------:R-:W-:Y:S05]  /*10fa0*/  BSYNC B0 ;  /* 0x0000000000007941 */ /* 0x000fea0003800000 */
.L_x_2520:
        /* <DEDUP_REMOVED lines=65> */
.L_x_2633:
        /* <DEDUP_REMOVED lines=13> */
.L_x_2523:
        /* <DEDUP_REMOVED lines=10> */
.L_x_2524:
[----:B------:R1:W-:Y:S01]  /*11530*/  SYNCS.ARRIVE.TRANS64.A1T0 RZ, [R0+URZ+0x30850], RZ ;  /* 0x030850ff00ff79a7 */ /* 0x0003e2000810003f */
[----:B------:R-:W-:-:S04]  /*11540*/  IADD3 R27, R27, 0x1, RZ ;  /* 0x000000011b1b7810 */ /* 0x000fc80007ffe0ff */
[----:B------:R-:W-:-:S04]  /*11550*/  ISETP.NE.AND P0, PT, R27, 0x2, PT ;  /* 0x000000021b00780c */ /* 0x000fc80003f05270 */
[----:B0-----:R-:W-:Y:S02]  /*11560*/  SEL R3, RZ, 0x1, P0 ;  /* 0x00000001ff037807 */ /* 0x001fe40000000000 */
[----:B------:R-:W-:Y:S02]  /*11570*/  SEL R27, R27, RZ, P0 ;  /* 0x000000ff1b1b7207 */ /* 0x000fe40000000000 */
[----:B-1----:R-:W-:-:S07]  /*11580*/  LOP3.LUT R28, R28, R3, RZ, 0x3c, !PT ;  /* 0x000000031c1c7212 */ /* 0x002fce00078e3cff */
.L_x_2481:
[----:B------:R-:W-:Y:S05]  /*11590*/  BSYNC B7 ;  /* 0x0000000000077941 */ /* 0x000fea0003800000 */
.L_x_2479:
        /* <DEDUP_REMOVED lines=8> */
[----:B------:R0:W1:Y:S01]  /*11620*/  LDS.128 R16, [R22+0x308d0] ;  /* 0x0308d00016107984 */ /* 0x0000620000000c00 */
[----:B------:R-:W-:Y:S06]  /*11630*/  BAR.ARV 0x4, 0x180 ;  /* 0x0106000000007b1d */ /* 0x000fec0000002000 */
[----:B------:R-:W-:Y:S05]  /*11640*/  BRA `(.L_x_2526) ;  /* 0x0000000800cc7947 */ /* 0x000fea0003800000 */
.L_x_2525:
[----:B------:R-:W0:Y:S01]  /*11650*/  S2R R0, SR_TID.X ;  /* 0x0000000000007919 */ /* 0x000e220000002100 */
[----:B------:R-:W-:Y:S01]  /*11660*/  UMOV UR4, 0xffffffff ;  /* 0xffffffff00047882 */ /* 0x000fe20000000000 */
[----:B0-----:R-:W-:-:S04]  /*11670*/  LOP3.LUT R8, R0, 0x1f, RZ, 0xc0, !PT ;  /* 0x0000001f00087812 */ /* 0x001fc800078ec0ff */
[----:B------:R-:W-:Y:S01]  /*11680*/  ISETP.NE.AND P0, PT, R8, 0x1f, PT ;  /* 0x0000001f0800780c */ /* 0x000fe20003f05270 */
[----:B------:R-:W-:-:S12]  /*11690*/  BRA.DIV UR4, `(.L_x_2527) ;  /* 0x0000003e04b47947 */ /* 0x000fd8000b800000 */
[----:B------:R-:W-:Y:S01]  /*116a0*/  IMAD.IADD R5, R19, 0x1, R8 ;  /* 0x0000000113057824 */ /* 0x000fe200078e0208 */
        /* <DEDUP_REMOVED lines=30> */
.L_x_2643:
[----:B------:R-:W-:Y:S02]  /*11890*/  ULDC UR4, c[0x0][0xc38] ;  /* 0x00030e0000047ab9 */ /* 0x000fe40000000800 */
[----:B------:R-:W-:-:S05]  /*118a0*/  MOV R7, UR4 ;  /* 0x0000000400077c02 */ /* 0x000fca0008000f00 */
[----:B-1----:R-:W-:-:S04]  /*118b0*/  IMAD R14, R14, R7, RZ ;  /* 0x000000070e0e7224 */ /* 0x002fc800078e02ff */
[----:B------:R-:W-:-:S05]  /*118c0*/  IMAD.IADD R9, R4, 0x1, R14 ;  /* 0x0000000104097824 */ /* 0x000fca00078e020e */
[----:B------:R-:W-:-:S13]  /*118d0*/  ISETP.GT.AND P6, PT, R9, R0, PT ;  /* 0x000000000900720c */ /* 0x000fda0003fc4270 */
[----:B------:R-:W-:Y:S05]  /*118e0*/  @P6 BRA `(.L_x_2528) ;  /* 0x00000000009c6947 */ /* 0x000fea0003800000 */
.L_x_2533:
        /* <DEDUP_REMOVED lines=14> */
.L_x_2531:
[----:B------:R-:W-:Y:S05]  /*119d0*/  BSYNC B0 ;  /* 0x0000000000007941 */ /* 0x000fea0003800000 */
.L_x_2530:
[----:B------:R-:W-:-:S03]  /*119e0*/  UMOV UR4, 0xffffffff ;  /* 0xffffffff00047882 */ /* 0x000fc60000000000 */
[----:B------:R-:W-:Y:S05]  /*119f0*/  BRA.DIV UR4, `(.L_x_2532) ;  /* 0x0000004204007947 */ /* 0x000fea000b800000 */
[----:B-----5:R-:W2:Y:S02]  /*11a00*/  SHFL.UP PT, R14, R5, 0x1, RZ ;  /* 0x04200000050e7989 */ /* 0x020ea400000e00ff */
[----:B--2---:R-:W-:-:S04]  /*11a10*/  SEL R14, R14, RZ, P1 ;  /* 0x000000ff0e0e7207 */ /* 0x004fc80000800000 */
[----:B------:R-:W-:-:S05]  /*11a20*/  IADD3 R13, R5, R14, RZ ;  /* 0x0000000e050d7210 */ /* 0x000fca0007ffe0ff */
        /* <DEDUP_REMOVED lines=11> */
[----:B0-----:R-:W-:-:S05]  /*11ae0*/  IMAD.IADD R6, R4, 0x1, R7 ;  /* 0x0000000104067824 */ /* 0x001fca00078e0207 */
[----:B------:R0:W1:Y:S02]  /*11af0*/  SHFL.IDX PT, R14, R6, 0x1f, 0x1f ;  /* 0x03e01f00060e7f89 */ /* 0x00006400000e0000 */
.L_x_2651:
[----:B------:R-:W-:Y:S02]  /*11b00*/  ULDC UR4, c[0x0][0xc38] ;  /* 0x00030e0000047ab9 */ /* 0x000fe40000000800 */
[----:B------:R-:W-:-:S05]  /*11b10*/  MOV R7, UR4 ;  /* 0x0000000400077c02 */ /* 0x000fca0008000f00 */
[----:B-1----:R-:W-:-:S04]  /*11b20*/  IMAD R14, R14, R7, RZ ;  /* 0x000000070e0e7224 */ /* 0x002fc800078e02ff */
[----:B------:R-:W-:-:S05]  /*11b30*/  IMAD.IADD R9, R14, 0x1, R9 ;  /* 0x000000010e097824 */ /* 0x000fca00078e0209 */
[----:B------:R-:W-:-:S13]  /*11b40*/  ISETP.GT.AND P6, PT, R9, R0, PT ;  /* 0x000000000900720c */ /* 0x000fda0003fc4270 */
[----:B------:R-:W-:Y:S05]  /*11b50*/  @!P6 BRA `(.L_x_2533) ;  /* 0xfffffffc0064e947 */ /* 0x000fea000383ffff */
.L_x_2528:
        /* <DEDUP_REMOVED lines=8> */
.L_x_2655:
[----:B------:R-:W-:Y:S01]  /*11be0*/  ISETP.NE.AND P0, PT, R2, RZ, PT ;  /* 0x000000ff0200720c */ /* 0x000fe20003f05270 */
[----:B------:R-:W-:-:S12]  /*11bf0*/  IMAD.MOV.U32 R14, RZ, RZ, RZ ;  /* 0x000000ffff0e7224 */ /* 0x000fd800078e00ff */
[----:B------:R-:W-:Y:S05]  /*11c00*/  @!P0 BRA `(.L_x_2535) ;  /* 0x0000000000108947 */ /* 0x000fea0003800000 */
[----:B------:R-:W-:Y:S01]  /*11c10*/  UMOV UR4, 0xffffffff ;  /* 0xffffffff00047882 */ /* 0x000fe20000000000 */
[----:B------:R-:W-:Y:S02]  /*11c20*/  VIADD R12, R4, 0xffffffff ;  /* 0xffffffff040c7836 */ /* 0x000fe40000000000 */
[----:B------:R-:W-:Y:S05]  /*11c30*/  BRA.DIV UR4, `(.L_x_2536) ;  /* 0x0000004204747947 */ /* 0x000fea000b800000 */
[----:B------:R3:W4:Y:S02]  /*11c40*/  SHFL.IDX PT, R14, R6, R12, 0x1f ;  /* 0x00001f0c060e7589 */ /* 0x00072400000e0000 */
.L_x_2535:
[----:B------:R-:W5:Y:S01]  /*11c50*/  LDC.64 R2, c[0x0][0xc90] ;  /* 0x00032400ff027b82 */ /* 0x000f620000000a00 */
[----:B------:R-:W-:-:S05]  /*11c60*/  IADD3 R19, R4, R19, RZ ;  /* 0x0000001304137210 */ /* 0x000fca0007ffe0ff */
[----:B-----5:R-:W-:-:S05]  /*11c70*/  IMAD.WIDE R2, R19, 0x4, R2 ;  /* 0x0000000413027825 */ /* 0x020fca00078e0202 */
[----:B0--3--:R0:W1:Y:S01]  /*11c80*/  LDG.E R6, desc[UR36][R2.64] ;  /* 0x0000002402067981 */ /* 0x009062000c1e1900 */
[----:B----4-:R-:W-:Y:S02]  /*11c90*/  IMAD R16, R14, R7, R16 ;  /* 0x000000070e107224 */ /* 0x010fe400078e0210 */
[----:B0-----:R-:W-:Y:S02]  /*11ca0*/  IMAD.MOV.U32 R2, RZ, RZ, RZ ;  /* 0x000000ffff027224 */ /* 0x001fe400078e00ff */
[----:B-12---:R-:W-:-:S05]  /*11cb0*/  IMAD R4, R5, R6, RZ ;  /* 0x0000000605047224 */ /* 0x006fca00078e02ff */
        /* <DEDUP_REMOVED lines=10> */
[----:B------:R-:W-:Y:S02]  /*11d60*/  IABS R3, R9 ;  /* 0x0000000900037213 */ /* 0x000fe40000000000 */
[----:B------:R-:W-:-:S03]  /*11d70*/  IADD3 R0, RZ, -R0, RZ ;  /* 0x80000000ff007210 */ /* 0x000fc60007ffe0ff */
        /* <DEDUP_REMOVED lines=13> */
[----:B------:R-:W-:-:S03]  /*11e50*/  IMAD.MOV R2, RZ, RZ, -R2 ;  /* 0x000000ffff027224 */ /* 0x000fc600078e0a02 */
[----:B------:R-:W-:Y:S01]  /*11e60*/  IADD3 R3, -R0, RZ, RZ ;  /* 0x000000ff00037210 */ /* 0x000fe20007ffe1ff */
[----:B------:R-:W-:-:S03]  /*11e70*/  IMAD R9, R4, R2, R9 ;  /* 0x0000000204097224 */ /* 0x000fc600078e0209 */
[----:B------:R-:W-:-:S04]  /*11e80*/  VIADDMNMX R6, R3, R7, R6, PT ;  /* 0x0000000703067246 */ /* 0x000fc80003800106 */
[-C--:B------:R-:W-:Y:S02]  /*11e90*/  IABS R7, R6.reuse ;  /* 0x0000000600077213 */ /* 0x080fe40000000000 */
[----:B------:R-:W-:Y:S02]  /*11ea0*/  IABS R4, R6 ;  /* 0x0000000600047213 */ /* 0x000fe40000000000 */
[----:B------:R-:W0:Y:S02]  /*11eb0*/  I2F.RP R8, R7 ;  /* 0x0000000700087306 */ /* 0x000e240000209400 */
[----:B------:R-:W-:-:S06]  /*11ec0*/  IADD3 R4, RZ, -R4, RZ ;  /* 0x80000004ff047210 */ /* 0x000fcc0007ffe0ff */
        /* <DEDUP_REMOVED lines=8> */
[C---:B------:R-:W-:Y:S02]  /*11f50*/  LOP3.LUT R3, R9.reuse, R6, RZ, 0x3c, !PT ;  /* 0x0000000609037212 */ /* 0x040fe400078e3cff */
[----:B------:R-:W-:Y:S01]  /*11f60*/  IADD3 R9, R9, R0, RZ ;  /* 0x0000000009097210 */ /* 0x000fe20007ffe0ff */
        /* <DEDUP_REMOVED lines=16> */
.L_x_2529:
[----:B------:R-:W-:Y:S01]  /*12070*/  UMOV UR4, URZ ;  /* 0x0000003f00047c82 */ /* 0x000fe20008000000 */
[----:B------:R-:W-:Y:S01]  /*12080*/  UMOV UR5, URZ ;  /* 0x0000003f00057c82 */ /* 0x000fe20008000000 */
[----:B------:R-:W-:Y:S01]  /*12090*/  ULDC UR6, c[0x0][0xc3c] ;  /* 0x00030f0000067ab9 */ /* 0x000fe20000000800 */
[----:B------:R-:W-:Y:S01]  /*120a0*/  IMAD.MOV.U32 R16, RZ, RZ, R0 ;  /* 0x000000ffff107224 */ /* 0x000fe200078e0000 */
[----:B------:R-:W-:Y:S01]  /*120b0*/  MOV R18, UR5 ;  /* 0x0000000500127c02 */ /* 0x000fe20008000f00 */
[----:B------:R-:W-:Y:S02]  /*120c0*/  IMAD.U32 R17, RZ, RZ, UR4 ;  /* 0x00000004ff117e24 */ /* 0x000fe4000f8e00ff */
[----:B------:R-:W-:-:S07]  /*120d0*/  IMAD.U32 R19, RZ, RZ, UR6 ;  /* 0x00000006ff137e24 */ /* 0x000fce000f8e00ff */
.L_x_2537:
[----:B------:R-:W1:Y:S01]  /*120e0*/  S2R R0, SR_TID.X ;  /* 0x0000000000007919 */ /* 0x000e620000002100 */
        /* <DEDUP_REMOVED lines=9> */
.L_x_2526:
[----:B------:R-:W-:Y:S02]  /*12180*/  ULDC UR4, c[0x0][0xc3c] ;  /* 0x00030f0000047ab9 */ /* 0x000fe40000000800 */
[----:B-1----:R-:W-:-:S13]  /*12190*/  ISETP.GE.AND P0, PT, R19, UR4, PT ;  /* 0x0000000413007c0c */ /* 0x002fda000bf06270 */
[----:B------:R-:W-:Y:S05]  /*121a0*/  @!P0 BRA `(.L_x_2538) ;  /* 0xffffffb400d88947 */ /* 0x000fea000383ffff */
[----:B------:R-:W-:Y:S05]  /*121b0*/  BSYNC B8 ;  /* 0x0000000000087941 */ /* 0x000fea0003800000 */
.L_x_2475:
[----:B-1----:R-:W3:Y:S01]  /*121c0*/  LDL.LU R0, [R1+0x20] ;  /* 0x0000200001007983 */ /* 0x002ee20000300800 */
[----:B------:R-:W-:Y:S01]  /*121d0*/  BSSY B0, `(.L_x_2539) ;  /* 0x000000b000007945 */ /* 0x000fe20003800000 */
[----:B------:R-:W1:Y:S01]  /*121e0*/  S2R R5, SR_CgaCtaId ;  /* 0x0000000000057919 */ /* 0x000e620000008800 */
[----:B---3--:R-:W-:-:S05]  /*121f0*/  VIADD R0, R0, 0x1 ;  /* 0x0000000100007836 */ /* 0x008fca0000000000 */
        /* <DEDUP_REMOVED lines=8> */
.L_x_2658:
[----:B------:R-:W-:Y:S05]  /*12280*/  BSYNC B0 ;  /* 0x0000000000007941 */ /* 0x000fea0003800000 */
.L_x_2539:
[----:B------:R-:W-:-:S03]  /*12290*/  UMOV UR4, 0xffffffff ;  /* 0xffffffff00047882 */ /* 0x000fc60000000000 */
[----:B------:R-:W-:Y:S05]  /*122a0*/  BRA.DIV UR4, `(.L_x_2541) ;  /* 0x0000003e04107947 */ /* 0x000fea000b800000 */
[----:B-1----:R-:W1:Y:S02]  /*122b0*/  S2R R0, SR_TID.X ;  /* 0x0000000000007919 */ /* 0x002e640000002100 */
[----:B-1----:R-:W-:-:S04]  /*122c0*/  SHF.R.U32.HI R0, RZ, 0x5, R0 ;  /* 0x00000005ff007819 */ /* 0x002fc80000011600 */
[----:B------:R-:W-:-:S05]  /*122d0*/  LOP3.LUT R0, R0, 0x3, RZ, 0xc0, !PT ;  /* 0x0000000300007812 */ /* 0x000fca00078ec0ff */
[----:B------:R1:W3:Y:S02]  /*122e0*/  SHFL.IDX PT, R14, R0, RZ, 0x1f ;  /* 0x00001fff000e7589 */ /* 0x0002e400000e0000 */
.L_x_2661:
[----:B---3--:R-:W-:Y:S01]  /*122f0*/  ISETP.NE.AND P0, PT, R14, RZ, PT ;  /* 0x000000ff0e00720c */ /* 0x008fe20003f05270 */
[----:B------:R-:W-:-:S12]  /*12300*/  BSSY B0, `(.L_x_2542) ;  /* 0x0000026000007945 */ /* 0x000fd80003800000 */
[----:B------:R-:W-:Y:S05]  /*12310*/  @P0 BRA `(.L_x_2543) ;  /* 0x0000000000900947 */ /* 0x000fea0003800000 */
[----:B------:R-:W-:-:S03]  /*12320*/  UMOV UR4, 0xffffffff ;  /* 0xffffffff00047882 */ /* 0x000fc60000000000 */
[----:B------:R-:W-:Y:S05]  /*12330*/  BRA.DIV UR4, `(.L_x_2544) ;  /* 0x0000003e04207947 */ /* 0x000fea000b800000 */
[----:B------:R-:W-:-:S13]  /*12340*/  ELECT P6, URZ, PT ;  /* 0x00000000003f782f */ /* 0x000fda00038c0000 */
.L_x_2664:
[----:B------:R-:W-:Y:S05]  /*12350*/  @!P6 BRA `(.L_x_2543) ;  /* 0x000000000080e947 */ /* 0x000fea0003800000 */
[----:B-1----:R-:W3:Y:S02]  /*12360*/  LDL R0, [R1+0x28] ;  /* 0x0000280001007983 */ /* 0x002ee40000100800 */
[----:B---3--:R-:W-:-:S13]  /*12370*/  R2UR UR4, R0 ;  /* 0x00000000000472ca */ /* 0x008fda00000e0000 */
[----:B------:R-:W-:-:S06]  /*12380*/  ULOP3.LUT UR4, UR4, 0x2, URZ, 0xfc, !UPT ;  /* 0x0000000204047892 */ /* 0x000fcc000f8efc3f */
[----:B------:R-:W-:-:S05]  /*12390*/  IMAD.U32 R0, RZ, RZ, UR4 ;  /* 0x00000004ff007e24 */ /* 0x000fca000f8e00ff */
[----:B------:R-:W-:-:S13]  /*123a0*/  ISETP.NE.AND P0, PT, R0, 0x3, PT ;  /* 0x000000030000780c */ /* 0x000fda0003f05270 */
[----:B------:R-:W-:Y:S05]  /*123b0*/  @!P0 BRA `(.L_x_2545) ;  /* 0x0000000000048947 */ /* 0x000fea0003800000 */
[----:B------:R-:W-:Y:S01]  /*123c0*/  BPT.TRAP 0x1 ;  /* 0x000000040000795c */ /* 0x000fe20000300000 */
.L_x_2545:
[C---:B------:R-:W-:Y:S01]  /*123d0*/  LEA R5, R27.reuse, R4, 0x3 ;  /* 0x000000041b057211 */ /* 0x040fe200078e18ff */
[----:B------:R-:W-:Y:S01]  /*123e0*/  VIADD R27, R27, 0x1 ;  /* 0x000000011b1b7836 */ /* 0x000fe20000000000 */
[----:B------:R-:W-:-:S04]  /*123f0*/  SHF.L.U32 R0, R28, 0x1f, RZ ;  /* 0x0000001f1c007819 */ /* 0x000fc800000006ff */
[----:B------:R-:W1:Y:S01]  /*12400*/  SYNCS.PHASECHK.TRANS64.TRYWAIT P1, [R5+URZ+0x30840], R0 ;  /* 0x03084000050075a7 */ /* 0x000e62000802017f */
[----:B------:R-:W-:-:S04]  /*12410*/  ISETP.NE.AND P2, PT, R27, 0x2, PT ;  /* 0x000000021b00780c */ /* 0x000fc80003f45270 */
[----:B------:R-:W-:Y:S01]  /*12420*/  SEL R3, RZ, 0x1, P2 ;  /* 0x00000001ff037807 */ /* 0x000fe20001000000 */
[----:B-1----:R-:W-:Y:S08]  /*12430*/  @!P1 BRA `(.L_x_2546) ;  /* 0x0000003c00009947 */ /* 0x002ff00003800000 */
.L_x_2665:
[----:B------:R-:W-:Y:S02]  /*12440*/  SEL R27, R27, RZ, P2 ;  /* 0x000000ff1b1b7207 */ /* 0x000fe40001000000 */
[----:B------:R-:W-:Y:S01]  /*12450*/  LOP3.LUT R2, R28, R3, RZ, 0x3c, !PT ;  /* 0x000000031c027212 */ /* 0x000fe200078e3cff */
[----:B------:R-:W-:Y:S06]  /*12460*/  @!P0 BRA `(.L_x_2547) ;  /* 0x0000000000048947 */ /* 0x000fec0003800000 */
[----:B------:R-:W-:Y:S01]  /*12470*/  BPT.TRAP 0x1 ;  /* 0x000000040000795c */ /* 0x000fe20000300000 */
.L_x_2547:
[----:B------:R-:W-:Y:S01]  /*12480*/  IMAD R27, R27, 0x8, R4 ;  /* 0x000000081b1b7824 */ /* 0x000fe200078e0204 */
[----:B------:R-:W-:-:S04]  /*12490*/  SHF.L.U32 R2, R2, 0x1f, RZ ;  /* 0x0000001f02027819 */ /* 0x000fc800000006ff */
[----:B------:R-:W3:Y:S02]  /*124a0*/  SYNCS.PHASECHK.TRANS64.TRYWAIT P1, [R27+URZ+0x30840], R2 ;  /* 0x030840021b0075a7 */ /* 0x000ee4000802017f */
[----:B---3--:R-:W-:Y:S05]  /*124b0*/  @!P1 BRA `(.L_x_2548) ;  /* 0x0000003800f49947 */ /* 0x008fea0003800000 */
.L_x_2666:
[----:B------:R-:W-:Y:S05]  /*124c0*/  @!P0 BRA `(.L_x_2549) ;  /* 0x0000000000048947 */ /* 0x000fea0003800000 */
[----:B------:R-:W-:Y:S01]  /*124d0*/  BPT.TRAP 0x1 ;  /* 0x000000040000795c */ /* 0x000fe20000300000 */
.L_x_2549:
[----:B------:R-:W4:Y:S02]  /*124e0*/  SYNCS.PHASECHK.TRANS64.TRYWAIT P1, [R5+URZ+0x30860], R0 ;  /* 0x03086000050075a7 */ /* 0x000f24000802017f */
[----:B----4-:R-:W-:Y:S05]  /*124f0*/  @!P1 BRA `(.L_x_2550) ;  /* 0x0000003800f89947 */ /* 0x010fea0003800000 */
.L_x_2667:
[----:B------:R-:W-:Y:S05]  /*12500*/  @!P0 BRA `(.L_x_2551) ;  /* 0x0000000000048947 */ /* 0x000fea0003800000 */
[----:B------:R-:W-:Y:S01]  /*12510*/  BPT.TRAP 0x1 ;  /* 0x000000040000795c */ /* 0x000fe20000300000 */
.L_x_2551:
[----:B------:R0:W0:Y:S02]  /*12520*/  SYNCS.PHASECHK.TRANS64.TRYWAIT P0, [R27+URZ+0x30860], R2 ;  /* 0x030860021b0075a7 */ /* 0x000024000800017f */
[----:B0-----:R-:W-:Y:S05]  /*12530*/  @!P0 NANOSLEEP.SYNCS 0x989680 ;  /* 0x009896800000895d */ /* 0x001fea0003900000 */
[----:B------:R-:W0:Y:S02]  /*12540*/  @!P0 SYNCS.PHASECHK.TRANS64 P0, [R27+URZ+0x30860], R2 ;  /* 0x030860021b0085a7 */ /* 0x000e24000800007f */
[----:B0-----:R-:W-:Y:S05]  /*12550*/  @!P0 BRA `(.L_x_2551) ;  /* 0xfffffffc00f08947 */ /* 0x001fea000383ffff */
.L_x_2543:
[----:B------:R-:W-:Y:S05]  /*12560*/  BSYNC B0 ;  /* 0x0000000000007941 */ /* 0x000fea0003800000 */
.L_x_2542:
[----:B------:R-:W-:Y:S05]  /*12570*/  EXIT ;  /* 0x000000000000794d */ /* 0x000fea0003800000 */
.L_x_2411:
[----:B0-----:R-:W-:-:S04]  /*12580*/  IMAD.U32 R3, RZ, RZ, UR40 ;  /* 0x00000028ff037e24 */ /* 0x001fc8000f8e00ff */
[----:B------:R0:W1:Y:S03]  /*12590*/  SYNCS.PHASECHK.TRANS64.TRYWAIT P1, [R3+URZ+0x30800], R0 ;  /* 0x03080000030075a7 */ /* 0x000066000802017f */
[----:B-1----:R-:W-:Y:S05]  /*125a0*/  @!P1 NANOSLEEP.SYNCS 0x989680 ;  /* 0x009896800000995d */ /* 0x002fea0003900000 */
[----:B------:R-:W1:Y:S02]  /*125b0*/  @!P1 SYNCS.PHASECHK.TRANS64 P1, [R3+URZ+0x30800], R0 ;  /* 0x03080000030095a7 */ /* 0x000e64000802007f */
[----:B-1----:R-:W-:Y:S05]  /*125c0*/  @!P1 BRA `(.L_x_2411) ;  /* 0xfffffffc00ec9947 */ /* 0x002fea000383ffff */
[----:B------:R-:W-:Y:S05]  /*125d0*/  BRA `(.L_x_2552) ;  /* 0xfffffef000f07947 */ /* 0x000fea000383ffff */
.L_x_2415:
[----:B-1----:R1:W2:Y:S02]  /*125e0*/  SYNCS.PHASECHK.TRANS64.TRYWAIT P1, [R0+URZ+0x30830], R3 ;  /* 0x03083003000075a7 */ /* 0x0022a4000802017f */
[----:B--2---:R-:W-:Y:S05]  /*125f0*/  @!P1 NANOSLEEP.SYNCS 0x989680 ;  /* 0x009896800000995d */ /* 0x004fea0003900000 */
[----:B------:R-:W2:Y:S02]  /*12600*/  @!P1 SYNCS.PHASECHK.TRANS64 P1, [R0+URZ+0x30830], R3 ;  /* 0x03083003000095a7 */ /* 0x000ea4000802007f */
[----:B--2---:R-:W-:Y:S05]  /*12610*/  @!P1 BRA `(.L_x_2415) ;  /* 0xfffffffc00f09947 */ /* 0x004fea000383ffff */
[----:B------:R-:W-:Y:S05]  /*12620*/  BRA `(.L_x_2414) ;  /* 0xfffffef4000c7947 */ /* 0x000fea000383ffff */
.L_x_2421:
[----:B-1----:R-:W-:-:S04]  /*12630*/  IMAD.U32 R12, RZ, RZ, UR8 ;  /* 0x00000008ff0c7e24 */ /* 0x002fc8000f8e00ff */
[----:B------:R1:W2:Y:S03]  /*12640*/  SYNCS.PHASECHK.TRANS64.TRYWAIT P1, [R12+URZ+0x30830], R11 ;  /* 0x0308300b0c0075a7 */ /* 0x0002a6000802017f */
[----:B--2---:R-:W-:Y:S05]  /*12650*/  @!P1 NANOSLEEP.SYNCS 0x989680 ;  /* 0x009896800000995d */ /* 0x004fea0003900000 */
[----:B------:R-:W2:Y:S02]  /*12660*/  @!P1 SYNCS.PHASECHK.TRANS64 P1, [R12+URZ+0x30830], R11 ;  /* 0x0308300b0c0095a7 */ /* 0x000ea4000802007f */
[----:B--2---:R-:W-:Y:S05]  /*12670*/  @!P1 BRA `(.L_x_2421) ;  /* 0xfffffffc00ec9947 */ /* 0x004fea000383ffff */
[----:B------:R-:W-:Y:S05]  /*12680*/  BRA `(.L_x_2420) ;  /* 0xffffff1800f87947 */ /* 0x000fea000383ffff */
.L_x_2425:
[----:B01----:R-:W-:-:S04]  /*12690*/  MOV R11, UR9 ;  /* 0x00000009000b7c02 */ /* 0x003fc80008000f00 */
[----:B------:R0:W1:Y:S03]  /*126a0*/  SYNCS.PHASECHK.TRANS64.TRYWAIT P1, [R11+URZ+0x30850], R0 ;  /* 0x030850000b0075a7 */ /* 0x000066000802017f */
[----:B-1----:R-:W-:Y:S05]  /*126b0*/  @!P1 NANOSLEEP.SYNCS 0x989680 ;  /* 0x009896800000995d */ /* 0x002fea0003900000 */
[----:B------:R-:W1:Y:S02]  /*126c0*/  @!P1 SYNCS.PHASECHK.TRANS64 P1, [R11+URZ+0x30850], R0 ;  /* 0x030850000b0095a7 */ /* 0x000e64000802007f */
[----:B-1----:R-:W-:Y:S05]  /*126d0*/  @!P1 BRA `(.L_x_2425) ;  /* 0xfffffffc00ec9947 */ /* 0x002fea000383ffff */
[----:B------:R-:W-:Y:S05]  /*126e0*/  BRA `(.L_x_2424) ;  /* 0xffffff2400c07947 */ /* 0x000fea000383ffff */
.L_x_2433:
[----:B-1----:R-:W-:-:S04]  /*126f0*/  IMAD.U32 R12, RZ, RZ, UR8 ;  /* 0x00000008ff0c7e24 */ /* 0x002fc8000f8e00ff */
[----:B------:R1:W2:Y:S03]  /*12700*/  SYNCS.PHASECHK.TRANS64.TRYWAIT P1, [R12+URZ+0x30830], R11 ;  /* 0x0308300b0c0075a7 */ /* 0x0002a6000802017f */
[----:B--2---:R-:W-:Y:S05]  /*12710*/  @!P1 NANOSLEEP.SYNCS 0x989680 ;  /* 0x009896800000995d */ /* 0x004fea0003900000 */
[----:B------:R-:W2:Y:S02]  /*12720*/  @!P1 SYNCS.PHASECHK.TRANS64 P1, [R12+URZ+0x30830], R11 ;  /* 0x0308300b0c0095a7 */ /* 0x000ea4000802007f */
[----:B--2---:R-:W-:Y:S05]  /*12730*/  @!P1 BRA `(.L_x_2433) ;  /* 0xfffffffc00ec9947 */ /* 0x004fea000383ffff */
[----:B------:R-:W-:Y:S05]  /*12740*/  BRA `(.L_x_2432) ;  /* 0xffffff4400ec7947 */ /* 0x000fea000383ffff */
.L_x_2437:
[----:B01----:R-:W-:-:S04]  /*12750*/  IMAD.U32 R11, RZ, RZ, UR8 ;  /* 0x00000008ff0b7e24 */ /* 0x003fc8000f8e00ff */
[----:B------:R0:W1:Y:S03]  /*12760*/  SYNCS.PHASECHK.TRANS64.TRYWAIT P1, [R11+URZ+0x30850], R0 ;  /* 0x030850000b0075a7 */ /* 0x000066000802017f */
[----:B-1----:R-:W-:Y:S05]  /*12770*/  @!P1 NANOSLEEP.SYNCS 0x989680 ;  /* 0x009896800000995d */ /* 0x002fea0003900000 */
[----:B------:R-:W1:Y:S02]  /*12780*/  @!P1 SYNCS.PHASECHK.TRANS64 P1, [R11+URZ+0x30850], R0 ;  /* 0x030850000b0095a7 */ /* 0x000e64000802007f */
[----:B-1----:R-:W-:Y:S05]  /*12790*/  @!P1 BRA `(.L_x_2437) ;  /* 0xfffffffc00ec9947 */ /* 0x002fea000383ffff */
[----:B------:R-:W-:Y:S05]  /*127a0*/  BRA `(.L_x_2436) ;  /* 0xffffff5000b47947 */ /* 0x000fea000383ffff */
.L_x_2444:
[----:B-1----:R-:W-:-:S04]  /*127b0*/  IMAD.U32 R5, RZ, RZ, UR5 ;  /* 0x00000005ff057e24 */ /* 0x002fc8000f8e00ff */
[----:B------:R1:W2:Y:S03]  /*127c0*/  SYNCS.PHASECHK.TRANS64.TRYWAIT P1, [R5+URZ+0x30850], R0 ;  /* 0x03085000050075a7 */ /* 0x0002a6000802017f */
[----:B--2---:R-:W-:Y:S05]  /*127d0*/  @!P1 NANOSLEEP.SYNCS 0x989680 ;  /* 0x009896800000995d */ /* 0x004fea0003900000 */
[----:B------:R-:W2:Y:S02]  /*127e0*/  @!P1 SYNCS.PHASECHK.TRANS64 P1, [R5+URZ+0x30850], R0 ;  /* 0x03085000050095a7 */ /* 0x000ea4000802007f */
[----:B--2---:R-:W-:Y:S05]  /*127f0*/  @!P1 BRA `(.L_x_2444) ;  /* 0xfffffffc00ec9947 */ /* 0x004fea000383ffff */
[----:B------:R-:W-:Y:S05]  /*12800*/  BRA `(.L_x_2443) ;  /* 0xffffff70004c7947 */ /* 0x000fea000383ffff */
.L_x_2487:
[----:B------:R-:W-:Y:S01]  /*12810*/  SHF.R.U32.HI R8, RZ, 0x5, R21 ;  /* 0x00000005ff087819 */ /* 0x000fe20000011615 */
[----:B------:R-:W-:Y:S01]  /*12820*/  BSSY B0, `(.L_x_2553) ;  /* 0x0000009000007945 */ /* 0x000fe20003800000 */
[----:B------:R-:W-:Y:S01]  /*12830*/  MOV R12, RZ ;  /* 0x000000ff000c7202 */ /* 0x000fe20000000f00 */
[----:B------:R-:W-:Y:S01]  /*12840*/  IMAD.MOV.U32 R11, RZ, RZ, 0x1f ;  /* 0x0000001fff0b7424 */ /* 0x000fe200078e00ff */
[----:B------:R-:W-:Y:S01]  /*12850*/  LOP3.LUT R8, R8, 0x3, RZ, 0xc0, !PT ;  /* 0x0000000308087812 */ /* 0x000fe200078ec0ff */
[----:B------:R-:W-:-:S04]  /*12860*/  IMAD.MOV.U32 R15, RZ, RZ, -0x1 ;  /* 0xffffffffff0f7424 */ /* 0x000fc800078e00ff */
[----:B------:R-:W-:-:S07]  /*12870*/  IMAD.MOV.U32 R13, RZ, RZ, R8 ;  /* 0x000000ffff0d7224 */ /* 0x000fce00078e0008 */
[----:B-----5:R-:W-:Y:S05]  /*12880*/  WARPSYNC.COLLECTIVE R15, `(.L_x_2554) ;  /* 0x000000000f087348 */ /* 0x020fea0003c00000 */
[----:B------:R0:W1:Y:S02]  /*12890*/  SHFL.IDX P6, R14, R13, R12, R11 ;  /* 0x0000000c0d0e7389 */ /* 0x00006400000c000b */
[----:B01---5:R-:W-:Y:S01]  /*128a0*/  ENDCOLLECTIVE ;  /* 0x000000000000791b */ /* 0x023fe20003800000 */
.L_x_2554:
[----:B------:R-:W-:Y:S05]  /*128b0*/  BSYNC B0 ;  /* 0x0000000000007941 */ /* 0x000fea0003800000 */
.L_x_2553:
[----:B------:R-:W-:Y:S05]  /*128c0*/  BRA `(.L_x_2555) ;  /* 0xffffffbc00907947 */ /* 0x000fea000383ffff */
.L_x_2490:
[----:B0-----:R0:W1:Y:S02]  /*128d0*/  SYNCS.PHASECHK.TRANS64.TRYWAIT P0, [R7+URZ+0x30840], R2 ;  /* 0x03084002070075a7 */ /* 0x001064000800017f */
[----:B-1----:R-:W-:Y:S05]  /*128e0*/  @!P0 NANOSLEEP.SYNCS 0x989680 ;  /* 0x009896800000895d */ /* 0x002fea0003900000 */
[----:B------:R-:W1:Y:S02]  /*128f0*/  @!P0 SYNCS.PHASECHK.TRANS64 P0, [R7+URZ+0x30840], R2 ;  /* 0x03084002070085a7 */ /* 0x000e64000800007f */
[----:B-1----:R-:W-:Y:S05]  /*12900*/  @!P0 BRA `(.L_x_2490) ;  /* 0xfffffffc00f08947 */ /* 0x002fea000383ffff */
[----:B------:R-:W-:Y:S05]  /*12910*/  BRA `(.L_x_2556) ;  /* 0xffffffc000047947 */ /* 0x000fea000383ffff */
.L_x_2491:
        /* <DEDUP_REMOVED lines=8> */
.L_x_2558:
[----:B------:R-:W-:Y:S05]  /*129a0*/  BSYNC B0 ;  /* 0x0000000000007941 */ /* 0x000fea0003800000 */
.L_x_2557:
        /* <DEDUP_REMOVED lines=9> */
.L_x_2559:
[----:B------:R-:W-:Y:S01]  /*12a40*/  MOV R13, R0 ;  /* 0x00000000000d7202 */ /* 0x000fe20000000f00 */
[----:B------:R-:W-:Y:S02]  /*12a50*/  IMAD.MOV.U32 R12, RZ, RZ, 0x1 ;  /* 0x00000001ff0c7424 */ /* 0x000fe400078e00ff */
[----:B------:R-:W-:-:S07]  /*12a60*/  IMAD.MOV.U32 R3, RZ, RZ, R14 ;  /* 0x000000ffff037224 */ /* 0x000fce00078e000e */
[----:B------:R-:W-:Y:S05]  /*12a70*/  WARPSYNC.COLLECTIVE R15, `(.L_x_2560) ;  /* 0x000000000f087348 */ /* 0x000fea0003c00000 */
[----:B------:R0:W1:Y:S02]  /*12a80*/  SHFL.IDX P6, R14, R13, R12, R11 ;  /* 0x0000000c0d0e7389 */ /* 0x00006400000c000b */
[----:B01----:R-:W-:Y:S01]  /*12a90*/  ENDCOLLECTIVE ;  /* 0x000000000000791b */ /* 0x003fe20003800000 */
.L_x_2560:
        /* <DEDUP_REMOVED lines=17> */
.L_x_2561:
[----:B------:R-:W-:Y:S02]  /*12bb0*/  @P1 IMAD R8, R5, 0x2, R22 ;  /* 0x0000000205081824 */ /* 0x000fe400078e0216 */
[----:B------:R-:W-:Y:S02]  /*12bc0*/  IMAD.MOV.U32 R13, RZ, RZ, R0 ;  /* 0x000000ffff0d7224 */ /* 0x000fe400078e0000 */
[----:B------:R-:W-:Y:S02]  /*12bd0*/  IMAD.MOV.U32 R12, RZ, RZ, 0x2 ;  /* 0x00000002ff0c7424 */ /* 0x000fe400078e00ff */
[----:B------:R-:W-:-:S07]  /*12be0*/  IMAD.MOV.U32 R3, RZ, RZ, R14 ;  /* 0x000000ffff037224 */ /* 0x000fce00078e000e */
[----:B------:R-:W-:Y:S05]  /*12bf0*/  WARPSYNC.COLLECTIVE R15, `(.L_x_2562) ;  /* 0x000000000f087348 */ /* 0x000fea0003c00000 */
[----:B------:R0:W1:Y:S02]  /*12c00*/  SHFL.IDX P6, R14, R13, R12, R11 ;  /* 0x0000000c0d0e7389 */ /* 0x00006400000c000b */
[----:B01----:R-:W-:Y:S01]  /*12c10*/  ENDCOLLECTIVE ;  /* 0x000000000000791b */ /* 0x003fe20003800000 */
.L_x_2562:
[----:B------:R-:W-:-:S04]  /*12c20*/  @P1 LEA R3, P0, R32, R3, 0x1 ;  /* 0x0000000320031211 */ /* 0x000fc800078008ff */
[----:B------:R-:W-:-:S04]  /*12c30*/  @P1 IADD3.X R2, RZ, R2, RZ, P0, !PT ;  /* 0x00000002ff021210 */ /* 0x000fc800007fe4ff */
        /* <DEDUP_REMOVED lines=15> */
.L_x_2563:
[----:B------:R-:W-:Y:S02]  /*12d30*/  @P1 IMAD R8, R5, 0x2, R22 ;  /* 0x0000000205081824 */ /* 0x000fe400078e0216 */
[----:B------:R-:W-:Y:S01]  /*12d40*/  IMAD.MOV.U32 R13, RZ, RZ, R0 ;  /* 0x000000ffff0d7224 */ /* 0x000fe200078e0000 */
[----:B------:R-:W-:Y:S01]  /*12d50*/  MOV R12, 0x3 ;  /* 0x00000003000c7802 */ /* 0x000fe20000000f00 */
[----:B------:R-:W-:-:S07]  /*12d60*/  IMAD.MOV.U32 R3, RZ, RZ, R14 ;  /* 0x000000ffff037224 */ /* 0x000fce00078e000e */
[----:B------:R-:W-:Y:S05]  /*12d70*/  WARPSYNC.COLLECTIVE R15, `(.L_x_2564) ;  /* 0x000000000f087348 */ /* 0x000fea0003c00000 */
[----:B------:R0:W1:Y:S02]  /*12d80*/  SHFL.IDX P6, R14, R13, R12, R11 ;  /* 0x0000000c0d0e7389 */ /* 0x00006400000c000b */
[----:B01----:R-:W-:Y:S01]  /*12d90*/  ENDCOLLECTIVE ;  /* 0x000000000000791b */ /* 0x003fe20003800000 */
.L_x_2564:
        /* <DEDUP_REMOVED lines=17> */
.L_x_2565:
[----:B------:R-:W-:Y:S01]  /*12eb0*/  @P1 LEA R8, R5, R22, 0x1 ;  /* 0x0000001605081211 */ /* 0x000fe200078e08ff */
[----:B------:R-:W-:Y:S02]  /*12ec0*/  IMAD.MOV.U32 R13, RZ, RZ, R0 ;  /* 0x000000ffff0d7224 */ /* 0x000fe400078e0000 */
[----:B------:R-:W-:Y:S02]  /*12ed0*/  IMAD.MOV.U32 R12, RZ, RZ, 0x4 ;  /* 0x00000004ff0c7424 */ /* 0x000fe400078e00ff */
[----:B------:R-:W-:-:S07]  /*12ee0*/  IMAD.MOV.U32 R3, RZ, RZ, R14 ;  /* 0x000000ffff037224 */ /* 0x000fce00078e000e */
[----:B------:R-:W-:Y:S05]  /*12ef0*/  WARPSYNC.COLLECTIVE R15, `(.L_x_2566) ;  /* 0x000000000f087348 */ /* 0x000fea0003c00000 */
[----:B------:R0:W1:Y:S02]  /*12f00*/  SHFL.IDX P6, R14, R13, R12, R11 ;  /* 0x0000000c0d0e7389 */ /* 0x00006400000c000b */
[----:B01----:R-:W-:Y:S01]  /*12f10*/  ENDCOLLECTIVE ;  /* 0x000000000000791b */ /* 0x003fe20003800000 */
.L_x_2566:
        /* <DEDUP_REMOVED lines=17> */
.L_x_2567:
[----:B------:R-:W-:Y:S02]  /*13030*/  @P1 IMAD R8, R5, 0x2, R22 ;  /* 0x0000000205081824 */ /* 0x000fe400078e0216 */
[----:B------:R-:W-:Y:S02]  /*13040*/  IMAD.MOV.U32 R13, RZ, RZ, R0 ;  /* 0x000000ffff0d7224 */ /* 0x000fe400078e0000 */
[----:B------:R-:W-:Y:S01]  /*13050*/  IMAD.MOV.U32 R12, RZ, RZ, 0x5 ;  /* 0x00000005ff0c7424 */ /* 0x000fe200078e00ff */
[----:B------:R-:W-:-:S07]  /*13060*/  MOV R3, R14 ;  /* 0x0000000e00037202 */ /* 0x000fce0000000f00 */
[----:B------:R-:W-:Y:S05]  /*13070*/  WARPSYNC.COLLECTIVE R15, `(.L_x_2568) ;  /* 0x000000000f087348 */ /* 0x000fea0003c00000 */
[----:B------:R0:W1:Y:S02]  /*13080*/  SHFL.IDX P6, R14, R13, R12, R11 ;  /* 0x0000000c0d0e7389 */ /* 0x00006400000c000b */
[----:B01----:R-:W-:Y:S01]  /*13090*/  ENDCOLLECTIVE ;  /* 0x000000000000791b */ /* 0x003fe20003800000 */
.L_x_2568:
[----:B------:R-:W-:-:S05]  /*130a0*/  @P1 LEA R3, P0, R32, R3, 0x1 ;  /* 0x0000000320031211 */ /* 0x000fca00078008ff */
[----:B------:R-:W-:-:S05]  /*130b0*/  @P1 IMAD.X R2, RZ, RZ, R2, P0 ;  /* 0x000000ffff021224 */ /* 0x000fca00000e0602 */
[----:B------:R-:W-:Y:S01]  /*130c0*/  @P1 LOP3.LUT R3, R3, R2, RZ, 0x3c, !PT ;  /* 0x0000000203031212 */ /* 0x000fe200078e3cff */
[----:B------:R-:W-:-:S03]  /*130d0*/  IMAD.MOV.U32 R13, RZ, RZ, R4 ;  /* 0x000000ffff0d7224 */ /* 0x000fc600078e0004 */
[----:B------:R-:W-:-:S04]  /*130e0*/  @P1 LOP3.LUT R2, R3, R2, RZ, 0x3c, !PT ;  /* 0x0000000203021212 */ /* 0x000fc800078e3cff */
[----:B------:R-:W-:Y:S02]  /*130f0*/  @P1 LOP3.LUT R3, R3, R2, RZ, 0x3c, !PT ;  /* 0x0000000203031212 */ /* 0x000fe400078e3cff */
[----:B------:R-:W-:-:S03]  /*13100*/  MOV R0, R14 ;  /* 0x0000000e00007202 */ /* 0x000fc60000000f00 */
[----:B------:R-:W-:Y:S01]  /*13110*/  @!PT LDS RZ, [RZ] ;  /* 0x00000000fffff984 */ /* 0x000fe20000000800 */
[----:B------:R-:W-:Y:S01]  /*13120*/  @!PT LDS RZ, [RZ] ;  /* 0x00000000fffff984 */ /* 0x000fe20000000800 */
[----:B------:R-:W-:Y:S01]  /*13130*/  @!PT LDS RZ, [RZ] ;  /* 0x00000000fffff984 */ /* 0x000fe20000000800 */
[----:B------:R0:W-:Y:S04]  /*13140*/  @P1 LDGSTS.E.BYPASS.LTC128B.128 [R8+0x20400], desc[UR36][R2.64], !P4 ;  /* 0x2040000002081fae */ /* 0x0001e8000e101d64 */
[----:B0-----:R-:W-:Y:S05]  /*13150*/  WARPSYNC.COLLECTIVE R15, `(.L_x_2569) ;  /* 0x000000000f087348 */ /* 0x001fea0003c00000 */
[----:B------:R1:W2:Y:S02]  /*13160*/  SHFL.IDX P6, R14, R13, R12, R11 ;  /* 0x0000000c0d0e7389 */ /* 0x0002a400000c000b */
[----:B012---:R-:W-:Y:S01]  /*13170*/  ENDCOLLECTIVE ;  /* 0x000000000000791b */ /* 0x007fe20003800000 */
.L_x_2569:
[----:B------:R-:W-:Y:S01]  /*13180*/  @!PT LDS RZ, [RZ] ;  /* 0x00000000fffff984 */ /* 0x000fe20000000800 */
[----:B------:R-:W-:Y:S01]  /*13190*/  @!PT LDS RZ, [RZ] ;  /* 0x00000000fffff984 */ /* 0x000fe20000000800 */
[----:B------:R-:W-:Y:S01]  /*131a0*/  @!PT LDS RZ, [RZ] ;  /* 0x00000000fffff984 */ /* 0x000fe20000000800 */
[----:B------:R-:W-:Y:S04]  /*131b0*/  @P1 LDGSTS.E.BYPASS.LTC128B.128 [R8+0x23400], desc[UR36][R2.64+0x80], !P3 ;  /* 0x2340008002081fae */ /* 0x000fe8000d901d64 */
[----:B------:R0:W-:Y:S02]  /*131c0*/  @P1 LDGSTS.E.BYPASS.LTC128B.128 [R8+0x26400], desc[UR36][R2.64+0x100], !P2 ;  /* 0x2640010002081fae */ /* 0x0001e4000d101d64 */
[----:B0-----:R-:W-:Y:S01]  /*131d0*/  IMAD.MOV.U32 R2, RZ, RZ, R14 ;  /* 0x000000ffff027224 */ /* 0x001fe200078e000e */
[----:B------:R-:W-:Y:S06]  /*131e0*/  BRA `(.L_x_2570) ;  /* 0xffffffbc00487947 */ /* 0x000fec000383ffff */
.L_x_2496:
[----:B------:R-:W-:Y:S01]  /*131f0*/  IMAD.MOV.U32 R13, RZ, RZ, R4 ;  /* 0x000000ffff0d7224 */ /* 0x000fe200078e0004 */
[----:B------:R-:W-:Y:S01]  /*13200*/  MOV R11, 0x181f ;  /* 0x0000181f000b7802 */ /* 0x000fe20000000f00 */
[----:B------:R-:W-:Y:S02]  /*13210*/  IMAD.MOV.U32 R12, RZ, RZ, RZ ;  /* 0x000000ffff0c7224 */ /* 0x000fe400078e00ff */
[----:B------:R-:W-:Y:S02]  /*13220*/  IMAD.MOV.U32 R15, RZ, RZ, -0x1 ;  /* 0xffffffffff0f7424 */ /* 0x000fe400078e00ff */
[----:B-----5:R-:W-:Y:S02]  /*13230*/  IMAD R5, R9, R5, RZ ;  /* 0x0000000509057224 */ /* 0x020fe400078e02ff */
[----:B------:R-:W-:-:S07]  /*13240*/  IMAD R17, R17, 0x80, R8 ;  /* 0x0000008011117824 */ /* 0x000fce00078e0208 */
[----:B------:R-:W-:Y:S05]  /*13250*/  WARPSYNC.COLLECTIVE R15, `(.L_x_2571) ;  /* 0x000000000f087348 */ /* 0x000fea0003c00000 */
[----:B------:R0:W1:Y:S02]  /*13260*/  SHFL.IDX P6, R14, R13, R12, R11 ;  /* 0x0000000c0d0e7389 */ /* 0x00006400000c000b */
[----:B01----:R-:W-:Y:S01]  /*13270*/  ENDCOLLECTIVE ;  /* 0x000000000000791b */ /* 0x003fe20003800000 */
.L_x_2571:
[C---:B------:R-:W-:Y:S01]  /*13280*/  VIADD R6, R17.reuse, 0x10 ;  /* 0x0000001011067836 */ /* 0x040fe20000000000 */
[----:B------:R-:W-:Y:S01]  /*13290*/  ISETP.GE.AND P1, PT, R17, R5, PT ;  /* 0x000000051100720c */ /* 0x000fe20003f26270 */
[----:B------:R-:W-:Y:S02]  /*132a0*/  IMAD.MOV.U32 R13, RZ, RZ, R0 ;  /* 0x000000ffff0d7224 */ /* 0x000fe400078e0000 */
[----:B------:R-:W-:-:S10]  /*132b0*/  IMAD.MOV.U32 R2, RZ, RZ, R14 ;  /* 0x000000ffff027224 */ /* 0x000fd400078e000e */
[----:B------:R-:W-:Y:S05]  /*132c0*/  WARPSYNC.COLLECTIVE R15, `(.L_x_2572) ;  /* 0x000000000f087348 */ /* 0x000fea0003c00000 */
[----:B------:R0:W1:Y:S02]  /*132d0*/  SHFL.IDX P6, R14, R13, R12, R11 ;  /* 0x0000000c0d0e7389 */ /* 0x00006400000c000b */
[----:B01----:R-:W-:Y:S01]  /*132e0*/  ENDCOLLECTIVE ;  /* 0x000000000000791b */ /* 0x003fe20003800000 */
.L_x_2572:
        /* <DEDUP_REMOVED lines=8> */
.L_x_2573:
[----:B------:R-:W-:Y:S01]  /*13370*/  @!PT LDS RZ, [RZ] ;  /* 0x00000000fffff984 */ /* 0x000fe20000000800 */
[----:B------:R-:W-:Y:S01]  /*13380*/  @!PT LDS RZ, [RZ] ;  /* 0x00000000fffff984 */ /* 0x000fe20000000800 */
[----:B------:R-:W-:Y:S01]  /*13390*/  @!PT LDS RZ, [RZ] ;  /* 0x00000000fffff984 */ /* 0x000fe20000000800 */
[----:B------:R-:W-:Y:S04]  /*133a0*/  @!P1 LDGSTS.E.BYPASS.LTC128B.128 [R37+0x12400], desc[UR36][R2.64], !P3 ;  /* 0x1240000002259fae */ /* 0x000fe8000d901d64 */
[----:B------:R-:W-:Y:S04]  /*133b0*/  @!P1 LDGSTS.E.BYPASS.LTC128B.128 [R37+0x16400], desc[UR36][R2.64+0x80], !P2 ;  /* 0x1640008002259fae */ /* 0x000fe8000d101d64 */
[----:B------:R0:W-:Y:S01]  /*133c0*/  @!P1 LDGSTS.E.BYPASS.LTC128B.128 [R37+0x1a400], desc[UR36][R2.64+0x100], !P0 ;  /* 0x1a40010002259fae */ /* 0x0001e2000c101d64 */
[----:B------:R-:W-:Y:S01]  /*133d0*/  ISETP.GE.AND P1, PT, R6, R5, PT ;  /* 0x000000050600720c */ /* 0x000fe20003f26270 */
[----:B------:R-:W-:Y:S01]  /*133e0*/  IMAD.MOV.U32 R13, RZ, RZ, R0 ;  /* 0x000000ffff0d7224 */ /* 0x000fe200078e0000 */
[----:B------:R-:W-:-:S02]  /*133f0*/  IADD3 R6, R17, 0x20, RZ ;  /* 0x0000002011067810 */ /* 0x000fc40007ffe0ff */
[----:B0-----:R-:W-:-:S09]  /*13400*/  MOV R2, R14 ;  /* 0x0000000e00027202 */ /* 0x001fd20000000f00 */
[----:B------:R-:W-:Y:S05]  /*13410*/  WARPSYNC.COLLECTIVE R15, `(.L_x_2574) ;  /* 0x000000000f087348 */ /* 0x000fea0003c00000 */
[----:B------:R0:W1:Y:S02]  /*13420*/  SHFL.IDX P6, R14, R13, R12, R11 ;  /* 0x0000000c0d0e7389 */ /* 0x00006400000c000b */
[----:B01----:R-:W-:Y:S01]  /*13430*/  ENDCOLLECTIVE ;  /* 0x000000000000791b */ /* 0x003fe20003800000 */
.L_x_2574:
        /* <DEDUP_REMOVED lines=8> */
.L_x_2575:
[----:B------:R-:W-:-:S05]  /*134c0*/  @!P1 IMAD.MOV.U32 R3, RZ, RZ, R7 ;  /* 0x000000ffff039224 */ /* 0x000fca00078e0007 */
        /* <DEDUP_REMOVED lines=8> */
[----:B------:R-:W-:Y:S02]  /*13550*/  VIADD R6, R17, 0x30 ;  /* 0x0000003011067836 */ /* 0x000fe40000000000 */
[----:B0-----:R-:W-:-:S10]  /*13560*/  IMAD.MOV.U32 R2, RZ, RZ, R14 ;  /* 0x000000ffff027224 */ /* 0x001fd400078e000e */
[----:B------:R-:W-:Y:S05]  /*13570*/  WARPSYNC.COLLECTIVE R15, `(.L_x_2576) ;  /* 0x000000000f087348 */ /* 0x000fea0003c00000 */
[----:B------:R0:W1:Y:S02]  /*13580*/  SHFL.IDX P6, R14, R13, R12, R11 ;  /* 0x0000000c0d0e7389 */ /* 0x00006400000c000b */
[----:B01----:R-:W-:Y:S01]  /*13590*/  ENDCOLLECTIVE ;  /* 0x000000000000791b */ /* 0x003fe20003800000 */
.L_x_2576:
        /* <DEDUP_REMOVED lines=8> */
.L_x_2577:
        /* <DEDUP_REMOVED lines=14> */
.L_x_2578:
        /* <DEDUP_REMOVED lines=8> */
.L_x_2579:
[----:B------:R-:W-:-:S05]  /*13780*/  @!P1 MOV R3, R7 ;  /* 0x0000000700039202 */ /* 0x000fca0000000f00 */
[----:B------:R-:W-:Y:S01]  /*13790*/  @!PT LDS RZ, [RZ] ;  /* 0x00000000fffff984 */ /* 0x000fe20000000800 */
[----:B------:R-:W-:Y:S01]  /*137a0*/  @!PT LDS RZ, [RZ] ;  /* 0x00000000fffff984 */ /* 0x000fe20000000800 */
[----:B------:R-:W-:Y:S01]  /*137b0*/  @!PT LDS RZ, [RZ] ;  /* 0x00000000fffff984 */ /* 0x000fe20000000800 */
[----:B------:R-:W-:Y:S04]  /*137c0*/  @!P1 LDGSTS.E.BYPASS.LTC128B.128 [R37+0x13c00], desc[UR36][R2.64], !P3 ;  /* 0x13c0000002259fae */ /* 0x000fe8000d901d64 */
[----:B------:R-:W-:Y:S01]  /*137d0*/  @!P1 LDGSTS.E.BYPASS.LTC128B.128 [R37+0x17c00], desc[UR36][R2.64+0x80], !P2 ;  /* 0x17c0008002259fae */ /* 0x000fe2000d101d64 */
[----:B------:R-:W-:-:S03]  /*137e0*/  MOV R13, R0 ;  /* 0x00000000000d7202 */ /* 0x000fc60000000f00 */
[----:B------:R0:W-:Y:S01]  /*137f0*/  @!P1 LDGSTS.E.BYPASS.LTC128B.128 [R37+0x1bc00], desc[UR36][R2.64+0x100], !P0 ;  /* 0x1bc0010002259fae */ /* 0x0001e2000c101d64 */
[----:B------:R-:W-:Y:S01]  /*13800*/  ISETP.GE.AND P1, PT, R6, R5, PT ;  /* 0x000000050600720c */ /* 0x000fe20003f26270 */
[----:B------:R-:W-:Y:S02]  /*13810*/  VIADD R6, R17, 0x50 ;  /* 0x0000005011067836 */ /* 0x000fe40000000000 */
[----:B0-----:R-:W-:-:S10]  /*13820*/  IMAD.MOV.U32 R2, RZ, RZ, R14 ;  /* 0x000000ffff027224 */ /* 0x001fd400078e000e */
[----:B------:R-:W-:Y:S05]  /*13830*/  WARPSYNC.COLLECTIVE R15, `(.L_x_2580) ;  /* 0x000000000f087348 */ /* 0x000fea0003c00000 */
[----:B------:R0:W1:Y:S02]  /*13840*/  SHFL.IDX P6, R14, R13, R12, R11 ;  /* 0x0000000c0d0e7389 */ /* 0x00006400000c000b */
[----:B01----:R-:W-:Y:S01]  /*13850*/  ENDCOLLECTIVE ;  /* 0x000000000000791b */ /* 0x003fe20003800000 */
.L_x_2580:
        /* <DEDUP_REMOVED lines=8> */
.L_x_2581:
        /* <DEDUP_REMOVED lines=14> */
.L_x_2582:
        /* <DEDUP_REMOVED lines=8> */
.L_x_2583:
        /* <DEDUP_REMOVED lines=13> */
.L_x_2584:
        /* <DEDUP_REMOVED lines=8> */
.L_x_2585:
        /* <DEDUP_REMOVED lines=12> */
.L_x_2586:
[----:B------:R-:W-:Y:S05]  /*13c50*/  BRA `(.L_x_2587) ;  /* 0xffffffbc00ac7947 */ /* 0x000fea000383ffff */
.L_x_2501:
[----:B0-----:R0:W1:Y:S02]  /*13c60*/  SYNCS.PHASECHK.TRANS64.TRYWAIT P0, [R22+URZ+0x30820], R3 ;  /* 0x03082003160075a7 */ /* 0x001064000800017f */
[----:B-1----:R-:W-:Y:S05]  /*13c70*/  @!P0 NANOSLEEP.SYNCS 0x989680 ;  /* 0x009896800000895d */ /* 0x002fea0003900000 */
[----:B------:R-:W1:Y:S02]  /*13c80*/  @!P0 SYNCS.PHASECHK.TRANS64 P0, [R22+URZ+0x30820], R3 ;  /* 0x03082003160085a7 */ /* 0x000e64000800007f */
[----:B-1----:R-:W-:Y:S05]  /*13c90*/  @!P0 BRA `(.L_x_2501) ;  /* 0xfffffffc00f08947 */ /* 0x002fea000383ffff */
[----:B------:R-:W-:Y:S05]  /*13ca0*/  BRA `(.L_x_2588) ;  /* 0xffffffc0001c7947 */ /* 0x000fea000383ffff */
.L_x_2506:
[----:B0-----:R0:W1:Y:S02]  /*13cb0*/  SYNCS.PHASECHK.TRANS64.TRYWAIT P0, [R7+URZ+0x30840], R2 ;  /* 0x03084002070075a7 */ /* 0x001064000800017f */
[----:B-1----:R-:W-:Y:S05]  /*13cc0*/  @!P0 NANOSLEEP.SYNCS 0x989680 ;  /* 0x009896800000895d */ /* 0x002fea0003900000 */
[----:B------:R-:W1:Y:S02]  /*13cd0*/  @!P0 SYNCS.PHASECHK.TRANS64 P0, [R7+URZ+0x30840], R2 ;  /* 0x03084002070085a7 */ /* 0x000e64000800007f */
[----:B-1----:R-:W-:Y:S05]  /*13ce0*/  @!P0 BRA `(.L_x_2506) ;  /* 0xfffffffc00f08947 */ /* 0x002fea000383ffff */
[----:B------:R-:W-:Y:S05]  /*13cf0*/  BRA `(.L_x_2589) ;  /* 0xffffffc000fc7947 */ /* 0x000fea000383ffff */
.L_x_2507:
        /* <DEDUP_REMOVED lines=8> */
.L_x_2591:
[----:B------:R-:W-:Y:S05]  /*13d80*/  BSYNC B1 ;  /* 0x0000000000017941 */ /* 0x000fea0003800000 */
.L_x_2590:
[----:B------:R-:W-:Y:S01]  /*13d90*/  IMAD.MOV.U32 R13, RZ, RZ, R8 ;  /* 0x000000ffff0d7224 */ /* 0x000fe200078e0008 */
[----:B------:R-:W-:Y:S01]  /*13da0*/  MOV R12, RZ ;  /* 0x000000ff000c7202 */ /* 0x000fe20000000f00 */
[----:B------:R-:W-:Y:S01]  /*13db0*/  IMAD.MOV.U32 R11, RZ, RZ, 0x181f ;  /* 0x0000181fff0b7424 */ /* 0x000fe200078e00ff */
[----:B------:R-:W-:Y:S01]  /*13dc0*/  LOP3.LUT R23, R23, 0xfffffdff, RZ, 0xc0, !PT ;  /* 0xfffffdff17177812 */ /* 0x000fe200078ec0ff */
[----:B------:R-:W-:Y:S02]  /*13dd0*/  IMAD.MOV.U32 R15, RZ, RZ, -0x1 ;  /* 0xffffffffff0f7424 */ /* 0x000fe400078e00ff */
[----:B------:R-:W-:Y:S01]  /*13de0*/  IMAD.MOV.U32 R3, RZ, RZ, R14 ;  /* 0x000000ffff037224 */ /* 0x000fe200078e000e */
[----:B------:R-:W-:Y:S01]  /*13df0*/  @P1 LOP3.LUT R23, R23, 0x200, RZ, 0xfc, !PT ;  /* 0x0000020017171812 */ /* 0x000fe200078efcff */
[----:B------:R-:W-:-:S07]  /*13e00*/  IMAD.SHL.U32 R4, R32, 0x2, RZ ;  /* 0x0000000220047824 */ /* 0x000fce00078e00ff */
[----:B------:R-:W-:Y:S05]  /*13e10*/  WARPSYNC.COLLECTIVE R15, `(.L_x_2592) ;  /* 0x000000000f087348 */ /* 0x000fea0003c00000 */
[----:B------:R0:W1:Y:S02]  /*13e20*/  SHFL.IDX P6, R14, R13, R12, R11 ;  /* 0x0000000c0d0e7389 */ /* 0x00006400000c000b */
[----:B01----:R-:W-:Y:S01]  /*13e30*/  ENDCOLLECTIVE ;  /* 0x000000000000791b */ /* 0x003fe20003800000 */
.L_x_2592:
[----:B------:R-:W-:Y:S01]  /*13e40*/  IMAD R5, R5, 0x2, R22 ;  /* 0x0000000205057824 */ /* 0x000fe200078e0216 */
[----:B------:R-:W-:Y:S01]  /*13e50*/  LOP3.LUT P1, RZ, R23, 0x4, RZ, 0xc0, !PT ;  /* 0x0000000417ff7812 */ /* 0x000fe2000782c0ff */
[----:B------:R-:W-:Y:S02]  /*13e60*/  IMAD.MOV.U32 R13, RZ, RZ, R6 ;  /* 0x000000ffff0d7224 */ /* 0x000fe400078e0006 */
[----:B------:R-:W-:Y:S02]  /*13e70*/  IMAD.MOV.U32 R12, RZ, RZ, 0x1 ;  /* 0x00000001ff0c7424 */ /* 0x000fe400078e00ff */
[----:B------:R-:W-:-:S08]  /*13e80*/  IMAD.MOV.U32 R2, RZ, RZ, R14 ;  /* 0x000000ffff027224 */ /* 0x000fd000078e000e */
[----:B------:R-:W-:Y:S05]  /*13e90*/  WARPSYNC.COLLECTIVE R15, `(.L_x_2593) ;  /* 0x000000000f087348 */ /* 0x000fea0003c00000 */
[----:B------:R0:W1:Y:S02]  /*13ea0*/  SHFL.IDX P6, R14, R13, R12, R11 ;  /* 0x0000000c0d0e7389 */ /* 0x00006400000c000b */
[----:B01----:R-:W-:Y:S01]  /*13eb0*/  ENDCOLLECTIVE ;  /* 0x000000000000791b */ /* 0x003fe20003800000 */
.L_x_2593:
[----:B------:R-:W-:-:S04]  /*13ec0*/  IADD3 R2, P0, R2, R4, RZ ;  /* 0x0000000402027210 */ /* 0x000fc80007f1e0ff */
[----:B------:R-:W-:-:S05]  /*13ed0*/  IADD3.X R3, RZ, R3, RZ, P0, !PT ;  /* 0x00000003ff037210 */ /* 0x000fca00007fe4ff */
[----:B------:R-:W-:Y:S01]  /*13ee0*/  @!PT LDS RZ, [RZ] ;  /* 0x00000000fffff984 */ /* 0x000fe20000000800 */
[----:B------:R-:W-:Y:S01]  /*13ef0*/  @!PT LDS RZ, [RZ] ;  /* 0x00000000fffff984 */ /* 0x000fe20000000800 */
[----:B------:R-:W-:Y:S01]  /*13f00*/  @!PT LDS RZ, [RZ] ;  /* 0x00000000fffff984 */ /* 0x000fe20000000800 */
[----:B------:R-:W-:Y:S01]  /*13f10*/  LDGSTS.E.BYPASS.LTC128B.128 [R5+0x1e400], desc[UR36][R2.64], !P1 ;  /* 0x1e40000002057fae */ /* 0x000fe2000c901d64 */
[----:B------:R-:W-:-:S03]  /*13f20*/  MOV R13, R8 ;  /* 0x00000008000d7202 */ /* 0x000fc60000000f00 */
[----:B------:R-:W-:Y:S04]  /*13f30*/  LDGSTS.E.BYPASS.LTC128B.128 [R5+0x21400], desc[UR36][R2.64+0x80], !P5 ;  /* 0x2140008002057fae */ /* 0x000fe8000e901d64 */
[----:B------:R0:W-:Y:S02]  /*13f40*/  LDGSTS.E.BYPASS.LTC128B.128 [R5+0x24400], desc[UR36][R2.64+0x100], !P4 ;  /* 0x2440010002057fae */ /* 0x0001e4000e101d64 */
[----:B0-----:R-:W-:-:S07]  /*13f50*/  IMAD.MOV.U32 R3, RZ, RZ, R14 ;  /* 0x000000ffff037224 */ /* 0x001fce00078e000e */
[----:B------:R-:W-:Y:S05]  /*13f60*/  WARPSYNC.COLLECTIVE R15, `(.L_x_2594) ;  /* 0x000000000f087348 */ /* 0x000fea0003c00000 */
[----:B------:R0:W1:Y:S02]  /*13f70*/  SHFL.IDX P6, R14, R13, R12, R11 ;  /* 0x0000000c0d0e7389 */ /* 0x00006400000c000b */
[----:B01----:R-:W-:Y:S01]  /*13f80*/  ENDCOLLECTIVE ;  /* 0x000000000000791b */ /* 0x003fe20003800000 */
.L_x_2594:
[----:B------:R-:W-:Y:S02]  /*13f90*/  IMAD.MOV.U32 R13, RZ, RZ, R6 ;  /* 0x000000ffff0d7224 */ /* 0x000fe400078e0006 */
[----:B------:R-:W-:Y:S02]  /*13fa0*/  IMAD.MOV.U32 R12, RZ, RZ, 0x2 ;  /* 0x00000002ff0c7424 */ /* 0x000fe400078e00ff */
[----:B------:R-:W-:-:S07]  /*13fb0*/  IMAD.MOV.U32 R2, RZ, RZ, R14 ;  /* 0x000000ffff027224 */ /* 0x000fce00078e000e */
[----:B------:R-:W-:Y:S05]  /*13fc0*/  WARPSYNC.COLLECTIVE R15, `(.L_x_2595) ;  /* 0x000000000f087348 */ /* 0x000fea0003c00000 */
[----:B------:R0:W1:Y:S02]  /*13fd0*/  SHFL.IDX P6, R14, R13, R12, R11 ;  /* 0x0000000c0d0e7389 */ /* 0x00006400000c000b */
[----:B01----:R-:W-:Y:S01]  /*13fe0*/  ENDCOLLECTIVE ;  /* 0x000000000000791b */ /* 0x003fe20003800000 */
.L_x_2595:
        /* <DEDUP_REMOVED lines=9> */
[----:B------:R-:W-:-:S07]  /*14080*/  MOV R35, R14 ;  /* 0x0000000e00237202 */ /* 0x000fce0000000f00 */
[----:B0-----:R-:W-:Y:S05]  /*14090*/  WARPSYNC.COLLECTIVE R15, `(.L_x_2596) ;  /* 0x000000000f087348 */ /* 0x001fea0003c00000 */
[----:B------:R1:W2:Y:S02]  /*140a0*/  SHFL.IDX P6, R14, R13, R12, R11 ;  /* 0x0000000c0d0e7389 */ /* 0x0002a400000c000b */
[----:B012---:R-:W-:Y:S01]  /*140b0*/  ENDCOLLECTIVE ;  /* 0x000000000000791b */ /* 0x007fe20003800000 */
.L_x_2596:
[----:B------:R-:W-:Y:S01]  /*140c0*/  IMAD.MOV.U32 R13, RZ, RZ, R6 ;  /* 0x000000ffff0d7224 */ /* 0x000fe200078e0006 */
[----:B------:R-:W-:Y:S01]  /*140d0*/  MOV R12, 0x3 ;  /* 0x00000003000c7802 */ /* 0x000fe20000000f00 */
[----:B------:R-:W-:-:S07]  /*140e0*/  IMAD.MOV.U32 R2, RZ, RZ, R14 ;  /* 0x000000ffff027224 */ /* 0x000fce00078e000e */
[----:B------:R-:W-:Y:S05]  /*140f0*/  WARPSYNC.COLLECTIVE R15, `(.L_x_2597) ;  /* 0x000000000f087348 */ /* 0x000fea0003c00000 */
[----:B------:R0:W1:Y:S02]  /*14100*/  SHFL.IDX P6, R14, R13, R12, R11 ;  /* 0x0000000c0d0e7389 */ /* 0x00006400000c000b */
[----:B01----:R-:W-:Y:S01]  /*14110*/  ENDCOLLECTIVE ;  /* 0x000000000000791b */ /* 0x003fe20003800000 */
.L_x_2597:
        /* <DEDUP_REMOVED lines=13> */
.L_x_2598:
[----:B------:R-:W-:Y:S01]  /*141f0*/  MOV R13, R6 ;  /* 0x00000006000d7202 */ /* 0x000fe20000000f00 */
[----:B------:R-:W-:Y:S02]  /*14200*/  IMAD.MOV.U32 R12, RZ, RZ, 0x4 ;  /* 0x00000004ff0c7424 */ /* 0x000fe400078e00ff */
[----:B------:R-:W-:-:S07]  /*14210*/  IMAD.MOV.U32 R2, RZ, RZ, R14 ;  /* 0x000000ffff027224 */ /* 0x000fce00078e000e */
[----:B------:R-:W-:Y:S05]  /*14220*/  WARPSYNC.COLLECTIVE R15, `(.L_x_2599) ;  /* 0x000000000f087348 */ /* 0x000fea0003c00000 */
[----:B------:R0:W1:Y:S02]  /*14230*/  SHFL.IDX P6, R14, R13, R12, R11 ;  /* 0x0000000c0d0e7389 */ /* 0x00006400000c000b */
[----:B01----:R-:W-:Y:S01]  /*14240*/  ENDCOLLECTIVE ;  /* 0x000000000000791b */ /* 0x003fe20003800000 */
.L_x_2599:
        /* <DEDUP_REMOVED lines=13> */
.L_x_2600:
[----:B------:R-:W-:Y:S02]  /*14320*/  IMAD.MOV.U32 R13, RZ, RZ, R6 ;  /* 0x000000ffff0d7224 */ /* 0x000fe400078e0006 */
[----:B------:R-:W-:Y:S02]  /*14330*/  IMAD.MOV.U32 R12, RZ, RZ, 0x5 ;  /* 0x00000005ff0c7424 */ /* 0x000fe400078e00ff */
[----:B------:R-:W-:-:S07]  /*14340*/  IMAD.MOV.U32 R2, RZ, RZ, R14 ;  /* 0x000000ffff027224 */ /* 0x000fce00078e000e */
[----:B------:R-:W-:Y:S05]  /*14350*/  WARPSYNC.COLLECTIVE R15, `(.L_x_2601) ;  /* 0x000000000f087348 */ /* 0x000fea0003c00000 */
[----:B------:R0:W1:Y:S02]  /*14360*/  SHFL.IDX P6, R14, R13, R12, R11 ;  /* 0x0000000c0d0e7389 */ /* 0x00006400000c000b */
[----:B01----:R-:W-:Y:S01]  /*14370*/  ENDCOLLECTIVE ;  /* 0x000000000000791b */ /* 0x003fe20003800000 */
.L_x_2601:
[----:B------:R-:W-:-:S04]  /*14380*/  IADD3 R2, P0, R2, R4, RZ ;  /* 0x0000000402027210 */ /* 0x000fc80007f1e0ff */
[----:B------:R-:W-:-:S05]  /*14390*/  IADD3.X R3, RZ, R35, RZ, P0, !PT ;  /* 0x00000023ff037210 */ /* 0x000fca00007fe4ff */
[----:B------:R-:W-:Y:S01]  /*143a0*/  @!PT LDS RZ, [RZ] ;  /* 0x00000000fffff984 */ /* 0x000fe20000000800 */
[----:B------:R-:W-:Y:S01]  /*143b0*/  @!PT LDS RZ, [RZ] ;  /* 0x00000000fffff984 */ /* 0x000fe20000000800 */
[----:B------:R-:W-:Y:S01]  /*143c0*/  @!PT LDS RZ, [RZ] ;  /* 0x00000000fffff984 */ /* 0x000fe20000000800 */
[----:B------:R0:W-:Y:S01]  /*143d0*/  LDGSTS.E.BYPASS.LTC128B.128 [R5+0x20400], desc[UR36][R2.64], !P1 ;  /* 0x2040000002057fae */ /* 0x0001e2000c901d64 */
[----:B------:R-:W-:Y:S01]  /*143e0*/  LOP3.LUT P1, RZ, R23, 0x200, RZ, 0xc0, !PT ;  /* 0x0000020017ff7812 */ /* 0x000fe2000782c0ff */
[----:B------:R-:W-:Y:S02]  /*143f0*/  IMAD.MOV.U32 R13, RZ, RZ, R8 ;  /* 0x000000ffff0d7224 */ /* 0x000fe400078e0008 */
[----:B------:R0:W-:Y:S04]  /*14400*/  LDGSTS.E.BYPASS.LTC128B.128 [R5+0x23400], desc[UR36][R2.64+0x80], !P5 ;  /* 0x2340008002057fae */ /* 0x0001e8000e901d64 */
[----:B------:R0:W-:Y:S01]  /*14410*/  LDGSTS.E.BYPASS.LTC128B.128 [R5+0x26400], desc[UR36][R2.64+0x100], !P4 ;  /* 0x2640010002057fae */ /* 0x0001e2000e101d64 */
[----:B------:R-:W-:-:S07]  /*14420*/  IMAD.MOV.U32 R35, RZ, RZ, R14 ;  /* 0x000000ffff237224 */ /* 0x000fce00078e000e */
[----:B0-----:R-:W-:Y:S05]  /*14430*/  WARPSYNC.COLLECTIVE R15, `(.L_x_2602) ;  /* 0x000000000f087348 */ /* 0x001fea0003c00000 */
[----:B------:R1:W2:Y:S02]  /*14440*/  SHFL.IDX P6, R14, R13, R12, R11 ;  /* 0x0000000c0d0e7389 */ /* 0x0002a400000c000b */
[----:B012---:R-:W-:Y:S01]  /*14450*/  ENDCOLLECTIVE ;  /* 0x000000000000791b */ /* 0x007fe20003800000 */
.L_x_2602:
[----:B------:R-:W-:Y:S01]  /*14460*/  MOV R2, R14 ;  /* 0x0000000e00027202 */ /* 0x000fe20000000f00 */
[----:B------:R-:W-:Y:S06]  /*14470*/  BRA `(.L_x_2603) ;  /* 0xffffffc000247947 */ /* 0x000fec000383ffff */
.L_x_2512:
[----:B0-----:R0:W1:Y:S02]  /*14480*/  SYNCS.PHASECHK.TRANS64.TRYWAIT P0, [R6+URZ+0x30860], R2 ;  /* 0x03086002060075a7 */ /* 0x001064000800017f */
[----:B-1----:R-:W-:Y:S05]  /*14490*/  @!P0 NANOSLEEP.SYNCS 0x989680 ;  /* 0x009896800000895d */ /* 0x002fea0003900000 */
[----:B------:R-:W1:Y:S02]  /*144a0*/  @!P0 SYNCS.PHASECHK.TRANS64 P0, [R6+URZ+0x30860], R2 ;  /* 0x03086002060085a7 */ /* 0x000e64000800007f */
[----:B-1----:R-:W-:Y:S05]  /*144b0*/  @!P0 BRA `(.L_x_2512) ;  /* 0xfffffffc00f08947 */ /* 0x002fea000383ffff */
[----:B------:R-:W-:Y:S05]  /*144c0*/  BRA `(.L_x_2604) ;  /* 0xffffffc0008c7947 */ /* 0x000fea000383ffff */
.L_x_2513:
        /* <DEDUP_REMOVED lines=8> */
.L_x_2606:
[----:B------:R-:W-:Y:S05]  /*14550*/  BSYNC B1 ;  /* 0x0000000000017941 */ /* 0x000fea0003800000 */
.L_x_2605:
[----:B------:R-:W-:Y:S01]  /*14560*/  IMAD.MOV.U32 R13, RZ, RZ, R24 ;  /* 0x000000ffff0d7224 */ /* 0x000fe200078e0018 */
[----:B------:R-:W-:Y:S01]  /*14570*/  MOV R3, R14 ;  /* 0x0000000e00037202 */ /* 0x000fe20000000f00 */
[----:B------:R-:W-:Y:S02]  /*14580*/  IMAD.MOV.U32 R12, RZ, RZ, RZ ;  /* 0x000000ffff0c7224 */ /* 0x000fe400078e00ff */
[----:B------:R-:W-:Y:S02]  /*14590*/  IMAD.MOV.U32 R11, RZ, RZ, 0x181f ;  /* 0x0000181fff0b7424 */ /* 0x000fe400078e00ff */
[----:B------:R-:W-:Y:S02]  /*145a0*/  IMAD.MOV.U32 R15, RZ, RZ, -0x1 ;  /* 0xffffffffff0f7424 */ /* 0x000fe400078e00ff */
[----:B------:R-:W-:-:S07]  /*145b0*/  IMAD R5, R5, 0x2, R22 ;  /* 0x0000000205057824 */ /* 0x000fce00078e0216 */
[----:B------:R-:W-:Y:S05]  /*145c0*/  WARPSYNC.COLLECTIVE R15, `(.L_x_2607) ;  /* 0x000000000f087348 */ /* 0x000fea0003c00000 */
[----:B------:R0:W1:Y:S02]  /*145d0*/  SHFL.IDX P6, R14, R13, R12, R11 ;  /* 0x0000000c0d0e7389 */ /* 0x00006400000c000b */
[----:B01----:R-:W-:Y:S01]  /*145e0*/  ENDCOLLECTIVE ;  /* 0x000000000000791b */ /* 0x003fe20003800000 */
.L_x_2607:
[----:B------:R-:W-:Y:S02]  /*145f0*/  IMAD.MOV.U32 R13, RZ, RZ, R25 ;  /* 0x000000ffff0d7224 */ /* 0x000fe400078e0019 */
[----:B------:R-:W-:Y:S01]  /*14600*/  IMAD.MOV.U32 R12, RZ, RZ, 0x1 ;  /* 0x00000001ff0c7424 */ /* 0x000fe200078e00ff */
[----:B------:R-:W-:-:S07]  /*14610*/  MOV R2, R14 ;  /* 0x0000000e00027202 */ /* 0x000fce0000000f00 */
[----:B------:R-:W-:Y:S05]  /*14620*/  WARPSYNC.COLLECTIVE R15, `(.L_x_2608) ;  /* 0x000000000f087348 */ /* 0x000fea0003c00000 */
[----:B------:R0:W1:Y:S02]  /*14630*/  SHFL.IDX P6, R14, R13, R12, R11 ;  /* 0x0000000c0d0e7389 */ /* 0x00006400000c000b */
[----:B01----:R-:W-:Y:S01]  /*14640*/  ENDCOLLECTIVE ;  /* 0x000000000000791b */ /* 0x003fe20003800000 */
.L_x_2608:
        /* <DEDUP_REMOVED lines=16> */
.L_x_2609:
[----:B------:R-:W-:Y:S01]  /*14750*/  IMAD.MOV.U32 R13, RZ, RZ, R25 ;  /* 0x000000ffff0d7224 */ /* 0x000fe200078e0019 */
[----:B------:R-:W-:Y:S01]  /*14760*/  MOV R12, 0x2 ;  /* 0x00000002000c7802 */ /* 0x000fe20000000f00 */
[----:B------:R-:W-:-:S07]  /*14770*/  IMAD.MOV.U32 R2, RZ, RZ, R14 ;  /* 0x000000ffff027224 */ /* 0x000fce00078e000e */
[----:B------:R-:W-:Y:S05]  /*14780*/  WARPSYNC.COLLECTIVE R15, `(.L_x_2610) ;  /* 0x000000000f087348 */ /* 0x000fea0003c00000 */
[----:B------:R0:W1:Y:S02]  /*14790*/  SHFL.IDX P6, R14, R13, R12, R11 ;  /* 0x0000000c0d0e7389 */ /* 0x00006400000c000b */
[----:B01----:R-:W-:Y:S01]  /*147a0*/  ENDCOLLECTIVE ;  /* 0x000000000000791b */ /* 0x003fe20003800000 */
.L_x_2610:
        /* <DEDUP_REMOVED lines=16> */
.L_x_2611:
[----:B------:R-:W-:Y:S01]  /*148b0*/  MOV R13, R25 ;  /* 0x00000019000d7202 */ /* 0x000fe20000000f00 */
[----:B------:R-:W-:Y:S02]  /*148c0*/  IMAD.MOV.U32 R12, RZ, RZ, 0x3 ;  /* 0x00000003ff0c7424 */ /* 0x000fe400078e00ff */
[----:B------:R-:W-:-:S07]  /*148d0*/  IMAD.MOV.U32 R2, RZ, RZ, R14 ;  /* 0x000000ffff027224 */ /* 0x000fce00078e000e */
[----:B------:R-:W-:Y:S05]  /*148e0*/  WARPSYNC.COLLECTIVE R15, `(.L_x_2612) ;  /* 0x000000000f087348 */ /* 0x000fea0003c00000 */
[----:B------:R0:W1:Y:S02]  /*148f0*/  SHFL.IDX P6, R14, R13, R12, R11 ;  /* 0x0000000c0d0e7389 */ /* 0x00006400000c000b */
[----:B01----:R-:W-:Y:S01]  /*14900*/  ENDCOLLECTIVE ;  /* 0x000000000000791b */ /* 0x003fe20003800000 */
.L_x_2612:
        /* <DEDUP_REMOVED lines=16> */
.L_x_2613:
[----:B------:R-:W-:Y:S02]  /*14a10*/  IMAD.MOV.U32 R13, RZ, RZ, R25 ;  /* 0x000000ffff0d7224 */ /* 0x000fe400078e0019 */
[----:B------:R-:W-:Y:S02]  /*14a20*/  IMAD.MOV.U32 R12, RZ, RZ, 0x4 ;  /* 0x00000004ff0c7424 */ /* 0x000fe400078e00ff */
[----:B------:R-:W-:-:S07]  /*14a30*/  IMAD.MOV.U32 R2, RZ, RZ, R14 ;  /* 0x000000ffff027224 */ /* 0x000fce00078e000e */
[----:B------:R-:W-:Y:S05]  /*14a40*/  WARPSYNC.COLLECTIVE R15, `(.L_x_2614) ;  /* 0x000000000f087348 */ /* 0x000fea0003c00000 */
[----:B------:R0:W1:Y:S02]  /*14a50*/  SHFL.IDX P6, R14, R13, R12, R11 ;  /* 0x0000000c0d0e7389 */ /* 0x00006400000c000b */
[----:B01----:R-:W-:Y:S01]  /*14a60*/  ENDCOLLECTIVE ;  /* 0x000000000000791b */ /* 0x003fe20003800000 */
.L_x_2614:
        /* <DEDUP_REMOVED lines=16> */
.L_x_2615:
[----:B------:R-:W-:Y:S02]  /*14b70*/  IMAD.MOV.U32 R13, RZ, RZ, R25 ;  /* 0x000000ffff0d7224 */ /* 0x000fe400078e0019 */
[----:B------:R-:W-:Y:S01]  /*14b80*/  IMAD.MOV.U32 R12, RZ, RZ, 0x5 ;  /* 0x00000005ff0c7424 */ /* 0x000fe200078e00ff */
[----:B------:R-:W-:-:S07]  /*14b90*/  MOV R2, R14 ;  /* 0x0000000e00027202 */ /* 0x000fce0000000f00 */
[----:B------:R-:W-:Y:S05]  /*14ba0*/  WARPSYNC.COLLECTIVE R15, `(.L_x_2616) ;  /* 0x000000000f087348 */ /* 0x000fea0003c00000 */
[----:B------:R0:W1:Y:S02]  /*14bb0*/  SHFL.IDX P6, R14, R13, R12, R11 ;  /* 0x0000000c0d0e7389 */ /* 0x00006400000c000b */
[----:B01----:R-:W-:Y:S01]  /*14bc0*/  ENDCOLLECTIVE ;  /* 0x000000000000791b */ /* 0x003fe20003800000 */
.L_x_2616:
[----:B------:R-:W-:-:S05]  /*14bd0*/  IADD3 R2, P0, R2, R4, RZ ;  /* 0x0000000402027210 */ /* 0x000fca0007f1e0ff */
        /* <DEDUP_REMOVED lines=12> */
.L_x_2617:
[----:B------:R-:W-:Y:S01]  /*14ca0*/  @!PT LDS RZ, [RZ] ;  /* 0x00000000fffff984 */ /* 0x000fe20000000800 */
[----:B------:R-:W-:Y:S01]  /*14cb0*/  @!PT LDS RZ, [RZ] ;  /* 0x00000000fffff984 */ /* 0x000fe20000000800 */
[----:B------:R-:W-:Y:S01]  /*14cc0*/  @!PT LDS RZ, [RZ] ;  /* 0x00000000fffff984 */ /* 0x000fe20000000800 */
[----:B------:R1:W-:Y:S01]  /*14cd0*/  LDGSTS.E.BYPASS.LTC128B.128 [R5+0x5400], desc[UR36][R2.64+0x80], !P0 ;  /* 0x0540008002057fae */ /* 0x0003e2000c101d64 */
[----:B------:R-:W-:-:S13]  /*14ce0*/  ISETP.LT.OR P0, PT, R7, 0x41, P1 ;  /* 0x000000410700780c */ /* 0x000fda0000f01670 */
[----:B------:R1:W-:Y:S01]  /*14cf0*/  LDGSTS.E.BYPASS.LTC128B.128 [R5+0x8400], desc[UR36][R2.64+0x100], !P0 ;  /* 0x0840010002057fae */ /* 0x0003e2000c101d64 */
[----:B------:R-:W-:Y:S05]  /*14d00*/  BRA `(.L_x_2618) ;  /* 0xffffffbc00707947 */ /* 0x000fea000383ffff */
.L_x_2521:
[----:B0-----:R0:W1:Y:S02]  /*14d10*/  SYNCS.PHASECHK.TRANS64.TRYWAIT P0, [R0+URZ+0x30860], R3 ;  /* 0x03086003000075a7 */ /* 0x001064000800017f */
[----:B-1----:R-:W-:Y:S05]  /*14d20*/  @!P0 NANOSLEEP.SYNCS 0x989680 ;  /* 0x009896800000895d */ /* 0x002fea0003900000 */
[----:B------:R-:W1:Y:S02]  /*14d30*/  @!P0 SYNCS.PHASECHK.TRANS64 P0, [R0+URZ+0x30860], R3 ;  /* 0x03086003000085a7 */ /* 0x000e64000800007f */
[----:B-1----:R-:W-:Y:S05]  /*14d40*/  @!P0 BRA `(.L_x_2521) ;  /* 0xfffffffc00f08947 */ /* 0x002fea000383ffff */
[----:B------:R-:W-:Y:S05]  /*14d50*/  BRA `(.L_x_2619) ;  /* 0xffffffc000907947 */ /* 0x000fea000383ffff */
.L_x_2522:
[----:B------:R-:W-:Y:S01]  /*14d60*/  BSSY B0, `(.L_x_2620) ;  /* 0x0000008000007945 */ /* 0x000fe20003800000 */
[----:B------:R-:W-:Y:S02]  /*14d70*/  IMAD.MOV.U32 R13, RZ, RZ, R25 ;  /* 0x000000ffff0d7224 */ /* 0x000fe400078e0019 */
[----:B------:R-:W-:Y:S02]  /*14d80*/  IMAD.MOV.U32 R12, RZ, RZ, RZ ;  /* 0x000000ffff0c7224 */ /* 0x000fe400078e00ff */
[----:B------:R-:W-:Y:S02]  /*14d90*/  IMAD.MOV.U32 R11, RZ, RZ, 0x181f ;  /* 0x0000181fff0b7424 */ /* 0x000fe400078e00ff */
[----:B------:R-:W-:-:S07]  /*14da0*/  IMAD.MOV.U32 R15, RZ, RZ, -0x1 ;  /* 0xffffffffff0f7424 */ /* 0x000fce00078e00ff */
[----:B0-2---:R-:W-:Y:S05]  /*14db0*/  WARPSYNC.COLLECTIVE R15, `(.L_x_2621) ;  /* 0x000000000f087348 */ /* 0x005fea0003c00000 */
[----:B--2---:R1:W2:Y:S02]  /*14dc0*/  SHFL.IDX P6, R14, R13, R12, R11 ;  /* 0x0000000c0d0e7389 */ /* 0x0042a400000c000b */
[----:B012---:R-:W-:Y:S01]  /*14dd0*/  ENDCOLLECTIVE ;  /* 0x000000000000791b */ /* 0x007fe20003800000 */
.L_x_2621:
[----:B------:R-:W-:Y:S05]  /*14de0*/  BSYNC B0 ;  /* 0x0000000000007941 */ /* 0x000fea0003800000 */
.L_x_2620:
[----:B------:R-:W-:Y:S01]  /*14df0*/  IMAD.MOV.U32 R13, RZ, RZ, R24 ;  /* 0x000000ffff0d7224 */ /* 0x000fe200078e0018 */
[----:B------:R-:W-:Y:S01]  /*14e00*/  MOV R3, R14 ;  /* 0x0000000e00037202 */ /* 0x000fe20000000f00 */
[----:B------:R-:W-:Y:S01]  /*14e10*/  IMAD.MOV.U32 R12, RZ, RZ, RZ ;  /* 0x000000ffff0c7224 */ /* 0x000fe200078e00ff */
[----:B------:R-:W-:Y:S01]  /*14e20*/  SHF.L.U32 R5, R32, 0x1, RZ ;  /* 0x0000000120057819 */ /* 0x000fe200000006ff */
[----:B------:R-:W-:Y:S02]  /*14e30*/  IMAD.MOV.U32 R11, RZ, RZ, 0x181f ;  /* 0x0000181fff0b7424 */ /* 0x000fe400078e00ff */
[----:B------:R-:W-:Y:S02]  /*14e40*/  IMAD.MOV.U32 R15, RZ, RZ, -0x1 ;  /* 0xffffffffff0f7424 */ /* 0x000fe400078e00ff */
[----:B------:R-:W-:-:S07]  /*14e50*/  IMAD R4, R7, 0x2, R22 ;  /* 0x0000000207047824 */ /* 0x000fce00078e0216 */
[----:B------:R-:W-:Y:S05]  /*14e60*/  WARPSYNC.COLLECTIVE R15, `(.L_x_2622) ;  /* 0x000000000f087348 */ /* 0x000fea0003c00000 */
[----:B------:R0:W1:Y:S02]  /*14e70*/  SHFL.IDX P6, R14, R13, R12, R11 ;  /* 0x0000000c0d0e7389 */ /* 0x00006400000c000b */
[----:B01----:R-:W-:Y:S01]  /*14e80*/  ENDCOLLECTIVE ;  /* 0x000000000000791b */ /* 0x003fe20003800000 */
.L_x_2622:
[----:B------:R-:W-:Y:S02]  /*14e90*/  ULDC UR4, c[0x0][0x2f4] ;  /* 0x0000bd0000047ab9 */ /* 0x000fe40000000800 */
        /* <DEDUP_REMOVED lines=12> */
.L_x_2623:
        /* <DEDUP_REMOVED lines=13> */
.L_x_2624:
[----:B------:R-:W-:Y:S02]  /*15030*/  IMAD.MOV.U32 R13, RZ, RZ, R25 ;  /* 0x000000ffff0d7224 */ /* 0x000fe400078e0019 */
[----:B------:R-:W-:Y:S01]  /*15040*/  IMAD.MOV.U32 R12, RZ, RZ, 0x2 ;  /* 0x00000002ff0c7424 */ /* 0x000fe200078e00ff */
[----:B------:R-:W-:-:S13]  /*15050*/  IADD3 R2, P4, R14, R5, RZ ;  /* 0x000000050e027210 */ /* 0x000fda0007f9e0ff */
[----:B------:R-:W-:Y:S05]  /*15060*/  WARPSYNC.COLLECTIVE R15, `(.L_x_2625) ;  /* 0x000000000f087348 */ /* 0x000fea0003c00000 */
[----:B------:R0:W1:Y:S02]  /*15070*/  SHFL.IDX P6, R14, R13, R12, R11 ;  /* 0x0000000c0d0e7389 */ /* 0x00006400000c000b */
[----:B01----:R-:W-:Y:S01]  /*15080*/  ENDCOLLECTIVE ;  /* 0x000000000000791b */ /* 0x003fe20003800000 */
.L_x_2625:
        /* <DEDUP_REMOVED lines=15> */
.L_x_2626:
[----:B------:R-:W-:Y:S02]  /*15180*/  IMAD.MOV.U32 R13, RZ, RZ, R25 ;  /* 0x000000ffff0d7224 */ /* 0x000fe400078e0019 */
[----:B------:R-:W-:Y:S01]  /*15190*/  IMAD.MOV.U32 R12, RZ, RZ, 0x3 ;  /* 0x00000003ff0c7424 */ /* 0x000fe200078e00ff */
[----:B------:R-:W-:-:S13]  /*151a0*/  IADD3 R2, P4, R14, R5, RZ ;  /* 0x000000050e027210 */ /* 0x000fda0007f9e0ff */
[----:B------:R-:W-:Y:S05]  /*151b0*/  WARPSYNC.COLLECTIVE R15, `(.L_x_2627) ;  /* 0x000000000f087348 */ /* 0x000fea0003c00000 */
[----:B------:R0:W1:Y:S02]  /*151c0*/  SHFL.IDX P6, R14, R13, R12, R11 ;  /* 0x0000000c0d0e7389 */ /* 0x00006400000c000b */
[----:B01----:R-:W-:Y:S01]  /*151d0*/  ENDCOLLECTIVE ;  /* 0x000000000000791b */ /* 0x003fe20003800000 */
.L_x_2627:
        /* <DEDUP_REMOVED lines=15> */
.L_x_2628:
[----:B------:R-:W-:Y:S02]  /*152d0*/  IMAD.MOV.U32 R13, RZ, RZ, R25 ;  /* 0x000000ffff0d7224 */ /* 0x000fe400078e0019 */
[----:B------:R-:W-:Y:S01]  /*152e0*/  IMAD.MOV.U32 R12, RZ, RZ, 0x4 ;  /* 0x00000004ff0c7424 */ /* 0x000fe200078e00ff */
[----:B------:R-:W-:-:S13]  /*152f0*/  IADD3 R2, P4, R14, R5, RZ ;  /* 0x000000050e027210 */ /* 0x000fda0007f9e0ff */
[----:B------:R-:W-:Y:S05]  /*15300*/  WARPSYNC.COLLECTIVE R15, `(.L_x_2629) ;  /* 0x000000000f087348 */ /* 0x000fea0003c00000 */
[----:B------:R0:W1:Y:S02]  /*15310*/  SHFL.IDX P6, R14, R13, R12, R11 ;  /* 0x0000000c0d0e7389 */ /* 0x00006400000c000b */
[----:B01----:R-:W-:Y:S01]  /*15320*/  ENDCOLLECTIVE ;  /* 0x000000000000791b */ /* 0x003fe20003800000 */
.L_x_2629:
        /* <DEDUP_REMOVED lines=15> */
.L_x_2630:
[----:B------:R-:W-:Y:S02]  /*15420*/  IMAD.MOV.U32 R13, RZ, RZ, R25 ;  /* 0x000000ffff0d7224 */ /* 0x000fe400078e0019 */
[----:B------:R-:W-:Y:S01]  /*15430*/  IMAD.MOV.U32 R12, RZ, RZ, 0x5 ;  /* 0x00000005ff0c7424 */ /* 0x000fe200078e00ff */
[----:B------:R-:W-:-:S13]  /*15440*/  IADD3 R2, P4, R14, R5, RZ ;  /* 0x000000050e027210 */ /* 0x000fda0007f9e0ff */
[----:B------:R-:W-:Y:S05]  /*15450*/  WARPSYNC.COLLECTIVE R15, `(.L_x_2631) ;  /* 0x000000000f087348 */ /* 0x000fea0003c00000 */
[----:B------:R0:W1:Y:S02]  /*15460*/  SHFL.IDX P6, R14, R13, R12, R11 ;  /* 0x0000000c0d0e7389 */ /* 0x00006400000c000b */
[----:B01----:R-:W-:Y:S01]  /*15470*/  ENDCOLLECTIVE ;  /* 0x000000000000791b */ /* 0x003fe20003800000 */
.L_x_2631:
        /* <DEDUP_REMOVED lines=14> */
.L_x_2632:
[----:B------:R-:W-:Y:S05]  /*15560*/  BRA `(.L_x_2633) ;  /* 0xffffffbc00947947 */ /* 0x000fea000383ffff */
.L_x_2527:
        /* <DEDUP_REMOVED lines=8> */
.L_x_2635:
[----:B------:R-:W-:Y:S05]  /*155f0*/  BSYNC B0 ;  /* 0x0000000000007941 */ /* 0x000fea0003800000 */
.L_x_2634:
        /* <DEDUP_REMOVED lines=9> */
.L_x_2636:
        /* <DEDUP_REMOVED lines=13> */
[----:B------:R-:W-:-:S04]  /*15760*/  ISETP.NE.AND P1, PT, R8, RZ, PT ;  /* 0x000000ff0800720c */ /* 0x000fc80003f25270 */
[----:B------:R-:W-:-:S09]  /*15770*/  MOV R13, R5 ;  /* 0x00000005000d7202 */ /* 0x000fd20000000f00 */
[----:B------:R-:W-:Y:S05]  /*15780*/  WARPSYNC.COLLECTIVE R15, `(.L_x_2637) ;  /* 0x000000000f087348 */ /* 0x000fea0003c00000 */
[----:B------:R0:W1:Y:S02]  /*15790*/  SHFL.UP P6, R14, R13, R12, R11 ;  /* 0x0400000c0d0e7389 */ /* 0x00006400000c000b */
[----:B01----:R-:W-:Y:S01]  /*157a0*/  ENDCOLLECTIVE ;  /* 0x000000000000791b */ /* 0x003fe20003800000 */
.L_x_2637:
[----:B------:R-:W-:Y:S01]  /*157b0*/  IMAD.MOV.U32 R12, RZ, RZ, 0x2 ;  /* 0x00000002ff0c7424 */ /* 0x000fe200078e00ff */
[----:B------:R-:W-:-:S05]  /*157c0*/  SEL R6, R14, RZ, P1 ;  /* 0x000000ff0e067207 */ /* 0x000fca0000800000 */
[----:B------:R-:W-:-:S04]  /*157d0*/  IMAD.IADD R6, R5, 0x1, R6 ;  /* 0x0000000105067824 */ /* 0x000fc800078e0206 */
[----:B------:R-:W-:-:S07]  /*157e0*/  IMAD.MOV.U32 R13, RZ, RZ, R6 ;  /* 0x000000ffff0d7224 */ /* 0x000fce00078e0006 */
[----:B------:R-:W-:Y:S05]  /*157f0*/  WARPSYNC.COLLECTIVE R15, `(.L_x_2638) ;  /* 0x000000000f087348 */ /* 0x000fea0003c00000 */
[----:B------:R0:W1:Y:S02]  /*15800*/  SHFL.UP P6, R14, R13, R12, R11 ;  /* 0x0400000c0d0e7389 */ /* 0x00006400000c000b */
[----:B01----:R-:W-:Y:S01]  /*15810*/  ENDCOLLECTIVE ;  /* 0x000000000000791b */ /* 0x003fe20003800000 */
.L_x_2638:
[----:B------:R-:W-:Y:S01]  /*15820*/  IMAD.MOV.U32 R12, RZ, RZ, 0x4 ;  /* 0x00000004ff0c7424 */ /* 0x000fe200078e00ff */
[----:B------:R-:W-:-:S04]  /*15830*/  SEL R7, R14, RZ, P2 ;  /* 0x000000ff0e077207 */ /* 0x000fc80001000000 */
[----:B------:R-:W-:-:S05]  /*15840*/  IADD3 R7, R6, R7, RZ ;  /* 0x0000000706077210 */ /* 0x000fca0007ffe0ff */
[----:B------:R-:W-:-:S07]  /*15850*/  IMAD.MOV.U32 R13, RZ, RZ, R7 ;  /* 0x000000ffff0d7224 */ /* 0x000fce00078e0007 */
[----:B------:R-:W-:Y:S05]  /*15860*/  WARPSYNC.COLLECTIVE R15, `(.L_x_2639) ;  /* 0x000000000f087348 */ /* 0x000fea0003c00000 */
[----:B------:R0:W1:Y:S02]  /*15870*/  SHFL.UP P6, R14, R13, R12, R11 ;  /* 0x0400000c0d0e7389 */ /* 0x00006400000c000b */
[----:B01----:R-:W-:Y:S01]  /*15880*/  ENDCOLLECTIVE ;  /* 0x000000000000791b */ /* 0x003fe20003800000 */
.L_x_2639:
[----:B------:R-:W-:Y:S02]  /*15890*/  MOV R12, 0x8 ;  /* 0x00000008000c7802 */ /* 0x000fe40000000f00 */
[----:B------:R-:W-:-:S05]  /*158a0*/  SEL R2, R14, RZ, P3 ;  /* 0x000000ff0e027207 */ /* 0x000fca0001800000 */
[----:B------:R-:W-:-:S04]  /*158b0*/  IMAD.IADD R2, R7, 0x1, R2 ;  /* 0x0000000107027824 */ /* 0x000fc800078e0202 */
[----:B------:R-:W-:-:S07]  /*158c0*/  IMAD.MOV.U32 R13, RZ, RZ, R2 ;  /* 0x000000ffff0d7224 */ /* 0x000fce00078e0002 */
[----:B------:R-:W-:Y:S05]  /*158d0*/  WARPSYNC.COLLECTIVE R15, `(.L_x_2640) ;  /* 0x000000000f087348 */ /* 0x000fea0003c00000 */
[----:B------:R0:W1:Y:S02]  /*158e0*/  SHFL.UP P6, R14, R13, R12, R11 ;  /* 0x0400000c0d0e7389 */ /* 0x00006400000c000b */
[----:B01----:R-:W-:Y:S01]  /*158f0*/  ENDCOLLECTIVE ;  /* 0x000000000000791b */ /* 0x003fe20003800000 */
.L_x_2640:
[----:B------:R-:W-:Y:S01]  /*15900*/  IMAD.MOV.U32 R12, RZ, RZ, 0x10 ;  /* 0x00000010ff0c7424 */ /* 0x000fe200078e00ff */
[----:B------:R-:W-:-:S05]  /*15910*/  SEL R3, R14, RZ, P4 ;  /* 0x000000ff0e037207 */ /* 0x000fca0002000000 */
[----:B------:R-:W-:-:S04]  /*15920*/  IMAD.IADD R3, R2, 0x1, R3 ;  /* 0x0000000102037824 */ /* 0x000fc800078e0203 */
[----:B------:R-:W-:-:S07]  /*15930*/  IMAD.MOV.U32 R13, RZ, RZ, R3 ;  /* 0x000000ffff0d7224 */ /* 0x000fce00078e0003 */
[----:B------:R-:W-:Y:S05]  /*15940*/  WARPSYNC.COLLECTIVE R15, `(.L_x_2641) ;  /* 0x000000000f087348 */ /* 0x000fea0003c00000 */
[----:B------:R0:W1:Y:S02]  /*15950*/  SHFL.UP P6, R14, R13, R12, R11 ;  /* 0x0400000c0d0e7389 */ /* 0x00006400000c000b */
[----:B01----:R-:W-:Y:S01]  /*15960*/  ENDCOLLECTIVE ;  /* 0x000000000000791b */ /* 0x003fe20003800000 */
.L_x_2641:
        /* <DEDUP_REMOVED lines=8> */
.L_x_2642:
[----:B------:R-:W-:Y:S05]  /*159f0*/  BRA `(.L_x_2643) ;  /* 0xffffffbc00a47947 */ /* 0x000fea000383ffff */
.L_x_2532:
[----:B------:R-:W-:Y:S01]  /*15a00*/  BSSY B0, `(.L_x_2644) ;  /* 0x0000008000007945 */ /* 0x000fe20003800000 */
[----:B-----5:R-:W-:Y:S01]  /*15a10*/  IMAD.MOV.U32 R13, RZ, RZ, R5 ;  /* 0x000000ffff0d7224 */ /* 0x020fe200078e0005 */
[----:B------:R-:W-:Y:S01]  /*15a20*/  MOV R11, RZ ;  /* 0x000000ff000b7202 */ /* 0x000fe20000000f00 */
[----:B------:R-:W-:Y:S02]  /*15a30*/  IMAD.MOV.U32 R12, RZ, RZ, 0x1 ;  /* 0x00000001ff0c7424 */ /* 0x000fe400078e00ff */
[----:B------:R-:W-:-:S07]  /*15a40*/  IMAD.MOV.U32 R15, RZ, RZ, -0x1 ;  /* 0xffffffffff0f7424 */ /* 0x000fce00078e00ff */
[----:B01----:R-:W-:Y:S05]  /*15a50*/  WARPSYNC.COLLECTIVE R15, `(.L_x_2645) ;  /* 0x000000000f087348 */ /* 0x003fea0003c00000 */
[----:B------:R2:W3:Y:S02]  /*15a60*/  SHFL.UP P6, R14, R13, R12, R11 ;  /* 0x0400000c0d0e7389 */ /* 0x0004e400000c000b */
[----:B0123--:R-:W-:Y:S01]  /*15a70*/  ENDCOLLECTIVE ;  /* 0x000000000000791b */ /* 0x00ffe20003800000 */
.L_x_2645:
[----:B------:R-:W-:Y:S05]  /*15a80*/  BSYNC B0 ;  /* 0x0000000000007941 */ /* 0x000fea0003800000 */
.L_x_2644:
        /* <DEDUP_REMOVED lines=8> */
.L_x_2646:
[----:B------:R-:W-:Y:S01]  /*15b10*/  IMAD.MOV.U32 R12, RZ, RZ, 0x4 ;  /* 0x00000004ff0c7424 */ /* 0x000fe200078e00ff */
[----:B------:R-:W-:-:S05]  /*15b20*/  SEL R2, R14, RZ, P2 ;  /* 0x000000ff0e027207 */ /* 0x000fca0001000000 */
[----:B------:R-:W-:-:S04]  /*15b30*/  IMAD.IADD R2, R13, 0x1, R2 ;  /* 0x000000010d027824 */ /* 0x000fc800078e0202 */
[----:B------:R-:W-:-:S07]  /*15b40*/  IMAD.MOV.U32 R13, RZ, RZ, R2 ;  /* 0x000000ffff0d7224 */ /* 0x000fce00078e0002 */
[----:B------:R-:W-:Y:S05]  /*15b50*/  WARPSYNC.COLLECTIVE R15, `(.L_x_2647) ;  /* 0x000000000f087348 */ /* 0x000fea0003c00000 */
[----:B------:R0:W1:Y:S02]  /*15b60*/  SHFL.UP P6, R14, R13, R12, R11 ;  /* 0x0400000c0d0e7389 */ /* 0x00006400000c000b */
[----:B01----:R-:W-:Y:S01]  /*15b70*/  ENDCOLLECTIVE ;  /* 0x000000000000791b */ /* 0x003fe20003800000 */
.L_x_2647:
[----:B------:R-:W-:Y:S01]  /*15b80*/  IMAD.MOV.U32 R12, RZ, RZ, 0x8 ;  /* 0x00000008ff0c7424 */ /* 0x000fe200078e00ff */
[----:B------:R-:W-:-:S05]  /*15b90*/  SEL R3, R14, RZ, P3 ;  /* 0x000000ff0e037207 */ /* 0x000fca0001800000 */
[----:B------:R-:W-:-:S05]  /*15ba0*/  IMAD.IADD R3, R2, 0x1, R3 ;  /* 0x0000000102037824 */ /* 0x000fca00078e0203 */
[----:B------:R-:W-:-:S07]  /*15bb0*/  MOV R13, R3 ;  /* 0x00000003000d7202 */ /* 0x000fce0000000f00 */
[----:B------:R-:W-:Y:S05]  /*15bc0*/  WARPSYNC.COLLECTIVE R15, `(.L_x_2648) ;  /* 0x000000000f087348 */ /* 0x000fea0003c00000 */
[----:B------:R0:W1:Y:S02]  /*15bd0*/  SHFL.UP P6, R14, R13, R12, R11 ;  /* 0x0400000c0d0e7389 */ /* 0x00006400000c000b */
[----:B01----:R-:W-:Y:S01]  /*15be0*/  ENDCOLLECTIVE ;  /* 0x000000000000791b */ /* 0x003fe20003800000 */
.L_x_2648:
[----:B------:R-:W-:Y:S01]  /*15bf0*/  IMAD.MOV.U32 R12, RZ, RZ, 0x10 ;  /* 0x00000010ff0c7424 */ /* 0x000fe200078e00ff */
[----:B------:R-:W-:-:S05]  /*15c00*/  SEL R4, R14, RZ, P4 ;  /* 0x000000ff0e047207 */ /* 0x000fca0002000000 */
[----:B------:R-:W-:-:S04]  /*15c10*/  IMAD.IADD R4, R3, 0x1, R4 ;  /* 0x0000000103047824 */ /* 0x000fc800078e0204 */
[----:B------:R-:W-:-:S07]  /*15c20*/  IMAD.MOV.U32 R13, RZ, RZ, R4 ;  /* 0x000000ffff0d7224 */ /* 0x000fce00078e0004 */
[----:B------:R-:W-:Y:S05]  /*15c30*/  WARPSYNC.COLLECTIVE R15, `(.L_x_2649) ;  /* 0x000000000f087348 */ /* 0x000fea0003c00000 */
[----:B------:R0:W1:Y:S02]  /*15c40*/  SHFL.UP P6, R14, R13, R12, R11 ;  /* 0x0400000c0d0e7389 */ /* 0x00006400000c000b */
[----:B01----:R-:W-:Y:S01]  /*15c50*/  ENDCOLLECTIVE ;  /* 0x000000000000791b */ /* 0x003fe20003800000 */
.L_x_2649:
        /* <DEDUP_REMOVED lines=8> */
.L_x_2650:
[----:B------:R-:W-:Y:S05]  /*15ce0*/  BRA `(.L_x_2651) ;  /* 0xffffffbc00847947 */ /* 0x000fea000383ffff */
.L_x_2534:
[----:B------:R-:W-:Y:S01]  /*15cf0*/  BSSY B0, `(.L_x_2652) ;  /* 0x0000006000007945 */ /* 0x000fe20003800000 */
[----:B------:R-:W-:Y:S01]  /*15d00*/  PLOP3.LUT P6, PT, P6, PT, PT, 0x8, 0x0 ;  /* 0x000000000000781c */ /* 0x000fe200037ce170 */
[----:B------:R-:W-:-:S12]  /*15d10*/  IMAD.MOV.U32 R15, RZ, RZ, -0x1 ;  /* 0xffffffffff0f7424 */ /* 0x000fd800078e00ff */
[----:B0-----:R-:W-:Y:S05]  /*15d20*/  WARPSYNC.COLLECTIVE R15, `(.L_x_2653) ;  /* 0x000000000f087348 */ /* 0x001fea0003c00000 */
[----:B------:R-:W-:Y:S01]  /*15d30*/  VOTE.ANY R14, PT, P6 ;  /* 0x00000000000e7806 */ /* 0x000fe200030e0100 */
[----:B0-----:R-:W-:Y:S06]  /*15d40*/  ENDCOLLECTIVE ;  /* 0x000000000000791b */ /* 0x001fec0003800000 */
.L_x_2653:
[----:B------:R-:W-:Y:S05]  /*15d50*/  BSYNC B0 ;  /* 0x0000000000007941 */ /* 0x000fea0003800000 */
.L_x_2652:
[----:B------:R-:W-:Y:S01]  /*15d60*/  MOV R2, R14 ;  /* 0x0000000e00027202 */ /* 0x000fe20000000f00 */
[----:B------:R-:W-:Y:S02]  /*15d70*/  IMAD.MOV.U32 R13, RZ, RZ, R5 ;  /* 0x000000ffff0d7224 */ /* 0x000fe400078e0005 */
[----:B------:R-:W-:Y:S01]  /*15d80*/  IMAD.MOV.U32 R11, RZ, RZ, 0x1f ;  /* 0x0000001fff0b7424 */ /* 0x000fe200078e00ff */
[----:B------:R-:W0:Y:S01]  /*15d90*/  POPC R4, R2 ;  /* 0x0000000200047309 */ /* 0x000e220000000000 */
[----:B------:R-:W-:Y:S02]  /*15da0*/  IMAD.MOV.U32 R15, RZ, RZ, -0x1 ;  /* 0xffffffffff0f7424 */ /* 0x000fe400078e00ff */
[----:B0-----:R-:W-:-:S07]  /*15db0*/  IMAD.MOV.U32 R12, RZ, RZ, R4 ;  /* 0x000000ffff0c7224 */ /* 0x001fce00078e0004 */
[----:B------:R-:W-:Y:S05]  /*15dc0*/  WARPSYNC.COLLECTIVE R15, `(.L_x_2654) ;  /* 0x000000000f087348 */ /* 0x000fea0003c00000 */
[----:B------:R0:W1:Y:S02]  /*15dd0*/  SHFL.IDX P6, R14, R13, R12, R11 ;  /* 0x0000000c0d0e7389 */ /* 0x00006400000c000b */
[----:B01----:R-:W-:Y:S01]  /*15de0*/  ENDCOLLECTIVE ;  /* 0x000000000000791b */ /* 0x003fe20003800000 */
.L_x_2654:
[----:B------:R-:W-:Y:S01]  /*15df0*/  MOV R5, R14 ;  /* 0x0000000e00057202 */ /* 0x000fe20000000f00 */
[----:B------:R-:W-:Y:S06]  /*15e00*/  BRA `(.L_x_2655) ;  /* 0xffffffbc00747947 */ /* 0x000fec000383ffff */
.L_x_2536:
[----:B------:R-:W-:Y:S01]  /*15e10*/  BSSY B0, `(.L_x_2656) ;  /* 0x0000007000007945 */ /* 0x000fe20003800000 */
[----:B------:R-:W-:Y:S02]  /*15e20*/  IMAD.MOV.U32 R13, RZ, RZ, R6 ;  /* 0x000000ffff0d7224 */ /* 0x000fe400078e0006 */
[----:B------:R-:W-:Y:S02]  /*15e30*/  IMAD.MOV.U32 R11, RZ, RZ, 0x1f ;  /* 0x0000001fff0b7424 */ /* 0x000fe400078e00ff */
[----:B------:R-:W-:-:S07]  /*15e40*/  IMAD.MOV.U32 R15, RZ, RZ, -0x1 ;  /* 0xffffffffff0f7424 */ /* 0x000fce00078e00ff */
[----:B012---:R-:W-:Y:S05]  /*15e50*/  WARPSYNC.COLLECTIVE R15, `(.L_x_2657) ;  /* 0x000000000f087348 */ /* 0x007fea0003c00000 */
[----:B------:R3:W4:Y:S02]  /*15e60*/  SHFL.IDX P6, R14, R13, R12, R11 ;  /* 0x0000000c0d0e7389 */ /* 0x00072400000c000b */
[----:B01234-:R-:W-:Y:S01]  /*15e70*/  ENDCOLLECTIVE ;  /* 0x000000000000791b */ /* 0x01ffe20003800000 */
.L_x_2657:
[----:B------:R-:W-:Y:S05]  /*15e80*/  BSYNC B0 ;  /* 0x0000000000007941 */ /* 0x000fea0003800000 */
.L_x_2656:
[----:B------:R-:W-:Y:S05]  /*15e90*/  BRA `(.L_x_2535) ;  /* 0xffffffbc006c7947 */ /* 0x000fea000383ffff */
.L_x_2540:
[----:B-1----:R1:W3:Y:S02]  /*15ea0*/  SYNCS.PHASECHK.TRANS64.TRYWAIT P0, [R4+URZ+0x30820], R0 ;  /* 0x03082000040075a7 */ /* 0x0022e4000800017f */
[----:B---3--:R-:W-:Y:S05]  /*15eb0*/  @!P0 NANOSLEEP.SYNCS 0x989680 ;  /* 0x009896800000895d */ /* 0x008fea0003900000 */
[----:B------:R-:W3:Y:S02]  /*15ec0*/  @!P0 SYNCS.PHASECHK.TRANS64 P0, [R4+URZ+0x30820], R0 ;  /* 0x03082000040085a7 */ /* 0x000ee4000800007f */
[----:B---3--:R-:W-:Y:S05]  /*15ed0*/  @!P0 BRA `(.L_x_2540) ;  /* 0xfffffffc00f08947 */ /* 0x008fea000383ffff */
[----:B------:R-:W-:Y:S05]  /*15ee0*/  BRA `(.L_x_2658) ;  /* 0xffffffc000e47947 */ /* 0x000fea000383ffff */
.L_x_2541:
[----:B------:R-:W3:Y:S01]  /*15ef0*/  S2R R2, SR_TID.X ;  /* 0x0000000000027919 */ /* 0x000ee20000002100 */
[----:B------:R-:W-:Y:S01]  /*15f00*/  BSSY B0, `(.L_x_2659) ;  /* 0x000000a000007945 */ /* 0x000fe20003800000 */
[----:B------:R-:W-:Y:S01]  /*15f10*/  MOV R12, RZ ;  /* 0x000000ff000c7202 */ /* 0x000fe20000000f00 */
[----:B------:R-:W-:Y:S02]  /*15f20*/  IMAD.MOV.U32 R11, RZ, RZ, 0x1f ;  /* 0x0000001fff0b7424 */ /* 0x000fe400078e00ff */
[----:B------:R-:W-:Y:S01]  /*15f30*/  IMAD.MOV.U32 R15, RZ, RZ, -0x1 ;  /* 0xffffffffff0f7424 */ /* 0x000fe200078e00ff */
[----:B---3--:R-:W-:-:S04]  /*15f40*/  SHF.R.U32.HI R2, RZ, 0x5, R2 ;  /* 0x00000005ff027819 */ /* 0x008fc80000011602 */
[----:B------:R-:W-:-:S05]  /*15f50*/  LOP3.LUT R2, R2, 0x3, RZ, 0xc0, !PT ;  /* 0x0000000302027812 */ /* 0x000fca00078ec0ff */
[----:B------:R-:W-:-:S07]  /*15f60*/  IMAD.MOV.U32 R13, RZ, RZ, R2 ;  /* 0x000000ffff0d7224 */ /* 0x000fce00078e0002 */
[----:B012---:R-:W-:Y:S05]  /*15f70*/  WARPSYNC.COLLECTIVE R15, `(.L_x_2660) ;  /* 0x000000000f087348 */ /* 0x007fea0003c00000 */
[----:B------:R3:W4:Y:S02]  /*15f80*/  SHFL.IDX P6, R14, R13, R12, R11 ;  /* 0x0000000c0d0e7389 */ /* 0x00072400000c000b */
[----:B01234-:R-:W-:Y:S01]  /*15f90*/  ENDCOLLECTIVE ;  /* 0x000000000000791b */ /* 0x01ffe20003800000 */
.L_x_2660:
[----:B------:R-:W-:Y:S05]  /*15fa0*/  BSYNC B0 ;  /* 0x0000000000007941 */ /* 0x000fea0003800000 */
.L_x_2659:
[----:B------:R-:W-:Y:S05]  /*15fb0*/  BRA `(.L_x_2661) ;  /* 0xffffffc000cc7947 */ /* 0x000fea000383ffff */
.L_x_2544:
[----:B------:R-:W-:Y:S01]  /*15fc0*/  BSSY B1, `(.L_x_2662) ;  /* 0x0000006000017945 */ /* 0x000fe20003800000 */
[----:B------:R-:W-:-:S07]  /*15fd0*/  IMAD.MOV.U32 R15, RZ, RZ, -0x1 ;  /* 0xffffffffff0f7424 */ /* 0x000fce00078e00ff */
[----:B012---:R-:W-:Y:S05]  /*15fe0*/  WARPSYNC.COLLECTIVE R15, `(.L_x_2663) ;  /* 0x000000000f0c7348 */ /* 0x007fea0003c00000 */
[----:B------:R-:W-:Y:S02]  /*15ff0*/  ELECT P6, UR62, PT ;  /* 0x00000000003e782f */ /* 0x000fe400038c0000 */
[----:B------:R-:W-:Y:S01]  /*16000*/  MOV R14, UR62 ;  /* 0x0000003e000e7c02 */ /* 0x000fe20008000f00 */
[----:B012---:R-:W-:Y:S10]  /*16010*/  ENDCOLLECTIVE ;  /* 0x000000000000791b */ /* 0x007ff40003800000 */
.L_x_2663:
[----:B------:R-:W-:Y:S05]  /*16020*/  BSYNC B1 ;  /* 0x0000000000017941 */ /* 0x000fea0003800000 */
.L_x_2662:
[----:B------:R-:W-:Y:S05]  /*16030*/  BRA `(.L_x_2664) ;  /* 0xffffffc000c47947 */ /* 0x000fea000383ffff */
.L_x_2546:
[----:B-1----:R1:W3:Y:S02]  /*16040*/  SYNCS.PHASECHK.TRANS64.TRYWAIT P1, [R5+URZ+0x30840], R0 ;  /* 0x03084000050075a7 */ /* 0x0022e4000802017f */
[----:B---3--:R-:W-:Y:S05]  /*16050*/  @!P1 NANOSLEEP.SYNCS 0x989680 ;  /* 0x009896800000995d */ /* 0x008fea0003900000 */
[----:B------:R-:W3:Y:S02]  /*16060*/  @!P1 SYNCS.PHASECHK.TRANS64 P1, [R5+URZ+0x30840], R0 ;  /* 0x03084000050095a7 */ /* 0x000ee4000802007f */
[----:B---3--:R-:W-:Y:S05]  /*16070*/  @!P1 BRA `(.L_x_2546) ;  /* 0xfffffffc00f09947 */ /* 0x008fea000383ffff */
[----:B------:R-:W-:Y:S05]  /*16080*/  BRA `(.L_x_2665) ;  /* 0xffffffc000ec7947 */ /* 0x000fea000383ffff */
.L_x_2548:
[----:B---3--:R3:W4:Y:S02]  /*16090*/  SYNCS.PHASECHK.TRANS64.TRYWAIT P1, [R27+URZ+0x30840], R2 ;  /* 0x030840021b0075a7 */ /* 0x008724000802017f */
[----:B----4-:R-:W-:Y:S05]  /*160a0*/  @!P1 NANOSLEEP.SYNCS 0x989680 ;  /* 0x009896800000995d */ /* 0x010fea0003900000 */
[----:B------:R-:W4:Y:S02]  /*160b0*/  @!P1 SYNCS.PHASECHK.TRANS64 P1, [R27+URZ+0x30840], R2 ;  /* 0x030840021b0095a7 */ /* 0x000f24000802007f */
[----:B----4-:R-:W-:Y:S05]  /*160c0*/  @!P1 BRA `(.L_x_2548) ;  /* 0xfffffffc00f09947 */ /* 0x010fea000383ffff */
[----:B------:R-:W-:Y:S05]  /*160d0*/  BRA `(.L_x_2666) ;  /* 0xffffffc000f87947 */ /* 0x000fea000383ffff */
.L_x_2550:
[----:B----4-:R4:W0:Y:S02]  /*160e0*/  SYNCS.PHASECHK.TRANS64.TRYWAIT P1, [R5+URZ+0x30860], R0 ;  /* 0x03086000050075a7 */ /* 0x010824000802017f */
[----:B0-----:R-:W-:Y:S05]  /*160f0*/  @!P1 NANOSLEEP.SYNCS 0x989680 ;  /* 0x009896800000995d */ /* 0x001fea0003900000 */
[----:B------:R-:W0:Y:S02]  /*16100*/  @!P1 SYNCS.PHASECHK.TRANS64 P1, [R5+URZ+0x30860], R0 ;  /* 0x03086000050095a7 */ /* 0x000e24000802007f */
[----:B0-----:R-:W-:Y:S05]  /*16110*/  @!P1 BRA `(.L_x_2550) ;  /* 0xfffffffc00f09947 */ /* 0x001fea000383ffff */
[----:B------:R-:W-:Y:S05]  /*16120*/  BRA `(.L_x_2667) ;  /* 0xffffffc000f47947 */ /* 0x000fea000383ffff */
.L_x_2668:
        /* <DEDUP_REMOVED lines=13> */
.L_x_3228:


//--------------------- .text._ZN7cutlass13device_kernelIN5flash11enable_sm90INS1_16FlashAttnFwdSm90INS1_25CollectiveMainloopFwdSm90ILi2EN4cute5tupleIJNS5_1CILi1EEES8_S8_EEENS6_IJNS7_ILi128EEENS7_ILi96EEENS7_ILi192EEEEEELi192ENS_10bfloat16_tEfNS_4arch4Sm90ELb1ELb0ELb1ELb1ELb1ELb1ELb0ELb1ELb1ELb1ELb0ELb0EEENS1_21CollectiveEpilogueFwdINS6_IJSA_SC_SB_EEES9_SE_SG_Li256ELb1ELb1ELb0ELb0EEENS1_36VarlenDynamicPersistentTileSchedulerILi128ELi96ELi256ELi128ELb0ELb1ELb1ELb1ELb1ELb1EEEEEEEEEvNT_6ParamsE --------------------------
	.section	.text._ZN7cutlass13device_kernelIN5flash11enable_sm90INS1_16FlashAttnFwdSm90INS1_25CollectiveMainloopFwdSm90ILi2EN4cute5tupleIJNS5_1CILi1EEES8_S8_EEENS6_IJNS7_ILi128EEENS7_ILi96EEENS7_ILi192EEEEEELi192ENS_10bfloat16_tEfNS_4arch4Sm90ELb1ELb0ELb1ELb1ELb1ELb1ELb0ELb1ELb1ELb1ELb0ELb0EEENS1_21CollectiveEpilogueFwdINS6_IJSA_SC_SB_EEES9_SE_SG_Li256ELb1ELb1ELb0ELb0EEENS1_36VarlenDynamicPersistentTileSchedulerILi128ELi96ELi256ELi128ELb0ELb1ELb1ELb1ELb1ELb1EEEEEEEEEvNT_6ParamsE,"ax",@progbits
	.align	128
.text._ZN7cutlass13device_kernelIN5flash11enable_sm90INS1_16FlashAttnFwdSm90INS1_25CollectiveMainloopFwdSm90ILi2EN4cute5tupleIJNS5_1CILi1EEES8_S8_EEENS6_IJNS7_ILi128EEENS7_ILi96EEENS7_ILi192EEEEEELi192ENS_10bfloat16_tEfNS_4arch4Sm90ELb1ELb0ELb1ELb1ELb1ELb1ELb0ELb1ELb1ELb1ELb0ELb0EEENS1_21CollectiveEpilogueFwdINS6_IJSA_SC_SB_EEES9_SE_SG_Li256ELb1ELb1ELb0ELb0EEENS1_36VarlenDynamicPersistentTileSchedulerILi128ELi96ELi256ELi128ELb0ELb1ELb1ELb1ELb1ELb1EEEEEEEEEvNT_6ParamsE:
        .type           _ZN7cutlass13device_kernelIN5flash11enable_sm90INS1_16FlashAttnFwdSm90INS1_25CollectiveMainloopFwdSm90ILi2EN4cute5tupleIJNS5_1CILi1EEES8_S8_EEENS6_IJNS7_ILi128EEENS7_ILi96EEENS7_ILi192EEEEEELi192ENS_10bfloat16_tEfNS_4arch4Sm90ELb1ELb0ELb1ELb1ELb1ELb1ELb0ELb1ELb1ELb1ELb0ELb0EEENS1_21CollectiveEpilogueFwdINS6_IJSA_SC_SB_EEES9_SE_SG_Li256ELb1ELb1ELb0ELb0EEENS1_36VarlenDynamicPersistentTileSchedulerILi128ELi96ELi256ELi128ELb0ELb1ELb1ELb1ELb1ELb1EEEEEEEEEvNT_6ParamsE,@function
        .size           _ZN7cutlass13device_kernelIN5flash11enable_sm90INS1_16FlashAttnFwdSm90INS1_25CollectiveMainloopFwdSm90ILi2EN4cute5tupleIJNS5_1CILi1EEES8_S8_EEENS6_IJNS7_ILi128EEENS7_ILi96EEENS7_ILi192EEEEEELi192ENS_10bfloat16_tEfNS_4arch4Sm90ELb1ELb0ELb1ELb1ELb1ELb1ELb0ELb1ELb1ELb1ELb0ELb0EEENS1_21CollectiveEpilogueFwdINS6_IJSA_SC_SB_EEES9_SE_SG_Li256ELb1ELb1ELb0ELb0EEENS1_36VarlenDynamicPersistentTileSchedulerILi128ELi96ELi256ELi128ELb0ELb1ELb1ELb1ELb1ELb1EEEEEEEEEvNT_6ParamsE,(.L_x_3229 - _ZN7cutlass13device_kernelIN5flash11enable_sm90INS1_16FlashAttnFwdSm90INS1_25CollectiveMainloopFwdSm90ILi2EN4cute5tupleIJNS5_1CILi1EEES8_S8_EEENS6_IJNS7_ILi128EEENS7_ILi96EEENS7_ILi192EEEEEELi192ENS_10bfloat16_tEfNS_4arch4Sm90ELb1ELb0ELb1ELb1ELb1ELb1ELb0ELb1ELb1ELb1ELb0ELb0EEENS1_21CollectiveEpilogueFwdINS6_IJSA_SC_SB_EEES9_SE_SG_Li256ELb1ELb1ELb0ELb0EEENS1_36VarlenDynamicPersistentTileSchedulerILi128ELi96ELi256ELi128ELb0ELb1ELb1ELb1ELb1ELb1EEEEEEEEEvNT_6ParamsE)
        .other          _ZN7cutlass13device_kernelIN5flash11enable_sm90INS1_16FlashAttnFwdSm90INS1_25CollectiveMainloopFwdSm90ILi2EN4cute5tupleIJNS5_1CILi1EEES8_S8_EEENS6_IJNS7_ILi128EEENS7_ILi96EEENS7_ILi192EEEEEELi192ENS_10bfloat16_tEfNS_4arch4Sm90ELb1ELb0ELb1ELb1ELb1ELb1ELb0ELb1ELb1ELb1ELb0ELb0EEENS1_21CollectiveEpilogueFwdINS6_IJSA_SC_SB_EEES9_SE_SG_Li256ELb1ELb1ELb0ELb0EEENS1_36VarlenDynamicPersistentTileSchedulerILi128ELi96ELi256ELi128ELb0ELb1ELb1ELb1ELb1ELb1EEEEEEEEEvNT_6ParamsE,@"STO_CUDA_ENTRY STV_DEFAULT"
_ZN7cutlass13device_kernelIN5flash11enable_sm90INS1_16FlashAttnFwdSm90INS1_25CollectiveMainloopFwdSm90ILi2EN4cute5tupleIJNS5_1CILi1EEES8_S8_EEENS6_IJNS7_ILi128EEENS7_ILi96EEENS7_ILi192EEEEEELi192ENS_10bfloat16_tEfNS_4arch4Sm90ELb1ELb0ELb1ELb1ELb1ELb1ELb0ELb1ELb1ELb1ELb0ELb0EEENS1_21CollectiveEpilogueFwdINS6_IJSA_SC_SB_EEES9_SE_SG_Li256ELb1ELb1ELb0ELb0EEENS1_36VarlenDynamicPersistentTileSchedulerILi128ELi96ELi256ELi128ELb0ELb1ELb1ELb1ELb1ELb1EEEEEEEEEvNT_6ParamsE:
        /* <DEDUP_REMOVED lines=18> */
.L_x_2670:
[----:B------:R-:W-:Y:S05]  /*0120*/  BSYNC B0 ;  /* 0x0000000000007941 */ /* 0x000fea0003800000 */
.L_x_2669:
        /* <DEDUP_REMOVED lines=41> */
.L_x_2671:
        /* <DEDUP_REMOVED lines=22> */
.L_x_2672:
        /* <DEDUP_REMOVED lines=18> */
.L_x_2673:
        /* <DEDUP_REMOVED lines=22> */
.L_x_2674:
        /* <DEDUP_REMOVED lines=22> */
.L_x_2675:
[----:B0-----:R-:W-:Y:S01]  /*0900*/  UMOV UR4, 0x1 ;  /* 0x0000000100047882 */ /* 0x001fe20000000000 */
[----:B------:R-:W-:Y:S01]  /*0910*/  PLOP3.LUT P0, PT, PT, PT, UP0, 0x80, 0x0 ;  /* 0x000000000000781c */ /* 0x000fe20003f0f008 */
[----:B------:R-:W-:Y:S01]  /*0920*/  USEL UR4, UR4, 0x2, !UP0 ;  /* 0x0000000204047887 */ /* 0x000fe2000c000000 */
[----:B------:R-:W-:Y:S01]  /*0930*/  NOP ;  /* 0x0000000000007918 */ /* 0x000fe20000000000 */
[----:B------:R-:W-:Y:S01]  /*0940*/  ULDC.64 UR60, c[0x0][0x208] ;  /* 0x00008200003c7ab9 */ /* 0x000fe20000000a00 */
[----:B------:R-:W-:Y:S03]  /*0950*/  BSSY B9, `(.L_x_2676) ;  /* 0x0002526000097945 */ /* 0x000fe60003800000 */
[----:B------:R-:W-:-:S05]  /*0960*/  IMAD.U32 R3, RZ, RZ, UR4 ;  /* 0x00000004ff037e24 */ /* 0x000fca000f8e00ff */
[----:B------:R0:W-:Y:S01]  /*0970*/  STL [R1+0x88], R3 ;  /* 0x0000880301007387 */ /* 0x0001e20000100800 */
[----:B-12-4-:R-:W-:Y:S06]  /*0980*/  BAR.SYNC.DEFER_BLOCKING 0x0 ;  /* 0x0000000000007b1d */ /* 0x016fec0000010000 */
[----:B------:R-:W-:Y:S05]  /*0990*/  @!P0 BRA `(.L_x_2677) ;  /* 0x000001e000488947 */ /* 0x000fea0003800000 */
.L_x_2678:
[----:B------:R-:W-:-:S08]  /*09a0*/  NOP ;  /* 0x0000000000007918 */ /* 0x000fd00000000000 */
[----:B------:R-:W1:Y:S02]  /*09b0*/  USETMAXREG.TRY_ALLOC.CTAPOOL UP0, 0xe8 ;  /* 0x000000e8000079c8 */ /* 0x000e640008000600 */
[----:B-1----:R-:W-:-:S13]  /*09c0*/  PLOP3.LUT P0, PT, PT, PT, UP0, 0x80, 0x0 ;  /* 0x000000000000781c */ /* 0x002fda0003f0f008 */
[----:B------:R-:W-:Y:S05]  /*09d0*/  @!P0 BRA `(.L_x_2678) ;  /* 0xfffffffc00f08947 */ /* 0x000fea000383ffff */
[----:B------:R-:W1:Y:S08]  /*09e0*/  S2UR UR4, SR_CgaCtaId ;  /* 0x00000000000479c3 */ /* 0x000e700000008800 */
[----:B------:R-:W-:Y:S06]  /*09f0*/  BAR.ARV 0x8, 0x180 ;  /* 0x0206000000007b1d */ /* 0x000fec0000002000 */
[----:B------:R-:W-:-:S02]  /*0a00*/  MOV R2, 0x400 ;  /* 0x0000040000027802 */ /* 0x000fc40000000f00 */
[----:B------:R-:W-:Y:S01]  /*0a10*/  BAR.SYNC.DEFER_BLOCKING 0x5, 0x180 ;  /* 0x0146000000007b1d */ /* 0x000fe20000010000 */
[----:B-1----:R-:W-:-:S05]  /*0a20*/  IMAD.U32 R217, RZ, RZ, UR4 ;  /* 0x00000004ffd97e24 */ /* 0x002fca000f8e00ff */
[----:B------:R-:W-:Y:S01]  /*0a30*/  ULDC UR4, c[0x0][0xc3c] ;  /* 0x00030f0000047ab9 */ /* 0x000fe20000000800 */
[----:B------:R-:W-:-:S05]  /*0a40*/  LEA R2, R217, R2, 0x18 ;  /* 0x00000002d9027211 */ /* 0x000fca00078ec0ff */
[----:B------:R-:W1:Y:S01]  /*0a50*/  LDS.128 R28, [R2+0x308d0] ;  /* 0x0308d000021c7984 */ /* 0x000e620000000c00 */
[----:B------:R-:W-:Y:S06]  /*0a60*/  BAR.ARV 0x4, 0x180 ;  /* 0x0106000000007b1d */ /* 0x000fec0000002000 */
[----:B-1----:R-:W-:-:S13]  /*0a70*/  ISETP.GE.AND P0, PT, R31, UR4, PT ;  /* 0x000000041f007c0c */ /* 0x002fda000bf06270 */
[----:B------:R-:W-:Y:S05]  /*0a80*/  @P0 BRA `(.L_x_2679) ;  /* 0x0000025000480947 */ /* 0x000fea0003800000 */
[----:B0-----:R-:W2:Y:S01]  /*0a90*/  LDL R3, [R1+0x88] ;  /* 0x0000880001037983 */ /* 0x001ea20000100800 */
[----:B------:R-:W-:Y:S01]  /*0aa0*/  VIADD R0, R0, 0xffffff80 ;  /* 0xffffff8000007836 */ /* 0x000fe20000000000 */
[----:B------:R-:W-:Y:S01]  /*0ab0*/  R2UR UR4, R2 ;  /* 0x00000000020472ca */ /* 0x000fe200000e0000 */
[----:B------:R-:W-:Y:S01]  /*0ac0*/  IMAD.MOV.U32 R18, RZ, RZ, RZ ;  /* 0x000000ffff127224 */ /* 0x000fe200078e00ff */
[----:B------:R-:W-:Y:S01]  /*0ad0*/  MOV R199, RZ ;  /* 0x000000ff00c77202 */ /* 0x000fe20000000f00 */
[----:B------:R-:W-:Y:S02]  /*0ae0*/  IMAD.MOV.U32 R204, RZ, RZ, RZ ;  /* 0x000000ffffcc7224 */ /* 0x000fe400078e00ff */
[----:B------:R-:W-:-:S08]  /*0af0*/  IMAD.MOV.U32 R196, RZ, RZ, RZ ;  /* 0x000000ffffc47224 */ /* 0x000fd000078e00ff */
[----:B------:R-:W-:Y:S01]  /*0b00*/  UIADD3 UR4, UR4, 0x12400, URZ ;  /* 0x0001240004047890 */ /* 0x000fe2000fffe03f */
[----:B--2---:R-:W-:Y:S02]  /*0b10*/  R2UR UR5, R3 ;  /* 0x00000000030572ca */ /* 0x004fe400000e0000 */
[----:B------:R-:W-:-:S04]  /*0b20*/  SHF.R.S32.HI R3, RZ, 0x1f, R0 ;  /* 0x0000001fff037819 */ /* 0x000fc80000011400 */
[----:B------:R-:W-:-:S04]  /*0b30*/  LEA.HI R4, R3, R0, RZ, 0x7 ;  /* 0x0000000003047211 */ /* 0x000fc800078f38ff */
[----:B------:R-:W-:Y:S02]  /*0b40*/  LOP3.LUT R5, R4, 0xffffff80, RZ, 0xc0, !PT ;  /* 0xffffff8004057812 */ /* 0x000fe400078ec0ff */
[----:B------:R-:W-:Y:S01]  /*0b50*/  SHF.R.S32.HI R14, RZ, 0x7, R4 ;  /* 0x00000007ff0e7819 */ /* 0x000fe20000011404 */
[----:B------:R-:W-:Y:S02]  /*0b60*/  ULOP3.LUT UR5, UR5, 0x1, URZ, 0xfc, !UPT ;  /* 0x0000000105057892 */ /* 0x000fe4000f8efc3f */
[----:B------:R-:W-:Y:S01]  /*0b70*/  IMAD.IADD R15, R0, 0x1, -R5 ;  /* 0x00000001000f7824 */ /* 0x000fe200078e0a05 */
[----:B------:R-:W-:Y:S02]  /*0b80*/  LEA.HI R5, R3, R0, RZ, 0x4 ;  /* 0x0000000003057211 */ /* 0x000fe400078f20ff */
[----:B------:R-:W-:Y:S02]  /*0b90*/  LEA.HI R4, R4, R14, RZ, 0x1 ;  /* 0x0000000e04047211 */ /* 0x000fe400078f08ff */
[----:B------:R-:W-:Y:S01]  /*0ba0*/  SHF.R.S32.HI R8, RZ, 0x1f, R15 ;  /* 0x0000001fff087819 */ /* 0x000fe2000001140f */
[----:B------:R-:W-:Y:S01]  /*0bb0*/  STL [R1+0x60], R15 ;  /* 0x0000600f01007387 */ /* 0x000fe20000100800 */
[----:B------:R-:W-:-:S02]  /*0bc0*/  SHF.R.S32.HI R6, RZ, 0x4, R5 ;  /* 0x00000004ff067819 */ /* 0x000fc40000011405 */
[CC--:B------:R-:W-:Y:S01]  /*0bd0*/  LEA.HI R9, R8.reuse, R15.reuse, RZ, 0x2 ;  /* 0x0000000f08097211 */ /* 0x0c0fe200078f10ff */
[----:B------:R0:W-:Y:S01]  /*0be0*/  STL [R1+0x7c], R14 ;  /* 0x00007c0e01007387 */ /* 0x0001e20000100800 */
[----:B------:R-:W-:Y:S02]  /*0bf0*/  LEA.HI R8, R8, R15, RZ, 0x5 ;  /* 0x0000000f08087211 */ /* 0x000fe400078f28ff */
[--C-:B------:R-:W-:Y:S02]  /*0c00*/  SHF.R.S32.HI R10, RZ, 0x2, R9.reuse ;  /* 0x00000002ff0a7819 */ /* 0x100fe40000011409 */
[----:B------:R-:W-:Y:S02]  /*0c10*/  SHF.R.S32.HI R7, RZ, 0x1f, R9 ;  /* 0x0000001fff077819 */ /* 0x000fe40000011409 */
[----:B------:R-:W-:Y:S02]  /*0c20*/  SHF.R.S32.HI R8, RZ, 0x5, R8 ;  /* 0x00000005ff087819 */ /* 0x000fe40000011408 */
[----:B------:R-:W-:-:S02]  /*0c30*/  LEA.HI R11, R7, R10, RZ, 0x3 ;  /* 0x0000000a070b7211 */ /* 0x000fc400078f18ff */
[----:B------:R-:W-:Y:S02]  /*0c40*/  LEA.HI R7, R5, R6, RZ, 0x1 ;  /* 0x0000000605077211 */ /* 0x000fe400078f08ff */
[----:B------:R-:W-:Y:S02]  /*0c50*/  LOP3.LUT R11, R11, 0xfffffff8, RZ, 0xc0, !PT ;  /* 0xfffffff80b0b7812 */ /* 0x000fe400078ec0ff */
[----:B------:R-:W-:Y:S02]  /*0c60*/  LOP3.LUT R7, R7, 0x1ffffffe, RZ, 0xc0, !PT ;  /* 0x1ffffffe07077812 */ /* 0x000fe400078ec0ff */
[----:B------:R-:W-:Y:S01]  /*0c70*/  LOP3.LUT R5, R5, 0x3fffff0, RZ, 0xc0, !PT ;  /* 0x03fffff005057812 */ /* 0x000fe200078ec0ff */
[----:B------:R-:W-:Y:S01]  /*0c80*/  IMAD.IADD R11, R10, 0x1, -R11 ;  /* 0x000000010a0b7824 */ /* 0x000fe200078e0a0b */
[CC--:B------:R-:W-:Y:S01]  /*0c90*/  LEA.HI R10, R3.reuse, R0.reuse, RZ, 0x2 ;  /* 0x00000000030a7211 */ /* 0x0c0fe200078f10ff */
[----:B------:R-:W-:Y:S01]  /*0ca0*/  IMAD.IADD R7, R6, 0x1, -R7 ;  /* 0x0000000106077824 */ /* 0x000fe200078e0a07 */
[----:B------:R-:W-:Y:S01]  /*0cb0*/  LEA.HI R6, R3, R0, RZ, 0x5 ;  /* 0x0000000003067211 */ /* 0x000fe200078f28ff */
[----:B------:R-:W-:Y:S01]  /*0cc0*/  IMAD R11, R8, 0x10, R11 ;  /* 0x00000010080b7824 */ /* 0x000fe200078e020b */
[----:B------:R-:W-:Y:S01]  /*0cd0*/  LOP3.LUT R13, R10, 0xfffffffc, RZ, 0xc0, !PT ;  /* 0xfffffffc0a0d7812 */ /* 0x000fe200078ec0ff */
[----:B------:R-:W-:Y:S01]  /*0ce0*/  IMAD.IADD R5, R0, 0x1, -R5 ;  /* 0x0000000100057824 */ /* 0x000fe200078e0a05 */
[----:B------:R-:W-:-:S02]  /*0cf0*/  SHF.R.S32.HI R6, RZ, 0x5, R6 ;  /* 0x00000005ff067819 */ /* 0x000fc40000011406 */
[----:B------:R-:W-:Y:S01]  /*0d00*/  LEA.HI R8, R3, R0, RZ, 0x3 ;  /* 0x0000000003087211 */ /* 0x000fe200078f18ff */
[----:B------:R-:W-:Y:S01]  /*0d10*/  IMAD.IADD R20, R0, 0x1, -R13 ;  /* 0x0000000100147824 */ /* 0x000fe200078e0a0d */
[--C-:B------:R-:W-:Y:S01]  /*0d20*/  SHF.R.S32.HI R203, RZ, 0x2, R10.reuse ;  /* 0x00000002ffcb7819 */ /* 0x100fe2000001140a */
[----:B------:R-:W-:Y:S01]  /*0d30*/  IMAD R12, R6, 0x10, R5 ;  /* 0x00000010060c7824 */ /* 0x000fe200078e0205 */
[----:B------:R-:W-:Y:S01]  /*0d40*/  LOP3.LUT R3, R8, 0xfffffff8, RZ, 0xc0, !PT ;  /* 0xfffffff808037812 */ /* 0x000fe200078ec0ff */
[----:B------:R-:W-:Y:S01]  /*0d50*/  IMAD.SHL.U32 R192, R20, 0x4, RZ ;  /* 0x0000000414c07824 */ /* 0x000fe200078e00ff */
[----:B------:R-:W-:Y:S01]  /*0d60*/  SHF.R.S32.HI R10, RZ, 0x1f, R10 ;  /* 0x0000001fff0a7819 */ /* 0x000fe2000001140a */
[C---:B------:R-:W-:Y:S01]  /*0d70*/  VIADD R5, R203.reuse, 0x40 ;  /* 0x00000040cb057836 */ /* 0x040fe20000000000 */
[----:B------:R-:W-:Y:S01]  /*0d80*/  LOP3.LUT R4, R4, 0x3fffffe, RZ, 0xc0, !PT ;  /* 0x03fffffe04047812 */ /* 0x000fe200078ec0ff */
[----:B------:R-:W-:Y:S01]  /*0d90*/  IMAD.IADD R19, R0, 0x1, -R3 ;  /* 0x0000000100137824 */ /* 0x000fe200078e0a03 */
[----:B------:R-:W-:Y:S01]  /*0da0*/  LEA.HI R10, R10, R203, RZ, 0x3 ;  /* 0x000000cb0a0a7211 */ /* 0x000fe200078f18ff */
[C---:B------:R-:W-:Y:S01]  /*0db0*/  VIADD R206, R192.reuse, 0x20 ;  /* 0x00000020c0ce7836 */ /* 0x040fe20000000000 */
[----:B------:R-:W-:Y:S01]  /*0dc0*/  SHF.R.S32.HI R0, RZ, 0x1f, R5 ;  /* 0x0000001fff007819 */ /* 0x000fe20000011405 */
[----:B------:R-:W-:Y:S01]  /*0dd0*/  VIADD R205, R192, 0x40 ;  /* 0x00000040c0cd7836 */ /* 0x000fe20000000000 */
[----:B------:R-:W-:Y:S01]  /*0de0*/  LOP3.LUT R10, R10, 0xfffffff8, RZ, 0xc0, !PT ;  /* 0xfffffff80a0a7812 */ /* 0x000fe200078ec0ff */
[----:B------:R-:W-:Y:S01]  /*0df0*/  IMAD.IADD R195, R192, 0x1, R206 ;  /* 0x00000001c0c37824 */ /* 0x000fe200078e02ce */
[----:B------:R-:W-:Y:S01]  /*0e00*/  LEA.HI R0, R0, R5, RZ, 0x3 ;  /* 0x0000000500007211 */ /* 0x000fe200078f18ff */
[----:B------:R-:W-:Y:S01]  /*0e10*/  IMAD.IADD R194, R192, 0x1, R205 ;  /* 0x00000001c0c27824 */ /* 0x000fe200078e02cd */
[----:B------:R-:W-:Y:S01]  /*0e20*/  STL [R1+0x54], R20 ;  /* 0x0000541401007387 */ /* 0x000fe20000100800 */
[----:B------:R-:W-:Y:S01]  /*0e30*/  IMAD.IADD R228, R203, 0x1, -R10 ;  /* 0x00000001cbe47824 */ /* 0x000fe200078e0a0a */
[----:B------:R-:W-:Y:S01]  /*0e40*/  SHF.R.S32.HI R8, RZ, 0x3, R8 ;  /* 0x00000003ff087819 */ /* 0x000fe20000011408 */
[----:B------:R-:W-:Y:S01]  /*0e50*/  IMAD.SHL.U32 R223, R0, 0x40, RZ ;  /* 0x0000004000df7824 */ /* 0x000fe200078e00ff */
[----:B------:R-:W-:Y:S01]  /*0e60*/  SHF.R.S32.HI R0, RZ, 0x1f, R195 ;  /* 0x0000001fff007819 */ /* 0x000fe200000114c3 */
[----:B------:R-:W-:Y:S01]  /*0e70*/  IMAD.SHL.U32 R219, R228, 0x40, RZ ;  /* 0x00000040e4db7824 */ /* 0x000fe200078e00ff */
[----:B------:R-:W-:Y:S01]  /*0e80*/  SHF.R.S32.HI R3, RZ, 0x1f, R194 ;  /* 0x0000001fff037819 */ /* 0x000fe200000114c2 */
[----:B------:R-:W-:Y:S01]  /*0e90*/  IMAD.SHL.U32 R216, R5, 0x40, RZ ;  /* 0x0000004005d87824 */ /* 0x000fe200078e00ff */
[-C--:B------:R-:W-:Y:S01]  /*0ea0*/  LEA.HI R197, R0, R195.reuse, RZ, 0x3 ;  /* 0x000000c300c57211 */ /* 0x080fe200078f18ff */
[----:B------:R-:W-:Y:S01]  /*0eb0*/  IMAD.IADD R4, R14, 0x1, -R4 ;  /* 0x000000010e047824 */ /* 0x000fe200078e0a04 */
[----:B------:R-:W-:Y:S01]  /*0ec0*/  LEA.HI R0, R0, R195, RZ, 0x6 ;  /* 0x000000c300007211 */ /* 0x000fe200078f30ff */
[----:B------:R-:W-:Y:S01]  /*0ed0*/  IMAD R12, R12, 0x8, R7 ;  /* 0x000000080c0c7824 */ /* 0x000fe200078e0207 */
[-C--:B------:R-:W-:Y:S01]  /*0ee0*/  LEA.HI R5, R3, R194.reuse, RZ, 0x6 ;  /* 0x000000c203057211 */ /* 0x080fe200078f30ff */
[----:B0-----:R-:W-:Y:S01]  /*0ef0*/  IMAD R14, R4, 0x40, R11 ;  /* 0x00000040040e7824 */ /* 0x001fe200078e020b */
[----:B------:R-:W-:Y:S01]  /*0f00*/  LOP3.LUT R219, R219, 0x1c0, RZ, 0xc0, !PT ;  /* 0x000001c0dbdb7812 */ /* 0x000fe200078ec0ff */
[----:B------:R-:W-:Y:S01]  /*0f10*/  IMAD.SHL.U32 R222, R6, 0x200, RZ ;  /* 0x0000020006de7824 */ /* 0x000fe200078e00ff */
[----:B------:R-:W-:Y:S01]  /*0f20*/  LEA.HI R3, R3, R194, RZ, 0x3 ;  /* 0x000000c203037211 */ /* 0x000fe200078f18ff */
[----:B------:R-:W-:Y:S01]  /*0f30*/  IMAD.SHL.U32 R4, R0, 0x80, RZ ;  /* 0x0000008000047824 */ /* 0x000fe200078e00ff */
[----:B------:R-:W-:Y:S01]  /*0f40*/  LOP3.LUT R216, R216, 0x1c0, RZ, 0xc0, !PT ;  /* 0x000001c0d8d87812 */ /* 0x000fe200078ec0ff */
[----:B------:R-:W-:Y:S01]  /*0f50*/  IMAD.SHL.U32 R7, R5, 0x80, RZ ;  /* 0x0000008005077824 */ /* 0x000fe200078e00ff */
[----:B------:R-:W-:Y:S01]  /*0f60*/  SHF.R.U32.HI R221, RZ, 0x3, R219 ;  /* 0x00000003ffdd7819 */ /* 0x000fe200000116db */
[----:B------:R0:W-:Y:S01]  /*0f70*/  STL [R1+0x3c], R19 ;  /* 0x00003c1301007387 */ /* 0x0001e20000100800 */
[C---:B------:R-:W-:Y:S01]  /*0f80*/  LOP3.LUT R0, R219.reuse, 0x38, R197, 0xf8, !PT ;  /* 0x00000038db007812 */ /* 0x040fe200078ef8c5 */
[----:B------:R-:W-:Y:S01]  /*0f90*/  IMAD.SHL.U32 R16, R20, 0x8, RZ ;  /* 0x0000000814107824 */ /* 0x000fe200078e00ff */
[--C-:B------:R-:W-:Y:S01]  /*0fa0*/  LOP3.LUT R6, R219, 0x38, R3.reuse, 0xf8, !PT ;  /* 0x00000038db067812 */ /* 0x100fe200078ef803 */
[----:B------:R-:W-:Y:S01]  /*0fb0*/  STL [R1+0x80], R14 ;  /* 0x0000800e01007387 */ /* 0x000fe20000100800 */
[----:B------:R-:W-:Y:S01]  /*0fc0*/  SHF.R.U32.HI R13, RZ, 0x3, R216 ;  /* 0x00000003ff0d7819 */ /* 0x000fe200000116d8 */
[----:B------:R-:W-:Y:S01]  /*0fd0*/  IMAD.SHL.U32 R224, R19, 0x8, RZ ;  /* 0x0000000813e07824 */ /* 0x000fe200078e00ff */
[C---:B------:R-:W-:Y:S01]  /*0fe0*/  LOP3.LUT R11, R216.reuse, 0x38, R3, 0xf8, !PT ;  /* 0x00000038d80b7812 */ /* 0x040fe200078ef803 */
[----:B------:R-:W-:Y:S01]  /*0ff0*/  STL [R1+0x50], RZ ;  /* 0x000050ff01007387 */ /* 0x000fe20000100800 */
[----:B------:R-:W-:Y:S01]  /*1000*/  LOP3.LUT R10, R216, 0x38, R197, 0xf8, !PT ;  /* 0x00000038d80a7812 */ /* 0x000fe200078ef8c5 */
[----:B------:R-:W-:Y:S01]  /*1010*/  VIADD R22, R16, 0x60 ;  /* 0x0000006010167836 */ /* 0x000fe20000000000 */
[-C--:B------:R-:W-:Y:S01]  /*1020*/  LOP3.LUT R5, R0, R221.reuse, RZ, 0x3c, !PT ;  /* 0x000000dd00057212 */ /* 0x080fe200078e3cff */
[C---:B0-----:R-:W-:Y:S01]  /*1030*/  VIADD R19, R16.reuse, 0x80 ;  /* 0x0000008010137836 */ /* 0x041fe20000000000 */
[----:B------:R-:W-:Y:S01]  /*1040*/  LOP3.LUT R7, R7, 0xffffe000, RZ, 0xc0, !PT ;  /* 0xffffe00007077812 */ /* 0x000fe200078ec0ff */
[----:B------:R-:W-:Y:S01]  /*1050*/  VIADD R23, R16, 0xa0 ;  /* 0x000000a010177836 */ /* 0x000fe20000000000 */
[----:B------:R-:W-:Y:S01]  /*1060*/  LOP3.LUT R6, R6, R221, RZ, 0x3c, !PT ;  /* 0x000000dd06067212 */ /* 0x000fe200078e3cff */
[C---:B------:R-:W-:Y:S01]  /*1070*/  VIADD R208, R192.reuse, 0x10 ;  /* 0x00000010c0d07836 */ /* 0x040fe20000000000 */
[----:B------:R-:W-:Y:S01]  /*1080*/  LOP3.LUT R223, R223, 0xfffffe00, RZ, 0xc0, !PT ;  /* 0xfffffe00dfdf7812 */ /* 0x000fe200078ec0ff */
[C---:B------:R-:W-:Y:S01]  /*1090*/  VIADD R207, R192.reuse, 0x30 ;  /* 0x00000030c0cf7836 */ /* 0x040fe20000000000 */
[----:B------:R-:W-:Y:S01]  /*10a0*/  LOP3.LUT R0, R11, R13, RZ, 0x3c, !PT ;  /* 0x0000000d0b007212 */ /* 0x000fe200078e3cff */
[----:B------:R-:W-:Y:S01]  /*10b0*/  VIADD R215, R192, 0x50 ;  /* 0x00000050c0d77836 */ /* 0x000fe20000000000 */
[----:B------:R-:W-:-:S02]  /*10c0*/  LOP3.LUT R4, R4, 0xffffe000, RZ, 0xc0, !PT ;  /* 0xffffe00004047812 */ /* 0x000fc400078ec0ff */
[----:B------:R-:W-:Y:S02]  /*10d0*/  LOP3.LUT R10, R10, R13, RZ, 0x3c, !PT ;  /* 0x0000000d0a0a7212 */ /* 0x000fe400078e3cff */
[-CC-:B------:R-:W-:Y:S02]  /*10e0*/  IADD3 R6, R6, R7.reuse, R222.reuse ;  /* 0x0000000706067210 */ /* 0x180fe40007ffe0de */
[--C-:B------:R-:W-:Y:S01]  /*10f0*/  IADD3 R7, R0, R7, R223.reuse ;  /* 0x0000000700077210 */ /* 0x100fe20007ffe0df */
[----:B------:R-:W-:Y:S01]  /*1100*/  IMAD.U32 R0, RZ, RZ, UR5 ;  /* 0x00000005ff007e24 */ /* 0x000fe2000f8e00ff */
[-C--:B------:R-:W-:Y:S02]  /*1110*/  IADD3 R5, R5, R4.reuse, R222 ;  /* 0x0000000405057210 */ /* 0x080fe40007ffe0de */
[----:B------:R-:W-:Y:S01]  /*1120*/  IADD3 R10, R10, R4, R223 ;  /* 0x000000040a0a7210 */ /* 0x000fe20007ffe0df */
[----:B------:R-:W-:Y:S01]  /*1130*/  IMAD.U32 R4, RZ, RZ, UR4 ;  /* 0x00000004ff047e24 */ /* 0x000fe2000f8e00ff */
[----:B------:R0:W-:Y:S01]  /*1140*/  STL [R1+0x4], R0 ;  /* 0x0000040001007387 */ /* 0x0001e20000100800 */
[----:B------:R-:W-:-:S02]  /*1150*/  SHF.R.S32.HI R198, RZ, 0x3, R3 ;  /* 0x00000003ffc67819 */ /* 0x000fc40000011403 */
[----:B------:R-:W-:Y:S01]  /*1160*/  LEA R3, R5, UR4, 0x1 ;  /* 0x0000000405037c11 */ /* 0x000fe2000f8e08ff */
[----:B------:R1:W-:Y:S01]  /*1170*/  STL [R1+0x5c], R8 ;  /* 0x00005c0801007387 */ /* 0x0003e20000100800 */
[----:B------:R-:W-:Y:S02]  /*1180*/  LEA R5, R10, UR4, 0x1 ;  /* 0x000000040a057c11 */ /* 0x000fe4000f8e08ff */
[----:B------:R-:W-:Y:S01]  /*1190*/  LOP3.LUT R229, R9, 0x7ffffffc, RZ, 0xc0, !PT ;  /* 0x7ffffffc09e57812 */ /* 0x000fe200078ec0ff */
[----:B------:R2:W-:Y:S01]  /*11a0*/  STL [R1+0x78], R4 ;  /* 0x0000780401007387 */ /* 0x0005e20000100800 */
[----:B------:R-:W-:Y:S02]  /*11b0*/  SHF.R.S32.HI R17, RZ, 0x1f, R16 ;  /* 0x0000001fff117819 */ /* 0x000fe40000011410 */
[----:B0-----:R-:W-:Y:S01]  /*11c0*/  LEA.HI R0, R20, R20, RZ, 0x1 ;  /* 0x0000001414007211 */ /* 0x001fe200078f08ff */
[----:B------:R-:W-:Y:S01]  /*11d0*/  IMAD.IADD R229, R15, 0x1, -R229 ;  /* 0x000000010fe57824 */ /* 0x000fe200078e0ae5 */
[----:B------:R-:W-:Y:S01]  /*11e0*/  SHF.R.S32.HI R202, RZ, 0x1f, R22 ;  /* 0x0000001fffca7819 */ /* 0x000fe20000011416 */
[----:B-1----:R-:W-:Y:S01]  /*11f0*/  VIADD R8, R224, 0x80 ;  /* 0x00000080e0087836 */ /* 0x002fe20000000000 */
[----:B------:R-:W-:-:S02]  /*1200*/  LOP3.LUT R0, R0, 0x1ffffffe, RZ, 0xc0, !PT ;  /* 0x1ffffffe00007812 */ /* 0x000fc400078ec0ff */
[----:B------:R-:W-:Y:S01]  /*1210*/  SHF.R.S32.HI R201, RZ, 0x1f, R19 ;  /* 0x0000001fffc97819 */ /* 0x000fe20000011413 */
[----:B--2---:R-:W-:Y:S01]  /*1220*/  VIADD R4, R224, 0x40 ;  /* 0x00000040e0047836 */ /* 0x004fe20000000000 */
[----:B------:R-:W-:Y:S01]  /*1230*/  LOP3.LUT R4, R216, 0x38, R16, 0xf8, !PT ;  /* 0x00000038d8047812 */ /* 0x000fe200078ef810 */
[----:B------:R-:W-:Y:S01]  /*1240*/  IMAD.IADD R0, R20, 0x1, -R0 ;  /* 0x0000000114007824 */ /* 0x000fe200078e0a00 */
[----:B------:R-:W-:Y:S01]  /*1250*/  SHF.R.S32.HI R8, RZ, 0x1f, R8 ;  /* 0x0000001fff087819 */ /* 0x000fe20000011408 */
[----:B------:R-:W-:Y:S01]  /*1260*/  IMAD.SHL.U32 R8, R12, 0x8, RZ ;  /* 0x000000080c087824 */ /* 0x000fe200078e00ff */
[----:B------:R-:W-:Y:S01]  /*1270*/  LOP3.LUT R4, R223, R4, R13, 0xf6, !PT ;  /* 0x00000004df047212 */ /* 0x000fe200078ef60d */
[----:B------:R-:W-:Y:S01]  /*1280*/  IMAD R0, R0, 0x8, R14 ;  /* 0x0000000800007824 */ /* 0x000fe200078e020e */
[----:B------:R-:W-:Y:S02]  /*1290*/  SHF.R.S32.HI R200, RZ, 0x1f, R23 ;  /* 0x0000001fffc87819 */ /* 0x000fe40000011417 */
[----:B------:R-:W-:Y:S01]  /*12a0*/  LEA R4, R4, UR4, 0x1 ;  /* 0x0000000404047c11 */ /* 0x000fe2000f8e08ff */
[----:B------:R-:W-:Y:S01]  /*12b0*/  STL [R1+0x84], R8 ;  /* 0x0000840801007387 */ /* 0x000fe20000100800 */
[----:B------:R-:W-:-:S03]  /*12c0*/  SHF.R.S32.HI R197, RZ, 0x3, R197 ;  /* 0x00000003ffc57819 */ /* 0x000fc600000114c5 */
[----:B------:R0:W-:Y:S04]  /*12d0*/  STL [R1+0x70], R4 ;  /* 0x0000700401007387 */ /* 0x0001e80000100800 */
[----:B------:R1:W-:Y:S04]  /*12e0*/  STL [R1+0x74], R3 ;  /* 0x0000740301007387 */ /* 0x0003e80000100800 */
[----:B------:R2:W-:Y:S01]  /*12f0*/  STL [R1+0x68], R5 ;  /* 0x0000680501007387 */ /* 0x0005e20000100800 */
[----:B0-----:R-:W-:Y:S02]  /*1300*/  LEA R4, R6, UR4, 0x1 ;  /* 0x0000000406047c11 */ /* 0x001fe4000f8e08ff */
[----:B-1----:R-:W-:-:S03]  /*1310*/  LEA R3, R7, UR4, 0x1 ;  /* 0x0000000407037c11 */ /* 0x002fc6000f8e08ff */
[----:B------:R2:W-:Y:S04]  /*1320*/  STL [R1+0x6c], R4 ;  /* 0x00006c0401007387 */ /* 0x0005e80000100800 */
[----:B------:R2:W-:Y:S04]  /*1330*/  STL [R1+0x38], R0 ;  /* 0x0000380001007387 */ /* 0x0005e80000100800 */
[----:B------:R2:W-:Y:S02]  /*1340*/  STL [R1+0x64], R3 ;  /* 0x0000640301007387 */ /* 0x0005e40000100800 */
.L_x_2915:
[----:B0-234-:R-:W0:Y:S01]  /*1350*/  LDC.64 R4, c[0x0][0xc88] ;  /* 0x00032200ff047b82 */ /* 0x01de220000000a00 */
[----:B------:R-:W-:Y:S01]  /*1360*/  ULDC.64 UR4, c[0x0][0xa28] ;  /* 0x00028a0000047ab9 */ /* 0x000fe20000000a00 */
[----:B------:R-:W-:Y:S01]  /*1370*/  ULDC.64 UR8, c[0x0][0xa18] ;  /* 0x0002860000087ab9 */ /* 0x000fe20000000a00 */
[----:B------:R-:W-:Y:S01]  /*1380*/  ULDC.64 UR6, c[0x0][0xa08] ;  /* 0x0002820000067ab9 */ /* 0x000fe20000000a00 */
[----:B0-----:R-:W-:-:S05]  /*1390*/  IMAD.WIDE R4, R31, 0x4, R4 ;  /* 0x000000041f047825 */ /* 0x001fca00078e0204 */
[----:B------:R-:W2:Y:S01]  /*13a0*/  LDG.E R3, desc[UR60][R4.64] ;  /* 0x0000003c04037981 */ /* 0x000ea2000c1e1900 */
        /* <DEDUP_REMOVED lines=15> */
[----:B------:R-:W-:Y:S01]  /*14a0*/  IADD3 R8, P4, R32, UR6, RZ ;  /* 0x0000000620087c10 */ /* 0x000fe2000ff9e0ff */
[----:B-1----:R1:W-:Y:S01]  /*14b0*/  STL [R1+0x44], R32 ;  /* 0x0000442001007387 */ /* 0x0023e20000100800 */
[----:B0-----:R-:W-:-:S02]  /*14c0*/  IMAD.MOV.U32 R0, RZ, RZ, RZ ;  /* 0x000000ffff007224 */ /* 0x001fc400078e00ff */
[----:B------:R-:W-:Y:S01]  /*14d0*/  IADD3.X R9, R28, UR7, RZ, P4, !PT ;  /* 0x000000071c097c10 */ /* 0x000fe2000a7fe4ff */
[----:B------:R-:W-:Y:S01]  /*14e0*/  IMAD.U32 R226, RZ, RZ, UR4 ;  /* 0x00000004ffe27e24 */ /* 0x000fe2000f8e00ff */
[----:B------:R1:W-:Y:S01]  /*14f0*/  STL [R1+0x48], R28 ;  /* 0x0000481c01007387 */ /* 0x0003e20000100800 */
[----:B------:R-:W-:-:S03]  /*1500*/  ULDC.64 UR4, c[0x0][0x418] ;  /* 0x0001060000047ab9 */ /* 0x000fc60000000a00 */
[----:B------:R1:W5:Y:S01]  /*1510*/  @P2 LDG.E R0, desc[UR60][R4.64] ;  /* 0x0000003c04002981 */ /* 0x000362000c1e1900 */
[----:B------:R-:W-:-:S03]  /*1520*/  @P1 IADD3 R6, P2, R32, UR8, RZ ;  /* 0x0000000820061c10 */ /* 0x000fc6000ff5e0ff */
[----:B------:R1:W5:Y:S01]  /*1530*/  @P0 LDG.E R126, desc[UR60][R8.64] ;  /* 0x0000003c087e0981 */ /* 0x000362000c1e1900 */
[----:B------:R-:W-:-:S03]  /*1540*/  @P1 IADD3.X R7, R28, UR9, RZ, P2, !PT ;  /* 0x000000091c071c10 */ /* 0x000fc600097fe4ff */
[----:B------:R1:W-:Y:S01]  /*1550*/  STL [R1+0x40], R30 ;  /* 0x0000401e01007387 */ /* 0x0003e20000100800 */
[----:B------:R-:W-:Y:S01]  /*1560*/  UISETP.NE.U32.AND UP0, UPT, UR4, URZ, UPT ;  /* 0x0000003f0400728c */ /* 0x000fe2000bf05070 */
[----:B------:R-:W-:Y:S02]  /*1570*/  ULDC.64 UR8, c[0x0][0xa20] ;  /* 0x0002880000087ab9 */ /* 0x000fe40000000a00 */
[----:B------:R1:W5:Y:S01]  /*1580*/  @P1 LDG.E R226, desc[UR60][R6.64] ;  /* 0x0000003c06e21981 */ /* 0x000362000c1e1900 */
[----:B------:R-:W-:Y:S01]  /*1590*/  UISETP.NE.AND.EX UP0, UPT, UR5, URZ, UPT, UP0 ;  /* 0x0000003f0500728c */ /* 0x000fe2000bf05300 */
[----:B------:R-:W-:Y:S01]  /*15a0*/  ISETP.NE.U32.AND P2, PT, RZ, UR8, PT ;  /* 0x00000008ff007c0c */ /* 0x000fe2000bf45070 */
[----:B------:R-:W-:Y:S01]  /*15b0*/  ULDC UR4, c[0x0][0x424] ;  /* 0x0001090000047ab9 */ /* 0x000fe20000000800 */
[----:B------:R-:W-:Y:S01]  /*15c0*/  ULDC UR5, c[0x0][0x2f0] ;  /* 0x0000bc0000057ab9 */ /* 0x000fe20000000800 */
[----:B------:R-:W-:Y:S01]  /*15d0*/  USEL UR4, UR4, 0x1, UP0 ;  /* 0x0000000104047887 */ /* 0x000fe20008000000 */
[----:B------:R-:W-:Y:S01]  /*15e0*/  ISETP.NE.AND.EX P2, PT, RZ, UR9, PT, P2 ;  /* 0x00000009ff007c0c */ /* 0x000fe2000bf45320 */
[----:B------:R-:W-:-:S02]  /*15f0*/  IMAD.MOV.U32 R25, RZ, RZ, R3 ;  /* 0x000000ffff197224 */ /* 0x000fc400078e0003 */
[----:B------:R-:W-:-:S03]  /*1600*/  UIMAD UR4, UR4, UR5, URZ ;  /* 0x00000005040472a4 */ /* 0x000fc6000f8e023f */
[----:B------:R-:W-:Y:S01]  /*1610*/  ULDC UR5, c[0x0][0x348] ;  /* 0x0000d20000057ab9 */ /* 0x000fe20000000800 */
[----:B-1----:R-:W-:Y:S08]  /*1620*/  @P1 BRA `(.L_x_2680) ;  /* 0x0000000000241947 */ /* 0x002ff00003800000 */
        /* <DEDUP_REMOVED lines=9> */
.L_x_2680:
[----:B------:R-:W-:Y:S02]  /*16c0*/  IMAD.U32 R24, RZ, RZ, UR5 ;  /* 0x00000005ff187e24 */ /* 0x000fe4000f8e00ff */
[----:B------:R-:W-:Y:S01]  /*16d0*/  IMAD.U32 R27, RZ, RZ, UR4 ;  /* 0x00000004ff1b7e24 */ /* 0x000fe2000f8e00ff */
[----:B------:R-:W-:Y:S06]  /*16e0*/  @!P2 BRA `(.L_x_2681) ;  /* 0x000000000010a947 */ /* 0x000fec0003800000 */
[----:B------:R-:W-:-:S04]  /*16f0*/  IADD3 R4, P0, R32, UR8, RZ ;  /* 0x0000000820047c10 */ /* 0x000fc8000ff1e0ff */
[----:B------:R-:W-:-:S05]  /*1700*/  IADD3.X R5, R28, UR9, RZ, P0, !PT ;  /* 0x000000091c057c10 */ /* 0x000fca00087fe4ff */
[----:B------:R0:W5:Y:S01]  /*1710*/  LDG.E R27, desc[UR60][R4.64] ;  /* 0x0000003c041b7981 */ /* 0x000162000c1e1900 */
[----:B------:R-:W-:Y:S05]  /*1720*/  BRA `(.L_x_2682) ;  /* 0x0000000000107947 */ /* 0x000fea0003800000 */
.L_x_2681:
[----:B------:R-:W-:Y:S05]  /*1730*/  @!P0 BRA `(.L_x_2682) ;  /* 0x00000000000c8947 */ /* 0x000fea0003800000 */
[----:B------:R-:W2:Y:S04]  /*1740*/  LDG.E R4, desc[UR60][R8.64] ;  /* 0x0000003c08047981 */ /* 0x000ea8000c1e1900 */
[----:B------:R-:W2:Y:S02]  /*1750*/  LDG.E R27, desc[UR60][R8.64+0x4] ;  /* 0x0000043c081b7981 */ /* 0x000ea4000c1e1900 */
[----:B--2---:R-:W-:-:S07]  /*1760*/  IMAD.IADD R27, R27, 0x1, -R4 ;  /* 0x000000011b1b7824 */ /* 0x004fce00078e0a04 */
.L_x_2682:
[----:B------:R-:W-:Y:S01]  /*1770*/  ULDC.64 UR4, c[0x0][0xa10] ;  /* 0x0002840000047ab9 */ /* 0x000fe20000000a00 */
[----:B------:R-:W1:Y:S01]  /*1780*/  LDC R9, c[0x0][0x448] ;  /* 0x00011200ff097b82 */ /* 0x000e620000000800 */
[----:B------:R-:W-:-:S04]  /*1790*/  ISETP.NE.U32.AND P0, PT, RZ, UR4, PT ;  /* 0x00000004ff007c0c */ /* 0x000fc8000bf05070 */
[----:B------:R-:W-:Y:S01]  /*17a0*/  ISETP.NE.AND.EX P0, PT, RZ, UR5, PT, P0 ;  /* 0x00000005ff007c0c */ /* 0x000fe2000bf05300 */
[----:B------:R-:W-:-:S12]  /*17b0*/  ULDC.64 UR4, c[0x0][0xa30] ;  /* 0x00028c0000047ab9 */ /* 0x000fd80000000a00 */
[----:B0-----:R-:W0:Y:S02]  /*17c0*/  @P0 LDC.64 R4, c[0x0][0xa10] ;  /* 0x00028400ff040b82 */ /* 0x001e240000000a00 */
[----:B0-----:R-:W-:-:S05]  /*17d0*/  @P0 IMAD.WIDE R4, R25, 0x4, R4 ;  /* 0x0000000419040825 */ /* 0x001fca00078e0204 */
[----:B------:R-:W2:Y:S04]  /*17e0*/  @P0 LDG.E R3, desc[UR60][R4.64] ;  /* 0x0000003c04030981 */ /* 0x000ea8000c1e1900 */
[----:B------:R0:W2:Y:S01]  /*17f0*/  @P0 LDG.E R8, desc[UR60][R4.64+0x4] ;  /* 0x0000043c04080981 */ /* 0x0000a2000c1e1900 */
[----:B------:R-:W-:Y:S01]  /*1800*/  ISETP.NE.U32.AND P1, PT, RZ, UR4, PT ;  /* 0x00000004ff007c0c */ /* 0x000fe2000bf25070 */
[----:B-----5:R-:W-:-:S03]  /*1810*/  IMAD.MOV.U32 R138, RZ, RZ, R27 ;  /* 0x000000ffff8a7224 */ /* 0x020fc600078e001b */
[----:B------:R-:W-:-:S13]  /*1820*/  ISETP.NE.AND.EX P1, PT, RZ, UR5, PT, P1 ;  /* 0x00000005ff007c0c */ /* 0x000fda000bf25310 */
[----:B------:R-:W-:-:S04]  /*1830*/  @P1 IADD3 R6, P2, R32, UR4, RZ ;  /* 0x0000000420061c10 */ /* 0x000fc8000ff5e0ff */
[----:B------:R-:W-:-:S05]  /*1840*/  @P1 IADD3.X R7, R28, UR5, RZ, P2, !PT ;  /* 0x000000051c071c10 */ /* 0x000fca00097fe4ff */
[----:B------:R3:W5:Y:S01]  /*1850*/  @P1 LDG.E R138, desc[UR60][R6.64] ;  /* 0x0000003c068a1981 */ /* 0x000762000c1e1900 */
[----:B-1----:R-:W-:Y:S01]  /*1860*/  ISETP.NE.AND P1, PT, R9, 0x1, PT ;  /* 0x000000010900780c */ /* 0x002fe20003f25270 */
[----:B------:R-:W-:Y:S01]  /*1870*/  IMAD.SHL.U32 R225, R29, 0x80, RZ ;  /* 0x000000801de17824 */ /* 0x000fe200078e00ff */
[----:B------:R-:W-:-:S03]  /*1880*/  PLOP3.LUT P2, PT, PT, PT, PT, 0x80, 0x0 ;  /* 0x000000000000781c */ /* 0x000fc60003f4f070 */
[----:B0-----:R-:W-:-:S08]  /*1890*/  VIADD R4, R225, 0x7f ;  /* 0x0000007fe1047836 */ /* 0x001fd00000000000 */
[----:B------:R-:W0:Y:S08]  /*18a0*/  @P1 LDC R9, c[0x0][0x44c] ;  /* 0x00011300ff091b82 */ /* 0x000e300000000800 */
[----:B------:R-:W1:Y:S01]  /*18b0*/  @P1 LDC R5, c[0x0][0x450] ;  /* 0x00011400ff051b82 */ /* 0x000e620000000800 */
[----:B--2---:R-:W-:Y:S02]  /*18c0*/  @P0 IMAD.IADD R24, R8, 0x1, -R3 ;  /* 0x0000000108180824 */ /* 0x004fe400078e0a03 */
[----:B------:R-:W-:-:S02]  /*18d0*/  IMAD.IADD R8, R27, 0x1, -R0 ;  /* 0x000000011b087824 */ /* 0x000fc400078e0a00 */
[----:B0-----:R-:W-:-:S03]  /*18e0*/  @P1 IMAD.HI.U32 R0, R4, R9, RZ ;  /* 0x0000000904001227 */ /* 0x001fc600078e00ff */
[----:B------:R-:W-:Y:S01]  /*18f0*/  IADD3 R227, R8, R24, RZ ;  /* 0x0000001808e37210 */ /* 0x000fe20007ffe0ff */
[----:B------:R-:W-:Y:S01]  /*1900*/  IMAD.MOV R124, RZ, RZ, -R8 ;  /* 0x000000ffff7c7224 */ /* 0x000fe200078e0a08 */
[----:B-1----:R-:W-:Y:S02]  /*1910*/  @P1 SHF.R.U32.HI R4, RZ, R5, R0 ;  /* 0x00000005ff041219 */ /* 0x002fe40000011600 */
[C---:B------:R-:W-:Y:S01]  /*1920*/  IADD3 R139, R227.reuse, 0x60, -R226 ;  /* 0x00000060e38b7810 */ /* 0x040fe20007ffe8e2 */
[----:B------:R-:W-:Y:S01]  /*1930*/  VIADD R0, R227, 0x5f ;  /* 0x0000005fe3007836 */ /* 0x000fe20000000000 */
[----:B------:R-:W-:-:S03]  /*1940*/  VIMNMX R124, RZ, R124, !PT ;  /* 0x0000007cff7c7248 */ /* 0x000fc60007fe0100 */
[----:B------:R-:W-:Y:S02]  /*1950*/  IMAD.IADD R4, R139, 0x1, R4 ;  /* 0x000000018b047824 */ /* 0x000fe400078e0204 */
[----:B------:R-:W-:-:S04]  /*1960*/  IMAD.HI R0, R0, 0x2aaaaaab, RZ ;  /* 0x2aaaaaab00007827 */ /* 0x000fc800078e02ff */
[----:B------:R-:W-:Y:S01]  /*1970*/  IMAD.HI R4, R4, 0x2aaaaaab, RZ ;  /* 0x2aaaaaab04047827 */ /* 0x000fe200078e02ff */
[----:B------:R-:W-:-:S04]  /*1980*/  SHF.R.U32.HI R3, RZ, 0x1f, R0 ;  /* 0x0000001fff037819 */ /* 0x000fc80000011600 */
[----:B------:R-:W-:Y:S02]  /*1990*/  SHF.R.U32.HI R5, RZ, 0x1f, R4 ;  /* 0x0000001fff057819 */ /* 0x000fe40000011604 */
[----:B------:R-:W-:Y:S02]  /*19a0*/  LEA.HI.SX32 R140, R0, R3, 0x1c ;  /* 0x00000003008c7211 */ /* 0x000fe400078fe2ff */
[----:B------:R-:W-:-:S04]  /*19b0*/  LEA.HI.SX32 R5, R4, R5, 0x1c ;  /* 0x0000000504057211 */ /* 0x000fc800078fe2ff */
[----:B------:R-:W-:-:S05]  /*19c0*/  VIMNMX R5, R140, R5, PT ;  /* 0x000000058c057248 */ /* 0x000fca0003fe0100 */
        /* <DEDUP_REMOVED lines=11> */
[----:B---3--:R-:W-:Y:S05]  /*1a80*/  @!P0 BRA `(.L_x_2683) ;  /* 0x00000094007c8947 */ /* 0x008fea0003800000 */
        /* <DEDUP_REMOVED lines=20> */
.L_x_2685:
[----:B------:R-:W-:Y:S05]  /*1bd0*/  BSYNC B6 ;  /* 0x0000000000067941 */ /* 0x000fea0003800000 */
.L_x_2684:
        /* <DEDUP_REMOVED lines=20> */
.L_x_2687:
[----:B------:R-:W-:Y:S05]  /*1d20*/  BSYNC B6 ;  /* 0x0000000000067941 */ /* 0x000fea0003800000 */
.L_x_2686:
[----:B------:R-:W2:Y:S01]  /*1d30*/  LDL R14, [R1+0x54] ;  /* 0x00005400010e7983 */ /* 0x000ea20000100800 */
[----:B------:R-:W-:Y:S01]  /*1d40*/  ULDC.64 UR4, c[0x0][0x9f8] ;  /* 0x00027e0000047ab9 */ /* 0x000fe20000000a00 */
[----:B------:R-:W0:Y:S01]  /*1d50*/  LDC.64 R96, c[0x0][0x3f8] ;  /* 0x0000fe00ff607b82 */ /* 0x000e220000000a00 */
[----:B------:R-:W-:Y:S01]  /*1d60*/  ISETP.NE.U32.AND P0, PT, RZ, UR4, PT ;  /* 0x00000004ff007c0c */ /* 0x000fe2000bf05070 */
[----:B------:R-:W3:Y:S03]  /*1d70*/  LDL.LU R13, [R1] ;  /* 0x00000000010d7983 */ /* 0x000ee60000300800 */
[----:B------:R-:W-:-:S03]  /*1d80*/  ISETP.NE.AND.EX P0, PT, RZ, UR5, PT, P0 ;  /* 0x00000005ff007c0c */ /* 0x000fc6000bf05300 */
[----:B------:R-:W1:Y:S08]  /*1d90*/  LDC R121, c[0x0][0x3f4] ;  /* 0x0000fd00ff797b82 */ /* 0x000e700000000800 */
[----:B------:R-:W4:Y:S02]  /*1da0*/  LDC.64 R90, c[0x0][0x408] ;  /* 0x00010200ff5a7b82 */ /* 0x000f240000000a00 */
[----:B------:R-:W-:Y:S01]  /*1db0*/  @P0 IADD3 R4, P1, R32, UR4, RZ ;  /* 0x0000000420040c10 */ /* 0x000fe2000ff3e0ff */
[----:B------:R-:W-:-:S03]  /*1dc0*/  ULDC UR4, c[0x0][0x2f4] ;  /* 0x0000bd0000047ab9 */ /* 0x000fc60000000800 */
[----:B------:R-:W-:-:S05]  /*1dd0*/  @P0 IADD3.X R5, R28, UR5, RZ, P1, !PT ;  /* 0x000000051c050c10 */ /* 0x000fca0008ffe4ff */
[----:B------:R0:W2:Y:S01]  /*1de0*/  @P0 LDG.E R25, desc[UR60][R4.64] ;  /* 0x0000003c04190981 */ /* 0x0000a2000c1e1900 */
[----:B------:R-:W-:Y:S02]  /*1df0*/  ISETP.GE.AND P1, PT, R195, UR4, PT ;  /* 0x00000004c3007c0c */ /* 0x000fe4000bf26270 */
[----:B------:R-:W-:Y:S02]  /*1e00*/  ISETP.GE.AND P0, PT, R16, UR4, PT ;  /* 0x0000000410007c0c */ /* 0x000fe4000bf06270 */
[----:B------:R-:W-:Y:S02]  /*1e10*/  SEL R3, RZ, 0xffffffff, P1 ;  /* 0xffffffffff037807 */ /* 0x000fe40000800000 */
[----:B------:R-:W-:-:S03]  /*1e20*/  SEL R0, RZ, 0x1, P0 ;  /* 0x00000001ff007807 */ /* 0x000fc60000000000 */
[----:B------:R-:W-:Y:S01]  /*1e30*/  IMAD.SHL.U32 R3, R3, 0x2, RZ ;  /* 0x0000000203037824 */ /* 0x000fe200078e00ff */
[----:B------:R-:W-:Y:S02]  /*1e40*/  ISETP.GE.AND P0, PT, R194, UR4, PT ;  /* 0x00000004c2007c0c */ /* 0x000fe4000bf06270 */
[----:B------:R-:W-:Y:S02]  /*1e50*/  ISETP.GE.AND P1, PT, R22, UR4, PT ;  /* 0x0000000416007c0c */ /* 0x000fe4000bf26270 */
[----:B------:R-:W-:Y:S02]  /*1e60*/  LOP3.LUT R0, R3, 0x2, R0, 0xe2, !PT ;  /* 0x0000000203007812 */ /* 0x000fe400078ee200 */
[----:B0-----:R-:W-:Y:S02]  /*1e70*/  SHF.R.S32.HI R5, RZ, 0x1f, R203 ;  /* 0x0000001fff057819 */ /* 0x001fe400000114cb */
[----:B------:R-:W-:Y:S02]  /*1e80*/  SEL R3, RZ, 0x4, P0 ;  /* 0x00000004ff037807 */ /* 0x000fe40000000000 */
[----:B------:R-:W-:-:S02]  /*1e90*/  SEL R4, RZ, 0x8, P1 ;  /* 0x00000008ff047807 */ /* 0x000fc40000800000 */
[----:B------:R-:W-:Y:S01]  /*1ea0*/  ISETP.GE.AND P2, PT, R19, UR4, PT ;  /* 0x0000000413007c0c */ /* 0x000fe2000bf46270 */
[----:B------:R-:W-:Y:S01]  /*1eb0*/  IMAD R6, R5, R96, RZ ;  /* 0x0000006005067224 */ /* 0x000fe200078e02ff */
[----:B------:R-:W-:Y:S02]  /*1ec0*/  SHF.R.S32.HI R193, RZ, 0x1f, R192 ;  /* 0x0000001fffc17819 */ /* 0x000fe400000114c0 */
[----:B------:R-:W-:Y:S02]  /*1ed0*/  LOP3.LUT R0, R4, R0, R3, 0xfe, !PT ;  /* 0x0000000004007212 */ /* 0x000fe400078efe03 */
[----:B------:R-:W-:Y:S02]  /*1ee0*/  SEL R3, RZ, 0x10, P2 ;  /* 0x00000010ff037807 */ /* 0x000fe40001000000 */
[----:B-1----:R-:W-:Y:S01]  /*1ef0*/  ISETP.GE.AND P0, PT, R16, R121, PT ;  /* 0x000000791000720c */ /* 0x002fe20003f06270 */
[C---:B------:R-:W-:Y:S01]  /*1f00*/  IMAD R7, R203.reuse, R97, R6 ;  /* 0x00000061cb077224 */ /* 0x040fe200078e0206 */
[----:B------:R-:W-:Y:S01]  /*1f10*/  LOP3.LUT R9, R0, R3, RZ, 0xfc, !PT ;  /* 0x0000000300097212 */ /* 0x000fe200078efcff */
[----:B------:R-:W-:Y:S01]  /*1f20*/  IMAD.WIDE.U32 R100, R203, R96, R192 ;  /* 0x00000060cb647225 */ /* 0x000fe200078e00c0 */
[----:B------:R-:W-:-:S03]  /*1f30*/  ISETP.GE.AND P1, PT, R195, R121, PT ;  /* 0x00000079c300720c */ /* 0x000fc60003f26270 */
[----:B------:R-:W-:Y:S01]  /*1f40*/  IMAD.WIDE.U32 R98, R203, R96, R16 ;  /* 0x00000060cb627225 */ /* 0x000fe200078e0010 */
[----:B------:R-:W-:-:S03]  /*1f50*/  SEL R3, R121, RZ, P0 ;  /* 0x000000ff79037207 */ /* 0x000fc60000000000 */
[-C--:B----4-:R-:W-:Y:S02]  /*1f60*/  IMAD R0, R5, R90.reuse, RZ ;  /* 0x0000005a05007224 */ /* 0x090fe400078e02ff */
[----:B------:R-:W-:Y:S02]  /*1f70*/  IMAD.IADD R101, R101, 0x1, R7 ;  /* 0x0000000165657824 */ /* 0x000fe400078e0207 */
[----:B------:R-:W-:Y:S01]  /*1f80*/  IMAD.IADD R99, R7, 0x1, R99 ;  /* 0x0000000107637824 */ /* 0x000fe200078e0263 */
[----:B------:R-:W-:Y:S01]  /*1f90*/  ISETP.GE.AND P3, PT, R194, R121, PT ;  /* 0x00000079c200720c */ /* 0x000fe20003f66270 */
[----:B------:R-:W-:Y:S01]  /*1fa0*/  IMAD R7, R203, R91, R0 ;  /* 0x0000005bcb077224 */ /* 0x000fe200078e0200 */
[C---:B------:R-:W-:Y:S01]  /*1fb0*/  SEL R0, R121.reuse, RZ, P1 ;  /* 0x000000ff79007207 */ /* 0x040fe20000800000 */
[----:B------:R-:W-:Y:S01]  /*1fc0*/  IMAD.IADD R3, R16, 0x1, R3 ;  /* 0x0000000110037824 */ /* 0x000fe200078e0203 */
[----:B------:R-:W-:Y:S01]  /*1fd0*/  SEL R5, R121, RZ, P3 ;  /* 0x000000ff79057207 */ /* 0x000fe20001800000 */
[----:B------:R-:W-:-:S04]  /*1fe0*/  IMAD.WIDE.U32 R92, R203, R90, R16 ;  /* 0x0000005acb5c7225 */ /* 0x000fc800078e0010 */
[----:B------:R-:W-:Y:S01]  /*1ff0*/  IMAD.IADD R4, R195, 0x1, R0 ;  /* 0x00000001c3047824 */ /* 0x000fe200078e0200 */
[----:B------:R-:W-:Y:S01]  /*2000*/  SHF.R.S32.HI R0, RZ, 0x1f, R3 ;  /* 0x0000001fff007819 */ /* 0x000fe20000011403 */
[----:B------:R-:W-:Y:S01]  /*2010*/  IMAD.WIDE.U32 R94, R203, R90, R192 ;  /* 0x0000005acb5e7225 */ /* 0x000fe200078e00c0 */
[----:B------:R-:W-:-:S03]  /*2020*/  LOP3.LUT P2, RZ, R228, 0x4, RZ, 0xc0, !PT ;  /* 0x00000004e4ff7812 */ /* 0x000fc6000784c0ff */
[----:B------:R-:W-:Y:S01]  /*2030*/  IMAD.IADD R10, R194, 0x1, R5 ;  /* 0x00000001c20a7824 */ /* 0x000fe200078e0205 */
[CC--:B------:R-:W-:Y:S01]  /*2040*/  LEA.HI R5, R0.reuse, R3.reuse, RZ, 0x3 ;  /* 0x0000000300057211 */ /* 0x0c0fe200078f18ff */
[----:B------:R-:W-:Y:S01]  /*2050*/  IMAD.IADD R95, R95, 0x1, R7 ;  /* 0x000000015f5f7824 */ /* 0x000fe200078e0207 */
[----:B------:R-:W-:Y:S02]  /*2060*/  LEA.HI R0, R0, R3, RZ, 0x6 ;  /* 0x0000000300007211 */ /* 0x000fe400078f30ff */
[----:B------:R-:W-:Y:S02]  /*2070*/  IADD3 R93, R7, R93, RZ ;  /* 0x0000005d075d7210 */ /* 0x000fe40007ffe0ff */
[----:B------:R-:W-:Y:S02]  /*2080*/  SHF.R.S32.HI R7, RZ, 0x1f, R4 ;  /* 0x0000001fff077819 */ /* 0x000fe40000011404 */
[----:B------:R-:W-:Y:S01]  /*2090*/  SHF.R.S32.HI R3, RZ, 0x6, R0 ;  /* 0x00000006ff037819 */ /* 0x000fe20000011400 */
[----:B------:R-:W0:Y:S01]  /*20a0*/  S2R R141, SR_TID.X ;  /* 0x00000000008d7919 */ /* 0x000e220000002100 */
[----:B------:R-:W-:-:S02]  /*20b0*/  LEA.HI R8, R7, R4, RZ, 0x6 ;  /* 0x0000000407087211 */ /* 0x000fc400078f30ff */
[----:B------:R-:W-:Y:S02]  /*20c0*/  LEA.HI R6, R7, R4, RZ, 0x3 ;  /* 0x0000000407067211 */ /* 0x000fe400078f18ff */
[--C-:B------:R-:W-:Y:S02]  /*20d0*/  LOP3.LUT R0, R219, 0x38, R5.reuse, 0xf8, !PT ;  /* 0x00000038db007812 */ /* 0x100fe400078ef805 */
[----:B------:R-:W-:Y:S02]  /*20e0*/  LOP3.LUT R7, R216, 0x38, R5, 0xf8, !PT ;  /* 0x00000038d8077812 */ /* 0x000fe400078ef805 */
[----:B------:R-:W-:Y:S01]  /*20f0*/  SHF.R.U32.HI R15, RZ, 0x3, R216 ;  /* 0x00000003ff0f7819 */ /* 0x000fe200000116d8 */
[C---:B------:R-:W-:Y:S01]  /*2100*/  IMAD R136, R3.reuse, 0x1800, R222 ;  /* 0x0000180003887824 */ /* 0x040fe200078e02de */
[----:B------:R-:W-:Y:S01]  /*2110*/  SHF.R.S32.HI R11, RZ, 0x1f, R10 ;  /* 0x0000001fff0b7819 */ /* 0x000fe2000001140a */
[----:B------:R-:W-:Y:S01]  /*2120*/  IMAD R133, R3, 0x1800, R223 ;  /* 0x0000180003857824 */ /* 0x000fe200078e02df */
[----:B------:R-:W-:-:S02]  /*2130*/  SHF.R.S32.HI R8, RZ, 0x6, R8 ;  /* 0x00000006ff087819 */ /* 0x000fc40000011408 */
[----:B------:R-:W-:Y:S02]  /*2140*/  LOP3.LUT R4, R219, 0x38, R6, 0xf8, !PT ;  /* 0x00000038db047812 */ /* 0x000fe400078ef806 */
[----:B------:R-:W-:Y:S02]  /*2150*/  LOP3.LUT R3, R0, R221, RZ, 0x3c, !PT ;  /* 0x000000dd00037212 */ /* 0x000fe400078e3cff */
[----:B------:R-:W-:Y:S02]  /*2160*/  LOP3.LUT R0, R7, R15, RZ, 0x3c, !PT ;  /* 0x0000000f07007212 */ /* 0x000fe400078e3cff */
[CC--:B------:R-:W-:Y:S02]  /*2170*/  LEA.HI R12, R11.reuse, R10.reuse, RZ, 0x3 ;  /* 0x0000000a0b0c7211 */ /* 0x0c0fe400078f18ff */
[----:B------:R-:W-:Y:S01]  /*2180*/  LEA.HI R10, R11, R10, RZ, 0x6 ;  /* 0x0000000a0b0a7211 */ /* 0x000fe200078f30ff */
[----:B------:R-:W-:Y:S01]  /*2190*/  IMAD R135, R8, 0x1800, R222 ;  /* 0x0000180008877824 */ /* 0x000fe200078e02de */
[----:B------:R-:W-:Y:S01]  /*21a0*/  LOP3.LUT R4, R4, R221, RZ, 0x3c, !PT ;  /* 0x000000dd04047212 */ /* 0x000fe200078e3cff */
[----:B------:R-:W-:Y:S01]  /*21b0*/  IMAD.IADD R136, R136, 0x1, R3 ;  /* 0x0000000188887824 */ /* 0x000fe200078e0203 */
[----:B------:R-:W-:Y:S01]  /*21c0*/  LOP3.LUT R3, R216, 0x38, R6, 0xf8, !PT ;  /* 0x00000038d8037812 */ /* 0x000fe200078ef806 */
[----:B------:R-:W-:Y:S01]  /*21d0*/  IMAD.IADD R133, R133, 0x1, R0 ;  /* 0x0000000185857824 */ /* 0x000fe200078e0200 */
[----:B-----5:R-:W-:-:S02]  /*21e0*/  SHF.R.S32.HI R11, RZ, 0x1f, R138 ;  /* 0x0000001fff0b7819 */ /* 0x020fc4000001148a */
[----:B------:R-:W-:Y:S02]  /*21f0*/  SHF.R.S32.HI R10, RZ, 0x6, R10 ;  /* 0x00000006ff0a7819 */ /* 0x000fe4000001140a */
[----:B------:R-:W-:Y:S01]  /*2200*/  LOP3.LUT R0, R219, 0x38, R12, 0xf8, !PT ;  /* 0x00000038db007812 */ /* 0x000fe200078ef80c */
[----:B------:R-:W-:Y:S01]  /*2210*/  IMAD.IADD R135, R135, 0x1, R4 ;  /* 0x0000000187877824 */ /* 0x000fe200078e0204 */
[----:B------:R-:W-:Y:S02]  /*2220*/  LOP3.LUT R7, R216, 0x38, R12, 0xf8, !PT ;  /* 0x00000038d8077812 */ /* 0x000fe400078ef80c */
[----:B------:R-:W-:Y:S01]  /*2230*/  LOP3.LUT R4, R3, R15, RZ, 0x3c, !PT ;  /* 0x0000000f03047212 */ /* 0x000fe200078e3cff */
[----:B------:R-:W-:Y:S01]  /*2240*/  IMAD R132, R10, 0x1800, R222 ;  /* 0x000018000a847824 */ /* 0x000fe200078e02de */
[----:B------:R-:W-:Y:S01]  /*2250*/  LOP3.LUT R3, R0, R221, RZ, 0x3c, !PT ;  /* 0x000000dd00037212 */ /* 0x000fe200078e3cff */
[----:B------:R-:W-:Y:S01]  /*2260*/  IMAD R0, R11, R96, RZ ;  /* 0x000000600b007224 */ /* 0x000fe200078e02ff */
[----:B------:R-:W-:Y:S01]  /*2270*/  LOP3.LUT R7, R7, R15, RZ, 0x3c, !PT ;  /* 0x0000000f07077212 */ /* 0x000fe200078e3cff */
[----:B------:R-:W-:-:S02]  /*2280*/  IMAD R11, R11, R90, RZ ;  /* 0x0000005a0b0b7224 */ /* 0x000fc400078e02ff */
[--C-:B------:R-:W-:Y:S02]  /*2290*/  IMAD R131, R8, 0x1800, R223.reuse ;  /* 0x0000180008837824 */ /* 0x100fe400078e02df */
[----:B------:R-:W-:Y:S01]  /*22a0*/  IMAD R130, R10, 0x1800, R223 ;  /* 0x000018000a827824 */ /* 0x000fe200078e02df */
[----:B------:R-:W-:Y:S01]  /*22b0*/  SHF.L.U64.HI R106, R90, 0x6, R91 ;  /* 0x000000065a6a7819 */ /* 0x000fe2000001025b */
[----:B------:R-:W-:Y:S02]  /*22c0*/  IMAD.IADD R132, R132, 0x1, R3 ;  /* 0x0000000184847824 */ /* 0x000fe400078e0203 */
[----:B------:R-:W-:Y:S02]  /*22d0*/  IMAD R3, R91, 0x60, RZ ;  /* 0x000000605b037824 */ /* 0x000fe400078e02ff */
[----:B------:R-:W-:Y:S02]  /*22e0*/  IMAD R11, R138, R91, R11 ;  /* 0x0000005b8a0b7224 */ /* 0x000fe400078e020b */
[----:B------:R-:W-:-:S02]  /*22f0*/  IMAD.SHL.U32 R107, R90, 0x40, RZ ;  /* 0x000000405a6b7824 */ /* 0x000fc400078e00ff */
[----:B------:R-:W-:-:S04]  /*2300*/  IMAD.WIDE.U32 R94, R138, R90, R94 ;  /* 0x0000005a8a5e7225 */ /* 0x000fc800078e005e */
[----:B------:R-:W-:-:S04]  /*2310*/  IMAD.WIDE.U32 R92, R138, R90, R92 ;  /* 0x0000005a8a5c7225 */ /* 0x000fc800078e005c */
[----:B------:R-:W-:Y:S01]  /*2320*/  IMAD.IADD R131, R131, 0x1, R4 ;  /* 0x0000000183837824 */ /* 0x000fe200078e0204 */
[----:B------:R-:W-:Y:S01]  /*2330*/  LOP3.LUT R4, R219, 0x18, R16, 0xf8, !PT ;  /* 0x00000018db047812 */ /* 0x000fe200078ef810 */
[----:B------:R-:W-:Y:S02]  /*2340*/  IMAD.IADD R130, R130, 0x1, R7 ;  /* 0x0000000182827824 */ /* 0x000fe400078e0207 */
[----:B------:R-:W-:-:S04]  /*2350*/  IMAD.WIDE.U32 R90, R90, 0x60, RZ ;  /* 0x000000605a5a7825 */ /* 0x000fc800078e00ff */
[C---:B------:R-:W-:Y:S02]  /*2360*/  IMAD R7, R138.reuse, R97, R0 ;  /* 0x000000618a077224 */ /* 0x040fe400078e0200 */
[----:B------:R-:W-:-:S04]  /*2370*/  IMAD.WIDE.U32 R100, R138, R96, R100 ;  /* 0x000000608a647225 */ /* 0x000fc800078e0064 */
[----:B------:R-:W-:Y:S01]  /*2380*/  IMAD.WIDE.U32 R98, R138, R96, R98 ;  /* 0x000000608a627225 */ /* 0x000fe200078e0062 */
[----:B------:R-:W-:Y:S02]  /*2390*/  SHF.L.U64.HI R104, R96, 0x6, R97 ;  /* 0x0000000660687819 */ /* 0x000fe40000010261 */
[----:B------:R-:W-:Y:S01]  /*23a0*/  LOP3.LUT R129, R4, R221, RZ, 0x3c, !PT ;  /* 0x000000dd04817212 */ /* 0x000fe200078e3cff */
[----:B------:R-:W-:Y:S01]  /*23b0*/  IMAD.IADD R126, R126, 0x1, R27 ;  /* 0x000000017e7e7824 */ /* 0x000fe200078e021b */
[----:B------:R-:W-:Y:S01]  /*23c0*/  SHF.R.S32.HI R114, RZ, 0x3, R5 ;  /* 0x00000003ff727819 */ /* 0x000fe20000011405 */
[----:B------:R-:W-:Y:S01]  /*23d0*/  IMAD.IADD R128, R91, 0x1, R3 ;  /* 0x000000015b807824 */ /* 0x000fe200078e0203 */
[----:B------:R-:W-:Y:S01]  /*23e0*/  SHF.R.S32.HI R113, RZ, 0x3, R6 ;  /* 0x00000003ff717819 */ /* 0x000fe20000011406 */
[----:B------:R-:W-:Y:S01]  /*23f0*/  IMAD R127, R97, 0x60, RZ ;  /* 0x00000060617f7824 */ /* 0x000fe200078e02ff */
[----:B------:R-:W-:Y:S01]  /*2400*/  LOP3.LUT R5, R5, 0xfffffff8, RZ, 0xc0, !PT ;  /* 0xfffffff805057812 */ /* 0x000fe200078ec0ff */
[----:B------:R-:W-:Y:S01]  /*2410*/  IMAD.SHL.U32 R105, R96, 0x40, RZ ;  /* 0x0000004060697824 */ /* 0x000fe200078e00ff */
[----:B------:R-:W-:Y:S01]  /*2420*/  LOP3.LUT R6, R6, 0xfffffff8, RZ, 0xc0, !PT ;  /* 0xfffffff806067812 */ /* 0x000fe200078ec0ff */
[----:B------:R-:W-:-:S02]  /*2430*/  IMAD.IADD R103, R101, 0x1, R7 ;  /* 0x0000000165677824 */ /* 0x000fc400078e0207 */
[----:B------:R-:W-:Y:S01]  /*2440*/  IMAD.IADD R3, R7, 0x1, R99 ;  /* 0x0000000107037824 */ /* 0x000fe200078e0263 */
[----:B------:R-:W-:Y:S01]  /*2450*/  LOP3.LUT R7, R12, 0xfffffff8, RZ, 0xc0, !PT ;  /* 0xfffffff80c077812 */ /* 0x000fe200078ec0ff */
[----:B------:R-:W-:Y:S01]  /*2460*/  IMAD.WIDE.U32 R96, R96, 0x60, RZ ;  /* 0x0000006060607825 */ /* 0x000fe200078e00ff */
[----:B------:R-:W-:Y:S02]  /*2470*/  SHF.R.S32.HI R0, RZ, 0x1f, R30 ;  /* 0x0000001fff007819 */ /* 0x000fe4000001141e */
[----:B0-----:R-:W-:Y:S01]  /*2480*/  LEA.HI R141, R141, 0x8, RZ, 0x19 ;  /* 0x000000088d8d7811 */ /* 0x001fe200078fc8ff */
[----:B------:R-:W-:Y:S01]  /*2490*/  IMAD.SHL.U32 R121, R121, 0x2, RZ ;  /* 0x0000000279797824 */ /* 0x000fe200078e00ff */
[----:B------:R-:W-:Y:S01]  /*24a0*/  SHF.R.S32.HI R112, RZ, 0x3, R12 ;  /* 0x00000003ff707819 */ /* 0x000fe2000001140c */
[----:B------:R-:W-:Y:S01]  /*24b0*/  IMAD.IADD R129, R222, 0x1, R129 ;  /* 0x00000001de817824 */ /* 0x000fe200078e0281 */
[----:B------:R-:W-:Y:S01]  /*24c0*/  SHF.R.S32.HI R110, RZ, 0x1f, R5 ;  /* 0x0000001fff6e7819 */ /* 0x000fe20000011405 */
[----:B------:R-:W-:Y:S01]  /*24d0*/  IMAD.IADD R127, R97, 0x1, R127 ;  /* 0x00000001617f7824 */ /* 0x000fe200078e027f */
[----:B------:R-:W-:Y:S01]  /*24e0*/  SHF.R.S32.HI R109, RZ, 0x1f, R6 ;  /* 0x0000001fff6d7819 */ /* 0x000fe20000011406 */
[----:B------:R-:W-:Y:S01]  /*24f0*/  IMAD.IADD R102, R95, 0x1, R11 ;  /* 0x000000015f667824 */ /* 0x000fe200078e020b */
[----:B------:R-:W-:Y:S01]  /*2500*/  SHF.R.S32.HI R108, RZ, 0x1f, R7 ;  /* 0x0000001fff6c7819 */ /* 0x000fe20000011407 */
[----:B------:R-:W-:Y:S01]  /*2510*/  IMAD.IADD R4, R11, 0x1, R93 ;  /* 0x000000010b047824 */ /* 0x000fe200078e025d */
[----:B---3--:R-:W-:-:S04]  /*2520*/  LOP3.LUT R13, R13, 0xfffffffe, RZ, 0xc0, !PT ;  /* 0xfffffffe0d0d7812 */ /* 0x008fc800078ec0ff */
[----:B------:R-:W-:-:S04]  /*2530*/  @P3 LOP3.LUT R13, R13, 0x1, RZ, 0xfc, !PT ;  /* 0x000000010d0d3812 */ /* 0x000fc800078efcff */
[----:B------:R-:W-:-:S04]  /*2540*/  LOP3.LUT R13, R13, 0xfffffffb, RZ, 0xc0, !PT ;  /* 0xfffffffb0d0d7812 */ /* 0x000fc800078ec0ff */
[----:B------:R-:W-:-:S05]  /*2550*/  @P2 LOP3.LUT R13, R13, 0x4, RZ, 0xfc, !PT ;  /* 0x000000040d0d2812 */ /* 0x000fca00078efcff */
[----:B------:R0:W-:Y:S01]  /*2560*/  STL [R1], R13 ;  /* 0x0000000d01007387 */ /* 0x0001e20000100800 */
[----:B------:R-:W-:-:S04]  /*2570*/  ISETP.GE.AND P2, PT, R23, UR4, PT ;  /* 0x0000000417007c0c */ /* 0x000fc8000bf46270 */
[----:B------:R-:W-:-:S04]  /*2580*/  SEL R8, RZ, 0x20, P2 ;  /* 0x00000020ff087807 */ /* 0x000fc80001000000 */
[C---:B------:R-:W-:Y:S02]  /*2590*/  LOP3.LUT R27, R9.reuse, R8, RZ, 0xfc, !PT ;  /* 0x00000008091b7212 */ /* 0x040fe400078efcff */
[----:B------:R-:W-:Y:S01]  /*25a0*/  LOP3.LUT R8, R9, 0x1, RZ, 0xc0, !PT ;  /* 0x0000000109087812 */ /* 0x000fe200078ec0ff */
[----:B--2---:R-:W-:Y:S01]  /*25b0*/  IMAD R111, R14, 0x40, R203 ;  /* 0x000000400e6f7824 */ /* 0x004fe200078e02cb */
[C---:B------:R-:W-:Y:S02]  /*25c0*/  LOP3.LUT R9, R27.reuse, 0x2, RZ, 0xc0, !PT ;  /* 0x000000021b097812 */ /* 0x040fe400078ec0ff */
[C---:B------:R-:W-:Y:S02]  /*25d0*/  LOP3.LUT R10, R27.reuse, 0x4, RZ, 0xc0, !PT ;  /* 0x000000041b0a7812 */ /* 0x040fe400078ec0ff */
[C---:B------:R-:W-:Y:S02]  /*25e0*/  LOP3.LUT R20, R27.reuse, 0x8, RZ, 0xc0, !PT ;  /* 0x000000081b147812 */ /* 0x040fe400078ec0ff */
[----:B------:R-:W-:-:S02]  /*25f0*/  LOP3.LUT R21, R27, 0x10, RZ, 0xc0, !PT ;  /* 0x000000101b157812 */ /* 0x000fc400078ec0ff */
[----:B------:R-:W-:Y:S02]  /*2600*/  SHF.R.S32.HI R125, RZ, 0x1f, R25 ;  /* 0x0000001fff7d7819 */ /* 0x000fe40000011419 */
[----:B0-----:R-:W-:-:S07]  /*2610*/  LOP3.LUT R27, R27, 0x20, RZ, 0xc0, !PT ;  /* 0x000000201b1b7812 */ /* 0x001fce00078ec0ff */
.L_x_2793:
[----:B--2-4-:R-:W2:Y:S01]  /*2620*/  LDL.LU R34, [R1] ;  /* 0x0000000001227983 */ /* 0x014ea20000300800 */
[----:B------:R-:W0:Y:S01]  /*2630*/  LDC R32, c[0x0][0x430] ;  /* 0x00010c00ff207b82 */ /* 0x000e220000000800 */
[----:B------:R-:W-:-:S04]  /*2640*/  VIADD R26, R26, 0xffffffff ;  /* 0xffffffff1a1a7836 */ /* 0x000fc80000000000 */
[----:B------:R-:W-:-:S03]  /*2650*/  IMAD R11, R26, 0x60, R111 ;  /* 0x000000601a0b7824 */ /* 0x000fc600078e026f */
        /* <DEDUP_REMOVED lines=14> */
[----:B------:R-:W-:Y:S02]  /*2740*/  @!P2 IMAD R31, R25, R15, R28 ;  /* 0x0000000f191fa224 */ /* 0x000fe400078e021c */
[----:B------:R-:W-:-:S04]  /*2750*/  @!P2 IMAD.MOV.U32 R28, RZ, RZ, R11 ;  /* 0x000000ffff1ca224 */ /* 0x000fc800078e000b */
[----:B------:R-:W-:-:S04]  /*2760*/  @!P2 IMAD.WIDE.U32 R14, R25, R14, R28 ;  /* 0x0000000e190ea225 */ /* 0x000fc800078e001c */
[----:B------:R-:W-:Y:S01]  /*2770*/  @!P2 IMAD.IADD R15, R15, 0x1, R31 ;  /* 0x000000010f0fa824 */ /* 0x000fe200078e021f */
[----:B---3--:R-:W-:Y:S01]  /*2780*/  @!P2 LEA R12, P3, R14, R12, 0x2 ;  /* 0x0000000c0e0ca211 */ /* 0x008fe200078610ff */
[----:B------:R-:W-:-:S03]  /*2790*/  IMAD.MOV.U32 R28, RZ, RZ, RZ ;  /* 0x000000ffff1c7224 */ /* 0x000fc600078e00ff */
        /* <DEDUP_REMOVED lines=11> */
[----:B------:R-:W-:-:S05]  /*2850*/  @P4 VIADD R84, R14, 0xffffffe0 ;  /* 0xffffffe00e544836 */ /* 0x000fca0000000000 */
[----:B------:R-:W-:Y:S02]  /*2860*/  LEA R84, R84, R115, 0x1 ;  /* 0x0000007354547211 */ /* 0x000fe400078e08ff */
        /* <DEDUP_REMOVED lines=12> */
[-C--:B------:R-:W-:Y:S02]  /*2930*/  IMAD R32, R128, R26.reuse, RZ ;  /* 0x0000001a80207224 */ /* 0x080fe400078e02ff */
[----:B------:R-:W-:Y:S01]  /*2940*/  IMAD R11, R29, UR5, R14 ;  /* 0x000000051d0b7c24 */ /* 0x000fe2000f8e020e */
[----:B------:R-:W-:Y:S01]  /*2950*/  ULDC.64 UR4, c[0x0][0x310] ;  /* 0x0000c40000047ab9 */ /* 0x000fe20000000a00 */
[----:B------:R-:W-:-:S02]  /*2960*/  IMAD R14, R127, R26, RZ ;  /* 0x0000001a7f0e7224 */ /* 0x000fc400078e02ff */
[----:B------:R-:W-:Y:S02]  /*2970*/  IMAD R15, R86, UR4, RZ ;  /* 0x00000004560f7c24 */ /* 0x000fe4000f8e02ff */
[----:B------:R-:W-:Y:S01]  /*2980*/  IMAD.IADD R13, R13, 0x1, R11 ;  /* 0x000000010d0d7824 */ /* 0x000fe200078e020b */
[----:B------:R-:W-:Y:S01]  /*2990*/  SHF.R.S32.HI R11, RZ, 0x1f, R26 ;  /* 0x0000001fff0b7819 */ /* 0x000fe2000001141a */
[C---:B------:R-:W-:Y:S02]  /*29a0*/  IMAD R15, R28.reuse, UR5, R15 ;  /* 0x000000051c0f7c24 */ /* 0x040fe4000f8e020f */
        /* <DEDUP_REMOVED lines=8> */
[----:B------:R-:W-:Y:S01]  /*2a30*/  IMAD.IADD R119, R33, 0x1, R119 ;  /* 0x0000000121777824 */ /* 0x000fe200078e0277 */
[----:B------:R-:W-:Y:S01]  /*2a40*/  LEA R120, P3, R32, UR4, 0x1 ;  /* 0x0000000420787c11 */ /* 0x000fe2000f8608ff */
[----:B------:R-:W-:Y:S02]  /*2a50*/  IMAD R35, R11, R96, R14 ;  /* 0x000000600b237224 */ /* 0x000fe400078e020e */
[----:B------:R-:W-:Y:S01]  /*2a60*/  IMAD R87, R26, -0x60, R24 ;  /* 0xffffffa01a577824 */ /* 0x000fe200078e0218 */
[----:B------:R-:W-:Y:S01]  /*2a70*/  LEA.HI.X R119, R32, UR5, R119, 0x1, P3 ;  /* 0x0000000520777c11 */ /* 0x000fe200098f0c77 */
[----:B------:R-:W-:-:S03]  /*2a80*/  IMAD.WIDE.U32 R14, R96, R26, RZ ;  /* 0x0000001a600e7225 */ /* 0x000fc600078e00ff */
[----:B------:R-:W-:Y:S01]  /*2a90*/  VIMNMX R87, R87, 0x60, PT ;  /* 0x0000006057577848 */ /* 0x000fe20003fe0100 */
        /* <DEDUP_REMOVED lines=60> */
.L_x_2692:
[----:B------:R-:W-:Y:S05]  /*2e60*/  BSYNC B1 ;  /* 0x0000000000017941 */ /* 0x000fea0003800000 */
.L_x_2691:
        /* <DEDUP_REMOVED lines=57> */
.L_x_2694:
[----:B------:R-:W-:Y:S05]  /*3200*/  BSYNC B1 ;  /* 0x0000000000017941 */ /* 0x000fea0003800000 */
.L_x_2693:
[----:B------:R-:W2:Y:S01]  /*3210*/  LDL R11, [R1+0x4] ;  /* 0x00000400010b7983 */ /* 0x000ea20000100800 */
[----:B0-----:R-:W-:Y:S01]  /*3220*/  IMAD.MOV.U32 R12, RZ, RZ, R61 ;  /* 0x000000ffff0c7224 */ /* 0x001fe200078e003d */
        /* <DEDUP_REMOVED lines=31> */
[----:B-----5:R-:W-:Y:S01]  /*3420*/  IMAD.MOV.U32 R14, RZ, RZ, R37 ;  /* 0x000000ffff0e7224 */ /* 0x020fe200078e0025 */
[----:B------:R-:W-:Y:S01]  /*3430*/  PRMT R181, R12, 0x7610, R181 ;  /* 0x000076100cb57816 */ /* 0x000fe200000000b5 */
[----:B------:R-:W-:Y:S01]  /*3440*/  IMAD.MOV.U32 R12, RZ, RZ, R33 ;  /* 0x000000ffff0c7224 */ /* 0x000fe200078e0021 */
[----:B------:R-:W-:Y:S01]  /*3450*/  PRMT R154, R13, 0x7610, R154 ;  /* 0x000076100d9a7816 */ /* 0x000fe2000000009a */
[----:B------:R-:W-:Y:S01]  /*3460*/  IMAD.MOV.U32 R13, RZ, RZ, R36 ;  /* 0x000000ffff0d7224 */ /* 0x000fe200078e0024 */
[----:B------:R-:W-:Y:S01]  /*3470*/  PRMT R134, R14, 0x7610, R134 ;  /* 0x000076100e867816 */ /* 0x000fe20000000086 */
[----:B------:R-:W-:-:S05]  /*3480*/  IMAD.MOV.U32 R14, RZ, RZ, R44 ;  /* 0x000000ffff0e7224 */ /* 0x000fca00078e002c */
        /* <DEDUP_REMOVED lines=8> */
[----:B------:R-:W-:Y:S02]  /*3510*/  PRMT R158, R14, 0x7610, R158 ;  /* 0x000076100e9e7816 */ /* 0x000fe4000000009e */
[----:B--2---:R-:W-:Y:S01]  /*3520*/  R2UR UR4, R11 ;  /* 0x000000000b0472ca */ /* 0x004fe200000e0000 */
[----:B------:R-:W-:-:S05]  /*3530*/  IMAD.MOV.U32 R11, RZ, RZ, R60 ;  /* 0x000000ffff0b7224 */ /* 0x000fca00078e003c */
[----:B------:R-:W-:Y:S01]  /*3540*/  PRMT R170, R11, 0x7610, R170 ;  /* 0x000076100baa7816 */ /* 0x000fe200000000aa */
[----:B------:R-:W-:-:S05]  /*3550*/  IMAD.MOV.U32 R11, RZ, RZ, R64 ;  /* 0x000000ffff0b7224 */ /* 0x000fca00078e0040 */
[----:B------:R-:W-:Y:S01]  /*3560*/  PRMT R174, R11, 0x7610, R174 ;  /* 0x000076100bae7816 */ /* 0x000fe200000000ae */
[----:B------:R-:W-:Y:S01]  /*3570*/  IMAD.MOV.U32 R11, RZ, RZ, R72 ;  /* 0x000000ffff0b7224 */ /* 0x000fe200078e0048 */
[----:B------:R-:W-:-:S04]  /*3580*/  UISETP.NE.AND UP0, UPT, UR4, 0x3, UPT ;  /* 0x000000030400788c */ /* 0x000fc8000bf05270 */
[----:B------:R-:W-:Y:S01]  /*3590*/  PRMT R162, R11, 0x7610, R162 ;  /* 0x000076100ba27816 */ /* 0x000fe200000000a2 */
[----:B------:R-:W-:Y:S01]  /*35a0*/  IMAD.MOV.U32 R11, RZ, RZ, R58 ;  /* 0x000000ffff0b7224 */ /* 0x000fe200078e003a */
[----:B------:R-:W-:-:S04]  /*35b0*/  PLOP3.LUT P2, PT, PT, PT, UP0, 0x80, 0x0 ;  /* 0x000000000000781c */ /* 0x000fc80003f4f008 */
[----:B------:R-:W-:Y:S01]  /*35c0*/  PRMT R167, R11, 0x7610, R167 ;  /* 0x000076100ba77816 */ /* 0x000fe200000000a7 */
[----:B------:R-:W-:-:S05]  /*35d0*/  IMAD.MOV.U32 R11, RZ, RZ, R66 ;  /* 0x000000ffff0b7224 */ /* 0x000fca00078e0042 */
[----:B------:R-:W-:Y:S01]  /*35e0*/  PRMT R116, R116, 0x5410, R11 ;  /* 0x0000541074747816 */ /* 0x000fe2000000000b */
[----:B------:R-:W-:-:S03]  /*35f0*/  IMAD.MOV.U32 R11, RZ, RZ, R74 ;  /* 0x000000ffff0b7224 */ /* 0x000fc600078e004a */
[----:B------:R-:W-:Y:S01]  /*3600*/  PRMT R116, R12, 0x7610, R116 ;  /* 0x000076100c747816 */ /* 0x000fe20000000074 */
[----:B------:R-:W-:Y:S01]  /*3610*/  IMAD.MOV.U32 R12, RZ, RZ, R40 ;  /* 0x000000ffff0c7224 */ /* 0x000fe200078e0028 */
[----:B------:R-:W-:Y:S01]  /*3620*/  PRMT R123, R123, 0x5410, R11 ;  /* 0x000054107b7b7816 */ /* 0x000fe2000000000b */
[----:B------:R-:W-:-:S03]  /*3630*/  IMAD.MOV.U32 R11, RZ, RZ, R32 ;  /* 0x000000ffff0b7224 */ /* 0x000fc600078e0020 */
        /* <DEDUP_REMOVED lines=31> */
[----:B------:R-:W-:Y:S06]  /*3830*/  @!P2 BRA `(.L_x_2695) ;  /* 0x000000000004a947 */ /* 0x000fec0003800000 */
[----:B------:R-:W-:Y:S01]  /*3840*/  BPT.TRAP 0x1 ;  /* 0x000000040000795c */ /* 0x000fe20000300000 */
.L_x_2695:
[----:B------:R-:W-:Y:S01]  /*3850*/  IMAD R88, R18, 0x8, R2 ;  /* 0x0000000812587824 */ /* 0x000fe200078e0202 */
[----:B------:R-:W-:Y:S01]  /*3860*/  SHF.L.U32 R89, R204, 0x1f, RZ ;  /* 0x0000001fcc597819 */ /* 0x000fe200000006ff */
[----:B------:R-:W-:Y:S03]  /*3870*/  BSSY B1, `(.L_x_2696) ;  /* 0x0000003000017945 */ /* 0x000fe60003800000 */
[----:B------:R-:W0:Y:S02]  /*3880*/  SYNCS.PHASECHK.TRANS64.TRYWAIT P5, [R88+URZ+0x30890], R89 ;  /* 0x03089059580075a7 */ /* 0x000e2400080a017f */
[----:B0-----:R-:W-:Y:S05]  /*3890*/  @!P5 BRA `(.L_x_2697) ;  /* 0x0000022000ccd947 */ /* 0x001fea0003800000 */
.L_x_3040:
[----:B------:R-:W-:Y:S05]  /*38a0*/  BSYNC B1 ;  /* 0x0000000000017941 */ /* 0x000fea0003800000 */
.L_x_2696:
[----:B------:R-:W-:-:S03]  /*38b0*/  UMOV UR4, 0xffffffff ;  /* 0xffffffff00047882 */ /* 0x000fc60000000000 */
[----:B------:R-:W-:Y:S05]  /*38c0*/  BRA.DIV UR4, `(.L_x_2698) ;  /* 0x0000022204d47947 */ /* 0x000fea000b800000 */
[----:B------:R1:W2:Y:S04]  /*38d0*/  SHFL.IDX PT, R82, R119, RZ, 0x1c1f ;  /* 0x001c1fff77527589 */ /* 0x0002a800000e0000 */
[----:B------:R1:W3:Y:S02]  /*38e0*/  SHFL.IDX PT, R11, R120, RZ, 0x1c1f ;  /* 0x001c1fff780b7589 */ /* 0x0002e400000e0000 */
.L_x_3044:
        /* <DEDUP_REMOVED lines=26> */
[----:B------:R-:W-:Y:S02]  /*3a90*/  PRMT R13, R83, 0x5432, R152 ;  /* 0x00005432530d7816 */ /* 0x000fe40000000098 */
[----:B------:R-:W-:Y:S02]  /*3aa0*/  PRMT R152, R157, 0x5410, R153 ;  /* 0x000054109d987816 */ /* 0x000fe40000000099 */
[----:B------:R-:W-:Y:S01]  /*3ab0*/  LOP3.LUT R154, R14, 0xffff0000, RZ, 0xc0, !PT ;  /* 0xffff00000e9a7812 */ /* 0x000fe200078ec0ff */
[C---:B------:R-:W-:Y:S01]  /*3ac0*/  IMAD.U32 R155, R13.reuse, 0x10000, RZ ;  /* 0x000100000d9b7824 */ /* 0x040fe200078e00ff */
[----:B------:R-:W-:Y:S01]  /*3ad0*/  LOP3.LUT R13, R13, 0xffff0000, RZ, 0xc0, !PT ;  /* 0xffff00000d0d7812 */ /* 0x000fe200078ec0ff */
[----:B------:R-:W-:Y:S01]  /*3ae0*/  IMAD.U32 R153, R152, 0x10000, RZ ;  /* 0x0001000098997824 */ /* 0x000fe200078e00ff */
[----:B------:R-:W-:Y:S01]  /*3af0*/  F2FP.BF16.F32.PACK_AB R77, R77, R78 ;  /* 0x0000004e4d4d723e */ /* 0x000fe200000010ff */
[----:B------:R-:W-:-:S02]  /*3b00*/  IMAD.U32 R14, R14, 0x10000, RZ ;  /* 0x000100000e0e7824 */ /* 0x000fc400078e00ff */
[C---:B------:R-:W-:Y:S01]  /*3b10*/  FMUL.FTZ R157, R154.reuse, R153 ;  /* 0x000000999a9d7220 */ /* 0x040fe20000410000 */
[----:B------:R-:W-:-:S03]  /*3b20*/  FMUL.FTZ R154, R154, R155 ;  /* 0x0000009b9a9a7220 */ /* 0x000fc60000410000 */
[C---:B------:R-:W-:Y:S01]  /*3b30*/  FFMA.FTZ R157, R14.reuse, R155, -R157 ;  /* 0x0000009b0e9d7223 */ /* 0x040fe2000001089d */
[----:B------:R-:W-:Y:S01]  /*3b40*/  FFMA.FTZ R154, R14, R153, R154 ;  /* 0x000000990e9a7223 */ /* 0x000fe2000001009a */
[----:B------:R-:W-:Y:S02]  /*3b50*/  LOP3.LUT R153, R152, 0xffff0000, RZ, 0xc0, !PT ;  /* 0xffff000098997812 */ /* 0x000fe400078ec0ff */
[C---:B------:R-:W-:Y:S02]  /*3b60*/  LOP3.LUT R14, R15.reuse, 0xffff0000, RZ, 0xc0, !PT ;  /* 0xffff00000f0e7812 */ /* 0x040fe400078ec0ff */
[----:B------:R-:W-:-:S03]  /*3b70*/  SHF.L.U32 R152, R15, 0x10, RZ ;  /* 0x000000100f987819 */ /* 0x000fc600000006ff */
        /* <DEDUP_REMOVED lines=15> */
.L_x_2704:
[----:B------:R-:W-:Y:S05]  /*3c70*/  BSYNC B3 ;  /* 0x0000000000037941 */ /* 0x000fea0003800000 */
.L_x_2703:
[----:B0-----:R4:W-:Y:S02]  /*3c80*/  ST.E.128 desc[UR60][R80.64], R12 ;  /* 0x0000000c50007985 */ /* 0x0019e4000c101d3c */
.L_x_2702:
[----:B------:R-:W-:Y:S05]  /*3c90*/  BSYNC B2 ;  /* 0x0000000000027941 */ /* 0x000fea0003800000 */
.L_x_2701:
[----:B------:R-:W-:Y:S01]  /*3ca0*/  ISETP.NE.AND P3, PT, R9, RZ, PT ;  /* 0x000000ff0900720c */ /* 0x000fe20003f65270 */
[----:B------:R-:W-:-:S12]  /*3cb0*/  BSSY B2, `(.L_x_2705) ;  /* 0x000003a000027945 */ /* 0x000fd80003800000 */
[----:B------:R-:W-:Y:S05]  /*3cc0*/  @!P3 BRA `(.L_x_2706) ;  /* 0x0000000000e0b947 */ /* 0x000fea0003800000 */
[----:B----4-:R4:W0:Y:S01]  /*3cd0*/  LDS.128 R12, [R84+0x1e000] ;  /* 0x01e00000540c7984 */ /* 0x0108220000000c00 */
[----:B------:R-:W-:Y:S01]  /*3ce0*/  ISETP.GE.AND P3, PT, R208, R118, PT ;  /* 0x00000076d000720c */ /* 0x000fe20003f66270 */
[----:B------:R-:W-:Y:S01]  /*3cf0*/  IMAD.SHL.U32 R79, R197, 0x8, RZ ;  /* 0x00000008c54f7824 */ /* 0x000fe200078e00ff */
[----:B------:R-:W-:Y:S01]  /*3d00*/  BSSY B3, `(.L_x_2707) ;  /* 0x0000033000037945 */ /* 0x000fe20003800000 */
[----:B---3--:R-:W-:Y:S02]  /*3d10*/  IMAD.MOV.U32 R76, RZ, RZ, R11 ;  /* 0x000000ffff4c7224 */ /* 0x008fe400078e000b */
[----:B--2---:R-:W-:Y:S02]  /*3d20*/  IMAD.MOV.U32 R77, RZ, RZ, R82 ;  /* 0x000000ffff4d7224 */ /* 0x004fe400078e0052 */
[----:B------:R-:W-:-:S06]  /*3d30*/  IMAD.WIDE R76, R79, 0x2, R76 ;  /* 0x000000024f4c7825 */ /* 0x000fcc00078e024c */
[----:B----4-:R-:W-:Y:S05]  /*3d40*/  @P3 BRA `(.L_x_2708) ;  /* 0x0000000000b83947 */ /* 0x010fea0003800000 */
[----:B------:R-:W-:Y:S02]  /*3d50*/  SHF.R.U64 R79, R72, 0x10, R73 ;  /* 0x00000010484f7819 */ /* 0x000fe40000001249 */
[----:B------:R-:W-:Y:S02]  /*3d60*/  SHF.R.U64 R72, R74, 0x10, R75 ;  /* 0x000000104a487819 */ /* 0x000fe4000000124b */
        /* <DEDUP_REMOVED lines=8> */
[CC--:B------:R-:W-:Y:S01]  /*3df0*/  FMUL.FTZ R152, R78.reuse, R79.reuse ;  /* 0x0000004f4e987220 */ /* 0x0c0fe20000410000 */
[----:B------:R-:W-:Y:S01]  /*3e00*/  SHF.R.U32.HI R73, RZ, 0x10, R73 ;  /* 0x00000010ff497819 */ /* 0x000fe20000011649 */
[-C--:B------:R-:W-:Y:S01]  /*3e10*/  FMUL.FTZ R154, R78, R80.reuse ;  /* 0x000000504e9a7220 */ /* 0x080fe20000410000 */
[----:B------:R-:W-:Y:S01]  /*3e20*/  IMAD.U32 R75, R13, 0x10000, RZ ;  /* 0x000100000d4b7824 */ /* 0x000fe200078e00ff */
[----:B------:R-:W-:Y:S01]  /*3e30*/  PRMT R78, R181, 0x5410, R81 ;  /* 0x00005410b54e7816 */ /* 0x000fe20000000051 */
[----:B------:R-:W-:Y:S01]  /*3e40*/  IMAD.U32 R81, R12, 0x10000, RZ ;  /* 0x000100000c517824 */ /* 0x000fe200078e00ff */
[----:B------:R-:W-:Y:S01]  /*3e50*/  PRMT R73, R178, 0x5410, R73 ;  /* 0x00005410b2497816 */ /* 0x000fe20000000049 */
[C---:B------:R-:W-:Y:S01]  /*3e60*/  FFMA.FTZ R80, R75.reuse, R80, -R152 ;  /* 0x000000504b507223 */ /* 0x040fe20000010898 */
[----:B------:R-:W-:Y:S01]  /*3e70*/  LOP3.LUT R13, R14, 0xffff0000, RZ, 0xc0, !PT ;  /* 0xffff00000e0d7812 */ /* 0x000fe200078ec0ff */
[----:B------:R-:W-:Y:S01]  /*3e80*/  FFMA.FTZ R75, R75, R79, R154 ;  /* 0x0000004f4b4b7223 */ /* 0x000fe2000001009a */
[C---:B------:R-:W-:Y:S01]  /*3e90*/  IMAD.U32 R152, R78.reuse, 0x10000, RZ ;  /* 0x000100004e987824 */ /* 0x040fe200078e00ff */
[----:B------:R-:W-:Y:S01]  /*3ea0*/  LOP3.LUT R78, R78, 0xffff0000, RZ, 0xc0, !PT ;  /* 0xffff00004e4e7812 */ /* 0x000fe200078ec0ff */
[C---:B------:R-:W-:Y:S01]  /*3eb0*/  IMAD.U32 R154, R73.reuse, 0x10000, RZ ;  /* 0x00010000499a7824 */ /* 0x040fe200078e00ff */
[----:B------:R-:W-:Y:S01]  /*3ec0*/  LOP3.LUT R73, R73, 0xffff0000, RZ, 0xc0, !PT ;  /* 0xffff000049497812 */ /* 0x000fe200078ec0ff */
[----:B------:R-:W-:-:S02]  /*3ed0*/  IMAD.U32 R79, R14, 0x10000, RZ ;  /* 0x000100000e4f7824 */ /* 0x000fc400078e00ff */
[----:B------:R-:W-:Y:S01]  /*3ee0*/  FMUL.FTZ R160, R13, R152 ;  /* 0x000000980da07220 */ /* 0x000fe20000410000 */
[----:B------:R-:W-:Y:S01]  /*3ef0*/  LOP3.LUT R14, R15, 0xffff0000, RZ, 0xc0, !PT ;  /* 0xffff00000f0e7812 */ /* 0x000fe200078ec0ff */
[-C--:B------:R-:W-:Y:S01]  /*3f00*/  FMUL.FTZ R162, R13, R154.reuse ;  /* 0x0000009a0da27220 */ /* 0x080fe20000410000 */
[----:B------:R-:W-:Y:S01]  /*3f10*/  LOP3.LUT R12, R12, 0xffff0000, RZ, 0xc0, !PT ;  /* 0xffff00000c0c7812 */ /* 0x000fe200078ec0ff */
[----:B------:R-:W-:Y:S01]  /*3f20*/  FFMA.FTZ R160, R79, R154, -R160 ;  /* 0x0000009a4fa07223 */ /* 0x000fe200000108a0 */
[----:B------:R-:W-:Y:S02]  /*3f30*/  IMAD.U32 R15, R15, 0x10000, RZ ;  /* 0x000100000f0f7824 */ /* 0x000fe400078e00ff */
[----:B------:R-:W-:Y:S01]  /*3f40*/  FFMA.FTZ R79, R79, R152, R162 ;  /* 0x000000984f4f7223 */ /* 0x000fe200000100a2 */
        /* <DEDUP_REMOVED lines=14> */
.L_x_2708:
[----:B------:R-:W-:Y:S05]  /*4030*/  BSYNC B3 ;  /* 0x0000000000037941 */ /* 0x000fea0003800000 */
.L_x_2707:
[----:B0-----:R0:W-:Y:S02]  /*4040*/  ST.E.128 desc[UR60][R76.64], R12 ;  /* 0x0000000c4c007985 */ /* 0x0011e4000c101d3c */
.L_x_2706:
[----:B------:R-:W-:Y:S05]  /*4050*/  BSYNC B2 ;  /* 0x0000000000027941 */ /* 0x000fea0003800000 */
.L_x_2705:
        /* <DEDUP_REMOVED lines=56> */
.L_x_2712:
[----:B------:R-:W-:Y:S05]  /*43e0*/  BSYNC B3 ;  /* 0x0000000000037941 */ /* 0x000fea0003800000 */
.L_x_2711:
[----:B----4-:R0:W-:Y:S02]  /*43f0*/  ST.E.128 desc[UR60][R72.64], R12 ;  /* 0x0000000c48007985 */ /* 0x0101e4000c101d3c */
.L_x_2710:
[----:B------:R-:W-:Y:S05]  /*4400*/  BSYNC B2 ;  /* 0x0000000000027941 */ /* 0x000fea0003800000 */
.L_x_2709:
        /* <DEDUP_REMOVED lines=10> */
[----:B------:R-:W-:Y:S02]  /*44b0*/  SHF.R.U64 R71, R64, 0x10, R65 ;  /* 0x0000001040477819 */ /* 0x000fe40000001241 */
[----:B------:R-:W-:Y:S02]  /*44c0*/  SHF.R.U32.HI R67, RZ, 0x10, R67 ;  /* 0x00000010ff437819 */ /* 0x000fe40000011643 */
[----:B------:R-:W-:Y:S02]  /*44d0*/  PRMT R70, R116, 0x5432, R70 ;  /* 0x0000543274467816 */ /* 0x000fe40000000046 */
[----:B------:R-:W-:Y:S01]  /*44e0*/  SHF.R.U32.HI R73, RZ, 0x10, R65 ;  /* 0x00000010ff497819 */ /* 0x000fe20000011641 */
[----:B----4-:R-:W-:Y:S01]  /*44f0*/  IMAD.U32 R65, R14, 0x10000, RZ ;  /* 0x000100000e417824 */ /* 0x010fe200078e00ff */
        /* <DEDUP_REMOVED lines=12> */
[----:B------:R-:W-:Y:S01]  /*45c0*/  FMUL.FTZ R77, R77, R76 ;  /* 0x0000004c4d4d7220 */ /* 0x000fe20000410000 */
[----:B------:R-:W-:Y:S01]  /*45d0*/  SHF.L.U32 R72, R15, 0x10, RZ ;  /* 0x000000100f487819 */ /* 0x000fe200000006ff */
[----:B------:R-:W-:-:S02]  /*45e0*/  IMAD.U32 R15, R13, 0x10000, RZ ;  /* 0x000100000d0f7824 */ /* 0x000fc400078e00ff */
[----:B------:R-:W-:Y:S01]  /*45f0*/  FMUL.FTZ R80, R14, R73 ;  /* 0x000000490e507220 */ /* 0x000fe20000410000 */
[C---:B------:R-:W-:Y:S01]  /*4600*/  IMAD.U32 R13, R12.reuse, 0x10000, RZ ;  /* 0x000100000c0d7824 */ /* 0x040fe200078e00ff */
        /* <DEDUP_REMOVED lines=22> */
.L_x_2716:
[----:B------:R-:W-:Y:S05]  /*4770*/  BSYNC B3 ;  /* 0x0000000000037941 */ /* 0x000fea0003800000 */
.L_x_2715:
[----:B----4-:R0:W-:Y:S02]  /*4780*/  ST.E.128 desc[UR60][R68.64], R12 ;  /* 0x0000000c44007985 */ /* 0x0101e4000c101d3c */
.L_x_2714:
[----:B------:R-:W-:Y:S05]  /*4790*/  BSYNC B2 ;  /* 0x0000000000027941 */ /* 0x000fea0003800000 */
.L_x_2713:
        /* <DEDUP_REMOVED lines=9> */
[--C-:B------:R-:W-:Y:S02]  /*4830*/  SHF.R.U64 R67, R62, 0x10, R63.reuse ;  /* 0x000000103e437819 */ /* 0x100fe4000000123f */
[----:B------:R-:W-:Y:S02]  /*4840*/  SHF.R.U32.HI R62, RZ, 0x10, R63 ;  /* 0x00000010ff3e7819 */ /* 0x000fe4000001163f */
[--C-:B------:R-:W-:Y:S02]  /*4850*/  SHF.R.U64 R69, R60, 0x10, R61.reuse ;  /* 0x000000103c457819 */ /* 0x100fe4000000123d */
[----:B------:R-:W-:Y:S01]  /*4860*/  SHF.R.U32.HI R66, RZ, 0x10, R61 ;  /* 0x00000010ff427819 */ /* 0x000fe2000001163d */
[----:B----4-:R-:W-:Y:S01]  /*4870*/  IMAD.U32 R61, R14, 0x10000, RZ ;  /* 0x000100000e3d7824 */ /* 0x010fe200078e00ff */
[----:B------:R-:W-:Y:S01]  /*4880*/  PRMT R172, R172, 0x5410, R67 ;  /* 0x00005410acac7816 */ /* 0x000fe20000000043 */
[----:B------:R-:W-:Y:S01]  /*4890*/  IMAD.U32 R67, R13, 0x10000, RZ ;  /* 0x000100000d437824 */ /* 0x000fe200078e00ff */
[----:B------:R-:W-:-:S02]  /*48a0*/  PRMT R173, R173, 0x5410, R62 ;  /* 0x00005410adad7816 */ /* 0x000fc4000000003e */
[----:B------:R-:W-:Y:S02]  /*48b0*/  PRMT R170, R170, 0x5410, R69 ;  /* 0x00005410aaaa7816 */ /* 0x000fe40000000045 */
        /* <DEDUP_REMOVED lines=8> */
[----:B------:R-:W-:Y:S01]  /*4940*/  FMUL.FTZ R72, R14, R62 ;  /* 0x0000003e0e487220 */ /* 0x000fe20000410000 */
[----:B------:R-:W-:Y:S01]  /*4950*/  LOP3.LUT R60, R15, 0xffff0000, RZ, 0xc0, !PT ;  /* 0xffff00000f3c7812 */ /* 0x000fe200078ec0ff */
[----:B------:R-:W-:Y:S01]  /*4960*/  FMUL.FTZ R70, R66, R69 ;  /* 0x0000004542467220 */ /* 0x000fe20000410000 */
[----:B------:R-:W-:Y:S01]  /*4970*/  LOP3.LUT R12, R12, 0xffff0000, RZ, 0xc0, !PT ;  /* 0xffff00000c0c7812 */ /* 0x000fe200078ec0ff */
[----:B------:R-:W-:Y:S01]  /*4980*/  FMUL.FTZ R66, R66, R68 ;  /* 0x0000004442427220 */ /* 0x000fe20000410000 */
[----:B------:R-:W-:Y:S01]  /*4990*/  FMUL.FTZ R14, R14, R63 ;  /* 0x0000003f0e0e7220 */ /* 0x000fe20000410000 */
[----:B------:R-:W-:Y:S01]  /*49a0*/  LOP3.LUT R173, R173, 0xffff0000, RZ, 0xc0, !PT ;  /* 0xffff0000adad7812 */ /* 0x000fe200078ec0ff */
[----:B------:R-:W-:Y:S01]  /*49b0*/  IMAD.U32 R172, R172, 0x10000, RZ ;  /* 0x00010000acac7824 */ /* 0x000fe200078e00ff */
[----:B------:R-:W-:Y:S01]  /*49c0*/  LOP3.LUT R171, R171, 0xffff0000, RZ, 0xc0, !PT ;  /* 0xffff0000abab7812 */ /* 0x000fe200078ec0ff */
[----:B------:R-:W-:-:S02]  /*49d0*/  IMAD.U32 R170, R170, 0x10000, RZ ;  /* 0x00010000aaaa7824 */ /* 0x000fc400078e00ff */
[C---:B------:R-:W-:Y:S01]  /*49e0*/  FFMA.FTZ R68, R67.reuse, R68, -R70 ;  /* 0x0000004443447223 */ /* 0x040fe20000010846 */
[----:B------:R-:W-:Y:S01]  /*49f0*/  FFMA.FTZ R67, R67, R69, R66 ;  /* 0x0000004543437223 */ /* 0x000fe20000010042 */
[C---:B------:R-:W-:Y:S01]  /*4a00*/  FFMA.FTZ R63, R61.reuse, R63, -R72 ;  /* 0x0000003f3d3f7223 */ /* 0x040fe20000010848 */
[----:B------:R-:W-:Y:S01]  /*4a10*/  FFMA.FTZ R62, R61, R62, R14 ;  /* 0x0000003e3d3e7223 */ /* 0x000fe2000001000e */
[----:B------:R-:W-:Y:S02]  /*4a20*/  IMAD.U32 R15, R15, 0x10000, RZ ;  /* 0x000100000f0f7824 */ /* 0x000fe400078e00ff */
[----:B------:R-:W-:Y:S01]  /*4a30*/  FMUL.FTZ R66, R60, R173 ;  /* 0x000000ad3c427220 */ /* 0x000fe20000410000 */
[C---:B------:R-:W-:Y:S01]  /*4a40*/  FMUL.FTZ R14, R12.reuse, R172 ;  /* 0x000000ac0c0e7220 */ /* 0x040fe20000410000 */
[-C--:B------:R-:W-:Y:S01]  /*4a50*/  FMUL.FTZ R61, R12, R170.reuse ;  /* 0x000000aa0c3d7220 */ /* 0x080fe20000410000 */
[-C--:B------:R-:W-:Y:S01]  /*4a60*/  FMUL.FTZ R60, R60, R171.reuse ;  /* 0x000000ab3c3c7220 */ /* 0x080fe20000410000 */
[----:B------:R-:W-:Y:S01]  /*4a70*/  FFMA.FTZ R66, R15, R171, -R66 ;  /* 0x000000ab0f427223 */ /* 0x000fe20000010842 */
        /* <DEDUP_REMOVED lines=8> */
.L_x_2720:
[----:B------:R-:W-:Y:S05]  /*4b00*/  BSYNC B3 ;  /* 0x0000000000037941 */ /* 0x000fea0003800000 */
.L_x_2719:
[----:B----4-:R0:W-:Y:S02]  /*4b10*/  ST.E.128 desc[UR60][R64.64], R12 ;  /* 0x0000000c40007985 */ /* 0x0101e4000c101d3c */
.L_x_2718:
[----:B------:R-:W-:Y:S05]  /*4b20*/  BSYNC B2 ;  /* 0x0000000000027941 */ /* 0x000fea0003800000 */
.L_x_2717:
        /* <DEDUP_REMOVED lines=10> */
[--C-:B------:R-:W-:Y:S02]  /*4bd0*/  SHF.R.U32.HI R63, RZ, 0x10, R57.reuse ;  /* 0x00000010ff3f7819 */ /* 0x100fe40000011639 */
[----:B------:R-:W-:Y:S01]  /*4be0*/  SHF.R.U64 R62, R56, 0x10, R57 ;  /* 0x00000010383e7819 */ /* 0x000fe20000001239 */
[----:B----4-:R-:W-:Y:S01]  /*4bf0*/  IMAD.U32 R56, R14, 0x10000, RZ ;  /* 0x000100000e387824 */ /* 0x010fe200078e00ff */
[----:B------:R-:W-:Y:S02]  /*4c00*/  PRMT R168, R168, 0x5410, R59 ;  /* 0x00005410a8a87816 */ /* 0x000fe4000000003b */
[----:B------:R-:W-:-:S02]  /*4c10*/  PRMT R166, R166, 0x5410, R63 ;  /* 0x00005410a6a67816 */ /* 0x000fc4000000003f */
        /* <DEDUP_REMOVED lines=10> */
[----:B------:R-:W-:Y:S01]  /*4cc0*/  LOP3.LUT R63, R167, 0xffff0000, RZ, 0xc0, !PT ;  /* 0xffff0000a73f7812 */ /* 0x000fe200078ec0ff */
[-C--:B------:R-:W-:Y:S01]  /*4cd0*/  FMUL.FTZ R57, R57, R62.reuse ;  /* 0x0000003e39397220 */ /* 0x080fe20000410000 */
[----:B------:R-:W-:Y:S01]  /*4ce0*/  LOP3.LUT R59, R165, 0xffff0000, RZ, 0xc0, !PT ;  /* 0xffff0000a53b7812 */ /* 0x000fe200078ec0ff */
[----:B------:R-:W-:Y:S01]  /*4cf0*/  IMAD.U32 R13, R12, 0x10000, RZ ;  /* 0x000100000c0d7824 */ /* 0x000fe200078e00ff */
[----:B------:R-:W-:Y:S01]  /*4d00*/  LOP3.LUT R168, R168, 0xffff0000, RZ, 0xc0, !PT ;  /* 0xffff0000a8a87812 */ /* 0x000fe200078ec0ff */
[C---:B------:R-:W-:Y:S01]  /*4d10*/  FMUL.FTZ R65, R15.reuse, R63 ;  /* 0x0000003f0f417220 */ /* 0x040fe20000410000 */
[----:B------:R-:W-:Y:S01]  /*4d20*/  LOP3.LUT R166, R166, 0xffff0000, RZ, 0xc0, !PT ;  /* 0xffff0000a6a67812 */ /* 0x000fe200078ec0ff */
[-C--:B------:R-:W-:Y:S01]  /*4d30*/  FMUL.FTZ R66, R15, R59.reuse ;  /* 0x0000003b0f427220 */ /* 0x080fe20000410000 */
[----:B------:R-:W-:Y:S01]  /*4d40*/  LOP3.LUT R15, R12, 0xffff0000, RZ, 0xc0, !PT ;  /* 0xffff00000c0f7812 */ /* 0x000fe200078ec0ff */
[C---:B------:R-:W-:Y:S01]  /*4d50*/  FFMA.FTZ R67, R56.reuse, R62, -R67 ;  /* 0x0000003e38437223 */ /* 0x040fe20000010843 */
[----:B------:R-:W-:Y:S01]  /*4d60*/  FFMA.FTZ R64, R56, R64, R57 ;  /* 0x0000004038407223 */ /* 0x000fe20000010039 */
[C---:B------:R-:W-:Y:S01]  /*4d70*/  FFMA.FTZ R12, R58.reuse, R59, -R65 ;  /* 0x0000003b3a0c7223 */ /* 0x040fe20000010841 */
[----:B------:R-:W-:Y:S01]  /*4d80*/  FFMA.FTZ R63, R58, R63, R66 ;  /* 0x0000003f3a3f7223 */ /* 0x000fe20000010042 */
[----:B------:R-:W-:-:S02]  /*4d90*/  IMAD.U32 R62, R167, 0x10000, RZ ;  /* 0x00010000a73e7824 */ /* 0x000fc400078e00ff */
[----:B------:R-:W-:Y:S01]  /*4da0*/  FMUL.FTZ R57, R11, R168 ;  /* 0x000000a80b397220 */ /* 0x000fe20000410000 */
[----:B------:R-:W-:Y:S02]  /*4db0*/  IMAD.U32 R58, R165, 0x10000, RZ ;  /* 0x00010000a53a7824 */ /* 0x000fe400078e00ff */
[----:B------:R-:W-:Y:S01]  /*4dc0*/  FMUL.FTZ R11, R11, R166 ;  /* 0x000000a60b0b7220 */ /* 0x000fe20000410000 */
[C---:B------:R-:W-:Y:S01]  /*4dd0*/  FMUL.FTZ R56, R15.reuse, R62 ;  /* 0x0000003e0f387220 */ /* 0x040fe20000410000 */
[C---:B------:R-:W-:Y:S01]  /*4de0*/  FFMA.FTZ R57, R14.reuse, R166, -R57 ;  /* 0x000000a60e397223 */ /* 0x040fe20000010839 */
[----:B------:R-:W-:Y:S01]  /*4df0*/  FMUL.FTZ R15, R15, R58 ;  /* 0x0000003a0f0f7220 */ /* 0x000fe20000410000 */
[----:B------:R-:W-:Y:S01]  /*4e00*/  FFMA.FTZ R14, R14, R168, R11 ;  /* 0x000000a80e0e7223 */ /* 0x000fe2000001000b */
[C---:B------:R-:W-:Y:S02]  /*4e10*/  FFMA.FTZ R56, R13.reuse, R58, -R56 ;  /* 0x0000003a0d387223 */ /* 0x040fe40000010838 */
[----:B------:R-:W-:Y:S01]  /*4e20*/  FFMA.FTZ R15, R13, R62, R15 ;  /* 0x0000003e0d0f7223 */ /* 0x000fe2000001000f */
[----:B------:R-:W-:-:S02]  /*4e30*/  F2FP.BF16.F32.PACK_AB R13, R63, R12 ;  /* 0x0000000c3f0d723e */ /* 0x000fc400000010ff */
[----:B------:R-:W-:Y:S02]  /*4e40*/  F2FP.BF16.F32.PACK_AB R57, R14, R57 ;  /* 0x000000390e39723e */ /* 0x000fe400000010ff */
[----:B------:R-:W-:Y:S02]  /*4e50*/  F2FP.BF16.F32.PACK_AB R12, R15, R56 ;  /* 0x000000380f0c723e */ /* 0x000fe400000010ff */
[----:B------:R-:W-:Y:S01]  /*4e60*/  F2FP.BF16.F32.PACK_AB R14, R64, R67 ;  /* 0x00000043400e723e */ /* 0x000fe200000010ff */
[----:B------:R-:W-:-:S07]  /*4e70*/  IMAD.MOV.U32 R15, RZ, RZ, R57 ;  /* 0x000000ffff0f7224 */ /* 0x000fce00078e0039 */
.L_x_2722:
[----:B------:R-:W-:Y:S05]  /*4e80*/  BSYNC B2 ;  /* 0x0000000000027941 */ /* 0x000fea0003800000 */
.L_x_2721:
[----:B----4-:R0:W-:Y:S02]  /*4e90*/  ST.E.128 desc[UR60][R60.64], R12 ;  /* 0x0000000c3c007985 */ /* 0x0101e4000c101d3c */
.L_x_2700:
[----:B------:R-:W-:Y:S05]  /*4ea0*/  BSYNC B1 ;  /* 0x0000000000017941 */ /* 0x000fea0003800000 */
.L_x_2699:
[----:B------:R-:W-:-:S03]  /*4eb0*/  UMOV UR4, 0xffffffff ;  /* 0xffffffff00047882 */ /* 0x000fc60000000000 */
[----:B------:R-:W-:Y:S05]  /*4ec0*/  BRA.DIV UR4, `(.L_x_2723) ;  /* 0x0000020e04a07947 */ /* 0x000fea000b800000 */
[----:B-1----:R-:W1:Y:S04]  /*4ed0*/  SHFL.IDX PT, R119, R119, 0x1, 0x1c1f ;  /* 0x003c1f0077777f89 */ /* 0x002e6800000e0000 */
[----:B------:R-:W0:Y:S02]  /*4ee0*/  SHFL.IDX PT, R120, R120, 0x1, 0x1c1f ;  /* 0x003c1f0078787f89 */ /* 0x000e2400000e0000 */
.L_x_3048:
        /* <DEDUP_REMOVED lines=20> */
[C---:B------:R-:W-:Y:S01]  /*5030*/  LOP3.LUT R60, R164.reuse, 0xffff0000, RZ, 0xc0, !PT ;  /* 0xffff0000a43c7812 */ /* 0x040fe200078ec0ff */
        /* <DEDUP_REMOVED lines=22> */
[----:B------:R-:W-:Y:S01]  /*51a0*/  FMUL.FTZ R58, R11, R163 ;  /* 0x000000a30b3a7220 */ /* 0x000fe20000410000 */
[CC--:B------:R-:W-:Y:S01]  /*51b0*/  FMUL.FTZ R52, R12.reuse, R164.reuse ;  /* 0x000000a40c347220 */ /* 0x0c0fe20000410000 */
        /* <DEDUP_REMOVED lines=9> */
.L_x_2728:
[----:B------:R-:W-:Y:S05]  /*5250*/  BSYNC B2 ;  /* 0x0000000000027941 */ /* 0x000fea0003800000 */
.L_x_2727:
[----:B----4-:R0:W-:Y:S02]  /*5260*/  ST.E.128 desc[UR60][R56.64], R12 ;  /* 0x0000000c38007985 */ /* 0x0101e4000c101d3c */
.L_x_2726:
[----:B------:R-:W-:Y:S05]  /*5270*/  BSYNC B1 ;  /* 0x0000000000017941 */ /* 0x000fea0003800000 */
.L_x_2725:
        /* <DEDUP_REMOVED lines=30> */
[C---:B------:R-:W-:Y:S01]  /*5460*/  FMUL.FTZ R57, R13.reuse, R55 ;  /* 0x000000370d397220 */ /* 0x040fe20000410000 */
[----:B------:R-:W-:Y:S01]  /*5470*/  LOP3.LUT R12, R12, 0xffff0000, RZ, 0xc0, !PT ;  /* 0xffff00000c0c7812 */ /* 0x000fe200078ec0ff */
[-C--:B------:R-:W-:Y:S01]  /*5480*/  FMUL.FTZ R58, R13, R51.reuse ;  /* 0x000000330d3a7220 */ /* 0x080fe20000410000 */
[C---:B------:R-:W-:Y:S01]  /*5490*/  FMUL.FTZ R13, R49.reuse, R56 ;  /* 0x00000038310d7220 */ /* 0x040fe20000410000 */
        /* <DEDUP_REMOVED lines=8> */
[----:B------:R-:W-:-:S02]  /*5520*/  IMAD.U32 R15, R15, 0x10000, RZ ;  /* 0x000100000f0f7824 */ /* 0x000fc400078e00ff */
        /* <DEDUP_REMOVED lines=14> */
.L_x_2732:
[----:B------:R-:W-:Y:S05]  /*5610*/  BSYNC B2 ;  /* 0x0000000000027941 */ /* 0x000fea0003800000 */
.L_x_2731:
[----:B----4-:R0:W-:Y:S02]  /*5620*/  ST.E.128 desc[UR60][R52.64], R12 ;  /* 0x0000000c34007985 */ /* 0x0101e4000c101d3c */
.L_x_2730:
[----:B------:R-:W-:Y:S05]  /*5630*/  BSYNC B1 ;  /* 0x0000000000017941 */ /* 0x000fea0003800000 */
.L_x_2729:
        /* <DEDUP_REMOVED lines=23> */
[----:B------:R-:W-:Y:S01]  /*57b0*/  LOP3.LUT R13, R13, 0xffff0000, RZ, 0xc0, !PT ;  /* 0xffff00000d0d7812 */ /* 0x000fe200078ec0ff */
        /* <DEDUP_REMOVED lines=33> */
.L_x_2736:
[----:B------:R-:W-:Y:S05]  /*59d0*/  BSYNC B2 ;  /* 0x0000000000027941 */ /* 0x000fea0003800000 */
.L_x_2735:
[----:B----4-:R0:W-:Y:S02]  /*59e0*/  ST.E.128 desc[UR60][R48.64], R12 ;  /* 0x0000000c30007985 */ /* 0x0101e4000c101d3c */
.L_x_2734:
[----:B------:R-:W-:Y:S05]  /*59f0*/  BSYNC B1 ;  /* 0x0000000000017941 */ /* 0x000fea0003800000 */
.L_x_2733:
        /* <DEDUP_REMOVED lines=17> */
[----:B------:R-:W-:Y:S02]  /*5b10*/  LOP3.LUT R41, R14, 0xffff0000, RZ, 0xc0, !PT ;  /* 0xffff00000e297812 */ /* 0x000fe400078ec0ff */
[----:B------:R-:W-:Y:S01]  /*5b20*/  PRMT R144, R144, 0x5410, R11 ;  /* 0x0000541090907816 */ /* 0x000fe2000000000b */
[----:B------:R-:W-:Y:S01]  /*5b30*/  IMAD.U32 R48, R146, 0x10000, RZ ;  /* 0x0001000092307824 */ /* 0x000fe200078e00ff */
[C---:B------:R-:W-:Y:S01]  /*5b40*/  SHF.L.U32 R14, R13.reuse, 0x10, RZ ;  /* 0x000000100d0e7819 */ /* 0x040fe200000006ff */
[----:B------:R-:W-:Y:S01]  /*5b50*/  IMAD.U32 R11, R12, 0x10000, RZ ;  /* 0x000100000c0b7824 */ /* 0x000fe200078e00ff */
[----:B------:R-:W-:Y:S01]  /*5b60*/  LOP3.LUT R13, R13, 0xffff0000, RZ, 0xc0, !PT ;  /* 0xffff00000d0d7812 */ /* 0x000fe200078ec0ff */
[----:B------:R-:W-:Y:S01]  /*5b70*/  IMAD.U32 R46, R144, 0x10000, RZ ;  /* 0x00010000902e7824 */ /* 0x000fe200078e00ff */
[C---:B------:R-:W-:Y:S01]  /*5b80*/  LOP3.LUT R47, R145.reuse, 0xffff0000, RZ, 0xc0, !PT ;  /* 0xffff0000912f7812 */ /* 0x040fe200078ec0ff */
[----:B------:R-:W-:Y:S01]  /*5b90*/  IMAD.U32 R145, R145, 0x10000, RZ ;  /* 0x0001000091917824 */ /* 0x000fe200078e00ff */
[C---:B------:R-:W-:Y:S01]  /*5ba0*/  LOP3.LUT R43, R143.reuse, 0xffff0000, RZ, 0xc0, !PT ;  /* 0xffff00008f2b7812 */ /* 0x040fe200078ec0ff */
        /* <DEDUP_REMOVED lines=8> */
[----:B------:R-:W-:Y:S01]  /*5c30*/  FFMA.FTZ R49, R14, R43, -R49 ;  /* 0x0000002b0e317223 */ /* 0x000fe20000010831 */
[----:B------:R-:W-:Y:S01]  /*5c40*/  LOP3.LUT R144, R144, 0xffff0000, RZ, 0xc0, !PT ;  /* 0xffff000090907812 */ /* 0x000fe200078ec0ff */
        /* <DEDUP_REMOVED lines=18> */
.L_x_2740:
[----:B------:R-:W-:Y:S05]  /*5d70*/  BSYNC B2 ;  /* 0x0000000000027941 */ /* 0x000fea0003800000 */
.L_x_2739:
[----:B----4-:R0:W-:Y:S02]  /*5d80*/  ST.E.128 desc[UR60][R44.64], R12 ;  /* 0x0000000c2c007985 */ /* 0x0101e4000c101d3c */
.L_x_2738:
[----:B------:R-:W-:Y:S05]  /*5d90*/  BSYNC B1 ;  /* 0x0000000000017941 */ /* 0x000fea0003800000 */
.L_x_2737:
        /* <DEDUP_REMOVED lines=55> */
.L_x_2744:
[----:B------:R-:W-:Y:S05]  /*6110*/  BSYNC B2 ;  /* 0x0000000000027941 */ /* 0x000fea0003800000 */
.L_x_2743:
[----:B----4-:R0:W-:Y:S02]  /*6120*/  ST.E.128 desc[UR60][R40.64], R12 ;  /* 0x0000000c28007985 */ /* 0x0101e4000c101d3c */
.L_x_2742:
[----:B------:R-:W-:Y:S05]  /*6130*/  BSYNC B1 ;  /* 0x0000000000017941 */ /* 0x000fea0003800000 */
.L_x_2741:
        /* <DEDUP_REMOVED lines=54> */
.L_x_2746:
[----:B------:R-:W-:Y:S05]  /*64a0*/  BSYNC B1 ;  /* 0x0000000000017941 */ /* 0x000fea0003800000 */
.L_x_2745:
[----:B----4-:R0:W-:Y:S01]  /*64b0*/  ST.E.128 desc[UR60][R36.64], R12 ;  /* 0x0000000c24007985 */ /* 0x0101e2000c101d3c */
[----:B------:R-:W-:Y:S05]  /*64c0*/  BRA `(.L_x_2724) ;  /* 0x0000004000c07947 */ /* 0x000fea0003800000 */
.L_x_2690:
        /* <DEDUP_REMOVED lines=47> */
.L_x_2748:
[----:B------:R-:W-:Y:S05]  /*67c0*/  BSYNC B1 ;  /* 0x0000000000017941 */ /* 0x000fea0003800000 */
.L_x_2747:
        /* <DEDUP_REMOVED lines=13> */
[----:B-----5:R-:W-:Y:S01]  /*68a0*/  MOV R81, R34 ;  /* 0x0000002200517202 */ /* 0x020fe20000000f00 */
[----:B------:R-:W-:Y:S01]  /*68b0*/  IMAD.MOV.U32 R82, RZ, RZ, R35 ;  /* 0x000000ffff527224 */ /* 0x000fe200078e0023 */
[----:B------:R-:W-:Y:S01]  /*68c0*/  CS2R R76, SRZ ;  /* 0x00000000004c7805 */ /* 0x000fe2000001ff00 */
        /* <DEDUP_REMOVED lines=32> */
.L_x_2750:
[----:B------:R-:W-:Y:S05]  /*6ad0*/  BSYNC B1 ;  /* 0x0000000000017941 */ /* 0x000fea0003800000 */
.L_x_2749:
[----:B------:R-:W2:Y:S01]  /*6ae0*/  LDL R11, [R1+0x4] ;  /* 0x00000400010b7983 */ /* 0x000ea20000100800 */
[----:B0-----:R-:W-:Y:S02]  /*6af0*/  IMAD.MOV.U32 R12, RZ, RZ, R33 ;  /* 0x000000ffff0c7224 */ /* 0x001fe400078e0021 */
        /* <DEDUP_REMOVED lines=9> */
[----:B------:R-:W-:-:S03]  /*6b90*/  IMAD.MOV.U32 R12, RZ, RZ, R43 ;  /* 0x000000ffff0c7224 */ /* 0x000fc600078e002b */
[----:B------:R-:W-:Y:S01]  /*6ba0*/  PRMT R153, R153, 0x5410, R14 ;  /* 0x0000541099997816 */ /* 0x000fe2000000000e */
[----:B------:R-:W-:Y:S01]  /*6bb0*/  IMAD.MOV.U32 R14, RZ, RZ, R45 ;  /* 0x000000ffff0e7224 */ /* 0x000fe200078e002d */
[----:B------:R-:W-:Y:S01]  /*6bc0*/  PRMT R171, R171, 0x5410, R12 ;  /* 0x00005410abab7816 */ /* 0x000fe2000000000c */
[----:B------:R-:W-:-:S05]  /*6bd0*/  IMAD.MOV.U32 R12, RZ, RZ, R47 ;  /* 0x000000ffff0c7224 */ /* 0x000fca00078e002f */
[----:B------:R-:W-:Y:S01]  /*6be0*/  PRMT R163, R12, 0x5410, R14 ;  /* 0x000054100ca37816 */ /* 0x000fe2000000000e */
[----:B------:R-:W-:Y:S02]  /*6bf0*/  IMAD.MOV.U32 R12, RZ, RZ, R51 ;  /* 0x000000ffff0c7224 */ /* 0x000fe400078e0033 */
[----:B------:R-:W-:-:S05]  /*6c00*/  IMAD.MOV.U32 R14, RZ, RZ, R49 ;  /* 0x000000ffff0e7224 */ /* 0x000fca00078e0031 */
[----:B------:R-:W-:Y:S01]  /*6c10*/  PRMT R168, R14, 0x7610, R168 ;  /* 0x000076100ea87816 */ /* 0x000fe200000000a8 */
[----:B------:R-:W-:-:S05]  /*6c20*/  IMAD.MOV.U32 R14, RZ, RZ, R53 ;  /* 0x000000ffff0e7224 */ /* 0x000fca00078e0035 */
[----:B------:R-:W-:Y:S01]  /*6c30*/  PRMT R153, R14, 0x7610, R153 ;  /* 0x000076100e997816 */ /* 0x000fe20000000099 */
[----:B-----5:R-:W-:Y:S01]  /*6c40*/  IMAD.MOV.U32 R14, RZ, RZ, R57 ;  /* 0x000000ffff0e7224 */ /* 0x020fe200078e0039 */
[----:B--2---:R-:W-:Y:S01]  /*6c50*/  R2UR UR4, R11 ;  /* 0x000000000b0472ca */ /* 0x004fe200000e0000 */
[----:B------:R-:W-:-:S05]  /*6c60*/  IMAD.MOV.U32 R11, RZ, RZ, R32 ;  /* 0x000000ffff0b7224 */ /* 0x000fca00078e0020 */
[----:B------:R-:W-:Y:S01]  /*6c70*/  PRMT R164, R11, 0x5410, R81 ;  /* 0x000054100ba47816 */ /* 0x000fe20000000051 */
[----:B------:R-:W-:-:S05]  /*6c80*/  IMAD.MOV.U32 R11, RZ, RZ, R38 ;  /* 0x000000ffff0b7224 */ /* 0x000fca00078e0026 */
[----:B------:R-:W-:Y:S01]  /*6c90*/  PRMT R166, R166, 0x5410, R11 ;  /* 0x00005410a6a67816 */ /* 0x000fe2000000000b */
[----:B------:R-:W-:Y:S01]  /*6ca0*/  IMAD.MOV.U32 R11, RZ, RZ, R42 ;  /* 0x000000ffff0b7224 */ /* 0x000fe200078e002a */
[----:B------:R-:W-:Y:S02]  /*6cb0*/  UISETP.NE.AND UP0, UPT, UR4, 0x3, UPT ;  /* 0x000000030400788c */ /* 0x000fe4000bf05270 */
[----:B------:R-:W-:Y:S01]  /*6cc0*/  PRMT R166, R13, 0x7610, R166 ;  /* 0x000076100da67816 */ /* 0x000fe200000000a6 */
[----:B------:R-:W-:Y:S01]  /*6cd0*/  IMAD.MOV.U32 R13, RZ, RZ, R44 ;  /* 0x000000ffff0d7224 */ /* 0x000fe200078e002c */
[----:B------:R-:W-:Y:S01]  /*6ce0*/  PRMT R170, R170, 0x5410, R11 ;  /* 0x00005410aaaa7816 */ /* 0x000fe2000000000b */
[----:B------:R-:W-:Y:S01]  /*6cf0*/  IMAD.MOV.U32 R11, RZ, RZ, R46 ;  /* 0x000000ffff0b7224 */ /* 0x000fe200078e002e */
[----:B------:R-:W-:-:S04]  /*6d00*/  PLOP3.LUT P2, PT, PT, PT, UP0, 0x80, 0x0 ;  /* 0x000000000000781c */ /* 0x000fc80003f4f008 */
[----:B------:R-:W-:Y:S01]  /*6d10*/  PRMT R162, R11, 0x5410, R13 ;  /* 0x000054100ba27816 */ /* 0x000fe2000000000d */
[----:B------:R-:W-:Y:S02]  /*6d20*/  IMAD.MOV.U32 R11, RZ, RZ, R50 ;  /* 0x000000ffff0b7224 */ /* 0x000fe400078e0032 */
[----:B------:R-:W-:-:S03]  /*6d30*/  IMAD.MOV.U32 R13, RZ, RZ, R48 ;  /* 0x000000ffff0d7224 */ /* 0x000fc600078e0030 */
        /* <DEDUP_REMOVED lines=15> */
[----:B------:R-:W-:Y:S01]  /*6e30*/  MOV R11, R61 ;  /* 0x0000003d000b7202 */ /* 0x000fe20000000f00 */
        /* <DEDUP_REMOVED lines=29> */
.L_x_2751:
[----:B------:R-:W-:Y:S01]  /*7010*/  IMAD R88, R18, 0x8, R2 ;  /* 0x0000000812587824 */ /* 0x000fe200078e0202 */
[----:B------:R-:W-:Y:S01]  /*7020*/  SHF.L.U32 R89, R204, 0x1f, RZ ;  /* 0x0000001fcc597819 */ /* 0x000fe200000006ff */
[----:B------:R-:W0:Y:S01]  /*7030*/  LDC R134, c[0x0][0x2f4] ;  /* 0x0000bd00ff867b82 */ /* 0x000e220000000800 */
[----:B------:R-:W-:Y:S02]  /*7040*/  BSSY B1, `(.L_x_2752) ;  /* 0x0000003000017945 */ /* 0x000fe40003800000 */
[----:B------:R-:W1:Y:S02]  /*7050*/  SYNCS.PHASECHK.TRANS64.TRYWAIT P5, [R88+URZ+0x30890], R89 ;  /* 0x03089059580075a7 */ /* 0x000e6400080a017f */
[----:B-1----:R-:W-:Y:S05]  /*7060*/  @!P5 BRA `(.L_x_2753) ;  /* 0x000001ec0084d947 */ /* 0x002fea0003800000 */
.L_x_3049:
[----:B------:R-:W-:Y:S05]  /*7070*/  BSYNC B1 ;  /* 0x0000000000017941 */ /* 0x000fea0003800000 */
.L_x_2752:
[----:B------:R-:W-:Y:S01]  /*7080*/  UMOV UR4, 0xffffffff ;  /* 0xffffffff00047882 */ /* 0x000fe20000000000 */
[----:B0-----:R-:W-:Y:S02]  /*7090*/  IMAD.IADD R137, R134, 0x1, -R121 ;  /* 0x0000000186897824 */ /* 0x001fe400078e0a79 */
[----:B------:R-:W-:Y:S05]  /*70a0*/  BRA.DIV UR4, `(.L_x_2754) ;  /* 0x000001ee04887947 */ /* 0x000fea000b800000 */
[----:B------:R0:W2:Y:S04]  /*70b0*/  SHFL.IDX PT, R117, R119, RZ, 0x1c1f ;  /* 0x001c1fff77757589 */ /* 0x0000a800000e0000 */
[----:B------:R0:W3:Y:S02]  /*70c0*/  SHFL.IDX PT, R11, R120, RZ, 0x1c1f ;  /* 0x001c1fff780b7589 */ /* 0x0000e400000e0000 */
.L_x_3053:
        /* <DEDUP_REMOVED lines=26> */
[----:B------:R-:W2:Y:S04]  /*7270*/  LDS.128 R80, [R80+0x1e400] ;  /* 0x01e4000050507984 */ /* 0x000ea80000000c00 */
[----:B------:R-:W3:Y:S01]  /*7280*/  LDS.128 R12, [R12+0x1e400] ;  /* 0x01e400000c0c7984 */ /* 0x000ee20000000c00 */
[----:B------:R-:W-:Y:S05]  /*7290*/  @P3 BRA `(.L_x_2760) ;  /* 0x0000000400743947 */ /* 0x000fea0003800000 */
[--C-:B------:R-:W-:Y:S01]  /*72a0*/  SHF.R.U64 R151, R40, 0x10, R41.reuse ;  /* 0x0000001028977819 */ /* 0x100fe20000001229 */
[----:B--2---:R-:W-:Y:S01]  /*72b0*/  IMAD.U32 R154, R81, 0x10000, RZ ;  /* 0x00010000519a7824 */ /* 0x004fe200078e00ff */
[----:B------:R-:W-:Y:S02]  /*72c0*/  SHF.R.U32.HI R150, RZ, 0x10, R41 ;  /* 0x00000010ff967819 */ /* 0x000fe40000011629 */
[----:B------:R-:W-:Y:S02]  /*72d0*/  SHF.R.U32.HI R41, RZ, 0x10, R53 ;  /* 0x00000010ff297819 */ /* 0x000fe40000011635 */
[C---:B------:R-:W-:Y:S02]  /*72e0*/  PRMT R150, R153.reuse, 0x5432, R150 ;  /* 0x0000543299967816 */ /* 0x040fe40000000096 */
[----:B------:R-:W-:Y:S02]  /*72f0*/  PRMT R41, R153, 0x5410, R41 ;  /* 0x0000541099297816 */ /* 0x000fe40000000029 */
[--C-:B------:R-:W-:Y:S01]  /*7300*/  SHF.R.U64 R40, R42, 0x10, R43.reuse ;  /* 0x000000102a287819 */ /* 0x100fe2000000122b */
[----:B---3--:R-:W-:Y:S01]  /*7310*/  IMAD.U32 R42, R13, 0x10000, RZ ;  /* 0x000100000d2a7824 */ /* 0x008fe200078e00ff */
[----:B------:R-:W-:Y:S01]  /*7320*/  SHF.R.U32.HI R152, RZ, 0x10, R43 ;  /* 0x00000010ff987819 */ /* 0x000fe2000001162b */
[----:B------:R-:W-:Y:S01]  /*7330*/  IMAD.U32 R153, R41, 0x10000, RZ ;  /* 0x0001000029997824 */ /* 0x000fe200078e00ff */
[----:B------:R-:W-:Y:S01]  /*7340*/  LOP3.LUT R81, R81, 0xffff0000, RZ, 0xc0, !PT ;  /* 0xffff000051517812 */ /* 0x000fe200078ec0ff */
[----:B------:R-:W-:Y:S01]  /*7350*/  IMAD.U32 R43, R150, 0x10000, RZ ;  /* 0x00010000962b7824 */ /* 0x000fe200078e00ff */
[----:B------:R-:W-:Y:S01]  /*7360*/  SHF.R.U64 R52, R52, 0x10, R53 ;  /* 0x0000001034347819 */ /* 0x000fe20000001235 */
[C---:B------:R-:W-:Y:S01]  /*7370*/  FMUL.FTZ R155, R154.reuse, R153 ;  /* 0x000000999a9b7220 */ /* 0x040fe20000410000 */
[----:B------:R-:W-:Y:S01]  /*7380*/  SHF.R.U32.HI R53, RZ, 0x10, R55 ;  /* 0x00000010ff357819 */ /* 0x000fe20000011637 */
[-C--:B------:R-:W-:Y:S01]  /*7390*/  FMUL.FTZ R154, R154, R43.reuse ;  /* 0x0000002b9a9a7220 */ /* 0x080fe20000410000 */
[----:B------:R-:W-:Y:S01]  /*73a0*/  LOP3.LUT R13, R13, 0xffff0000, RZ, 0xc0, !PT ;  /* 0xffff00000d0d7812 */ /* 0x000fe200078ec0ff */
[C---:B------:R-:W-:Y:S01]  /*73b0*/  FFMA.FTZ R43, R42.reuse, R43, -R155 ;  /* 0x0000002b2a2b7223 */ /* 0x040fe2000001089b */
[----:B------:R-:W-:Y:S01]  /*73c0*/  PRMT R53, R169, 0x5410, R53 ;  /* 0x00005410a9357816 */ /* 0x000fe20000000035 */
[----:B------:R-:W-:Y:S01]  /*73d0*/  FFMA.FTZ R42, R42, R153, R154 ;  /* 0x000000992a2a7223 */ /* 0x000fe2000001009a */
[----:B------:R-:W-:Y:S01]  /*73e0*/  LOP3.LUT R153, R150, 0xffff0000, RZ, 0xc0, !PT ;  /* 0xffff000096997812 */ /* 0x000fe200078ec0ff */
[----:B------:R-:W-:Y:S01]  /*73f0*/  IMAD.U32 R154, R83, 0x10000, RZ ;  /* 0x00010000539a7824 */ /* 0x000fe200078e00ff */
[----:B------:R-:W-:-:S02]  /*7400*/  LOP3.LUT R150, R41, 0xffff0000, RZ, 0xc0, !PT ;  /* 0xffff000029967812 */ /* 0x000fc400078ec0ff */
[----:B------:R-:W-:Y:S02]  /*7410*/  PRMT R152, R171, 0x5432, R152 ;  /* 0x00005432ab987816 */ /* 0x000fe40000000098 */
[----:B------:R-:W-:Y:S01]  /*7420*/  LOP3.LUT R83, R83, 0xffff0000, RZ, 0xc0, !PT ;  /* 0xffff000053537812 */ /* 0x000fe200078ec0ff */
[CC--:B------:R-:W-:Y:S01]  /*7430*/  FMUL.FTZ R41, R81.reuse, R150.reuse ;  /* 0x0000009651297220 */ /* 0x0c0fe20000410000 */
[-C--:B------:R-:W-:Y:S01]  /*7440*/  FMUL.FTZ R81, R81, R153.reuse ;  /* 0x0000009951517220 */ /* 0x080fe20000410000 */
[----:B------:R-:W-:Y:S02]  /*7450*/  PRMT R52, R173, 0x5432, R52 ;  /* 0x00005432ad347816 */ /* 0x000fe40000000034 */
[C---:B------:R-:W-:Y:S01]  /*7460*/  FFMA.FTZ R41, R13.reuse, R153, -R41 ;  /* 0x000000990d297223 */ /* 0x040fe20000010829 */
[----:B------:R-:W-:Y:S01]  /*7470*/  FFMA.FTZ R13, R13, R150, R81 ;  /* 0x000000960d0d7223 */ /* 0x000fe20000010051 */
[----:B------:R-:W-:Y:S01]  /*7480*/  IMAD.U32 R153, R53, 0x10000, RZ ;  /* 0x0001000035997824 */ /* 0x000fe200078e00ff */
[C---:B------:R-:W-:Y:S01]  /*7490*/  SHF.L.U32 R81, R15.reuse, 0x10, RZ ;  /* 0x000000100f517819 */ /* 0x040fe200000006ff */
[----:B------:R-:W-:Y:S01]  /*74a0*/  IMAD.U32 R150, R152, 0x10000, RZ ;  /* 0x0001000098967824 */ /* 0x000fe200078e00ff */
[----:B------:R-:W-:Y:S01]  /*74b0*/  LOP3.LUT R15, R15, 0xffff0000, RZ, 0xc0, !PT ;  /* 0xffff00000f0f7812 */ /* 0x000fe200078ec0ff */
[-C--:B------:R-:W-:Y:S01]  /*74c0*/  FMUL.FTZ R155, R154, R153.reuse ;  /* 0x000000999a9b7220 */ /* 0x080fe20000410000 */
[----:B------:R-:W-:Y:S01]  /*74d0*/  PRMT R151, R166, 0x5410, R151 ;  /* 0x00005410a6977816 */ /* 0x000fe20000000097 */
[-C--:B------:R-:W-:Y:S01]  /*74e0*/  FMUL.FTZ R154, R154, R150.reuse ;  /* 0x000000969a9a7220 */ /* 0x080fe20000410000 */
[----:B------:R-:W-:Y:S01]  /*74f0*/  SHF.R.U64 R54, R54, 0x10, R55 ;  /* 0x0000001036367819 */ /* 0x000fe20000001237 */
[C---:B------:R-:W-:Y:S01]  /*7500*/  FFMA.FTZ R150, R81.reuse, R150, -R155 ;  /* 0x0000009651967223 */ /* 0x040fe2000001089b */
[----:B------:R-:W-:Y:S01]  /*7510*/  LOP3.LUT R55, R12, 0xffff0000, RZ, 0xc0, !PT ;  /* 0xffff00000c377812 */ /* 0x000fe200078ec0ff */
[----:B------:R-:W-:Y:S01]  /*7520*/  FFMA.FTZ R81, R81, R153, R154 ;  /* 0x0000009951517223 */ /* 0x000fe2000001009a */
[----:B------:R-:W-:Y:S01]  /*7530*/  LOP3.LUT R153, R152, 0xffff0000, RZ, 0xc0, !PT ;  /* 0xffff000098997812 */ /* 0x000fe200078ec0ff */
[----:B------:R-:W-:Y:S01]  /*7540*/  IMAD.U32 R154, R151, 0x10000, RZ ;  /* 0x00010000979a7824 */ /* 0x000fe200078e00ff */
[----:B------:R-:W-:-:S02]  /*7550*/  LOP3.LUT R152, R53, 0xffff0000, RZ, 0xc0, !PT ;  /* 0xffff000035987812 */ /* 0x000fc400078ec0ff */
[----:B------:R-:W-:Y:S02]  /*7560*/  LOP3.LUT R151, R151, 0xffff0000, RZ, 0xc0, !PT ;  /* 0xffff000097977812 */ /* 0x000fe400078ec0ff */
[----:B------:R-:W-:Y:S01]  /*7570*/  PRMT R54, R172, 0x5432, R54 ;  /* 0x00005432ac367816 */ /* 0x000fe20000000036 */
[CC--:B------:R-:W-:Y:S01]  /*7580*/  FMUL.FTZ R53, R83.reuse, R152.reuse ;  /* 0x0000009853357220 */ /* 0x0c0fe20000410000 */
[-C--:B------:R-:W-:Y:S01]  /*7590*/  FMUL.FTZ R83, R83, R153.reuse ;  /* 0x0000009953537220 */ /* 0x080fe20000410000 */
[----:B------:R-:W-:Y:S02]  /*75a0*/  PRMT R40, R170, 0x5432, R40 ;  /* 0x00005432aa287816 */ /* 0x000fe40000000028 */
        /* <DEDUP_REMOVED lines=10> */
[C---:B------:R-:W-:Y:S01]  /*7650*/  FMUL.FTZ R12, R80.reuse, R52 ;  /* 0x00000034500c7220 */ /* 0x040fe20000410000 */
[----:B------:R-:W-:Y:S01]  /*7660*/  FMUL.FTZ R80, R80, R151 ;  /* 0x0000009750507220 */ /* 0x000fe20000410000 */
[C---:B------:R-:W-:Y:S01]  /*7670*/  FFMA.FTZ R155, R83.reuse, R154, -R155 ;  /* 0x0000009a539b7223 */ /* 0x040fe2000001089b */
[----:B------:R-:W-:Y:S01]  /*7680*/  FFMA.FTZ R153, R83, R152, R153 ;  /* 0x0000009853997223 */ /* 0x000fe20000010099 */
[----:B------:R-:W-:-:S02]  /*7690*/  IMAD.U32 R152, R82, 0x10000, RZ ;  /* 0x0001000052987824 */ /* 0x000fc400078e00ff */
[C---:B------:R-:W-:Y:S01]  /*76a0*/  FFMA.FTZ R52, R55.reuse, R52, R80 ;  /* 0x0000003437347223 */ /* 0x040fe20000010050 */
[----:B------:R-:W-:Y:S02]  /*76b0*/  IMAD.U32 R80, R54, 0x10000, RZ ;  /* 0x0001000036507824 */ /* 0x000fe400078e00ff */
[----:B------:R-:W-:Y:S01]  /*76c0*/  FFMA.FTZ R12, R55, R151, -R12 ;  /* 0x00000097370c7223 */ /* 0x000fe2000001080c */
[----:B------:R-:W-:Y:S01]  /*76d0*/  IMAD.U32 R83, R40, 0x10000, RZ ;  /* 0x0001000028537824 */ /* 0x000fe200078e00ff */
[----:B------:R-:W-:Y:S01]  /*76e0*/  LOP3.LUT R82, R82, 0xffff0000, RZ, 0xc0, !PT ;  /* 0xffff000052527812 */ /* 0x000fe200078ec0ff */
[----:B------:R-:W-:Y:S01]  /*76f0*/  FMUL.FTZ R151, R152, R80 ;  /* 0x0000005098977220 */ /* 0x000fe20000410000 */
[----:B------:R-:W-:Y:S02]  /*7700*/  IMAD.U32 R55, R14, 0x10000, RZ ;  /* 0x000100000e377824 */ /* 0x000fe400078e00ff */
[-C--:B------:R-:W-:Y:S01]  /*7710*/  FMUL.FTZ R152, R152, R83.reuse ;  /* 0x0000005398987220 */ /* 0x080fe20000410000 */
[----:B------:R-:W-:Y:S01]  /*7720*/  LOP3.LUT R54, R54, 0xffff0000, RZ, 0xc0, !PT ;  /* 0xffff000036367812 */ /* 0x000fe200078ec0ff */
[----:B------:R-:W-:-:S02]  /*7730*/  FFMA.FTZ R151, R55, R83, -R151 ;  /* 0x0000005337977223 */ /* 0x000fc40000010897 */
[----:B------:R-:W-:Y:S01]  /*7740*/  FFMA.FTZ R152, R55, R80, R152 ;  /* 0x0000005037987223 */ /* 0x000fe20000010098 */
[----:B------:R-:W-:Y:S01]  /*7750*/  LOP3.LUT R40, R40, 0xffff0000, RZ, 0xc0, !PT ;  /* 0xffff000028287812 */ /* 0x000fe200078ec0ff */
[----:B------:R-:W-:Y:S01]  /*7760*/  FMUL.FTZ R55, R82, R54 ;  /* 0x0000003652377220 */ /* 0x000fe20000410000 */
[----:B------:R-:W-:Y:S02]  /*7770*/  LOP3.LUT R14, R14, 0xffff0000, RZ, 0xc0, !PT ;  /* 0xffff00000e0e7812 */ /* 0x000fe400078ec0ff */
[----:B------:R-:W-:Y:S01]  /*7780*/  F2FP.BF16.F32.PACK_AB R53, R53, R150 ;  /* 0x000000963535723e */ /* 0x000fe200000010ff */
[----:B------:R-:W-:Y:S01]  /*7790*/  FMUL.FTZ R82, R82, R40 ;  /* 0x0000002852527220 */ /* 0x000fe20000410000 */
[----:B------:R-:W-:Y:S01]  /*77a0*/  F2FP.BF16.F32.PACK_AB R42, R13, R42 ;  /* 0x0000002a0d2a723e */ /* 0x000fe200000010ff */
[----:B------:R-:W-:Y:S01]  /*77b0*/  FFMA.FTZ R55, R14, R40, -R55 ;  /* 0x000000280e377223 */ /* 0x000fe20000010837 */
        /* <DEDUP_REMOVED lines=11> */
.L_x_2760:
[----:B------:R-:W-:Y:S05]  /*7870*/  BSYNC B3 ;  /* 0x0000000000037941 */ /* 0x000fea0003800000 */
.L_x_2759:
[----:B------:R-:W-:Y:S01]  /*7880*/  ISETP.GE.AND P3, PT, R149, R134, PT ;  /* 0x000000869500720c */ /* 0x000fe20003f66270 */
[----:B---3--:R3:W-:-:S12]  /*7890*/  ST.E.128 desc[UR60][R122.64], R12 ;  /* 0x0000000c7a007985 */ /* 0x0087d8000c101d3c */
[----:B------:R-:W-:-:S05]  /*78a0*/  @!P3 IMAD.WIDE R40, R149, 0x2, R116 ;  /* 0x000000029528b825 */ /* 0x000fca00078e0274 */
[----:B--2---:R3:W-:Y:S02]  /*78b0*/  @!P3 ST.E.128 desc[UR60][R40.64], R80 ;  /* 0x000000502800b985 */ /* 0x0047e4000c101d3c */
.L_x_2758:
[----:B------:R-:W-:Y:S05]  /*78c0*/  BSYNC B2 ;  /* 0x0000000000027941 */ /* 0x000fea0003800000 */
.L_x_2757:
        /* <DEDUP_REMOVED lines=32> */
[----:B------:R-:W-:Y:S01]  /*7ad0*/  LOP3.LUT R41, R41, 0xffff0000, RZ, 0xc0, !PT ;  /* 0xffff000029297812 */ /* 0x000fe200078ec0ff */
[----:B------:R-:W-:Y:S01]  /*7ae0*/  IMAD.U32 R83, R55, 0x10000, RZ ;  /* 0x0001000037537824 */ /* 0x000fe200078e00ff */
[----:B------:R-:W-:Y:S01]  /*7af0*/  LOP3.LUT R13, R13, 0xffff0000, RZ, 0xc0, !PT ;  /* 0xffff00000d0d7812 */ /* 0x000fe200078ec0ff */
[----:B------:R-:W-:Y:S01]  /*7b00*/  IMAD.U32 R82, R80, 0x10000, RZ ;  /* 0x0001000050527824 */ /* 0x000fe200078e00ff */
[----:B------:R-:W-:Y:S01]  /*7b10*/  SHF.R.U64 R37, R36, 0x10, R37 ;  /* 0x0000001024257819 */ /* 0x000fe20000001225 */
[----:B------:R-:W-:Y:S01]  /*7b20*/  FMUL.FTZ R123, R122, R83 ;  /* 0x000000537a7b7220 */ /* 0x000fe20000410000 */
[----:B------:R-:W-:Y:S01]  /*7b30*/  SHF.R.U64 R48, R48, 0x10, R49 ;  /* 0x0000001030307819 */ /* 0x000fe20000001231 */
[-C--:B------:R-:W-:Y:S01]  /*7b40*/  FMUL.FTZ R122, R122, R82.reuse ;  /* 0x000000527a7a7220 */ /* 0x080fe20000410000 */
[----:B------:R-:W-:Y:S01]  /*7b50*/  PRMT R37, R165, 0x5410, R37 ;  /* 0x00005410a5257816 */ /* 0x000fe20000000025 */
        /* <DEDUP_REMOVED lines=14> */
[----:B------:R-:W-:Y:S01]  /*7c40*/  SHF.R.U32.HI R80, RZ, 0x10, R39 ;  /* 0x00000010ff507819 */ /* 0x000fe20000011627 */
[----:B------:R-:W-:Y:S01]  /*7c50*/  IMAD.U32 R39, R14, 0x10000, RZ ;  /* 0x000100000e277824 */ /* 0x000fe200078e00ff */
        /* <DEDUP_REMOVED lines=8> */
[----:B------:R-:W-:Y:S01]  /*7ce0*/  PRMT R50, R165, 0x5432, R50 ;  /* 0x00005432a5327816 */ /* 0x000fe20000000032 */
        /* <DEDUP_REMOVED lines=8> */
[C---:B------:R-:W-:Y:S01]  /*7d70*/  IMAD.U32 R83, R40.reuse, 0x10000, RZ ;  /* 0x0001000028537824 */ /* 0x040fe200078e00ff */
[----:B------:R-:W-:Y:S01]  /*7d80*/  LOP3.LUT R40, R40, 0xffff0000, RZ, 0xc0, !PT ;  /* 0xffff000028287812 */ /* 0x000fe200078ec0ff */
[C---:B------:R-:W-:Y:S01]  /*7d90*/  IMAD.U32 R49, R37.reuse, 0x10000, RZ ;  /* 0x0001000025317824 */ /* 0x040fe200078e00ff */
[----:B------:R-:W-:Y:S01]  /*7da0*/  LOP3.LUT R37, R37, 0xffff0000, RZ, 0xc0, !PT ;  /* 0xffff000025257812 */ /* 0x000fe200078ec0ff */
[C---:B------:R-:W-:Y:S01]  /*7db0*/  IMAD.U32 R48, R41.reuse, 0x10000, RZ ;  /* 0x0001000029307824 */ /* 0x040fe200078e00ff */
[----:B------:R-:W-:Y:S01]  /*7dc0*/  LOP3.LUT R41, R41, 0xffff0000, RZ, 0xc0, !PT ;  /* 0xffff000029297812 */ /* 0x000fe200078ec0ff */
[C---:B------:R-:W-:Y:S01]  /*7dd0*/  IMAD.U32 R43, R12.reuse, 0x10000, RZ ;  /* 0x000100000c2b7824 */ /* 0x040fe200078e00ff */
[----:B------:R-:W-:Y:S01]  /*7de0*/  LOP3.LUT R12, R12, 0xffff0000, RZ, 0xc0, !PT ;  /* 0xffff00000c0c7812 */ /* 0x000fe200078ec0ff */
[C---:B------:R-:W-:Y:S01]  /*7df0*/  FMUL.FTZ R80, R83.reuse, R48 ;  /* 0x0000003053507220 */ /* 0x040fe20000410000 */
[----:B------:R-:W-:Y:S01]  /*7e00*/  FMUL.FTZ R83, R83, R49 ;  /* 0x0000003153537220 */ /* 0x000fe20000410000 */
[----:B------:R-:W-:-:S02]  /*7e10*/  PRMT R38, R166, 0x5432, R38 ;  /* 0x00005432a6267816 */ /* 0x000fc40000000026 */
[C---:B------:R-:W-:Y:S01]  /*7e20*/  FFMA.FTZ R80, R43.reuse, R49, -R80 ;  /* 0x000000312b507223 */ /* 0x040fe20000010850 */
[----:B------:R-:W-:Y:S01]  /*7e30*/  FFMA.FTZ R83, R43, R48, R83 ;  /* 0x000000302b537223 */ /* 0x000fe20000010053 */
[----:B------:R-:W-:Y:S01]  /*7e40*/  FMUL.FTZ R48, R40, R41 ;  /* 0x0000002928307220 */ /* 0x000fe20000410000 */
[----:B------:R-:W-:Y:S01]  /*7e50*/  LOP3.LUT R43, R14, 0xffff0000, RZ, 0xc0, !PT ;  /* 0xffff00000e2b7812 */ /* 0x000fe200078ec0ff */
[-C--:B------:R-:W-:Y:S01]  /*7e60*/  FMUL.FTZ R40, R40, R37.reuse ;  /* 0x0000002528287220 */ /* 0x080fe20000410000 */
[----:B------:R-:W-:Y:S01]  /*7e70*/  SHF.L.U32 R14, R42, 0x10, RZ ;  /* 0x000000102a0e7819 */ /* 0x000fe200000006ff */
[----:B------:R-:W-:Y:S01]  /*7e80*/  FFMA.FTZ R48, R12, R37, -R48 ;  /* 0x000000250c307223 */ /* 0x000fe20000010830 */
[----:B------:R-:W-:Y:S01]  /*7e90*/  IMAD.U32 R37, R50, 0x10000, RZ ;  /* 0x0001000032257824 */ /* 0x000fe200078e00ff */
[----:B------:R-:W-:Y:S01]  /*7ea0*/  LOP3.LUT R42, R42, 0xffff0000, RZ, 0xc0, !PT ;  /* 0xffff00002a2a7812 */ /* 0x000fe200078ec0ff */
[----:B------:R-:W-:Y:S01]  /*7eb0*/  IMAD.U32 R49, R38, 0x10000, RZ ;  /* 0x0001000026317824 */ /* 0x000fe200078e00ff */
[----:B------:R-:W-:Y:S01]  /*7ec0*/  LOP3.LUT R50, R50, 0xffff0000, RZ, 0xc0, !PT ;  /* 0xffff000032327812 */ /* 0x000fe200078ec0ff */
[----:B------:R-:W-:Y:S01]  /*7ed0*/  FFMA.FTZ R40, R12, R41, R40 ;  /* 0x000000290c287223 */ /* 0x000fe20000010028 */
[----:B------:R-:W-:Y:S01]  /*7ee0*/  LOP3.LUT R38, R38, 0xffff0000, RZ, 0xc0, !PT ;  /* 0xffff000026267812 */ /* 0x000fe200078ec0ff */
[C---:B------:R-:W-:Y:S01]  /*7ef0*/  FMUL.FTZ R12, R14.reuse, R37 ;  /* 0x000000250e0c7220 */ /* 0x040fe20000410000 */
[-C--:B------:R-:W-:Y:S01]  /*7f00*/  FMUL.FTZ R41, R14, R49.reuse ;  /* 0x000000310e297220 */ /* 0x080fe20000410000 */
[C---:B------:R-:W-:Y:S01]  /*7f10*/  FMUL.FTZ R14, R42.reuse, R50 ;  /* 0x000000322a0e7220 */ /* 0x040fe20000410000 */
[----:B------:R-:W-:Y:S01]  /*7f20*/  F2FP.BF16.F32.PACK_AB R55, R55, R82 ;  /* 0x000000523737723e */ /* 0x000fe200000010ff */
[-C--:B------:R-:W-:Y:S01]  /*7f30*/  FMUL.FTZ R42, R42, R38.reuse ;  /* 0x000000262a2a7220 */ /* 0x080fe20000410000 */
[C---:B------:R-:W-:Y:S01]  /*7f40*/  FFMA.FTZ R12, R39.reuse, R49, -R12 ;  /* 0x00000031270c7223 */ /* 0x040fe2000001080c */
[----:B------:R-:W-:Y:S01]  /*7f50*/  FFMA.FTZ R41, R39, R37, R41 ;  /* 0x0000002527297223 */ /* 0x000fe20000010029 */
[C---:B------:R-:W-:Y:S01]  /*7f60*/  FFMA.FTZ R14, R43.reuse, R38, -R14 ;  /* 0x000000262b0e7223 */ /* 0x040fe2000001080e */
[----:B------:R-:W-:Y:S01]  /*7f70*/  FFMA.FTZ R42, R43, R50, R42 ;  /* 0x000000322b2a7223 */ /* 0x000fe2000001002a */
[----:B------:R-:W-:-:S02]  /*7f80*/  F2FP.BF16.F32.PACK_AB R36, R36, R149 ;  /* 0x000000952424723e */ /* 0x000fc400000010ff */
[----:B------:R-:W-:Y:S01]  /*7f90*/  F2FP.BF16.F32.PACK_AB R81, R13, R81 ;  /* 0x000000510d51723e */ /* 0x000fe200000010ff */
[----:B------:R-:W-:Y:S01]  /*7fa0*/  IMAD.MOV.U32 R13, RZ, RZ, R55 ;  /* 0x000000ffff0d7224 */ /* 0x000fe200078e0037 */
        /* <DEDUP_REMOVED lines=9> */
.L_x_2764:
[----:B------:R-:W-:Y:S05]  /*8040*/  BSYNC B3 ;  /* 0x0000000000037941 */ /* 0x000fea0003800000 */
.L_x_2763:
[----:B------:R-:W-:Y:S01]  /*8050*/  ISETP.GE.AND P3, PT, R54, R134, PT ;  /* 0x000000863600720c */ /* 0x000fe20003f66270 */
[----:B--2---:R4:W-:-:S12]  /*8060*/  ST.E.128 desc[UR60][R52.64], R12 ;  /* 0x0000000c34007985 */ /* 0x0049d8000c101d3c */
[----:B------:R-:W-:-:S05]  /*8070*/  @!P3 IMAD.WIDE R36, R54, 0x2, R116 ;  /* 0x000000023624b825 */ /* 0x000fca00078e0274 */
[----:B---3--:R4:W-:Y:S02]  /*8080*/  @!P3 ST.E.128 desc[UR60][R36.64], R40 ;  /* 0x000000282400b985 */ /* 0x0089e4000c101d3c */
.L_x_2762:
[----:B------:R-:W-:Y:S05]  /*8090*/  BSYNC B2 ;  /* 0x0000000000027941 */ /* 0x000fea0003800000 */
.L_x_2761:
        /* <DEDUP_REMOVED lines=31> */
[----:B------:R-:W-:Y:S01]  /*8290*/  SHF.R.U64 R35, R44, 0x10, R45 ;  /* 0x000000102c237819 */ /* 0x000fe2000000122d */
[----:B--2---:R-:W-:Y:S01]  /*82a0*/  IMAD.U32 R51, R15, 0x10000, RZ ;  /* 0x000100000f337824 */ /* 0x004fe200078e00ff */
[----:B------:R-:W-:Y:S01]  /*82b0*/  SHF.R.U64 R32, R32, 0x10, R33 ;  /* 0x0000001020207819 */ /* 0x000fe20000001221 */
[----:B------:R-:W-:Y:S01]  /*82c0*/  IMAD.U32 R53, R38, 0x10000, RZ ;  /* 0x0001000026357824 */ /* 0x000fe200078e00ff */
[----:B------:R-:W-:Y:S01]  /*82d0*/  SHF.R.U32.HI R44, RZ, 0x10, R45 ;  /* 0x00000010ff2c7819 */ /* 0x000fe2000001162d */
[----:B------:R-:W-:Y:S01]  /*82e0*/  IMAD.U32 R45, R13, 0x10000, RZ ;  /* 0x000100000d2d7824 */ /* 0x000fe200078e00ff */
[----:B------:R-:W-:Y:S01]  /*82f0*/  SHF.R.U32.HI R33, RZ, 0x10, R33 ;  /* 0x00000010ff217819 */ /* 0x000fe20000011621 */
[----:B------:R-:W-:Y:S01]  /*8300*/  IMAD.U32 R50, R14, 0x10000, RZ ;  /* 0x000100000e327824 */ /* 0x000fe200078e00ff */
[----:B------:R-:W-:-:S02]  /*8310*/  PRMT R44, R163, 0x5432, R44 ;  /* 0x00005432a32c7816 */ /* 0x000fc4000000002c */
[----:B------:R-:W-:Y:S02]  /*8320*/  PRMT R33, R161, 0x5410, R33 ;  /* 0x00005410a1217816 */ /* 0x000fe40000000021 */
[--C-:B------:R-:W-:Y:S01]  /*8330*/  SHF.R.U64 R43, R46, 0x10, R47.reuse ;  /* 0x000000102e2b7819 */ /* 0x100fe2000000122f */
[----:B------:R-:W-:Y:S01]  /*8340*/  IMAD.U32 R54, R44, 0x10000, RZ ;  /* 0x000100002c367824 */ /* 0x000fe200078e00ff */
[----:B------:R-:W-:Y:S01]  /*8350*/  SHF.R.U32.HI R46, RZ, 0x10, R47 ;  /* 0x00000010ff2e7819 */ /* 0x000fe2000001162f */
[----:B------:R-:W-:Y:S01]  /*8360*/  IMAD.U32 R55, R33, 0x10000, RZ ;  /* 0x0001000021377824 */ /* 0x000fe200078e00ff */
[C---:B------:R-:W-:Y:S02]  /*8370*/  PRMT R35, R162.reuse, 0x5432, R35 ;  /* 0x00005432a2237816 */ /* 0x040fe40000000023 */
[----:B------:R-:W-:Y:S01]  /*8380*/  PRMT R162, R162, 0x5410, R43 ;  /* 0x00005410a2a27816 */ /* 0x000fe2000000002b */
[CC--:B------:R-:W-:Y:S01]  /*8390*/  FMUL.FTZ R43, R48.reuse, R54.reuse ;  /* 0x00000036302b7220 */ /* 0x0c0fe20000410000 */
[----:B------:R-:W-:Y:S01]  /*83a0*/  LOP3.LUT R49, R37, 0xffff0000, RZ, 0xc0, !PT ;  /* 0xffff000025317812 */ /* 0x000fe200078ec0ff */
[-C--:B------:R-:W-:Y:S01]  /*83b0*/  FMUL.FTZ R48, R48, R55.reuse ;  /* 0x0000003730307220 */ /* 0x080fe20000410000 */
[----:B------:R-:W-:Y:S01]  /*83c0*/  LOP3.LUT R44, R44, 0xffff0000, RZ, 0xc0, !PT ;  /* 0xffff00002c2c7812 */ /* 0x000fe200078ec0ff */
[----:B------:R-:W-:Y:S01]  /*83d0*/  FFMA.FTZ R43, R45, R55, -R43 ;  /* 0x000000372d2b7223 */ /* 0x000fe2000001082b */
[----:B------:R-:W-:Y:S01]  /*83e0*/  PRMT R42, R161, 0x5432, R42 ;  /* 0x00005432a12a7816 */ /* 0x000fe2000000002a */
[----:B------:R-:W-:Y:S01]  /*83f0*/  FFMA.FTZ R48, R45, R54, R48 ;  /* 0x000000362d307223 */ /* 0x000fe20000010030 */
[----:B------:R-:W-:Y:S01]  /*8400*/  PRMT R46, R163, 0x5410, R46 ;  /* 0x00005410a32e7816 */ /* 0x000fe2000000002e */
[-C--:B------:R-:W-:Y:S01]  /*8410*/  FMUL.FTZ R80, R49, R44.reuse ;  /* 0x0000002c31507220 */ /* 0x080fe20000410000 */
[----:B------:R-:W-:Y:S01]  /*8420*/  LOP3.LUT R33, R33, 0xffff0000, RZ, 0xc0, !PT ;  /* 0xffff000021217812 */ /* 0x000fe200078ec0ff */
[----:B------:R-:W-:Y:S01]  /*8430*/  IMAD.U32 R45, R42, 0x10000, RZ ;  /* 0x000100002a2d7824 */ /* 0x000fe200078e00ff */
[----:B------:R-:W-:Y:S01]  /*8440*/  LOP3.LUT R47, R13, 0xffff0000, RZ, 0xc0, !PT ;  /* 0xffff00000d2f7812 */ /* 0x000fe200078ec0ff */
[----:B------:R-:W-:Y:S01]  /*8450*/  IMAD.U32 R55, R46, 0x10000, RZ ;  /* 0x000100002e377824 */ /* 0x000fe200078e00ff */
[----:B------:R-:W-:Y:S01]  /*8460*/  PRMT R32, R164, 0x5410, R32 ;  /* 0x00005410a4207816 */ /* 0x000fe20000000020 */
[-C--:B------:R-:W-:Y:S01]  /*8470*/  FMUL.FTZ R49, R49, R33.reuse ;  /* 0x0000002131317220 */ /* 0x080fe20000410000 */
[----:B------:R-:W-:Y:S01]  /*8480*/  LOP3.LUT R39, R39, 0xffff0000, RZ, 0xc0, !PT ;  /* 0xffff000027277812 */ /* 0x000fe200078ec0ff */
[----:B------:R-:W-:Y:S01]  /*8490*/  IMAD.U32 R37, R36, 0x10000, RZ ;  /* 0x0001000024257824 */ /* 0x000fe200078e00ff */
[----:B------:R-:W-:Y:S01]  /*84a0*/  LOP3.LUT R46, R46, 0xffff0000, RZ, 0xc0, !PT ;  /* 0xffff00002e2e7812 */ /* 0x000fe200078ec0ff */
[C---:B------:R-:W-:Y:S01]  /*84b0*/  FFMA.FTZ R80, R47.reuse, R33, -R80 ;  /* 0x000000212f507223 */ /* 0x040fe20000010850 */
[----:B------:R-:W-:Y:S01]  /*84c0*/  LOP3.LUT R42, R42, 0xffff0000, RZ, 0xc0, !PT ;  /* 0xffff00002a2a7812 */ /* 0x000fe200078ec0ff */
[----:B------:R-:W-:Y:S01]  /*84d0*/  FFMA.FTZ R49, R47, R44, R49 ;  /* 0x0000002c2f317223 */ /* 0x000fe20000010031 */
[C---:B------:R-:W-:Y:S01]  /*84e0*/  IMAD.U32 R54, R35.reuse, 0x10000, RZ ;  /* 0x0001000023367824 */ /* 0x040fe200078e00ff */
[----:B------:R-:W-:Y:S01]  /*84f0*/  LOP3.LUT R36, R36, 0xffff0000, RZ, 0xc0, !PT ;  /* 0xffff000024247812 */ /* 0x000fe200078ec0ff */
[----:B------:R-:W-:Y:S01]  /*8500*/  FMUL.FTZ R33, R52, R55 ;  /* 0x0000003734217220 */ /* 0x000fe20000410000 */
[C---:B------:R-:W-:Y:S01]  /*8510*/  IMAD.U32 R44, R32.reuse, 0x10000, RZ ;  /* 0x00010000202c7824 */ /* 0x040fe200078e00ff */
[----:B------:R-:W-:Y:S01]  /*8520*/  LOP3.LUT R35, R35, 0xffff0000, RZ, 0xc0, !PT ;  /* 0xffff000023237812 */ /* 0x000fe200078ec0ff */
[C---:B------:R-:W-:Y:S01]  /*8530*/  FMUL.FTZ R82, R39.reuse, R46 ;  /* 0x0000002e27527220 */ /* 0x040fe20000410000 */
[----:B------:R-:W-:Y:S01]  /*8540*/  FMUL.FTZ R122, R39, R42 ;  /* 0x0000002a277a7220 */ /* 0x000fe20000410000 */
[----:B------:R-:W-:Y:S01]  /*8550*/  LOP3.LUT R39, R32, 0xffff0000, RZ, 0xc0, !PT ;  /* 0xffff000020277812 */ /* 0x000fe200078ec0ff */
[----:B------:R-:W-:-:S02]  /*8560*/  IMAD.U32 R13, R12, 0x10000, RZ ;  /* 0x000100000c0d7824 */ /* 0x000fc400078e00ff */
[----:B------:R-:W-:Y:S01]  /*8570*/  FMUL.FTZ R32, R37, R54 ;  /* 0x0000003625207220 */ /* 0x000fe20000410000 */
[----:B------:R-:W-:Y:S01]  /*8580*/  LOP3.LUT R12, R12, 0xffff0000, RZ, 0xc0, !PT ;  /* 0xffff00000c0c7812 */ /* 0x000fe200078ec0ff */
[-C--:B------:R-:W-:Y:S01]  /*8590*/  FMUL.FTZ R52, R52, R45.reuse ;  /* 0x0000002d34347220 */ /* 0x080fe20000410000 */
[----:B------:R-:W-:Y:S01]  /*85a0*/  FFMA.FTZ R33, R51, R45, -R33 ;  /* 0x0000002d33217223 */ /* 0x000fe20000010821 */
[-C--:B------:R-:W-:Y:S01]  /*85b0*/  FMUL.FTZ R37, R37, R44.reuse ;  /* 0x0000002c25257220 */ /* 0x080fe20000410000 */
[----:B------:R-:W-:Y:S01]  /*85c0*/  FMUL.FTZ R45, R36, R35 ;  /* 0x00000023242d7220 */ /* 0x000fe20000410000 */
[----:B------:R-:W-:Y:S01]  /*85d0*/  LOP3.LUT R15, R15, 0xffff0000, RZ, 0xc0, !PT ;  /* 0xffff00000f0f7812 */ /* 0x000fe200078ec0ff */
[C---:B------:R-:W-:Y:S01]  /*85e0*/  FFMA.FTZ R32, R13.reuse, R44, -R32 ;  /* 0x0000002c0d207223 */ /* 0x040fe20000010820 */
[----:B------:R-:W-:Y:S01]  /*85f0*/  PRMT R34, R164, 0x5432, R34 ;  /* 0x00005432a4227816 */ /* 0x000fe20000000022 */
[----:B------:R-:W-:Y:S01]  /*8600*/  FFMA.FTZ R37, R13, R54, R37 ;  /* 0x000000360d257223 */ /* 0x000fe20000010025 */
[-C--:B------:R-:W-:Y:S01]  /*8610*/  FMUL.FTZ R13, R36, R39.reuse ;  /* 0x00000027240d7220 */ /* 0x080fe20000410000 */
[----:B------:R-:W-:Y:S01]  /*8620*/  FFMA.FTZ R45, R12, R39, -R45 ;  /* 0x000000270c2d7223 */ /* 0x000fe2000001082d */
[----:B------:R-:W-:Y:S01]  /*8630*/  LOP3.LUT R38, R38, 0xffff0000, RZ, 0xc0, !PT ;  /* 0xffff000026267812 */ /* 0x000fe200078ec0ff */
[----:B------:R-:W-:Y:S01]  /*8640*/  FFMA.FTZ R82, R15, R42, -R82 ;  /* 0x0000002a0f527223 */ /* 0x000fe20000010852 */
[C---:B------:R-:W-:Y:S01]  /*8650*/  LOP3.LUT R39, R162.reuse, 0xffff0000, RZ, 0xc0, !PT ;  /* 0xffff0000a2277812 */ /* 0x040fe200078ec0ff */
[----:B------:R-:W-:Y:S01]  /*8660*/  IMAD.U32 R36, R162, 0x10000, RZ ;  /* 0x00010000a2247824 */ /* 0x000fe200078e00ff */
[C---:B------:R-:W-:Y:S01]  /*8670*/  LOP3.LUT R47, R34.reuse, 0xffff0000, RZ, 0xc0, !PT ;  /* 0xffff0000222f7812 */ /* 0x040fe200078ec0ff */
[----:B------:R-:W-:-:S02]  /*8680*/  IMAD.U32 R42, R34, 0x10000, RZ ;  /* 0x00010000222a7824 */ /* 0x000fc400078e00ff */
[----:B------:R-:W-:Y:S01]  /*8690*/  FFMA.FTZ R12, R12, R35, R13 ;  /* 0x000000230c0c7223 */ /* 0x000fe2000001000d */
[----:B------:R-:W-:Y:S01]  /*86a0*/  LOP3.LUT R14, R14, 0xffff0000, RZ, 0xc0, !PT ;  /* 0xffff00000e0e7812 */ /* 0x000fe200078ec0ff */
[----:B------:R-:W-:Y:S01]  /*86b0*/  FFMA.FTZ R52, R51, R55, R52 ;  /* 0x0000003733347223 */ /* 0x000fe20000010034 */
[----:B------:R-:W-:Y:S01]  /*86c0*/  FFMA.FTZ R15, R15, R46, R122 ;  /* 0x0000002e0f0f7223 */ /* 0x000fe2000001007a */
[C---:B------:R-:W-:Y:S01]  /*86d0*/  FMUL.FTZ R13, R53.reuse, R36 ;  /* 0x00000024350d7220 */ /* 0x040fe20000410000 */
[C---:B------:R-:W-:Y:S01]  /*86e0*/  FMUL.FTZ R35, R38.reuse, R39 ;  /* 0x0000002726237220 */ /* 0x040fe20000410000 */
[----:B------:R-:W-:Y:S01]  /*86f0*/  FMUL.FTZ R53, R53, R42 ;  /* 0x0000002a35357220 */ /* 0x000fe20000410000 */
[----:B------:R-:W-:Y:S01]  /*8700*/  FMUL.FTZ R38, R38, R47 ;  /* 0x0000002f26267220 */ /* 0x000fe20000410000 */
[----:B------:R-:W-:Y:S01]  /*8710*/  F2FP.BF16.F32.PACK_AB R52, R15, R52 ;  /* 0x000000340f34723e */ /* 0x000fe200000010ff */
[C---:B------:R-:W-:Y:S01]  /*8720*/  FFMA.FTZ R42, R50.reuse, R42, -R13 ;  /* 0x0000002a322a7223 */ /* 0x040fe2000001080d */
[----:B------:R-:W-:Y:S01]  /*8730*/  FFMA.FTZ R36, R50, R36, R53 ;  /* 0x0000002432247223 */ /* 0x000fe20000010035 */
[----:B------:R-:W-:Y:S01]  /*8740*/  FFMA.FTZ R39, R14, R39, R38 ;  /* 0x000000270e277223 */ /* 0x000fe20000010026 */
[----:B------:R-:W-:Y:S01]  /*8750*/  F2FP.BF16.F32.PACK_AB R15, R12, R37 ;  /* 0x000000250c0f723e */ /* 0x000fe200000010ff */
[----:B------:R-:W-:Y:S01]  /*8760*/  FFMA.FTZ R35, R14, R47, -R35 ;  /* 0x0000002f0e237223 */ /* 0x000fe20000010823 */
[----:B------:R-:W-:-:S02]  /*8770*/  F2FP.BF16.F32.PACK_AB R48, R49, R48 ;  /* 0x000000303130723e */ /* 0x000fc400000010ff */
        /* <DEDUP_REMOVED lines=9> */
[----:B------:R-:W-:-:S07]  /*8810*/  MOV R15, R33 ;  /* 0x00000021000f7202 */ /* 0x000fce0000000f00 */
.L_x_2766:
[----:B------:R-:W-:Y:S05]  /*8820*/  BSYNC B2 ;  /* 0x0000000000027941 */ /* 0x000fea0003800000 */
.L_x_2765:
[----:B------:R-:W-:Y:S01]  /*8830*/  ISETP.GE.AND P3, PT, R11, R134, PT ;  /* 0x000000860b00720c */ /* 0x000fe20003f66270 */
[----:B--2---:R2:W-:-:S12]  /*8840*/  ST.E.128 desc[UR60][R40.64], R12 ;  /* 0x0000000c28007985 */ /* 0x0045d8000c101d3c */
[----:B------:R-:W-:-:S05]  /*8850*/  @!P3 IMAD.WIDE R116, R11, 0x2, R116 ;  /* 0x000000020b74b825 */ /* 0x000fca00078e0274 */
[----:B---3--:R2:W-:Y:S02]  /*8860*/  @!P3 ST.E.128 desc[UR60][R116.64], R36 ;  /* 0x000000247400b985 */ /* 0x0085e4000c101d3c */
.L_x_2756:
[----:B------:R-:W-:Y:S05]  /*8870*/  BSYNC B1 ;  /* 0x0000000000017941 */ /* 0x000fea0003800000 */
.L_x_2755:
[----:B------:R-:W-:-:S03]  /*8880*/  UMOV UR4, 0xffffffff ;  /* 0xffffffff00047882 */ /* 0x000fc60000000000 */
[----:B------:R-:W-:Y:S05]  /*8890*/  BRA.DIV UR4, `(.L_x_2767) ;  /* 0x000001d604d87947 */ /* 0x000fea000b800000 */
[----:B0-----:R-:W0:Y:S04]  /*88a0*/  SHFL.IDX PT, R119, R119, 0x1, 0x1c1f ;  /* 0x003c1f0077777f89 */ /* 0x001e2800000e0000 */
[----:B--2-4-:R2:W4:Y:S02]  /*88b0*/  SHFL.IDX PT, R36, R120, 0x1, 0x1c1f ;  /* 0x003c1f0078247f89 */ /* 0x01452400000e0000 */
.L_x_3057:
        /* <DEDUP_REMOVED lines=33> */
[----:B0-----:R-:W-:Y:S01]  /*8ad0*/  SHF.R.U64 R11, R64, 0x10, R65 ;  /* 0x00000010400b7819 */ /* 0x001fe20000001241 */
[----:B---3--:R-:W-:Y:S01]  /*8ae0*/  IMAD.U32 R45, R13, 0x10000, RZ ;  /* 0x000100000d2d7824 */ /* 0x008fe200078e00ff */
[----:B------:R-:W-:Y:S01]  /*8af0*/  SHF.R.U32.HI R77, RZ, 0x10, R77 ;  /* 0x00000010ff4d7819 */ /* 0x000fe2000001164d */
[----:B------:R-:W-:Y:S01]  /*8b00*/  IMAD.U32 R52, R35, 0x10000, RZ ;  /* 0x0001000023347824 */ /* 0x000fe200078e00ff */
[----:B------:R-:W-:Y:S01]  /*8b10*/  SHF.R.U32.HI R65, RZ, 0x10, R65 ;  /* 0x00000010ff417819 */ /* 0x000fe20000011641 */
[----:B------:R-:W-:Y:S01]  /*8b20*/  IMAD.U32 R50, R15, 0x10000, RZ ;  /* 0x000100000f327824 */ /* 0x000fe200078e00ff */
[----:B------:R-:W-:Y:S01]  /*8b30*/  PRMT R77, R160, 0x5432, R77 ;  /* 0x00005432a04d7816 */ /* 0x000fe2000000004d */
[----:B------:R-:W-:Y:S01]  /*8b40*/  IMAD.U32 R49, R14, 0x10000, RZ ;  /* 0x000100000e317824 */ /* 0x000fe200078e00ff */
[----:B------:R-:W-:-:S02]  /*8b50*/  PRMT R65, R158, 0x5432, R65 ;  /* 0x000054329e417816 */ /* 0x000fc40000000041 */
[----:B------:R-:W-:Y:S01]  /*8b60*/  SHF.R.U64 R44, R78, 0x10, R79 ;  /* 0x000000104e2c7819 */ /* 0x000fe2000000124f */
[----:B------:R-:W-:Y:S01]  /*8b70*/  IMAD.U32 R54, R77, 0x10000, RZ ;  /* 0x000100004d367824 */ /* 0x000fe200078e00ff */
[----:B------:R-:W-:Y:S01]  /*8b80*/  SHF.R.U64 R42, R66, 0x10, R67 ;  /* 0x00000010422a7819 */ /* 0x000fe20000001243 */
[----:B------:R-:W-:Y:S01]  /*8b90*/  IMAD.U32 R64, R65, 0x10000, RZ ;  /* 0x0001000041407824 */ /* 0x000fe200078e00ff */
[----:B------:R-:W-:Y:S01]  /*8ba0*/  SHF.R.U32.HI R78, RZ, 0x10, R79 ;  /* 0x00000010ff4e7819 */ /* 0x000fe2000001164f */
[C---:B------:R-:W-:Y:S01]  /*8bb0*/  FMUL.FTZ R76, R47.reuse, R54 ;  /* 0x000000362f4c7220 */ /* 0x040fe20000410000 */
[----:B------:R-:W-:Y:S01]  /*8bc0*/  SHF.R.U32.HI R66, RZ, 0x10, R67 ;  /* 0x00000010ff427819 */ /* 0x000fe20000011643 */
[----:B------:R-:W-:Y:S01]  /*8bd0*/  FMUL.FTZ R80, R47, R64 ;  /* 0x000000402f507220 */ /* 0x000fe20000410000 */
[----:B------:R-:W-:Y:S01]  /*8be0*/  LOP3.LUT R48, R33, 0xffff0000, RZ, 0xc0, !PT ;  /* 0xffff000021307812 */ /* 0x000fe200078ec0ff */
[----:B------:R-:W-:Y:S01]  /*8bf0*/  IMAD.U32 R33, R32, 0x10000, RZ ;  /* 0x0001000020217824 */ /* 0x000fe200078e00ff */
[----:B------:R-:W-:-:S02]  /*8c00*/  LOP3.LUT R77, R77, 0xffff0000, RZ, 0xc0, !PT ;  /* 0xffff00004d4d7812 */ /* 0x000fc400078ec0ff */
[----:B------:R-:W-:Y:S02]  /*8c10*/  PRMT R78, R159, 0x5432, R78 ;  /* 0x000054329f4e7816 */ /* 0x000fe4000000004e */
[----:B------:R-:W-:Y:S01]  /*8c20*/  PRMT R66, R157, 0x5432, R66 ;  /* 0x000054329d427816 */ /* 0x000fe20000000042 */
[----:B------:R-:W-:Y:S01]  /*8c30*/  FMUL.FTZ R55, R48, R77 ;  /* 0x0000004d30377220 */ /* 0x000fe20000410000 */
[----:B------:R-:W-:Y:S01]  /*8c40*/  LOP3.LUT R65, R65, 0xffff0000, RZ, 0xc0, !PT ;  /* 0xffff000041417812 */ /* 0x000fe200078ec0ff */
[----:B------:R-:W-:Y:S01]  /*8c50*/  IMAD.U32 R53, R78, 0x10000, RZ ;  /* 0x000100004e357824 */ /* 0x000fe200078e00ff */
[----:B------:R-:W-:Y:S01]  /*8c60*/  LOP3.LUT R46, R13, 0xffff0000, RZ, 0xc0, !PT ;  /* 0xffff00000d2e7812 */ /* 0x000fe200078ec0ff */
[----:B------:R-:W-:Y:S01]  /*8c70*/  IMAD.U32 R47, R66, 0x10000, RZ ;  /* 0x00010000422f7824 */ /* 0x000fe200078e00ff */
[----:B------:R-:W-:Y:S01]  /*8c80*/  PRMT R160, R160, 0x5410, R43 ;  /* 0x00005410a0a07816 */ /* 0x000fe2000000002b */
[C---:B------:R-:W-:Y:S01]  /*8c90*/  FFMA.FTZ R43, R45.reuse, R64, -R76 ;  /* 0x000000402d2b7223 */ /* 0x040fe2000001084c */
[----:B------:R-:W-:Y:S01]  /*8ca0*/  FFMA.FTZ R45, R45, R54, R80 ;  /* 0x000000362d2d7223 */ /* 0x000fe20000010050 */
[-C--:B------:R-:W-:Y:S01]  /*8cb0*/  FMUL.FTZ R67, R48, R65.reuse ;  /* 0x0000004130437220 */ /* 0x080fe20000410000 */
[----:B------:R-:W-:Y:S01]  /*8cc0*/  LOP3.LUT R35, R35, 0xffff0000, RZ, 0xc0, !PT ;  /* 0xffff000023237812 */ /* 0x000fe200078ec0ff */
[----:B------:R-:W-:Y:S01]  /*8cd0*/  FFMA.FTZ R48, R46, R65, -R55 ;  /* 0x000000412e307223 */ /* 0x000fe20000010837 */
[----:B------:R-:W-:Y:S01]  /*8ce0*/  LOP3.LUT R54, R78, 0xffff0000, RZ, 0xc0, !PT ;  /* 0xffff00004e367812 */ /* 0x000fe200078ec0ff */
[----:B------:R-:W-:Y:S01]  /*8cf0*/  FMUL.FTZ R55, R52, R53 ;  /* 0x0000003534377220 */ /* 0x000fe20000410000 */
[----:B------:R-:W-:Y:S01]  /*8d00*/  PRMT R11, R158, 0x5410, R11 ;  /* 0x000054109e0b7816 */ /* 0x000fe2000000000b */
[-C--:B------:R-:W-:Y:S01]  /*8d10*/  FMUL.FTZ R64, R52, R47.reuse ;  /* 0x0000002f34407220 */ /* 0x080fe20000410000 */
[----:B------:R-:W-:Y:S01]  /*8d20*/  LOP3.LUT R52, R66, 0xffff0000, RZ, 0xc0, !PT ;  /* 0xffff000042347812 */ /* 0x000fe200078ec0ff */
[C---:B------:R-:W-:Y:S01]  /*8d30*/  FFMA.FTZ R47, R50.reuse, R47, -R55 ;  /* 0x0000002f322f7223 */ /* 0x040fe20000010837 */
[----:B------:R-:W-:Y:S01]  /*8d40*/  LOP3.LUT R15, R15, 0xffff0000, RZ, 0xc0, !PT ;  /* 0xffff00000f0f7812 */ /* 0x000fe200078ec0ff */
[----:B------:R-:W-:Y:S01]  /*8d50*/  FMUL.FTZ R76, R35, R54 ;  /* 0x00000036234c7220 */ /* 0x000fe20000410000 */
[----:B------:R-:W-:Y:S01]  /*8d60*/  FFMA.FTZ R50, R50, R53, R64 ;  /* 0x0000003532327223 */ /* 0x000fe20000010040 */
[----:B------:R-:W-:-:S02]  /*8d70*/  IMAD.U32 R66, R160, 0x10000, RZ ;  /* 0x00010000a0427824 */ /* 0x000fc400078e00ff */
[-C--:B------:R-:W-:Y:S01]  /*8d80*/  FMUL.FTZ R78, R35, R52.reuse ;  /* 0x00000034234e7220 */ /* 0x080fe20000410000 */
[----:B------:R-:W-:Y:S02]  /*8d90*/  IMAD.U32 R64, R11, 0x10000, RZ ;  /* 0x000100000b407824 */ /* 0x000fe400078e00ff */
[----:B------:R-:W-:Y:S01]  /*8da0*/  FFMA.FTZ R52, R15, R52, -R76 ;  /* 0x000000340f347223 */ /* 0x000fe2000001084c */
[----:B------:R-:W-:Y:S02]  /*8db0*/  IMAD.U32 R13, R12, 0x10000, RZ ;  /* 0x000100000c0d7824 */ /* 0x000fe400078e00ff */
[C---:B------:R-:W-:Y:S01]  /*8dc0*/  FMUL.FTZ R76, R33.reuse, R66 ;  /* 0x00000042214c7220 */ /* 0x040fe20000410000 */
[----:B------:R-:W-:Y:S01]  /*8dd0*/  LOP3.LUT R32, R32, 0xffff0000, RZ, 0xc0, !PT ;  /* 0xffff000020207812 */ /* 0x000fe200078ec0ff */
[----:B------:R-:W-:Y:S01]  /*8de0*/  FMUL.FTZ R33, R33, R64 ;  /* 0x0000004021217220 */ /* 0x000fe20000410000 */
[----:B------:R-:W-:Y:S01]  /*8df0*/  PRMT R44, R159, 0x5410, R44 ;  /* 0x000054109f2c7816 */ /* 0x000fe2000000002c */
[----:B------:R-:W-:Y:S01]  /*8e00*/  FFMA.FTZ R15, R15, R54, R78 ;  /* 0x000000360f0f7223 */ /* 0x000fe2000001004e */
[----:B------:R-:W-:Y:S01]  /*8e10*/  LOP3.LUT R53, R160, 0xffff0000, RZ, 0xc0, !PT ;  /* 0xffff0000a0357812 */ /* 0x000fe200078ec0ff */
[----:B------:R-:W-:Y:S01]  /*8e20*/  FFMA.FTZ R46, R46, R77, R67 ;  /* 0x0000004d2e2e7223 */ /* 0x000fe20000010043 */
[----:B------:R-:W-:Y:S01]  /*8e30*/  LOP3.LUT R35, R11, 0xffff0000, RZ, 0xc0, !PT ;  /* 0xffff00000b237812 */ /* 0x000fe200078ec0ff */
[----:B------:R-:W-:Y:S01]  /*8e40*/  FFMA.FTZ R11, R13, R64, -R76 ;  /* 0x000000400d0b7223 */ /* 0x000fe2000001084c */
[----:B------:R-:W-:Y:S01]  /*8e50*/  PRMT R42, R157, 0x5410, R42 ;  /* 0x000054109d2a7816 */ /* 0x000fe2000000002a */
[----:B------:R-:W-:Y:S01]  /*8e60*/  FFMA.FTZ R13, R13, R66, R33 ;  /* 0x000000420d0d7223 */ /* 0x000fe20000010021 */
[----:B------:R-:W-:Y:S01]  /*8e70*/  LOP3.LUT R51, R14, 0xffff0000, RZ, 0xc0, !PT ;  /* 0xffff00000e337812 */ /* 0x000fe200078ec0ff */
[----:B------:R-:W-:-:S02]  /*8e80*/  IMAD.U32 R14, R34, 0x10000, RZ ;  /* 0x00010000220e7824 */ /* 0x000fc400078e00ff */
[C---:B------:R-:W-:Y:S01]  /*8e90*/  FMUL.FTZ R55, R32.reuse, R53 ;  /* 0x0000003520377220 */ /* 0x040fe20000410000 */
[----:B------:R-:W-:Y:S01]  /*8ea0*/  FMUL.FTZ R65, R32, R35 ;  /* 0x0000002320417220 */ /* 0x000fe20000410000 */
        /* <DEDUP_REMOVED lines=9> */
[C---:B------:R-:W-:Y:S01]  /*8f40*/  FFMA.FTZ R64, R49.reuse, R32, -R64 ;  /* 0x0000002031407223 */ /* 0x040fe20000010840 */
[----:B------:R-:W-:Y:S01]  /*8f50*/  FFMA.FTZ R54, R12, R35, -R55 ;  /* 0x000000230c367223 */ /* 0x000fe20000010837 */
[----:B------:R-:W-:Y:S01]  /*8f60*/  FFMA.FTZ R14, R49, R33, R14 ;  /* 0x00000021310e7223 */ /* 0x000fe2000001000e */
[-C--:B------:R-:W-:Y:S01]  /*8f70*/  FMUL.FTZ R35, R34, R42.reuse ;  /* 0x0000002a22237220 */ /* 0x080fe20000410000 */
[C---:B------:R-:W-:Y:S01]  /*8f80*/  FFMA.FTZ R33, R51.reuse, R42, -R66 ;  /* 0x0000002a33217223 */ /* 0x040fe20000010842 */
[----:B------:R-:W-:Y:S01]  /*8f90*/  FFMA.FTZ R12, R12, R53, R65 ;  /* 0x000000350c0c7223 */ /* 0x000fe20000010041 */
[----:B------:R-:W-:Y:S01]  /*8fa0*/  F2FP.BF16.F32.PACK_AB R45, R46, R45 ;  /* 0x0000002d2e2d723e */ /* 0x000fe200000010ff */
        /* <DEDUP_REMOVED lines=12> */
[----:B------:R-:W-:Y:S02]  /*9070*/  IMAD.MOV.U32 R14, RZ, RZ, R46 ;  /* 0x000000ffff0e7224 */ /* 0x000fe400078e002e */
[----:B------:R-:W-:-:S07]  /*9080*/  IMAD.MOV.U32 R35, RZ, RZ, R50 ;  /* 0x000000ffff237224 */ /* 0x000fce00078e0032 */
.L_x_2771:
[----:B------:R-:W-:Y:S05]  /*9090*/  BSYNC B2 ;  /* 0x0000000000027941 */ /* 0x000fea0003800000 */
.L_x_2770:
[----:B---3--:R3:W-:Y:S04]  /*90a0*/  ST.E.128 desc[UR60][R38.64], R12 ;  /* 0x0000000c26007985 */ /* 0x0087e8000c101d3c */
[----:B----4-:R3:W-:Y:S02]  /*90b0*/  @!P3 ST.E.128 desc[UR60][R40.64], R32 ;  /* 0x000000202800b985 */ /* 0x0107e4000c101d3c */
.L_x_2769:
[----:B------:R-:W-:Y:S05]  /*90c0*/  BSYNC B1 ;  /* 0x0000000000017941 */ /* 0x000fea0003800000 */
.L_x_2768:
        /* <DEDUP_REMOVED lines=23> */
[----:B------:R-:W-:Y:S01]  /*9240*/  @!P3 IMAD.WIDE R40, R41, 0x2, R36 ;  /* 0x000000022928b825 */ /* 0x000fe200078e0224 */
[----:B------:R-:W-:-:S03]  /*9250*/  LEA R11, R11, R2, 0x1 ;  /* 0x000000020b0b7211 */ /* 0x000fc600078e08ff */
[----:B------:R-:W-:Y:S02]  /*9260*/  IMAD R32, R13, 0x2, R2 ;  /* 0x000000020d207824 */ /* 0x000fe400078e0202 */
[----:B------:R0:W3:Y:S04]  /*9270*/  LDS.128 R12, [R11+0x1e400] ;  /* 0x01e400000b0c7984 */ /* 0x0000e80000000c00 */
[----:B------:R-:W4:Y:S01]  /*9280*/  LDS.128 R32, [R32+0x1e400] ;  /* 0x01e4000020207984 */ /* 0x000f220000000c00 */
[----:B------:R-:W-:Y:S05]  /*9290*/  @P4 BRA `(.L_x_2775) ;  /* 0x0000000400684947 */ /* 0x000fea0003800000 */
[----:B------:R-:W-:Y:S01]  /*92a0*/  SHF.R.U64 R48, R60, 0x10, R61 ;  /* 0x000000103c307819 */ /* 0x000fe2000000123d */
[----:B----4-:R-:W-:Y:S01]  /*92b0*/  IMAD.U32 R52, R33, 0x10000, RZ ;  /* 0x0001000021347824 */ /* 0x010fe200078e00ff */
[----:B------:R-:W-:Y:S01]  /*92c0*/  SHF.R.U32.HI R53, RZ, 0x10, R73 ;  /* 0x00000010ff357819 */ /* 0x000fe20000011649 */
[----:B------:R-:W-:Y:S01]  /*92d0*/  IMAD.U32 R51, R35, 0x10000, RZ ;  /* 0x0001000023337824 */ /* 0x000fe200078e00ff */
[----:B------:R-:W-:Y:S01]  /*92e0*/  SHF.R.U32.HI R60, RZ, 0x10, R61 ;  /* 0x00000010ff3c7819 */ /* 0x000fe2000001163d */
[----:B---3--:R-:W-:Y:S01]  /*92f0*/  IMAD.U32 R44, R13, 0x10000, RZ ;  /* 0x000100000d2c7824 */ /* 0x008fe200078e00ff */
[----:B------:R-:W-:Y:S01]  /*9300*/  SHF.R.U64 R55, R62, 0x10, R63 ;  /* 0x000000103e377819 */ /* 0x000fe2000000123f */
[----:B------:R-:W-:Y:S01]  /*9310*/  IMAD.U32 R50, R15, 0x10000, RZ ;  /* 0x000100000f327824 */ /* 0x000fe200078e00ff */
[----:B------:R-:W-:Y:S01]  /*9320*/  PRMT R48, R147, 0x5410, R48 ;  /* 0x0000541093307816 */ /* 0x000fe20000000030 */
[----:B------:R-:W-:Y:S01]  /*9330*/  IMAD.U32 R42, R32, 0x10000, RZ ;  /* 0x00010000202a7824 */ /* 0x000fe200078e00ff */
[----:B------:R-:W-:Y:S01]  /*9340*/  PRMT R53, R156, 0x5432, R53 ;  /* 0x000054329c357816 */ /* 0x000fe20000000035 */
[----:B0-----:R-:W-:Y:S01]  /*9350*/  IMAD.U32 R11, R14, 0x10000, RZ ;  /* 0x000100000e0b7824 */ /* 0x001fe200078e00ff */
[----:B------:R-:W-:-:S02]  /*9360*/  SHF.R.U64 R45, R74, 0x10, R75 ;  /* 0x000000104a2d7819 */ /* 0x000fc4000000124b */
[----:B------:R-:W-:Y:S02]  /*9370*/  PRMT R147, R147, 0x5432, R60 ;  /* 0x0000543293937816 */ /* 0x000fe4000000003c */
[----:B------:R-:W-:Y:S02]  /*9380*/  SHF.R.U32.HI R75, RZ, 0x10, R75 ;  /* 0x00000010ff4b7819 */ /* 0x000fe4000001164b */
[----:B------:R-:W-:Y:S02]  /*9390*/  SHF.R.U32.HI R63, RZ, 0x10, R63 ;  /* 0x00000010ff3f7819 */ /* 0x000fe4000001163f */
[----:B------:R-:W-:Y:S02]  /*93a0*/  LOP3.LUT R46, R33, 0xffff0000, RZ, 0xc0, !PT ;  /* 0xffff0000212e7812 */ /* 0x000fe400078ec0ff */
[----:B------:R-:W-:Y:S02]  /*93b0*/  SHF.R.U64 R61, R72, 0x10, R73 ;  /* 0x00000010483d7819 */ /* 0x000fe40000001249 */
[----:B------:R-:W-:Y:S01]  /*93c0*/  PRMT R33, R146, 0x5410, R55 ;  /* 0x0000541092217816 */ /* 0x000fe20000000037 */
[----:B------:R-:W-:Y:S01]  /*93d0*/  IMAD.U32 R55, R53, 0x10000, RZ ;  /* 0x0001000035377824 */ /* 0x000fe200078e00ff */
[----:B------:R-:W-:Y:S01]  /*93e0*/  LOP3.LUT R47, R35, 0xffff0000, RZ, 0xc0, !PT ;  /* 0xffff0000232f7812 */ /* 0x000fe200078ec0ff */
[----:B------:R-:W-:Y:S01]  /*93f0*/  IMAD.U32 R35, R147, 0x10000, RZ ;  /* 0x0001000093237824 */ /* 0x000fe200078e00ff */
[----:B------:R-:W-:-:S02]  /*9400*/  PRMT R45, R148, 0x5410, R45 ;  /* 0x00005410942d7816 */ /* 0x000fc4000000002d */
[----:B------:R-:W-:Y:S02]  /*9410*/  PRMT R148, R148, 0x5432, R75 ;  /* 0x0000543294947816 */ /* 0x000fe4000000004b */
[----:B------:R-:W-:Y:S01]  /*9420*/  PRMT R146, R146, 0x5432, R63 ;  /* 0x0000543292927816 */ /* 0x000fe2000000003f */
[----:B------:R-:W-:Y:S01]  /*9430*/  FMUL.FTZ R63, R52, R35 ;  /* 0x00000023343f7220 */ /* 0x000fe20000410000 */
[----:B------:R-:W-:Y:S01]  /*9440*/  PRMT R156, R156, 0x5410, R61 ;  /* 0x000054109c9c7816 */ /* 0x000fe2000000003d */
[----:B------:R-:W-:Y:S01]  /*9450*/  FMUL.FTZ R61, R52, R55 ;  /* 0x00000037343d7220 */ /* 0x000fe20000410000 */
[----:B------:R-:W-:Y:S01]  /*9460*/  IMAD.U32 R54, R148, 0x10000, RZ ;  /* 0x0001000094367824 */ /* 0x000fe200078e00ff */
[----:B------:R-:W-:Y:S01]  /*9470*/  LOP3.LUT R53, R53, 0xffff0000, RZ, 0xc0, !PT ;  /* 0xffff000035357812 */ /* 0x000fe200078ec0ff */
[----:B------:R-:W-:Y:S02]  /*9480*/  IMAD.U32 R52, R146, 0x10000, RZ ;  /* 0x0001000092347824 */ /* 0x000fe400078e00ff */
[C---:B------:R-:W-:Y:S01]  /*9490*/  FFMA.FTZ R35, R44.reuse, R35, -R61 ;  /* 0x000000232c237223 */ /* 0x040fe2000001083d */
[----:B------:R-:W-:Y:S01]  /*94a0*/  FFMA.FTZ R44, R44, R55, R63 ;  /* 0x000000372c2c7223 */ /* 0x000fe2000001003f */
[----:B------:R-:W-:Y:S01]  /*94b0*/  FMUL.FTZ R55, R51, R54 ;  /* 0x0000003633377220 */ /* 0x000fe20000410000 */
[----:B------:R-:W-:Y:S01]  /*94c0*/  LOP3.LUT R147, R147, 0xffff0000, RZ, 0xc0, !PT ;  /* 0xffff000093937812 */ /* 0x000fe200078ec0ff */
[----:B------:R-:W-:Y:S01]  /*94d0*/  FMUL.FTZ R51, R51, R52 ;  /* 0x0000003433337220 */ /* 0x000fe20000410000 */
[----:B------:R-:W-:Y:S01]  /*94e0*/  LOP3.LUT R49, R13, 0xffff0000, RZ, 0xc0, !PT ;  /* 0xffff00000d317812 */ /* 0x000fe200078ec0ff */
[----:B------:R-:W-:Y:S01]  /*94f0*/  FMUL.FTZ R60, R46, R53 ;  /* 0x000000352e3c7220 */ /* 0x000fe20000410000 */
[----:B------:R-:W-:Y:S01]  /*9500*/  LOP3.LUT R148, R148, 0xffff0000, RZ, 0xc0, !PT ;  /* 0xffff000094947812 */ /* 0x000fe200078ec0ff */
[----:B------:R-:W-:Y:S01]  /*9510*/  FFMA.FTZ R54, R50, R54, R51 ;  /* 0x0000003632367223 */ /* 0x000fe20000010033 */
[----:B------:R-:W-:Y:S01]  /*9520*/  LOP3.LUT R146, R146, 0xffff0000, RZ, 0xc0, !PT ;  /* 0xffff000092927812 */ /* 0x000fe200078ec0ff */
[----:B------:R-:W-:Y:S01]  /*9530*/  FMUL.FTZ R62, R46, R147 ;  /* 0x000000932e3e7220 */ /* 0x000fe20000410000 */
[----:B------:R-:W-:Y:S01]  /*9540*/  FFMA.FTZ R55, R50, R52, -R55 ;  /* 0x0000003432377223 */ /* 0x000fe20000010837 */
[----:B------:R-:W-:-:S02]  /*9550*/  IMAD.U32 R51, R156, 0x10000, RZ ;  /* 0x000100009c337824 */ /* 0x000fc400078e00ff */
[----:B------:R-:W-:Y:S01]  /*9560*/  FFMA.FTZ R46, R49, R147, -R60 ;  /* 0x00000093312e7223 */ /* 0x000fe2000001083c */
[C---:B------:R-:W-:Y:S02]  /*9570*/  IMAD.U32 R50, R48.reuse, 0x10000, RZ ;  /* 0x0001000030327824 */ /* 0x040fe400078e00ff */
[C---:B------:R-:W-:Y:S01]  /*9580*/  FMUL.FTZ R52, R47.reuse, R148 ;  /* 0x000000942f347220 */ /* 0x040fe20000410000 */
[----:B------:R-:W-:Y:S01]  /*9590*/  FMUL.FTZ R60, R47, R146 ;  /* 0x000000922f3c7220 */ /* 0x000fe20000410000 */
[----:B------:R-:W-:Y:S01]  /*95a0*/  LOP3.LUT R47, R48, 0xffff0000, RZ, 0xc0, !PT ;  /* 0xffff0000302f7812 */ /* 0x000fe200078ec0ff */
[----:B------:R-:W-:Y:S01]  /*95b0*/  FFMA.FTZ R49, R49, R53, R62 ;  /* 0x0000003531317223 */ /* 0x000fe2000001003e */
[----:B------:R-:W-:Y:S01]  /*95c0*/  LOP3.LUT R43, R15, 0xffff0000, RZ, 0xc0, !PT ;  /* 0xffff00000f2b7812 */ /* 0x000fe200078ec0ff */
[-C--:B------:R-:W-:Y:S01]  /*95d0*/  FMUL.FTZ R48, R42, R51.reuse ;  /* 0x000000332a307220 */ /* 0x080fe20000410000 */
[----:B------:R-:W-:Y:S01]  /*95e0*/  IMAD.U32 R13, R12, 0x10000, RZ ;  /* 0x000100000c0d7824 */ /* 0x000fe200078e00ff */
[----:B------:R-:W-:Y:S01]  /*95f0*/  LOP3.LUT R32, R32, 0xffff0000, RZ, 0xc0, !PT ;  /* 0xffff000020207812 */ /* 0x000fe200078ec0ff */
[----:B------:R-:W-:Y:S01]  /*9600*/  FMUL.FTZ R42, R42, R50 ;  /* 0x000000322a2a7220 */ /* 0x000fe20000410000 */
[----:B------:R-:W-:Y:S01]  /*9610*/  LOP3.LUT R53, R156, 0xffff0000, RZ, 0xc0, !PT ;  /* 0xffff00009c357812 */ /* 0x000fe200078ec0ff */
[C---:B------:R-:W-:Y:S01]  /*9620*/  FFMA.FTZ R52, R43.reuse, R146, -R52 ;  /* 0x000000922b347223 */ /* 0x040fe20000010834 */
[----:B------:R-:W-:Y:S01]  /*9630*/  FFMA.FTZ R61, R43, R148, R60 ;  /* 0x000000942b3d7223 */ /* 0x000fe2000001003c */
[----:B------:R-:W-:Y:S01]  /*9640*/  FFMA.FTZ R42, R13, R51, R42 ;  /* 0x000000330d2a7223 */ /* 0x000fe2000001002a */
[----:B------:R-:W-:Y:S01]  /*9650*/  LOP3.LUT R12, R12, 0xffff0000, RZ, 0xc0, !PT ;  /* 0xffff00000c0c7812 */ /* 0x000fe200078ec0ff */
[----:B------:R-:W-:Y:S01]  /*9660*/  FMUL.FTZ R43, R32, R53 ;  /* 0x00000035202b7220 */ /* 0x000fe20000410000 */
[----:B------:R-:W-:Y:S01]  /*9670*/  LOP3.LUT R15, R14, 0xffff0000, RZ, 0xc0, !PT ;  /* 0xffff00000e0f7812 */ /* 0x000fe200078ec0ff */
[----:B------:R-:W-:Y:S01]  /*9680*/  FMUL.FTZ R51, R32, R47 ;  /* 0x0000002f20337220 */ /* 0x000fe20000410000 */
[----:B------:R-:W-:-:S02]  /*9690*/  IMAD.U32 R14, R34, 0x10000, RZ ;  /* 0x00010000220e7824 */ /* 0x000fc400078e00ff */
[----:B------:R-:W-:Y:S01]  /*96a0*/  FFMA.FTZ R48, R13, R50, -R48 ;  /* 0x000000320d307223 */ /* 0x000fe20000010830 */
[----:B------:R-:W-:Y:S01]  /*96b0*/  IMAD.U32 R32, R45, 0x10000, RZ ;  /* 0x000100002d207824 */ /* 0x000fe200078e00ff */
[----:B------:R-:W-:Y:S01]  /*96c0*/  LOP3.LUT R34, R34, 0xffff0000, RZ, 0xc0, !PT ;  /* 0xffff000022227812 */ /* 0x000fe200078ec0ff */
[----:B------:R-:W-:Y:S01]  /*96d0*/  IMAD.U32 R13, R33, 0x10000, RZ ;  /* 0x00010000210d7824 */ /* 0x000fe200078e00ff */
[----:B------:R-:W-:Y:S01]  /*96e0*/  LOP3.LUT R45, R45, 0xffff0000, RZ, 0xc0, !PT ;  /* 0xffff00002d2d7812 */ /* 0x000fe200078ec0ff */
[C---:B------:R-:W-:Y:S01]  /*96f0*/  FFMA.FTZ R43, R12.reuse, R47, -R43 ;  /* 0x0000002f0c2b7223 */ /* 0x040fe2000001082b */
[----:B------:R-:W-:Y:S01]  /*9700*/  LOP3.LUT R33, R33, 0xffff0000, RZ, 0xc0, !PT ;  /* 0xffff000021217812 */ /* 0x000fe200078ec0ff */
[----:B------:R-:W-:Y:S01]  /*9710*/  FFMA.FTZ R51, R12, R53, R51 ;  /* 0x000000350c337223 */ /* 0x000fe20000010033 */
[CC--:B------:R-:W-:Y:S01]  /*9720*/  FMUL.FTZ R12, R14.reuse, R32.reuse ;  /* 0x000000200e0c7220 */ /* 0x0c0fe20000410000 */
        /* <DEDUP_REMOVED lines=17> */
.L_x_2775:
[----:B------:R-:W-:Y:S05]  /*9840*/  BSYNC B2 ;  /* 0x0000000000027941 */ /* 0x000fea0003800000 */
.L_x_2774:
[----:B---3--:R3:W-:Y:S04]  /*9850*/  ST.E.128 desc[UR60][R38.64], R12 ;  /* 0x0000000c26007985 */ /* 0x0087e8000c101d3c */
[----:B----4-:R3:W-:Y:S02]  /*9860*/  @!P3 ST.E.128 desc[UR60][R40.64], R32 ;  /* 0x000000202800b985 */ /* 0x0107e4000c101d3c */
.L_x_2773:
[----:B------:R-:W-:Y:S05]  /*9870*/  BSYNC B1 ;  /* 0x0000000000017941 */ /* 0x000fea0003800000 */
.L_x_2772:
        /* <DEDUP_REMOVED lines=25> */
[----:B------:R-:W0:Y:S04]  /*9a10*/  LDS.128 R12, [R13+0x1e400] ;  /* 0x01e400000d0c7984 */ /* 0x000e280000000c00 */
[----:B------:R-:W3:Y:S01]  /*9a20*/  LDS.128 R32, [R32+0x1e400] ;  /* 0x01e4000020207984 */ /* 0x000ee20000000c00 */
[----:B------:R-:W-:Y:S05]  /*9a30*/  @P3 BRA `(.L_x_2777) ;  /* 0x00000004006c3947 */ /* 0x000fea0003800000 */
[----:B------:R-:W-:Y:S01]  /*9a40*/  SHF.R.U64 R48, R56, 0x10, R57 ;  /* 0x0000001038307819 */ /* 0x000fe20000001239 */
[----:B---3--:R-:W-:Y:S01]  /*9a50*/  IMAD.U32 R45, R33, 0x10000, RZ ;  /* 0x00010000212d7824 */ /* 0x008fe200078e00ff */
[----:B------:R-:W-:Y:S01]  /*9a60*/  SHF.R.U64 R50, R68, 0x10, R69 ;  /* 0x0000001044327819 */ /* 0x000fe20000001245 */
[----:B0-----:R-:W-:Y:S01]  /*9a70*/  IMAD.U32 R41, R13, 0x10000, RZ ;  /* 0x000100000d297824 */ /* 0x001fe200078e00ff */
[----:B------:R-:W-:Y:S01]  /*9a80*/  SHF.R.U32.HI R56, RZ, 0x10, R57 ;  /* 0x00000010ff387819 */ /* 0x000fe20000011639 */
[----:B------:R-:W-:Y:S01]  /*9a90*/  IMAD.U32 R47, R35, 0x10000, RZ ;  /* 0x00010000232f7824 */ /* 0x000fe200078e00ff */
[----:B------:R-:W-:Y:S01]  /*9aa0*/  SHF.R.U32.HI R68, RZ, 0x10, R69 ;  /* 0x00000010ff447819 */ /* 0x000fe20000011645 */
[----:B------:R-:W-:Y:S01]  /*9ab0*/  IMAD.U32 R43, R32, 0x10000, RZ ;  /* 0x00010000202b7824 */ /* 0x000fe200078e00ff */
[C---:B------:R-:W-:Y:S01]  /*9ac0*/  PRMT R48, R143.reuse, 0x5410, R48 ;  /* 0x000054108f307816 */ /* 0x040fe20000000030 */
[----:B------:R-:W-:Y:S01]  /*9ad0*/  IMAD.U32 R40, R12, 0x10000, RZ ;  /* 0x000100000c287824 */ /* 0x000fe200078e00ff */
[----:B------:R-:W-:-:S02]  /*9ae0*/  PRMT R143, R143, 0x5432, R56 ;  /* 0x000054328f8f7816 */ /* 0x000fc40000000038 */
[----:B------:R-:W-:Y:S02]  /*9af0*/  PRMT R51, R145, 0x5432, R68 ;  /* 0x0000543291337816 */ /* 0x000fe40000000044 */
[--C-:B------:R-:W-:Y:S02]  /*9b00*/  SHF.R.U64 R53, R70, 0x10, R71.reuse ;  /* 0x0000001046357819 */ /* 0x100fe40000001247 */
[----:B------:R-:W-:Y:S01]  /*9b10*/  SHF.R.U32.HI R71, RZ, 0x10, R71 ;  /* 0x00000010ff477819 */ /* 0x000fe20000011647 */
[----:B------:R-:W-:Y:S01]  /*9b20*/  IMAD.U32 R52, R51, 0x10000, RZ ;  /* 0x0001000033347824 */ /* 0x000fe200078e00ff */
[--C-:B------:R-:W-:Y:S02]  /*9b30*/  SHF.R.U64 R49, R58, 0x10, R59.reuse ;  /* 0x000000103a317819 */ /* 0x100fe4000000123b */
[----:B------:R-:W-:Y:S01]  /*9b40*/  PRMT R145, R145, 0x5410, R50 ;  /* 0x0000541091917816 */ /* 0x000fe20000000032 */
[----:B------:R-:W-:Y:S01]  /*9b50*/  IMAD.U32 R50, R143, 0x10000, RZ ;  /* 0x000100008f327824 */ /* 0x000fe200078e00ff */
[----:B------:R-:W-:Y:S01]  /*9b60*/  SHF.R.U32.HI R59, RZ, 0x10, R59 ;  /* 0x00000010ff3b7819 */ /* 0x000fe2000001163b */
[C---:B------:R-:W-:Y:S01]  /*9b70*/  FMUL.FTZ R54, R45.reuse, R52 ;  /* 0x000000342d367220 */ /* 0x040fe20000410000 */
[C---:B------:R-:W-:Y:S01]  /*9b80*/  PRMT R53, R144.reuse, 0x5410, R53 ;  /* 0x0000541090357816 */ /* 0x040fe20000000035 */
[-C--:B------:R-:W-:Y:S01]  /*9b90*/  FMUL.FTZ R56, R45, R50.reuse ;  /* 0x000000322d387220 */ /* 0x080fe20000410000 */
[----:B------:R-:W-:Y:S01]  /*9ba0*/  PRMT R144, R144, 0x5432, R71 ;  /* 0x0000543290907816 */ /* 0x000fe20000000047 */
[C---:B------:R-:W-:Y:S01]  /*9bb0*/  FFMA.FTZ R54, R41.reuse, R50, -R54 ;  /* 0x0000003229367223 */ /* 0x040fe20000010836 */
[C---:B------:R-:W-:Y:S01]  /*9bc0*/  PRMT R49, R142.reuse, 0x5410, R49 ;  /* 0x000054108e317816 */ /* 0x040fe20000000031 */
[----:B------:R-:W-:Y:S01]  /*9bd0*/  FFMA.FTZ R56, R41, R52, R56 ;  /* 0x0000003429387223 */ /* 0x000fe20000010038 */
[----:B------:R-:W-:Y:S01]  /*9be0*/  PRMT R142, R142, 0x5432, R59 ;  /* 0x000054328e8e7816 */ /* 0x000fe2000000003b */
[----:B------:R-:W-:Y:S01]  /*9bf0*/  IMAD.U32 R45, R144, 0x10000, RZ ;  /* 0x00010000902d7824 */ /* 0x000fe200078e00ff */
[----:B------:R-:W-:-:S02]  /*9c00*/  LOP3.LUT R46, R33, 0xffff0000, RZ, 0xc0, !PT ;  /* 0xffff0000212e7812 */ /* 0x000fc400078ec0ff */
[----:B------:R-:W-:Y:S01]  /*9c10*/  LOP3.LUT R51, R51, 0xffff0000, RZ, 0xc0, !PT ;  /* 0xffff000033337812 */ /* 0x000fe200078ec0ff */
[----:B------:R-:W-:Y:S01]  /*9c20*/  IMAD.U32 R41, R142, 0x10000, RZ ;  /* 0x000100008e297824 */ /* 0x000fe200078e00ff */
[----:B------:R-:W-:Y:S01]  /*9c30*/  LOP3.LUT R143, R143, 0xffff0000, RZ, 0xc0, !PT ;  /* 0xffff00008f8f7812 */ /* 0x000fe200078ec0ff */
[----:B------:R-:W-:Y:S01]  /*9c40*/  FMUL.FTZ R59, R47, R45 ;  /* 0x0000002d2f3b7220 */ /* 0x000fe20000410000 */
[----:B------:R-:W-:Y:S01]  /*9c50*/  LOP3.LUT R44, R32, 0xffff0000, RZ, 0xc0, !PT ;  /* 0xffff0000202c7812 */ /* 0x000fe200078ec0ff */
[----:B------:R-:W-:Y:S01]  /*9c60*/  IMAD.U32 R32, R15, 0x10000, RZ ;  /* 0x000100000f207824 */ /* 0x000fe200078e00ff */
[----:B------:R-:W-:Y:S01]  /*9c70*/  LOP3.LUT R42, R13, 0xffff0000, RZ, 0xc0, !PT ;  /* 0xffff00000d2a7812 */ /* 0x000fe200078ec0ff */
[C---:B------:R-:W-:Y:S01]  /*9c80*/  FMUL.FTZ R55, R46.reuse, R51 ;  /* 0x000000332e377220 */ /* 0x040fe20000410000 */
[----:B------:R-:W-:Y:S01]  /*9c90*/  FMUL.FTZ R57, R46, R143 ;  /* 0x0000008f2e397220 */ /* 0x000fe20000410000 */
[----:B------:R-:W-:Y:S01]  /*9ca0*/  LOP3.LUT R35, R35, 0xffff0000, RZ, 0xc0, !PT ;  /* 0xffff000023237812 */ /* 0x000fe200078ec0ff */
[-C--:B------:R-:W-:Y:S01]  /*9cb0*/  FMUL.FTZ R46, R47, R41.reuse ;  /* 0x000000292f2e7220 */ /* 0x080fe20000410000 */
[----:B------:R-:W-:Y:S01]  /*9cc0*/  LOP3.LUT R144, R144, 0xffff0000, RZ, 0xc0, !PT ;  /* 0xffff000090907812 */ /* 0x000fe200078ec0ff */
[----:B------:R-:W-:Y:S01]  /*9cd0*/  FFMA.FTZ R59, R32, R41, -R59 ;  /* 0x00000029203b7223 */ /* 0x000fe2000001083b */
[----:B------:R-:W-:Y:S01]  /*9ce0*/  LOP3.LUT R142, R142, 0xffff0000, RZ, 0xc0, !PT ;  /* 0xffff00008e8e7812 */ /* 0x000fe200078ec0ff */
[----:B------:R-:W-:Y:S01]  /*9cf0*/  IMAD.U32 R41, R145, 0x10000, RZ ;  /* 0x0001000091297824 */ /* 0x000fe200078e00ff */
[----:B------:R-:W-:Y:S01]  /*9d00*/  LOP3.LUT R33, R15, 0xffff0000, RZ, 0xc0, !PT ;  /* 0xffff00000f217812 */ /* 0x000fe200078ec0ff */
[C---:B------:R-:W-:Y:S01]  /*9d10*/  FFMA.FTZ R55, R42.reuse, R143, -R55 ;  /* 0x0000008f2a377223 */ /* 0x040fe20000010837 */
[----:B------:R-:W-:Y:S01]  /*9d20*/  FFMA.FTZ R57, R42, R51, R57 ;  /* 0x000000332a397223 */ /* 0x000fe20000010039 */
[----:B------:R-:W-:Y:S01]  /*9d30*/  FFMA.FTZ R45, R32, R45, R46 ;  /* 0x0000002d202d7223 */ /* 0x000fe2000001002e */
[C---:B------:R-:W-:Y:S01]  /*9d40*/  FMUL.FTZ R42, R35.reuse, R144 ;  /* 0x00000090232a7220 */ /* 0x040fe20000410000 */
[----:B------:R-:W-:Y:S01]  /*9d50*/  FMUL.FTZ R46, R35, R142 ;  /* 0x0000008e232e7220 */ /* 0x000fe20000410000 */
[----:B------:R-:W-:-:S02]  /*9d60*/  IMAD.U32 R32, R48, 0x10000, RZ ;  /* 0x0001000030207824 */ /* 0x000fc400078e00ff */
[----:B------:R-:W-:Y:S01]  /*9d70*/  FMUL.FTZ R35, R43, R41 ;  /* 0x000000292b237220 */ /* 0x000fe20000410000 */
[----:B------:R-:W-:Y:S01]  /*9d80*/  LOP3.LUT R145, R145, 0xffff0000, RZ, 0xc0, !PT ;  /* 0xffff000091917812 */ /* 0x000fe200078ec0ff */
[C---:B------:R-:W-:Y:S01]  /*9d90*/  FFMA.FTZ R142, R33.reuse, R142, -R42 ;  /* 0x0000008e218e7223 */ /* 0x040fe2000001082a */
[----:B------:R-:W-:Y:S01]  /*9da0*/  FFMA.FTZ R144, R33, R144, R46 ;  /* 0x0000009021907223 */ /* 0x000fe2000001002e */
[----:B------:R-:W-:Y:S01]  /*9db0*/  SHF.L.U32 R15, R34, 0x10, RZ ;  /* 0x00000010220f7819 */ /* 0x000fe200000006ff */
[-C--:B------:R-:W-:Y:S01]  /*9dc0*/  FMUL.FTZ R42, R43, R32.reuse ;  /* 0x000000202b2a7220 */ /* 0x080fe20000410000 */
[----:B------:R-:W-:Y:S01]  /*9dd0*/  FFMA.FTZ R35, R40, R32, -R35 ;  /* 0x0000002028237223 */ /* 0x000fe20000010823 */
[----:B------:R-:W-:Y:S01]  /*9de0*/  IMAD.U32 R33, R53, 0x10000, RZ ;  /* 0x0001000035217824 */ /* 0x000fe200078e00ff */
[----:B------:R-:W-:Y:S01]  /*9df0*/  LOP3.LUT R13, R12, 0xffff0000, RZ, 0xc0, !PT ;  /* 0xffff00000c0d7812 */ /* 0x000fe200078ec0ff */
[----:B------:R-:W-:Y:S01]  /*9e00*/  IMAD.U32 R32, R49, 0x10000, RZ ;  /* 0x0001000031207824 */ /* 0x000fe200078e00ff */
[----:B------:R-:W-:Y:S01]  /*9e10*/  LOP3.LUT R34, R34, 0xffff0000, RZ, 0xc0, !PT ;  /* 0xffff000022227812 */ /* 0x000fe200078ec0ff */
[----:B------:R-:W-:Y:S01]  /*9e20*/  FMUL.FTZ R46, R44, R145 ;  /* 0x000000912c2e7220 */ /* 0x000fe20000410000 */
[----:B------:R-:W-:Y:S01]  /*9e30*/  LOP3.LUT R48, R48, 0xffff0000, RZ, 0xc0, !PT ;  /* 0xffff000030307812 */ /* 0x000fe200078ec0ff */
[----:B------:R-:W-:Y:S01]  /*9e40*/  IMAD.U32 R12, R14, 0x10000, RZ ;  /* 0x000100000e0c7824 */ /* 0x000fe200078e00ff */
[----:B------:R-:W-:Y:S01]  /*9e50*/  LOP3.LUT R53, R53, 0xffff0000, RZ, 0xc0, !PT ;  /* 0xffff000035357812 */ /* 0x000fe200078ec0ff */
[----:B------:R-:W-:Y:S01]  /*9e60*/  FFMA.FTZ R42, R40, R41, R42 ;  /* 0x00000029282a7223 */ /* 0x000fe2000001002a */
[----:B------:R-:W-:Y:S01]  /*9e70*/  LOP3.LUT R49, R49, 0xffff0000, RZ, 0xc0, !PT ;  /* 0xffff000031317812 */ /* 0x000fe200078ec0ff */
[C---:B------:R-:W-:Y:S01]  /*9e80*/  FMUL.FTZ R41, R15.reuse, R33 ;  /* 0x000000210f297220 */ /* 0x040fe20000410000 */
[----:B------:R-:W-:Y:S01]  /*9e90*/  LOP3.LUT R14, R14, 0xffff0000, RZ, 0xc0, !PT ;  /* 0xffff00000e0e7812 */ /* 0x000fe200078ec0ff */
[----:B------:R-:W-:Y:S01]  /*9ea0*/  FMUL.FTZ R40, R15, R32 ;  /* 0x000000200f287220 */ /* 0x000fe20000410000 */
[CC--:B------:R-:W-:Y:S01]  /*9eb0*/  FFMA.FTZ R46, R13.reuse, R48.reuse, -R46 ;  /* 0x000000300d2e7223 */ /* 0x0c0fe2000001082e */
[----:B------:R-:W-:Y:S01]  /*9ec0*/  FMUL.FTZ R15, R34, R53 ;  /* 0x00000035220f7220 */ /* 0x000fe20000410000 */
[----:B------:R-:W-:Y:S01]  /*9ed0*/  FMUL.FTZ R44, R44, R48 ;  /* 0x000000302c2c7220 */ /* 0x000fe20000410000 */
[----:B------:R-:W-:Y:S01]  /*9ee0*/  FMUL.FTZ R34, R34, R49 ;  /* 0x0000003122227220 */ /* 0x000fe20000410000 */
[C---:B------:R-:W-:Y:S01]  /*9ef0*/  FFMA.FTZ R41, R12.reuse, R32, -R41 ;  /* 0x000000200c297223 */ /* 0x040fe20000010829 */
[----:B------:R-:W-:Y:S01]  /*9f00*/  FFMA.FTZ R40, R12, R33, R40 ;  /* 0x000000210c287223 */ /* 0x000fe20000010028 */
[----:B------:R-:W-:Y:S01]  /*9f10*/  FFMA.FTZ R12, R14, R49, -R15 ;  /* 0x000000310e0c7223 */ /* 0x000fe2000001080f */
[----:B------:R-:W-:Y:S01]  /*9f20*/  FFMA.FTZ R13, R13, R145, R44 ;  /* 0x000000910d0d7223 */ /* 0x000fe2000001002c */
[----:B------:R-:W-:Y:S01]  /*9f30*/  F2FP.BF16.F32.PACK_AB R35, R46, R35 ;  /* 0x000000232e23723e */ /* 0x000fe200000010ff */
[----:B------:R-:W-:Y:S01]  /*9f40*/  FFMA.FTZ R53, R14, R53, R34 ;  /* 0x000000350e357223 */ /* 0x000fe20000010022 */
        /* <DEDUP_REMOVED lines=8> */
[----:B------:R-:W-:Y:S02]  /*9fd0*/  F2FP.BF16.F32.PACK_AB R33, R57, R56 ;  /* 0x000000383921723e */ /* 0x000fe400000010ff */
[----:B------:R-:W-:-:S07]  /*9fe0*/  F2FP.BF16.F32.PACK_AB R34, R53, R40 ;  /* 0x000000283522723e */ /* 0x000fce00000010ff */
.L_x_2777:
[----:B------:R-:W-:Y:S05]  /*9ff0*/  BSYNC B1 ;  /* 0x0000000000017941 */ /* 0x000fea0003800000 */
.L_x_2776:
[----:B0-----:R0:W-:Y:S01]  /*a000*/  ST.E.128 desc[UR60][R38.64], R12 ;  /* 0x0000000c26007985 */ /* 0x0011e2000c101d3c */
[----:B------:R-:W-:-:S13]  /*a010*/  ISETP.GE.AND P3, PT, R11, R134, PT ;  /* 0x000000860b00720c */ /* 0x000fda0003f66270 */
[----:B------:R-:W-:Y:S05]  /*a020*/  @P3 BRA `(.L_x_2724) ;  /* 0x0000000400e83947 */ /* 0x000fea0003800000 */
[----:B------:R-:W-:-:S05]  /*a030*/  IMAD.WIDE R36, R11, 0x2, R36 ;  /* 0x000000020b247825 */ /* 0x000fca00078e0224 */
[----:B---3--:R3:W-:Y:S01]  /*a040*/  ST.E.128 desc[UR60][R36.64], R32 ;  /* 0x0000002024007985 */ /* 0x0087e2000c101d3c */
[----:B------:R-:W-:Y:S05]  /*a050*/  BRA `(.L_x_2724) ;  /* 0x0000000400dc7947 */ /* 0x000fea0003800000 */
.L_x_2689:
[----:B------:R-:W2:Y:S02]  /*a060*/  LDL R11, [R1+0x4] ;  /* 0x00000400010b7983 */ /* 0x000ea40000100800 */
[----:B--2---:R-:W-:-:S13]  /*a070*/  R2UR UR4, R11 ;  /* 0x000000000b0472ca */ /* 0x004fda00000e0000 */
[----:B------:R-:W-:-:S06]  /*a080*/  UISETP.NE.AND UP0, UPT, UR4, 0x3, UPT ;  /* 0x000000030400788c */ /* 0x000fcc000bf05270 */
[----:B------:R-:W-:-:S13]  /*a090*/  PLOP3.LUT P2, PT, PT, PT, UP0, 0x80, 0x0 ;  /* 0x000000000000781c */ /* 0x000fda0003f4f008 */
[----:B------:R-:W-:Y:S05]  /*a0a0*/  @!P2 BRA `(.L_x_2778) ;  /* 0x000000000004a947 */ /* 0x000fea0003800000 */
[----:B------:R-:W-:Y:S01]  /*a0b0*/  BPT.TRAP 0x1 ;  /* 0x000000040000795c */ /* 0x000fe20000300000 */
.L_x_2778:
[----:B------:R-:W-:Y:S01]  /*a0c0*/  IMAD R88, R18, 0x8, R2 ;  /* 0x0000000812587824 */ /* 0x000fe200078e0202 */
[----:B------:R-:W-:Y:S01]  /*a0d0*/  SHF.L.U32 R89, R204, 0x1f, RZ ;  /* 0x0000001fcc597819 */ /* 0x000fe200000006ff */
[----:B------:R-:W-:Y:S01]  /*a0e0*/  BSSY B1, `(.L_x_2779) ;  /* 0x0000004000017945 */ /* 0x000fe20003800000 */
[----:B------:R-:W-:Y:S02]  /*a0f0*/  SHF.R.S32.HI R85, RZ, 0x1f, R29 ;  /* 0x0000001fff557819 */ /* 0x000fe4000001141d */
[----:B------:R-:W0:Y:S02]  /*a100*/  SYNCS.PHASECHK.TRANS64.TRYWAIT P3, [R88+URZ+0x30890], R89 ;  /* 0x03089059580075a7 */ /* 0x000e24000806017f */
[----:B0-----:R-:W-:Y:S05]  /*a110*/  @!P3 BRA `(.L_x_2780) ;  /* 0x000001c00004b947 */ /* 0x001fea0003800000 */
.L_x_3058:
[----:B------:R-:W-:Y:S05]  /*a120*/  BSYNC B1 ;  /* 0x0000000000017941 */ /* 0x000fea0003800000 */
.L_x_2779:
        /* <DEDUP_REMOVED lines=19> */
[C---:B------:R-:W-:Y:S01]  /*a260*/  LEA R40, P3, R12.reuse, UR4, 0x1 ;  /* 0x000000040c287c11 */ /* 0x040fe2000f8608ff */
[----:B------:R-:W-:Y:S01]  /*a270*/  IMAD.IADD R42, R87, 0x1, -R203 ;  /* 0x00000001572a7824 */ /* 0x000fe200078e0acb */
[----:B------:R-:W-:Y:S02]  /*a280*/  UMOV UR4, 0xffffffff ;  /* 0xffffffff00047882 */ /* 0x000fe40000000000 */
[----:B------:R-:W-:Y:S02]  /*a290*/  LEA.HI.X R41, R12, UR5, R11, 0x1, P3 ;  /* 0x000000050c297c11 */ /* 0x000fe400098f0c0b */
[----:B------:R-:W-:Y:S01]  /*a2a0*/  ISETP.GE.AND P3, PT, R42, 0x1, PT ;  /* 0x000000012a00780c */ /* 0x000fe20003f66270 */
[----:B------:R-:W-:-:S12]  /*a2b0*/  BRA.DIV UR4, `(.L_x_2781) ;  /* 0x000001be04b07947 */ /* 0x000fd8000b800000 */
[----:B------:R1:W2:Y:S04]  /*a2c0*/  SHFL.IDX PT, R39, R41, RZ, 0x1c1f ;  /* 0x001c1fff29277589 */ /* 0x0002a800000e0000 */
[----:B------:R1:W3:Y:S02]  /*a2d0*/  SHFL.IDX PT, R38, R40, RZ, 0x1c1f ;  /* 0x001c1fff28267589 */ /* 0x0002e400000e0000 */
.L_x_3062:
        /* <DEDUP_REMOVED lines=37> */
.L_x_2783:
[----:B------:R-:W-:Y:S05]  /*a530*/  BSYNC B1 ;  /* 0x0000000000017941 */ /* 0x000fea0003800000 */
.L_x_2782:
[----:B------:R-:W-:-:S03]  /*a540*/  UMOV UR4, 0xffffffff ;  /* 0xffffffff00047882 */ /* 0x000fc60000000000 */
[----:B------:R-:W-:Y:S05]  /*a550*/  BRA.DIV UR4, `(.L_x_2784) ;  /* 0x000001be04547947 */ /* 0x000fea000b800000 */
[----:B--2---:R2:W0:Y:S04]  /*a560*/  SHFL.IDX PT, R39, R41, 0x1, 0x1c1f ;  /* 0x003c1f0029277f89 */ /* 0x00442800000e0000 */
[----:B---3--:R2:W3:Y:S02]  /*a570*/  SHFL.IDX PT, R38, R40, 0x1, 0x1c1f ;  /* 0x003c1f0028267f89 */ /* 0x0084e400000e0000 */
.L_x_3066:
        /* <DEDUP_REMOVED lines=23> */
[----:B------:R-:W-:Y:S02]  /*a6f0*/  @!P5 IMAD.SHL.U32 R11, R198, 0x8, RZ ;  /* 0x00000008c60bd824 */ /* 0x000fe400078e00ff */
        /* <DEDUP_REMOVED lines=13> */
.L_x_2724:
[----:B------:R-:W-:Y:S05]  /*a7d0*/  BSYNC B0 ;  /* 0x0000000000007941 */ /* 0x000fea0003800000 */
.L_x_2688:
        /* <DEDUP_REMOVED lines=17> */
.L_x_2786:
[----:B------:R-:W-:Y:S05]  /*a8f0*/  BSYNC B0 ;  /* 0x0000000000007941 */ /* 0x000fea0003800000 */
.L_x_2785:
[----:B------:R-:W3:Y:S01]  /*a900*/  SYNCS.PHASECHK.TRANS64.TRYWAIT P2, [R88+URZ+0x308b0], R89 ;  /* 0x0308b059580075a7 */ /* 0x000ee2000804017f */
[----:B------:R-:W-:Y:S04]  /*a910*/  BSSY B0, `(.L_x_2787) ;  /* 0x0000002000007945 */ /* 0x000fe80003800000 */
[----:B---3--:R-:W-:Y:S05]  /*a920*/  @!P2 BRA `(.L_x_2788) ;  /* 0x000001b800aca947 */ /* 0x008fea0003800000 */
.L_x_3067:
[----:B------:R-:W-:Y:S05]  /*a930*/  BSYNC B0 ;  /* 0x0000000000007941 */ /* 0x000fea0003800000 */
.L_x_2787:
[----:B------:R-:W-:Y:S01]  /*a940*/  ULDC.64 UR4, c[0x0][0x328] ;  /* 0x0000ca0000047ab9 */ /* 0x000fe20000000a00 */
[----:B------:R-:W-:Y:S01]  /*a950*/  IMAD.IADD R87, R87, 0x1, -R203 ;  /* 0x0000000157577824 */ /* 0x000fe200078e0acb */
[----:B------:R-:W-:Y:S01]  /*a960*/  BSSY B0, `(.L_x_2789) ;  /* 0x0000037000007945 */ /* 0x000fe20003800000 */
[----:B----4-:R-:W-:Y:S02]  /*a970*/  IMAD R14, R85, UR4, RZ ;  /* 0x00000004550e7c24 */ /* 0x010fe4000f8e02ff */
[----:B------:R-:W-:-:S04]  /*a980*/  IMAD.WIDE.U32 R12, R29, UR4, RZ ;  /* 0x000000041d0c7c25 */ /* 0x000fc8000f8e00ff */
[----:B------:R-:W-:Y:S01]  /*a990*/  IMAD R29, R29, UR5, R14 ;  /* 0x000000051d1d7c24 */ /* 0x000fe2000f8e020e */
[----:B------:R-:W-:Y:S02]  /*a9a0*/  ULDC.64 UR4, c[0x0][0x338] ;  /* 0x0000ce0000047ab9 */ /* 0x000fe40000000a00 */
[----:B0-----:R-:W-:Y:S02]  /*a9b0*/  IMAD R11, R86, UR4, RZ ;  /* 0x00000004560b7c24 */ /* 0x001fe4000f8e02ff */
[----:B------:R-:W-:Y:S02]  /*a9c0*/  IMAD.IADD R13, R13, 0x1, R29 ;  /* 0x000000010d0d7824 */ /* 0x000fe400078e021d */
[C---:B------:R-:W-:Y:S02]  /*a9d0*/  IMAD R11, R28.reuse, UR5, R11 ;  /* 0x000000051c0b7c24 */ /* 0x040fe4000f8e020b */
[----:B------:R-:W-:Y:S01]  /*a9e0*/  IMAD.WIDE.U32 R12, R28, UR4, R12 ;  /* 0x000000041c0c7c25 */ /* 0x000fe2000f8e000c */
[----:B------:R-:W-:-:S03]  /*a9f0*/  ULDC.64 UR4, c[0x0][0x330] ;  /* 0x0000cc0000047ab9 */ /* 0x000fc60000000a00 */
[----:B------:R-:W-:Y:S01]  /*aa00*/  IMAD R15, R0, UR4, RZ ;  /* 0x00000004000f7c24 */ /* 0x000fe2000f8e02ff */
[----:B------:R-:W-:-:S03]  /*aa10*/  IADD3 R13, R13, R11, RZ ;  /* 0x0000000b0d0d7210 */ /* 0x000fc60007ffe0ff */
        /* <DEDUP_REMOVED lines=10> */
[----:B------:R-:W-:Y:S02]  /*aac0*/  ULDC UR4, c[0x0][0x2f4] ;  /* 0x0000bd0000047ab9 */ /* 0x000fe40000000800 */
        /* <DEDUP_REMOVED lines=32> */
.L_x_2790:
[----:B------:R-:W-:Y:S05]  /*acd0*/  BSYNC B0 ;  /* 0x0000000000007941 */ /* 0x000fea0003800000 */
.L_x_2789:
[----:B------:R-:W-:Y:S01]  /*ace0*/  ISETP.GE.AND P2, PT, R87, 0x41, PT ;  /* 0x000000415700780c */ /* 0x000fe20003f46270 */
[----:B0-----:R0:W0:Y:S01]  /*acf0*/  SHFL.IDX PT, R35, R11, 0x1, 0x1c1f ;  /* 0x003c1f000b237f89 */ /* 0x00102200000e0000 */
[----:B------:R-:W-:Y:S03]  /*ad00*/  BSSY B0, `(.L_x_2791) ;  /* 0x0000024000007945 */ /* 0x000fe60003800000 */
[----:B----4-:R4:W0:Y:S08]  /*ad10*/  SHFL.IDX PT, R34, R38, 0x1, 0x1c1f ;  /* 0x003c1f0026227f89 */ /* 0x01083000000e0000 */
[----:B----4-:R-:W-:Y:S05]  /*ad20*/  @!P2 BRA `(.L_x_2792) ;  /* 0x000000000084a947 */ /* 0x010fea0003800000 */
[----:B------:R-:W-:Y:S02]  /*ad30*/  ULDC UR4, c[0x0][0x2f4] ;  /* 0x0000bd0000047ab9 */ /* 0x000fe40000000800 */
        /* <DEDUP_REMOVED lines=32> */
.L_x_2792:
[----:B------:R-:W-:Y:S05]  /*af40*/  BSYNC B0 ;  /* 0x0000000000007941 */ /* 0x000fea0003800000 */
.L_x_2791:
        /* <DEDUP_REMOVED lines=19> */
.L_x_2683:
[----:B------:R-:W0:Y:S01]  /*b080*/  LDC R0, c[0x0][0x448] ;  /* 0x00011200ff007b82 */ /* 0x000e220000000800 */
[----:B------:R-:W-:Y:S01]  /*b090*/  BSSY B0, `(.L_x_2794) ;  /* 0x0000045000007945 */ /* 0x000fe20003800000 */
[----:B------:R-:W-:Y:S02]  /*b0a0*/  CS2R R6, SRZ ;  /* 0x0000000000067805 */ /* 0x000fe4000001ff00 */
[----:B------:R-:W-:Y:S02]  /*b0b0*/  CS2R R118, SRZ ;  /* 0x0000000000767805 */ /* 0x000fe4000001ff00 */
[----:B------:R-:W-:Y:S02]  /*b0c0*/  CS2R R116, SRZ ;  /* 0x0000000000747805 */ /* 0x000fe4000001ff00 */
[----:B------:R-:W-:Y:S02]  /*b0d0*/  CS2R R114, SRZ ;  /* 0x0000000000727805 */ /* 0x000fe4000001ff00 */
[----:B------:R-:W-:-:S02]  /*b0e0*/  CS2R R112, SRZ ;  /* 0x0000000000707805 */ /* 0x000fc4000001ff00 */
[----:B------:R-:W-:Y:S01]  /*b0f0*/  CS2R R106, SRZ ;  /* 0x00000000006a7805 */ /* 0x000fe2000001ff00 */
[----:B------:R-:W-:Y:S01]  /*b100*/  IMAD.MOV.U32 R110, RZ, RZ, RZ ;  /* 0x000000ffff6e7224 */ /* 0x000fe200078e00ff */
[----:B------:R-:W-:Y:S02]  /*b110*/  CS2R R108, SRZ ;  /* 0x00000000006c7805 */ /* 0x000fe4000001ff00 */
[----:B------:R-:W-:Y:S02]  /*b120*/  CS2R R78, SRZ ;  /* 0x00000000004e7805 */ /* 0x000fe4000001ff00 */
[----:B------:R-:W-:Y:S01]  /*b130*/  CS2R R104, SRZ ;  /* 0x0000000000687805 */ /* 0x000fe2000001ff00 */
[----:B------:R-:W-:Y:S01]  /*b140*/  IMAD.MOV.U32 R103, RZ, RZ, RZ ;  /* 0x000000ffff677224 */ /* 0x000fe200078e00ff */
[----:B------:R-:W-:Y:S02]  /*b150*/  CS2R R98, SRZ ;  /* 0x0000000000627805 */ /* 0x000fe4000001ff00 */
[----:B------:R-:W-:-:S02]  /*b160*/  CS2R R100, SRZ ;  /* 0x0000000000647805 */ /* 0x000fc4000001ff00 */
[----:B----4-:R-:W-:Y:S02]  /*b170*/  CS2R R86, SRZ ;  /* 0x0000000000567805 */ /* 0x010fe4000001ff00 */
[----:B------:R-:W-:Y:S01]  /*b180*/  CS2R R96, SRZ ;  /* 0x0000000000607805 */ /* 0x000fe2000001ff00 */
[----:B------:R-:W-:Y:S01]  /*b190*/  IMAD.MOV.U32 R95, RZ, RZ, RZ ;  /* 0x000000ffff5f7224 */ /* 0x000fe200078e00ff */
[----:B------:R-:W-:Y:S02]  /*b1a0*/  CS2R R90, SRZ ;  /* 0x00000000005a7805 */ /* 0x000fe4000001ff00 */
[----:B------:R-:W-:Y:S02]  /*b1b0*/  CS2R R92, SRZ ;  /* 0x00000000005c7805 */ /* 0x000fe4000001ff00 */
[----:B------:R-:W-:Y:S02]  /*b1c0*/  CS2R R88, SRZ ;  /* 0x0000000000587805 */ /* 0x000fe4000001ff00 */
[----:B------:R-:W-:-:S02]  /*b1d0*/  CS2R R122, SRZ ;  /* 0x00000000007a7805 */ /* 0x000fc4000001ff00 */
[----:B--2---:R-:W-:Y:S02]  /*b1e0*/  CS2R R82, SRZ ;  /* 0x0000000000527805 */ /* 0x004fe4000001ff00 */
[----:B------:R-:W-:Y:S02]  /*b1f0*/  CS2R R84, SRZ ;  /* 0x0000000000547805 */ /* 0x000fe4000001ff00 */
[----:B0-----:R-:W-:Y:S01]  /*b200*/  ISETP.NE.AND P0, PT, R0, 0x1, PT ;  /* 0x000000010000780c */ /* 0x001fe20003f05270 */
[----:B------:R-:W-:Y:S01]  /*b210*/  VIADD R0, R225, 0x7f ;  /* 0x0000007fe1007836 */ /* 0x000fe20000000000 */
[----:B------:R-:W-:Y:S02]  /*b220*/  CS2R R124, SRZ ;  /* 0x00000000007c7805 */ /* 0x000fe4000001ff00 */
[----:B------:R-:W-:Y:S02]  /*b230*/  CS2R R80, SRZ ;  /* 0x0000000000507805 */ /* 0x000fe4000001ff00 */
[----:B------:R-:W-:-:S02]  /*b240*/  CS2R R76, SRZ ;  /* 0x00000000004c7805 */ /* 0x000fc4000001ff00 */
[----:B------:R-:W-:Y:S01]  /*b250*/  CS2R R126, SRZ ;  /* 0x00000000007e7805 */ /* 0x000fe2000001ff00 */
[----:B------:R-:W-:Y:S01]  /*b260*/  IMAD.MOV.U32 R73, RZ, RZ, RZ ;  /* 0x000000ffff497224 */ /* 0x000fe200078e00ff */
[----:B------:R-:W-:Y:S02]  /*b270*/  CS2R R120, SRZ ;  /* 0x0000000000787805 */ /* 0x000fe4000001ff00 */
[----:B------:R-:W-:Y:S02]  /*b280*/  CS2R R68, SRZ ;  /* 0x0000000000447805 */ /* 0x000fe4000001ff00 */
[----:B------:R-:W-:Y:S02]  /*b290*/  CS2R R128, SRZ ;  /* 0x0000000000807805 */ /* 0x000fe4000001ff00 */
[----:B------:R-:W-:Y:S02]  /*b2a0*/  CS2R R64, SRZ ;  /* 0x0000000000407805 */ /* 0x000fe4000001ff00 */
[----:B------:R-:W-:-:S02]  /*b2b0*/  CS2R R60, SRZ ;  /* 0x00000000003c7805 */ /* 0x000fc4000001ff00 */
[----:B------:R-:W-:Y:S01]  /*b2c0*/  CS2R R130, SRZ ;  /* 0x0000000000827805 */ /* 0x000fe2000001ff00 */
[----:B------:R-:W0:Y:S01]  /*b2d0*/  @P0 LDC R3, c[0x0][0x44c] ;  /* 0x00011300ff030b82 */ /* 0x000e220000000800 */
[----:B------:R-:W-:Y:S02]  /*b2e0*/  CS2R R56, SRZ ;  /* 0x0000000000387805 */ /* 0x000fe4000001ff00 */
[----:B------:R-:W-:Y:S02]  /*b2f0*/  CS2R R50, SRZ ;  /* 0x0000000000327805 */ /* 0x000fe4000001ff00 */
[----:B------:R-:W-:Y:S02]  /*b300*/  CS2R R52, SRZ ;  /* 0x0000000000347805 */ /* 0x000fe4000001ff00 */
[----:B------:R-:W-:Y:S02]  /*b310*/  CS2R R132, SRZ ;  /* 0x0000000000847805 */ /* 0x000fe4000001ff00 */
[----:B------:R-:W-:-:S02]  /*b320*/  CS2R R48, SRZ ;  /* 0x0000000000307805 */ /* 0x000fc4000001ff00 */
[----:B------:R-:W-:Y:S02]  /*b330*/  CS2R R42, SRZ ;  /* 0x00000000002a7805 */ /* 0x000fe4000001ff00 */
[----:B------:R-:W-:Y:S01]  /*b340*/  CS2R R44, SRZ ;  /* 0x00000000002c7805 */ /* 0x000fe2000001ff00 */
[----:B------:R-:W1:Y:S01]  /*b350*/  @P0 LDC R4, c[0x0][0x450] ;  /* 0x00011400ff040b82 */ /* 0x000e620000000800 */
        /* <DEDUP_REMOVED lines=8> */
[----:B0-----:R-:W-:-:S05]  /*b3e0*/  @P0 IMAD.HI.U32 R3, R0, R3, RZ ;  /* 0x0000000300030227 */ /* 0x001fca00078e00ff */
[----:B-1----:R-:W-:Y:S02]  /*b3f0*/  @P0 SHF.R.U32.HI R0, RZ, R4, R3 ;  /* 0x00000004ff000219 */ /* 0x002fe40000011603 */
[----:B------:R-:W-:Y:S02]  /*b400*/  CS2R R4, SRZ ;  /* 0x0000000000047805 */ /* 0x000fe4000001ff00 */
[----:B------:R-:W-:Y:S01]  /*b410*/  PLOP3.LUT P0, PT, PT, PT, PT, 0x80, 0x0 ;  /* 0x000000000000781c */ /* 0x000fe20003f0f070 */
[----:B------:R-:W-:Y:S02]  /*b420*/  IMAD.IADD R0, R139, 0x1, R0 ;  /* 0x000000018b007824 */ /* 0x000fe400078e0200 */
[----:B------:R-:W-:Y:S02]  /*b430*/  IMAD.MOV.U32 R139, RZ, RZ, RZ ;  /* 0x000000ffff8b7224 */ /* 0x000fe400078e00ff */
[----:B------:R-:W-:-:S05]  /*b440*/  IMAD.HI R0, R0, 0x2aaaaaab, RZ ;  /* 0x2aaaaaab00007827 */ /* 0x000fca00078e02ff */
[----:B------:R-:W-:-:S04]  /*b450*/  SHF.R.U32.HI R3, RZ, 0x1f, R0 ;  /* 0x0000001fff037819 */ /* 0x000fc80000011600 */
[----:B------:R-:W-:Y:S01]  /*b460*/  LEA.HI.SX32 R3, R0, R3, 0x1c ;  /* 0x0000000300037211 */ /* 0x000fe200078fe2ff */
[----:B------:R-:W-:-:S03]  /*b470*/  IMAD.MOV.U32 R0, RZ, RZ, RZ ;  /* 0x000000ffff007224 */ /* 0x000fc600078e00ff */
[----:B------:R-:W-:Y:S01]  /*b480*/  VIMNMX R72, R140, R3, PT ;  /* 0x000000038c487248 */ /* 0x000fe20003fe0100 */
[----:B------:R-:W-:-:S03]  /*b490*/  IMAD.MOV.U32 R3, RZ, RZ, RZ ;  /* 0x000000ffff037224 */ /* 0x000fc600078e00ff */
[----:B------:R-:W-:Y:S01]  /*b4a0*/  ISETP.GE.AND P1, PT, R72, 0x1, PT ;  /* 0x000000014800780c */ /* 0x000fe20003f26270 */
[----:B------:R-:W-:-:S12]  /*b4b0*/  @P2 BRA `(.L_x_2795) ;  /* 0x0000000000082947 */ /* 0x000fd80003800000 */
[----:B------:R-:W0:Y:S02]  /*b4c0*/  FENCE.VIEW.ASYNC.G ;  /* 0x00000000000073c6 */ /* 0x000e240000000100 */
[----:B0-----:R-:W-:Y:S06]  /*b4d0*/  BAR.ARV 0xc, 0x180 ;  /* 0x0306000000007b1d */ /* 0x001fec0000002000 */
.L_x_2795:
[----:B------:R-:W-:Y:S05]  /*b4e0*/  BSYNC B0 ;  /* 0x0000000000007941 */ /* 0x000fea0003800000 */
.L_x_2794:
[----:B------:R-:W-:Y:S01]  /*b4f0*/  CS2R R24, SRZ ;  /* 0x0000000000187805 */ /* 0x000fe2000001ff00 */
[----:B------:R-:W-:Y:S06]  /*b500*/  @!P1 BRA `(.L_x_2796) ;  /* 0x0000010c007c9947 */ /* 0x000fec0003800000 */
[----:B------:R-:W2:Y:S04]  /*b510*/  LDL R9, [R1+0x7c] ;  /* 0x00007c0001097983 */ /* 0x000ea80000100800 */
[----:B------:R-:W3:Y:S04]  /*b520*/  LDL R10, [R1+0x78] ;  /* 0x00007800010a7983 */ /* 0x000ee80000100800 */
[----:B--2---:R-:W0:Y:S01]  /*b530*/  SHFL.IDX PT, R0, R9, RZ, 0x1f ;  /* 0x00001fff09007589 */ /* 0x004e2200000e0000 */
[----:B---3--:R-:W-:-:S13]  /*b540*/  R2UR UR4, R10 ;  /* 0x000000000a0472ca */ /* 0x008fda00000e0000 */
[----:B------:R-:W-:Y:S01]  /*b550*/  ULOP3.LUT UP0, URZ, UR4, 0x1bf, URZ, 0xc0, !UPT ;  /* 0x000001bf043f7892 */ /* 0x000fe2000f80c03f */
[----:B0-----:R-:W-:-:S04]  /*b560*/  LEA.HI R3, R0, R0, RZ, 0x1 ;  /* 0x0000000000037211 */ /* 0x001fc800078f08ff */
[----:B------:R-:W-:Y:S02]  /*b570*/  LOP3.LUT R3, R3, 0x1e, RZ, 0xc0, !PT ;  /* 0x0000001e03037812 */ /* 0x000fe400078ec0ff */
[----:B------:R-:W-:-:S03]  /*b580*/  PLOP3.LUT P0, PT, PT, PT, UP0, 0x80, 0x0 ;  /* 0x000000000000781c */ /* 0x000fc60003f0f008 */
        /* <DEDUP_REMOVED lines=20> */
[----:B-1---5:R-:W-:Y:S05]  /*b6d0*/  CALL.ABS.NOINC R14 ;  /* 0x000000000e007343 */ /* 0x022fea0003c00000 */
.L_x_2797:
        /* <DEDUP_REMOVED lines=13> */
.L_x_2801:
[----:B-1----:R1:W2:Y:S02]  /*b7b0*/  SYNCS.PHASECHK.TRANS64.TRYWAIT P0, [R2+URZ+0x30800], R3 ;  /* 0x03080003020075a7 */ /* 0x0022a4000800017f */
[----:B--2---:R-:W-:Y:S05]  /*b7c0*/  @!P0 NANOSLEEP.SYNCS 0x989680 ;  /* 0x009896800000895d */ /* 0x004fea0003900000 */
[----:B------:R-:W2:Y:S02]  /*b7d0*/  @!P0 SYNCS.PHASECHK.TRANS64 P0, [R2+URZ+0x30800], R3 ;  /* 0x03080003020085a7 */ /* 0x000ea4000800007f */
[----:B--2---:R-:W-:Y:S05]  /*b7e0*/  @!P0 BRA `(.L_x_2801) ;  /* 0xfffffffc00f08947 */ /* 0x004fea000383ffff */
.L_x_2800:
[----:B------:R-:W-:Y:S05]  /*b7f0*/  BSYNC B0 ;  /* 0x0000000000007941 */ /* 0x000fea0003800000 */
.L_x_2799:
[----:B------:R-:W-:Y:S05]  /*b800*/  BRA `(.L_x_2802) ;  /* 0x0000007400687947 */ /* 0x000fea0003800000 */
.L_x_2798:
[----:B------:R-:W2:Y:S01]  /*b810*/  LDL R0, [R1+0x78] ;  /* 0x0000780001007983 */ /* 0x000ea20000100800 */
[----:B------:R-:W-:Y:S01]  /*b820*/  ULDC.64 UR6, c[0x0][0x408] ;  /* 0x0001020000067ab9 */ /* 0x000fe20000000a00 */
[----:B--2---:R-:W-:Y:S02]  /*b830*/  R2UR UR4, R0 ;  /* 0x00000000000472ca */ /* 0x004fe400000e0000 */
[----:B-----5:R-:W-:-:S05]  /*b840*/  SHF.R.S32.HI R0, RZ, 0x1f, R138 ;  /* 0x0000001fff007819 */ /* 0x020fca000001148a */
[----:B------:R-:W-:-:S04]  /*b850*/  IMAD R5, R0, UR6, RZ ;  /* 0x0000000600057c24 */ /* 0x000fc8000f8e02ff */
[----:B------:R-:W-:Y:S02]  /*b860*/  IMAD R5, R138, UR7, R5 ;  /* 0x000000078a057c24 */ /* 0x000fe4000f8e0205 */
[----:B------:R-:W-:-:S03]  /*b870*/  ULOP3.LUT UP0, URZ, UR4, 0x3ff, URZ, 0xc0, !UPT ;  /* 0x000003ff043f7892 */ /* 0x000fc6000f80c03f */
[----:B------:R-:W-:Y:S02]  /*b880*/  ULDC.64 UR4, c[0x0][0x3f8] ;  /* 0x0000fe0000047ab9 */ /* 0x000fe40000000a00 */
[----:B------:R-:W-:Y:S01]  /*b890*/  IMAD R3, R0, UR4, RZ ;  /* 0x0000000400037c24 */ /* 0x000fe2000f8e02ff */
[----:B------:R-:W-:Y:S01]  /*b8a0*/  PLOP3.LUT P0, PT, PT, PT, UP0, 0x80, 0x0 ;  /* 0x000000000000781c */ /* 0x000fe20003f0f008 */
[----:B------:R-:W-:-:S04]  /*b8b0*/  IMAD.WIDE.U32 R24, R138, UR4, RZ ;  /* 0x000000048a187c25 */ /* 0x000fc8000f8e00ff */
[C---:B------:R-:W-:Y:S02]  /*b8c0*/  IMAD R3, R138.reuse, UR5, R3 ;  /* 0x000000058a037c24 */ /* 0x040fe4000f8e0203 */
[----:B------:R-:W-:-:S04]  /*b8d0*/  IMAD.WIDE.U32 R138, R138, UR6, RZ ;  /* 0x000000068a8a7c25 */ /* 0x000fc8000f8e00ff */
[----:B------:R-:W-:Y:S02]  /*b8e0*/  IMAD.IADD R27, R3, 0x1, R25 ;  /* 0x00000001031b7824 */ /* 0x000fe400078e0219 */
[----:B------:R-:W-:Y:S01]  /*b8f0*/  IMAD.IADD R29, R5, 0x1, R139 ;  /* 0x00000001051d7824 */ /* 0x000fe200078e028b */
        /* <DEDUP_REMOVED lines=17> */
.L_x_2803:
[----:B------:R-:W-:Y:S01]  /*ba10*/  ULDC.U8 UR4, c[0x0][0x410] ;  /* 0x0001040000047ab9 */ /* 0x000fe20000000000 */
[----:B------:R-:W-:Y:S01]  /*ba20*/  BSSY B0, `(.L_x_2804) ;  /* 0x0000730000007945 */ /* 0x000fe20003800000 */
[----:B------:R-:W-:Y:S01]  /*ba30*/  ISETP.NE.AND P0, PT, RZ, UR4, PT ;  /* 0x00000004ff007c0c */ /* 0x000fe2000bf05270 */
[----:B------:R-:W-:-:S12]  /*ba40*/  IMAD.IADD R63, R203, 0x1, R225 ;  /* 0x00000001cb3f7824 */ /* 0x000fd800078e02e1 */
[----:B------:R-:W-:Y:S05]  /*ba50*/  @!P0 BRA `(.L_x_2805) ;  /* 0x0000003800888947 */ /* 0x000fea0003800000 */
[----:B------:R-:W2:Y:S01]  /*ba60*/  LDL R20, [R1+0x54] ;  /* 0x0000540001147983 */ /* 0x000ea20000100800 */
[----:B------:R-:W0:Y:S01]  /*ba70*/  LDC R21, c[0x0][0x448] ;  /* 0x00011200ff157b82 */ /* 0x000e220000000800 */
        /* <DEDUP_REMOVED lines=11> */
[----:B0-----:R-:W-:-:S13]  /*bb30*/  ISETP.NE.AND P0, PT, R21, 0x1, PT ;  /* 0x000000011500780c */ /* 0x001fda0003f05270 */
[----:B------:R-:W0:Y:S08]  /*bb40*/  @P0 LDC R0, c[0x0][0x44c] ;  /* 0x00011300ff000b82 */ /* 0x000e300000000800 */
[----:B------:R-:W1:Y:S01]  /*bb50*/  @P0 LDC R5, c[0x0][0x450] ;  /* 0x00011400ff050b82 */ /* 0x000e620000000800 */
[----:B--2---:R-:W-:-:S04]  /*bb60*/  IMAD R3, R20, 0x40, R63 ;  /* 0x0000004014037824 */ /* 0x004fc800078e023f */
[----:B0-----:R-:W-:-:S05]  /*bb70*/  @P0 IMAD.HI.U32 R0, R3, R0, RZ ;  /* 0x0000000003000227 */ /* 0x001fca00078e00ff */
[----:B-1----:R-:W-:-:S04]  /*bb80*/  @P0 SHF.R.U32.HI R3, RZ, R5, R0 ;  /* 0x00000005ff030219 */ /* 0x002fc80000011600 */
        /* <DEDUP_REMOVED lines=17> */
[----:B------:R0:W1:Y:S04]  /*bca0*/  SHFL.IDX PT, R3, R7, RZ, 0x1c1f ;  /* 0x001c1fff07037589 */ /* 0x00006800000e0000 */
[----:B------:R0:W2:Y:S04]  /*bcb0*/  SHFL.IDX PT, R0, R6, RZ, 0x1c1f ;  /* 0x001c1fff06007589 */ /* 0x0000a800000e0000 */
[----:B------:R0:W3:Y:S04]  /*bcc0*/  SHFL.IDX PT, R5, R10, RZ, 0x1c1f ;  /* 0x001c1fff0a057589 */ /* 0x0000e800000e0000 */
[----:B------:R0:W4:Y:S02]  /*bcd0*/  SHFL.IDX PT, R14, R4, RZ, 0x1c1f ;  /* 0x001c1fff040e7589 */ /* 0x00012400000e0000 */
.L_x_3073:
        /* <DEDUP_REMOVED lines=29> */
[-C--:B--2---:R-:W-:Y:S01]  /*beb0*/  @!P3 IADD3 R26, P6, R0, R29.reuse, RZ ;  /* 0x0000001d001ab210 */ /* 0x084fe20007fde0ff */
[----:B------:R-:W-:Y:S01]  /*bec0*/  @!P0 IMAD.SHL.U32 R37, R205, 0x2, RZ ;  /* 0x00000002cd258824 */ /* 0x000fe200078e00ff */
[----:B----4-:R-:W-:Y:S01]  /*bed0*/  @!P3 IADD3 R28, P5, R14, R29, RZ ;  /* 0x0000001d0e1cb210 */ /* 0x010fe20007fbe0ff */
[----:B-1----:R-:W-:Y:S01]  /*bee0*/  @!P4 IMAD.MOV.U32 R31, RZ, RZ, R3 ;  /* 0x000000ffff1fc224 */ /* 0x002fe200078e0003 */
[----:B------:R-:W-:Y:S01]  /*bef0*/  @!P1 SHF.L.U64.HI R32, R207, 0x1, R66 ;  /* 0x00000001cf209819 */ /* 0x000fe20000010242 */
[--C-:B------:R-:W-:Y:S01]  /*bf00*/  @!P3 IMAD.X R27, R3, 0x1, R8.reuse, P6 ;  /* 0x00000001031bb824 */ /* 0x100fe200030e0608 */
[-C--:B------:R-:W-:Y:S01]  /*bf10*/  @!P2 IADD3 R20, P6, R0, R25.reuse, RZ ;  /* 0x000000190014a210 */ /* 0x080fe20007fde0ff */
[----:B---3--:R-:W-:Y:S01]  /*bf20*/  @!P3 IMAD.X R29, R5, 0x1, R8, P5 ;  /* 0x00000001051db824 */ /* 0x008fe200028e0608 */
[----:B------:R-:W-:Y:S01]  /*bf30*/  @!P2 IADD3 R24, P5, R14, R25, RZ ;  /* 0x000000190e18a210 */ /* 0x000fe20007fbe0ff */
[----:B------:R-:W-:Y:S01]  /*bf40*/  @!P4 IMAD.MOV.U32 R15, RZ, RZ, R5 ;  /* 0x000000ffff0fc224 */ /* 0x000fe200078e0005 */
[----:B------:R-:W-:Y:S01]  /*bf50*/  @!P0 SHF.L.U64.HI R40, R205, 0x1, R64 ;  /* 0x00000001cd288819 */ /* 0x000fe20000010240 */
[--C-:B------:R-:W-:Y:S01]  /*bf60*/  @!P2 IMAD.X R21, R3, 0x1, R12.reuse, P6 ;  /* 0x000000010315a824 */ /* 0x100fe200030e060c */
[----:B------:R-:W-:Y:S01]  /*bf70*/  @!P1 IADD3 R8, P6, R0, R13, RZ ;  /* 0x0000000d00089210 */ /* 0x000fe20007fde0ff */
[----:B------:R-:W-:Y:S01]  /*bf80*/  @!P2 IMAD.X R25, R5, 0x1, R12, P5 ;  /* 0x000000010519a824 */ /* 0x000fe200028e060c */
[----:B------:R-:W-:-:S02]  /*bf90*/  ISETP.GE.AND P5, PT, R215, UR4, PT ;  /* 0x00000004d7007c0c */ /* 0x000fc4000bfa6270 */
[----:B------:R-:W-:Y:S01]  /*bfa0*/  @!P4 MOV R30, R0 ;  /* 0x00000000001ec202 */ /* 0x000fe20000000f00 */
[----:B------:R-:W-:Y:S01]  /*bfb0*/  @!P1 IMAD.X R9, R3, 0x1, R32, P6 ;  /* 0x0000000103099824 */ /* 0x000fe200030e0620 */
[----:B------:R-:W-:-:S03]  /*bfc0*/  @!P1 IADD3 R12, P6, R14, R13, RZ ;  /* 0x0000000d0e0c9210 */ /* 0x000fc60007fde0ff */
        /* <DEDUP_REMOVED lines=23> */
[----:B-1----:R-:W-:Y:S02]  /*c140*/  CS2R R30, SRZ ;  /* 0x00000000001e7805 */ /* 0x002fe4000001ff00 */
[----:B--2---:R-:W-:Y:S01]  /*c150*/  CS2R R32, SRZ ;  /* 0x0000000000207805 */ /* 0x004fe2000001ff00 */
        /* <DEDUP_REMOVED lines=10> */
.L_x_2808:
[----:B------:R-:W-:Y:S05]  /*c200*/  BSYNC B1 ;  /* 0x0000000000017941 */ /* 0x000fea0003800000 */
.L_x_2807:
[----:B-1---5:R-:W-:Y:S01]  /*c210*/  IMAD.MOV.U32 R8, RZ, RZ, R53 ;  /* 0x000000ffff087224 */ /* 0x022fe200078e0035 */
[----:B------:R-:W-:Y:S01]  /*c220*/  UMOV UR4, 0xffffffff ;  /* 0xffffffff00047882 */ /* 0x000fe20000000000 */
[----:B--2---:R-:W-:Y:S02]  /*c230*/  IMAD.MOV.U32 R0, RZ, RZ, R48 ;  /* 0x000000ffff007224 */ /* 0x004fe400078e0030 */
[----:B------:R-:W-:Y:S01]  /*c240*/  IMAD.MOV.U32 R3, RZ, RZ, R49 ;  /* 0x000000ffff037224 */ /* 0x000fe200078e0031 */
[----:B------:R-:W-:Y:S01]  /*c250*/  PRMT R92, R8, 0x7610, R92 ;  /* 0x00007610085c7816 */ /* 0x000fe2000000005c */
[----:B---3--:R-:W-:Y:S01]  /*c260*/  IMAD.MOV.U32 R5, RZ, RZ, R52 ;  /* 0x000000ffff057224 */ /* 0x008fe200078e0034 */
        /* <DEDUP_REMOVED lines=39> */
[----:B------:R-:W-:Y:S02]  /*c4e0*/  PRMT R82, R8, 0x7610, R82 ;  /* 0x0000761008527816 */ /* 0x000fe40000000052 */
[----:B------:R-:W-:Y:S02]  /*c4f0*/  CS2R R8, SRZ ;  /* 0x0000000000087805 */ /* 0x000fe4000001ff00 */
[----:B------:R-:W-:Y:S02]  /*c500*/  PRMT R85, R0, 0x7610, R85 ;  /* 0x0000761000557816 */ /* 0x000fe40000000055 */
[----:B------:R-:W-:Y:S02]  /*c510*/  PRMT R86, R3, 0x7610, R86 ;  /* 0x0000761003567816 */ /* 0x000fe40000000056 */
[----:B------:R-:W-:Y:S01]  /*c520*/  PRMT R81, R5, 0x7610, R81 ;  /* 0x0000761005517816 */ /* 0x000fe20000000051 */
[----:B------:R-:W-:Y:S06]  /*c530*/  BRA.DIV UR4, `(.L_x_2809) ;  /* 0x000001a2042c7947 */ /* 0x000fec000b800000 */
[----:B------:R1:W2:Y:S04]  /*c540*/  SHFL.IDX PT, R3, R7, 0x1, 0x1c1f ;  /* 0x003c1f0007037f89 */ /* 0x0002a800000e0000 */
[----:B------:R1:W3:Y:S04]  /*c550*/  SHFL.IDX PT, R0, R6, 0x1, 0x1c1f ;  /* 0x003c1f0006007f89 */ /* 0x0002e800000e0000 */
[----:B------:R1:W1:Y:S04]  /*c560*/  SHFL.IDX PT, R5, R10, 0x1, 0x1c1f ;  /* 0x003c1f000a057f89 */ /* 0x00026800000e0000 */
[----:B0-----:R-:W0:Y:S02]  /*c570*/  SHFL.IDX PT, R4, R4, 0x1, 0x1c1f ;  /* 0x003c1f0004047f89 */ /* 0x001e2400000e0000 */
.L_x_3079:
[----:B------:R-:W-:Y:S01]  /*c580*/  VIADD R63, R63, 0x40 ;  /* 0x000000403f3f7836 */ /* 0x000fe20000000000 */
[----:B-1----:R-:W-:Y:S01]  /*c590*/  LOP3.LUT R6, R219, 0x18, R16, 0xf8, !PT ;  /* 0x00000018db067812 */ /* 0x002fe200078ef810 */
[----:B------:R-:W-:Y:S01]  /*c5a0*/  BSSY B1, `(.L_x_2810) ;  /* 0x0000053000017945 */ /* 0x000fe20003800000 */
[----:B------:R-:W-:Y:S02]  /*c5b0*/  LOP3.LUT P0, RZ, R228, 0x4, RZ, 0xc0, !PT ;  /* 0x00000004e4ff7812 */ /* 0x000fe4000780c0ff */
[----:B------:R-:W-:Y:S02]  /*c5c0*/  CS2R R12, SRZ ;  /* 0x00000000000c7805 */ /* 0x000fe4000001ff00 */
[----:B------:R-:W-:Y:S02]  /*c5d0*/  ISETP.GE.AND P1, PT, R63, R80, PT ;  /* 0x000000503f00720c */ /* 0x000fe40003f26270 */
[----:B------:R-:W-:Y:S02]  /*c5e0*/  CS2R R20, SRZ ;  /* 0x0000000000147805 */ /* 0x000fe4000001ff00 */
[----:B------:R-:W-:-:S02]  /*c5f0*/  LOP3.LUT R7, R6, R221, RZ, 0x3c, !PT ;  /* 0x000000dd06077212 */ /* 0x000fc400078e3cff */
[----:B------:R-:W-:Y:S02]  /*c600*/  CS2R R26, SRZ ;  /* 0x00000000001a7805 */ /* 0x000fe4000001ff00 */
[----:B------:R-:W-:Y:S02]  /*c610*/  CS2R R34, SRZ ;  /* 0x0000000000227805 */ /* 0x000fe4000001ff00 */
[----:B------:R-:W-:Y:S02]  /*c620*/  CS2R R42, SRZ ;  /* 0x00000000002a7805 */ /* 0x000fe4000001ff00 */
[----:B------:R-:W-:Y:S01]  /*c630*/  CS2R R44, SRZ ;  /* 0x00000000002c7805 */ /* 0x000fe2000001ff00 */
[----:B------:R-:W-:Y:S01]  /*c640*/  IMAD.IADD R7, R222, 0x1, R7 ;  /* 0x00000001de077824 */ /* 0x000fe200078e0207 */
[----:B------:R-:W-:Y:S02]  /*c650*/  CS2R R36, SRZ ;  /* 0x0000000000247805 */ /* 0x000fe4000001ff00 */
[----:B------:R-:W-:-:S02]  /*c660*/  CS2R R28, SRZ ;  /* 0x00000000001c7805 */ /* 0x000fc4000001ff00 */
[----:B------:R-:W-:Y:S02]  /*c670*/  CS2R R24, SRZ ;  /* 0x0000000000187805 */ /* 0x000fe4000001ff00 */
[----:B----4-:R-:W-:Y:S01]  /*c680*/  CS2R R14, SRZ ;  /* 0x00000000000e7805 */ /* 0x010fe2000001ff00 */
[----:B------:R-:W-:Y:S01]  /*c690*/  IMAD R62, R7, 0x2, R2 ;  /* 0x00000002073e7824 */ /* 0x000fe200078e0202 */
        /* <DEDUP_REMOVED lines=13> */
[----:B------:R-:W-:Y:S01]  /*c770*/  @!P2 IMAD.SHL.U32 R67, R207, 0x2, RZ ;  /* 0x00000002cf43a824 */ /* 0x000fe200078e00ff */
[-C--:B---3--:R-:W-:Y:S01]  /*c780*/  @!P4 IADD3 R10, P5, R0, R9.reuse, RZ ;  /* 0x00000009000ac210 */ /* 0x088fe20007fbe0ff */
[----:B------:R-:W-:Y:S01]  /*c790*/  @!P1 IMAD.SHL.U32 R7, R205, 0x2, RZ ;  /* 0x00000002cd079824 */ /* 0x000fe200078e00ff */
[----:B0-----:R-:W-:Y:S02]  /*c7a0*/  @!P4 IADD3 R8, P6, R4, R9, RZ ;  /* 0x000000090408c210 */ /* 0x001fe40007fde0ff */
[----:B------:R-:W-:Y:S01]  /*c7b0*/  @!P2 SHF.L.U64.HI R14, R207, 0x1, R66 ;  /* 0x00000001cf0ea819 */ /* 0x000fe20000010242 */
[--C-:B--2---:R-:W-:Y:S01]  /*c7c0*/  @!P4 IMAD.X R11, R3, 0x1, R6.reuse, P5 ;  /* 0x00000001030bc824 */ /* 0x104fe200028e0606 */
[-C--:B------:R-:W-:Y:S01]  /*c7d0*/  @!P3 IADD3 R78, P5, R0, R75.reuse, RZ ;  /* 0x0000004b004eb210 */ /* 0x080fe20007fbe0ff */
[----:B------:R-:W-:Y:S01]  /*c7e0*/  @!P4 IMAD.X R9, R5, 0x1, R6, P6 ;  /* 0x000000010509c824 */ /* 0x000fe200030e0606 */
        /* <DEDUP_REMOVED lines=46> */
.L_x_2811:
[----:B------:R-:W-:Y:S05]  /*cad0*/  BSYNC B1 ;  /* 0x0000000000017941 */ /* 0x000fea0003800000 */
.L_x_2810:
[----:B-1----:R-:W0:Y:S01]  /*cae0*/  LDL R64, [R1+0x50] ;  /* 0x0000500001407983 */ /* 0x002e220000100800 */
[----:B------:R-:W-:Y:S01]  /*caf0*/  VIADD R5, R62, 0x12400 ;  /* 0x000124003e057836 */ /* 0x000fe20000000000 */
[----:B------:R-:W-:Y:S01]  /*cb00*/  VIADDMNMX R80, R80, -R225, 0x80, PT ;  /* 0x0000008050507446 */ /* 0x000fe200038009e1 */
[----:B---3--:R-:W-:Y:S01]  /*cb10*/  VIADD R0, R62, 0x12440 ;  /* 0x000124403e007836 */ /* 0x008fe20000000000 */
[----:B------:R-:W-:Y:S01]  /*cb20*/  BSSY B1, `(.L_x_2812) ;  /* 0x0000036000017945 */ /* 0x000fe20003800000 */
[----:B------:R-:W-:Y:S01]  /*cb30*/  @P0 VIADD R0, R5, 0xffffffc0 ;  /* 0xffffffc005000836 */ /* 0x000fe20000000000 */
[----:B------:R-:W-:Y:S01]  /*cb40*/  ISETP.GE.AND P1, PT, R203, R80, PT ;  /* 0x00000050cb00720c */ /* 0x000fe20003f26270 */
[----:B-----5:R-:W-:Y:S02]  /*cb50*/  IMAD.MOV.U32 R5, RZ, RZ, R9 ;  /* 0x000000ffff057224 */ /* 0x020fe400078e0009 */
[----:B------:R-:W-:Y:S02]  /*cb60*/  IMAD.MOV.U32 R6, RZ, RZ, R12 ;  /* 0x000000ffff067224 */ /* 0x000fe400078e000c */
[----:B------:R-:W-:Y:S01]  /*cb70*/  IMAD.MOV.U32 R7, RZ, RZ, R13 ;  /* 0x000000ffff077224 */ /* 0x000fe200078e000d */
[----:B------:R-:W-:Y:S01]  /*cb80*/  PRMT R63, R5, 0x7610, R63 ;  /* 0x00007610053f7816 */ /* 0x000fe2000000003f */
[----:B--2---:R-:W-:Y:S01]  /*cb90*/  IMAD.MOV.U32 R3, RZ, RZ, R8 ;  /* 0x000000ffff037224 */ /* 0x004fe200078e0008 */
[----:B------:R-:W-:Y:S01]  /*cba0*/  PRMT R66, R6, 0x7610, R66 ;  /* 0x0000761006427816 */ /* 0x000fe20000000042 */
[----:B------:R-:W-:Y:S01]  /*cbb0*/  IMAD.MOV.U32 R6, RZ, RZ, R20 ;  /* 0x000000ffff067224 */ /* 0x000fe200078e0014 */
[----:B------:R-:W-:-:S02]  /*cbc0*/  PRMT R67, R7, 0x7610, R67 ;  /* 0x0000761007437816 */ /* 0x000fc40000000043 */
[----:B------:R-:W-:Y:S02]  /*cbd0*/  MOV R7, R21 ;  /* 0x0000001500077202 */ /* 0x000fe40000000f00 */
[----:B------:R-:W-:Y:S01]  /*cbe0*/  PRMT R74, R6, 0x7610, R74 ;  /* 0x00007610064a7816 */ /* 0x000fe2000000004a */
[----:B------:R-:W-:Y:S01]  /*cbf0*/  IMAD.MOV.U32 R6, RZ, RZ, R34 ;  /* 0x000000ffff067224 */ /* 0x000fe200078e0022 */
        /* <DEDUP_REMOVED lines=16> */
[----:B------:R-:W-:Y:S02]  /*cd00*/  PRMT R70, R7, 0x7610, R70 ;  /* 0x0000761007467816 */ /* 0x000fe40000000046 */
[----:B0-----:R-:W-:-:S04]  /*cd10*/  LEA.HI R4, R64, R64, RZ, 0x1 ;  /* 0x0000004040047211 */ /* 0x001fc800078f08ff */
[----:B------:R-:W-:-:S05]  /*cd20*/  LOP3.LUT R4, R4, 0xfffffffe, RZ, 0xc0, !PT ;  /* 0xfffffffe04047812 */ /* 0x000fca00078ec0ff */
[----:B------:R-:W-:Y:S02]  /*cd30*/  IMAD.IADD R4, R64, 0x1, -R4 ;  /* 0x0000000140047824 */ /* 0x000fe400078e0a04 */
[----:B------:R-:W-:-:S03]  /*cd40*/  IMAD.MOV.U32 R64, RZ, RZ, R26 ;  /* 0x000000ffff407224 */ /* 0x000fc600078e001a */
[----:B------:R-:W-:Y:S01]  /*cd50*/  SHF.L.U32 R5, R4, 0x1f, RZ ;  /* 0x0000001f04057819 */ /* 0x000fe200000006ff */
[----:B------:R-:W-:Y:S01]  /*cd60*/  IMAD.MOV.U32 R4, RZ, RZ, R27 ;  /* 0x000000ffff047224 */ /* 0x000fe200078e001b */
[----:B------:R-:W-:Y:S01]  /*cd70*/  PRMT R78, R64, 0x7610, R78 ;  /* 0x00007610404e7816 */ /* 0x000fe2000000004e */
[----:B------:R-:W-:Y:S01]  /*cd80*/  IMAD.MOV.U32 R64, RZ, RZ, R42 ;  /* 0x000000ffff407224 */ /* 0x000fe200078e002a */
[----:B------:R-:W0:Y:S02]  /*cd90*/  SYNCS.PHASECHK.TRANS64.TRYWAIT P0, [R2+URZ+0x30800], R5 ;  /* 0x03080005020075a7 */ /* 0x000e24000800017f */
        /* <DEDUP_REMOVED lines=10> */
[----:B------:R-:W-:-:S04]  /*ce40*/  PRMT R71, R64, 0x7610, R71 ;  /* 0x0000761040477816 */ /* 0x000fc80000000047 */
[----:B------:R-:W-:Y:S01]  /*ce50*/  PRMT R76, R4, 0x7610, R76 ;  /* 0x00007610044c7816 */ /* 0x000fe2000000004c */
[----:B------:R-:W-:Y:S01]  /*ce60*/  IMAD.MOV.U32 R4, RZ, RZ, R10 ;  /* 0x000000ffff047224 */ /* 0x000fe200078e000a */
[----:B0-----:R-:W-:Y:S06]  /*ce70*/  @!P0 BRA `(.L_x_2813) ;  /* 0x0000019800508947 */ /* 0x001fec0003800000 */
.L_x_3080:
[----:B------:R-:W-:Y:S05]  /*ce80*/  BSYNC B1 ;  /* 0x0000000000017941 */ /* 0x000fea0003800000 */
.L_x_2812:
[----:B------:R-:W-:Y:S01]  /*ce90*/  BSSY B1, `(.L_x_2814) ;  /* 0x000012f000017945 */ /* 0x000fe20003800000 */
[----:B------:R-:W-:Y:S02]  /*cea0*/  PRMT R64, R4, 0x7610, R64 ;  /* 0x0000761004407816 */ /* 0x000fe40000000040 */
[----:B------:R-:W-:Y:S01]  /*ceb0*/  PRMT R65, R6, 0x7610, R65 ;  /* 0x0000761006417816 */ /* 0x000fe20000000041 */
[----:B------:R-:W-:Y:S06]  /*cec0*/  @P1 BRA `(.L_x_2815) ;  /* 0x0000001000ac1947 */ /* 0x000fec0003800000 */
[----:B------:R-:W1:Y:S01]  /*ced0*/  LDC R4, c[0x0][0x3f4] ;  /* 0x0000fd00ff047b82 */ /* 0x000e620000000800 */
[----:B------:R-:W-:Y:S01]  /*cee0*/  BSSY B2, `(.L_x_2816) ;  /* 0x0000036000027945 */ /* 0x000fe20003800000 */
[-C--:B-1----:R-:W-:Y:S02]  /*cef0*/  ISETP.GE.AND P0, PT, R192, R4.reuse, PT ;  /* 0x00000004c000720c */ /* 0x082fe40003f06270 */
[-C--:B------:R-:W-:Y:S02]  /*cf00*/  ISETP.GE.AND P1, PT, R208, R4.reuse, PT ;  /* 0x00000004d000720c */ /* 0x080fe40003f26270 */
[-C--:B------:R-:W-:Y:S02]  /*cf10*/  ISETP.GE.AND P2, PT, R206, R4.reuse, PT ;  /* 0x00000004ce00720c */ /* 0x080fe40003f46270 */
[-C--:B------:R-:W-:Y:S02]  /*cf20*/  ISETP.GE.AND P3, PT, R207, R4.reuse, PT ;  /* 0x00000004cf00720c */ /* 0x080fe40003f66270 */
[----:B------:R-:W-:-:S02]  /*cf30*/  ISETP.GE.AND P4, PT, R205, R4, PT ;  /* 0x00000004cd00720c */ /* 0x000fc40003f86270 */
[----:B------:R-:W-:-:S03]  /*cf40*/  ISETP.GE.AND P5, PT, R215, R4, PT ;  /* 0x00000004d700720c */ /* 0x000fc60003fa6270 */
[----:B------:R-:W-:Y:S10]  /*cf50*/  @P0 BRA `(.L_x_2817) ;  /* 0x0000000000b80947 */ /* 0x000ff40003800000 */
[----:B0-----:R-:W0:Y:S01]  /*cf60*/  LDS.128 R4, [R62+0x12400] ;  /* 0x012400003e047984 */ /* 0x001e220000000c00 */
[----:B------:R-:W-:Y:S02]  /*cf70*/  SHF.R.U64 R114, R58, 0x10, R59 ;  /* 0x000000103a727819 */ /* 0x000fe4000000123b */
[--C-:B------:R-:W-:Y:S02]  /*cf80*/  SHF.R.U64 R58, R60, 0x10, R61.reuse ;  /* 0x000000103c3a7819 */ /* 0x100fe4000000123d */
[----:B------:R-:W-:Y:S02]  /*cf90*/  SHF.R.U32.HI R61, RZ, 0x10, R61 ;  /* 0x00000010ff3d7819 */ /* 0x000fe4000001163d */
[----:B------:R-:W-:Y:S02]  /*cfa0*/  SHF.R.U32.HI R59, RZ, 0x10, R59 ;  /* 0x00000010ff3b7819 */ /* 0x000fe4000001163b */
[----:B------:R-:W-:Y:S02]  /*cfb0*/  PRMT R112, R112, 0x5410, R61 ;  /* 0x0000541070707816 */ /* 0x000fe4000000003d */
[----:B------:R-:W-:-:S02]  /*cfc0*/  PRMT R110, R110, 0x5410, R59 ;  /* 0x000054106e6e7816 */ /* 0x000fc4000000003b */
[----:B------:R-:W-:Y:S01]  /*cfd0*/  PRMT R109, R109, 0x5410, R114 ;  /* 0x000054106d6d7816 */ /* 0x000fe20000000072 */
[----:B------:R-:W-:Y:S01]  /*cfe0*/  IMAD.U32 R114, R112, 0x10000, RZ ;  /* 0x0001000070727824 */ /* 0x000fe200078e00ff */
[----:B------:R-:W-:Y:S01]  /*cff0*/  PRMT R113, R111, 0x5410, R58 ;  /* 0x000054106f717816 */ /* 0x000fe2000000003a */
[----:B------:R-:W-:Y:S01]  /*d000*/  IMAD.U32 R111, R110, 0x10000, RZ ;  /* 0x000100006e6f7824 */ /* 0x000fe200078e00ff */
        /* <DEDUP_REMOVED lines=10> */
[C---:B------:R-:W-:Y:S01]  /*d0b0*/  FFMA.FTZ R115, R58.reuse, R111, -R115 ;  /* 0x0000006f3a737223 */ /* 0x040fe20000010873 */
[----:B------:R-:W-:Y:S02]  /*d0c0*/  IMAD.U32 R7, R5, 0x10000, RZ ;  /* 0x0001000005077824 */ /* 0x000fe400078e00ff */
[----:B------:R-:W-:Y:S01]  /*d0d0*/  FFMA.FTZ R114, R58, R114, R59 ;  /* 0x000000723a727223 */ /* 0x000fe2000001003b */
[-C--:B------:R-:W-:Y:S01]  /*d0e0*/  FMUL.FTZ R111, R61, R110.reuse ;  /* 0x0000006e3d6f7220 */ /* 0x080fe20000410000 */
        /* <DEDUP_REMOVED lines=21> */
.L_x_2817:
[----:B------:R-:W-:Y:S05]  /*d240*/  BSYNC B2 ;  /* 0x0000000000027941 */ /* 0x000fea0003800000 */
.L_x_2816:
[----:B------:R-:W-:Y:S04]  /*d250*/  BSSY B2, `(.L_x_2818) ;  /* 0x0000030000027945 */ /* 0x000fe80003800000 */
[----:B------:R-:W-:Y:S05]  /*d260*/  @P1 BRA `(.L_x_2819) ;  /* 0x0000000000b81947 */ /* 0x000fea0003800000 */
[----:B01----:R-:W0:Y:S01]  /*d270*/  LDS.128 R4, [R0] ;  /* 0x0000000000047984 */ /* 0x003e220000000c00 */
[----:B------:R-:W-:Y:S02]  /*d280*/  SHF.R.U64 R58, R54, 0x10, R55 ;  /* 0x00000010363a7819 */ /* 0x000fe40000001237 */
[----:B------:R-:W-:Y:S02]  /*d290*/  SHF.R.U64 R54, R56, 0x10, R57 ;  /* 0x0000001038367819 */ /* 0x000fe40000001239 */
[----:B------:R-:W-:Y:S02]  /*d2a0*/  SHF.R.U32.HI R55, RZ, 0x10, R55 ;  /* 0x00000010ff377819 */ /* 0x000fe40000011637 */
[----:B------:R-:W-:Y:S02]  /*d2b0*/  SHF.R.U32.HI R57, RZ, 0x10, R57 ;  /* 0x00000010ff397819 */ /* 0x000fe40000011639 */
[----:B------:R-:W-:Y:S02]  /*d2c0*/  PRMT R98, R98, 0x5410, R55 ;  /* 0x0000541062627816 */ /* 0x000fe40000000037 */
[----:B------:R-:W-:-:S02]  /*d2d0*/  PRMT R100, R100, 0x5410, R57 ;  /* 0x0000541064647816 */ /* 0x000fc40000000039 */
[----:B------:R-:W-:Y:S02]  /*d2e0*/  PRMT R97, R97, 0x5410, R58 ;  /* 0x0000541061617816 */ /* 0x000fe4000000003a */
[----:B------:R-:W-:Y:S01]  /*d2f0*/  SHF.L.U32 R58, R98, 0x10, RZ ;  /* 0x00000010623a7819 */ /* 0x000fe200000006ff */
[C---:B------:R-:W-:Y:S01]  /*d300*/  IMAD.U32 R59, R100.reuse, 0x10000, RZ ;  /* 0x00010000643b7824 */ /* 0x040fe200078e00ff */
[----:B------:R-:W-:Y:S02]  /*d310*/  LOP3.LUT R100, R100, 0xffff0000, RZ, 0xc0, !PT ;  /* 0xffff000064647812 */ /* 0x000fe400078ec0ff */
[----:B------:R-:W-:Y:S02]  /*d320*/  PRMT R99, R99, 0x5410, R54 ;  /* 0x0000541063637816 */ /* 0x000fe40000000036 */
        /* <DEDUP_REMOVED lines=34> */
.L_x_2819:
[----:B------:R-:W-:Y:S05]  /*d550*/  BSYNC B2 ;  /* 0x0000000000027941 */ /* 0x000fea0003800000 */
.L_x_2818:
        /* <DEDUP_REMOVED lines=48> */
.L_x_2821:
[----:B------:R-:W-:Y:S05]  /*d860*/  BSYNC B2 ;  /* 0x0000000000027941 */ /* 0x000fea0003800000 */
.L_x_2820:
        /* <DEDUP_REMOVED lines=48> */
.L_x_2823:
[----:B------:R-:W-:Y:S05]  /*db70*/  BSYNC B2 ;  /* 0x0000000000027941 */ /* 0x000fea0003800000 */
.L_x_2822:
[----:B------:R-:W-:Y:S04]  /*db80*/  BSSY B2, `(.L_x_2824) ;  /* 0x0000030000027945 */ /* 0x000fe80003800000 */
        /* <DEDUP_REMOVED lines=47> */
.L_x_2825:
[----:B------:R-:W-:Y:S05]  /*de80*/  BSYNC B2 ;  /* 0x0000000000027941 */ /* 0x000fea0003800000 */
.L_x_2824:
[----:B------:R-:W-:Y:S05]  /*de90*/  @P5 BRA `(.L_x_2815) ;  /* 0x0000000000b85947 */ /* 0x000fea0003800000 */
[----:B01234-:R-:W0:Y:S01]  /*dea0*/  LDS.128 R4, [R0+0x8000] ;  /* 0x0080000000047984 */ /* 0x01fe220000000c00 */
[--C-:B------:R-:W-:Y:S02]  /*deb0*/  SHF.R.U64 R38, R30, 0x10, R31.reuse ;  /* 0x000000101e267819 */ /* 0x100fe4000000121f */
[----:B------:R-:W-:Y:S02]  /*dec0*/  SHF.R.U32.HI R31, RZ, 0x10, R31 ;  /* 0x00000010ff1f7819 */ /* 0x000fe4000001161f */
[--C-:B------:R-:W-:Y:S02]  /*ded0*/  SHF.R.U64 R30, R32, 0x10, R33.reuse ;  /* 0x00000010201e7819 */ /* 0x100fe40000001221 */
[----:B------:R-:W-:Y:S02]  /*dee0*/  SHF.R.U32.HI R32, RZ, 0x10, R33 ;  /* 0x00000010ff207819 */ /* 0x000fe40000011621 */
[----:B------:R-:W-:Y:S02]  /*def0*/  PRMT R82, R82, 0x5410, R31 ;  /* 0x0000541052527816 */ /* 0x000fe4000000001f */
[----:B------:R-:W-:-:S02]  /*df00*/  PRMT R69, R69, 0x5410, R32 ;  /* 0x0000541045457816 */ /* 0x000fc40000000020 */
[----:B------:R-:W-:Y:S01]  /*df10*/  PRMT R81, R81, 0x5410, R38 ;  /* 0x0000541051517816 */ /* 0x000fe20000000026 */
[C---:B------:R-:W-:Y:S01]  /*df20*/  IMAD.U32 R38, R82.reuse, 0x10000, RZ ;  /* 0x0001000052267824 */ /* 0x040fe200078e00ff */
[C---:B------:R-:W-:Y:S02]  /*df30*/  SHF.L.U32 R39, R69.reuse, 0x10, RZ ;  /* 0x0000001045277819 */ /* 0x040fe400000006ff */
[----:B------:R-:W-:Y:S02]  /*df40*/  LOP3.LUT R69, R69, 0xffff0000, RZ, 0xc0, !PT ;  /* 0xffff000045457812 */ /* 0x000fe400078ec0ff */
[----:B------:R-:W-:Y:S02]  /*df50*/  PRMT R73, R73, 0x5410, R30 ;  /* 0x0000541049497816 */ /* 0x000fe4000000001e */
[----:B------:R-:W-:Y:S02]  /*df60*/  LOP3.LUT R82, R82, 0xffff0000, RZ, 0xc0, !PT ;  /* 0xffff000052527812 */ /* 0x000fe400078ec0ff */
[C---:B0-----:R-:W-:Y:S01]  /*df70*/  LOP3.LUT R31, R6.reuse, 0xffff0000, RZ, 0xc0, !PT ;  /* 0xffff0000061f7812 */ /* 0x041fe200078ec0ff */
[----:B------:R-:W-:Y:S01]  /*df80*/  IMAD.U32 R30, R6, 0x10000, RZ ;  /* 0x00010000061e7824 */ /* 0x000fe200078e00ff */
[C---:B------:R-:W-:Y:S01]  /*df90*/  LOP3.LUT R33, R7.reuse, 0xffff0000, RZ, 0xc0, !PT ;  /* 0xffff000007217812 */ /* 0x040fe200078ec0ff */
[----:B------:R-:W-:-:S02]  /*dfa0*/  IMAD.U32 R32, R7, 0x10000, RZ ;  /* 0x0001000007207824 */ /* 0x000fc400078e00ff */
[CC--:B------:R-:W-:Y:S01]  /*dfb0*/  FMUL.FTZ R40, R31.reuse, R38.reuse ;  /* 0x000000261f287220 */ /* 0x0c0fe20000410000 */
[----:B------:R-:W-:Y:S01]  /*dfc0*/  FMUL.FTZ R41, R31, R39 ;  /* 0x000000271f297220 */ /* 0x000fe20000410000 */
        /* <DEDUP_REMOVED lines=27> */
.L_x_2815:
[----:B------:R-:W-:Y:S05]  /*e180*/  BSYNC B1 ;  /* 0x0000000000017941 */ /* 0x000fea0003800000 */
.L_x_2814:
        /* <DEDUP_REMOVED lines=58> */
.L_x_2828:
[----:B------:R-:W-:Y:S05]  /*e530*/  BSYNC B1 ;  /* 0x0000000000017941 */ /* 0x000fea0003800000 */
.L_x_2827:
[----:B------:R-:W-:Y:S04]  /*e540*/  BSSY B1, `(.L_x_2829) ;  /* 0x0000030000017945 */ /* 0x000fe80003800000 */
[----:B------:R-:W-:Y:S05]  /*e550*/  @P1 BRA `(.L_x_2830) ;  /* 0x0000000000b81947 */ /* 0x000fea0003800000 */
[----:B0-----:R-:W0:Y:S01]  /*e560*/  LDS.128 R4, [R0+0x2000] ;  /* 0x0020000000047984 */ /* 0x001e220000000c00 */
        /* <DEDUP_REMOVED lines=45> */
.L_x_2830:
[----:B------:R-:W-:Y:S05]  /*e840*/  BSYNC B1 ;  /* 0x0000000000017941 */ /* 0x000fea0003800000 */
.L_x_2829:
[----:B------:R-:W-:Y:S04]  /*e850*/  BSSY B1, `(.L_x_2831) ;  /* 0x0000030000017945 */ /* 0x000fe80003800000 */
[----:B------:R-:W-:Y:S05]  /*e860*/  @P2 BRA `(.L_x_2832) ;  /* 0x0000000000b82947 */ /* 0x000fea0003800000 */
[----:B01----:R-:W0:Y:S01]  /*e870*/  LDS.128 R4, [R62+0x18400] ;  /* 0x018400003e047984 */ /* 0x003e220000000c00 */
        /* <DEDUP_REMOVED lines=17> */
[----:B------:R-:W-:Y:S01]  /*e990*/  FMUL.FTZ R33, R27, R31 ;  /* 0x0000001f1b217220 */ /* 0x000fe20000410000 */
[C---:B------:R-:W-:Y:S01]  /*e9a0*/  FMUL.FTZ R27, R29.reuse, R79 ;  /* 0x0000004f1d1b7220 */ /* 0x040fe20000410000 */
[----:B------:R-:W-:Y:S02]  /*e9b0*/  IMAD.U32 R6, R4, 0x10000, RZ ;  /* 0x0001000004067824 */ /* 0x000fe400078e00ff */
[C---:B------:R-:W-:Y:S01]  /*e9c0*/  FFMA.FTZ R35, R26.reuse, R31, R34 ;  /* 0x0000001f1a237223 */ /* 0x040fe20000010022 */
[----:B------:R-:W-:Y:S01]  /*e9d0*/  FMUL.FTZ R31, R29, R96 ;  /* 0x000000601d1f7220 */ /* 0x000fe20000410000 */
        /* <DEDUP_REMOVED lines=23> */
.L_x_2832:
[----:B------:R-:W-:Y:S05]  /*eb50*/  BSYNC B1 ;  /* 0x0000000000017941 */ /* 0x000fea0003800000 */
.L_x_2831:
        /* <DEDUP_REMOVED lines=18> */
[----:B------:R-:W-:Y:S01]  /*ec80*/  IMAD.U32 R6, R4, 0x10000, RZ ;  /* 0x0001000004067824 */ /* 0x000fe200078e00ff */
[----:B------:R-:W-:Y:S01]  /*ec90*/  SHF.L.U32 R24, R7, 0x10, RZ ;  /* 0x0000001007187819 */ /* 0x000fe200000006ff */
[C---:B------:R-:W-:Y:S01]  /*eca0*/  FMUL.FTZ R28, R21.reuse, R26 ;  /* 0x0000001a151c7220 */ /* 0x040fe20000410000 */
[----:B------:R-:W-:Y:S01]  /*ecb0*/  FMUL.FTZ R29, R21, R27 ;  /* 0x0000001b151d7220 */ /* 0x000fe20000410000 */
[----:B------:R-:W-:Y:S01]  /*ecc0*/  FMUL.FTZ R21, R25, R75 ;  /* 0x0000004b19157220 */ /* 0x000fe20000410000 */
[----:B------:R-:W-:-:S02]  /*ecd0*/  IMAD.U32 R7, R5, 0x10000, RZ ;  /* 0x0001000005077824 */ /* 0x000fc400078e00ff */
[----:B------:R-:W-:Y:S01]  /*ece0*/  FFMA.FTZ R31, R20, R27, R28 ;  /* 0x0000001b141f7223 */ /* 0x000fe2000001001c */
[-C--:B------:R-:W-:Y:S01]  /*ecf0*/  FMUL.FTZ R27, R25, R77.reuse ;  /* 0x0000004d191b7220 */ /* 0x080fe20000410000 */
[----:B------:R-:W-:Y:S01]  /*ed00*/  FFMA.FTZ R77, R24, R77, -R21 ;  /* 0x0000004d184d7223 */ /* 0x000fe20000010815 */
[----:B------:R-:W-:Y:S01]  /*ed10*/  IMAD.U32 R25, R74, 0x10000, RZ ;  /* 0x000100004a197824 */ /* 0x000fe200078e00ff */
[----:B------:R-:W-:Y:S01]  /*ed20*/  LOP3.LUT R4, R4, 0xffff0000, RZ, 0xc0, !PT ;  /* 0xffff000004047812 */ /* 0x000fe200078ec0ff */
[----:B------:R-:W-:Y:S01]  /*ed30*/  IMAD.U32 R21, R76, 0x10000, RZ ;  /* 0x000100004c157824 */ /* 0x000fe200078e00ff */
[----:B------:R-:W-:Y:S01]  /*ed40*/  LOP3.LUT R5, R5, 0xffff0000, RZ, 0xc0, !PT ;  /* 0xffff000005057812 */ /* 0x000fe200078ec0ff */
[----:B------:R-:W-:Y:S01]  /*ed50*/  FFMA.FTZ R26, R20, R26, -R29 ;  /* 0x0000001a141a7223 */ /* 0x000fe2000001081d */
        /* <DEDUP_REMOVED lines=16> */
.L_x_2834:
[----:B------:R-:W-:Y:S05]  /*ee60*/  BSYNC B1 ;  /* 0x0000000000017941 */ /* 0x000fea0003800000 */
.L_x_2833:
        /* <DEDUP_REMOVED lines=48> */
.L_x_2836:
[----:B------:R-:W-:Y:S05]  /*f170*/  BSYNC B1 ;  /* 0x0000000000017941 */ /* 0x000fea0003800000 */
.L_x_2835:
        /* <DEDUP_REMOVED lines=15> */
[C---:B------:R-:W-:Y:S01]  /*f270*/  IMAD.U32 R10, R7.reuse, 0x10000, RZ ;  /* 0x00010000070a7824 */ /* 0x040fe200078e00ff */
[----:B------:R-:W-:Y:S01]  /*f280*/  LOP3.LUT R7, R7, 0xffff0000, RZ, 0xc0, !PT ;  /* 0xffff000007077812 */ /* 0x000fe200078ec0ff */
[----:B------:R-:W-:-:S02]  /*f290*/  IMAD.U32 R8, R6, 0x10000, RZ ;  /* 0x0001000006087824 */ /* 0x000fc400078e00ff */
[C---:B------:R-:W-:Y:S01]  /*f2a0*/  FMUL.FTZ R15, R9.reuse, R13 ;  /* 0x0000000d090f7220 */ /* 0x040fe20000410000 */
[----:B------:R-:W-:Y:S01]  /*f2b0*/  FMUL.FTZ R14, R9, R11 ;  /* 0x0000000b090e7220 */ /* 0x000fe20000410000 */
[C---:B------:R-:W-:Y:S01]  /*f2c0*/  FMUL.FTZ R9, R7.reuse, R63 ;  /* 0x0000003f07097220 */ /* 0x040fe20000410000 */
[----:B------:R-:W-:Y:S02]  /*f2d0*/  IMAD.U32 R3, R4, 0x10000, RZ ;  /* 0x0001000004037824 */ /* 0x000fe400078e00ff */
[C---:B------:R-:W-:Y:S01]  /*f2e0*/  FFMA.FTZ R15, R8.reuse, R11, -R15 ;  /* 0x0000000b080f7223 */ /* 0x040fe2000001080f */
[----:B------:R-:W-:Y:S01]  /*f2f0*/  FFMA.FTZ R14, R8, R13, R14 ;  /* 0x0000000d080e7223 */ /* 0x000fe2000001000e */
[-C--:B------:R-:W-:Y:S01]  /*f300*/  FMUL.FTZ R11, R7, R65.reuse ;  /* 0x00000041070b7220 */ /* 0x080fe20000410000 */
        /* <DEDUP_REMOVED lines=23> */
.L_x_2805:
[----:B------:R-:W2:Y:S01]  /*f480*/  LDL R3, [R1+0x54] ;  /* 0x0000540001037983 */ /* 0x000ea20000100800 */
[----:B------:R-:W0:Y:S01]  /*f490*/  LDC R25, c[0x0][0x448] ;  /* 0x00011200ff197b82 */ /* 0x000e220000000800 */
[----:B------:R-:W-:Y:S01]  /*f4a0*/  ULDC.64 UR4, c[0x0][0x3f8] ;  /* 0x0000fe0000047ab9 */ /* 0x000fe20000000a00 */
[----:B------:R-:W-:Y:S01]  /*f4b0*/  ULDC.64 UR6, c[0x0][0x408] ;  /* 0x0001020000067ab9 */ /* 0x000fe20000000a00 */
[----:B------:R-:W-:Y:S02]  /*f4c0*/  IMAD.MOV.U32 R4, RZ, RZ, R24 ;  /* 0x000000ffff047224 */ /* 0x000fe400078e0018 */
[----:B------:R-:W-:Y:S02]  /*f4d0*/  IMAD.MOV.U32 R8, RZ, RZ, R138 ;  /* 0x000000ffff087224 */ /* 0x000fe400078e008a */
[----:B------:R-:W-:Y:S01]  /*f4e0*/  IMAD.MOV.U32 R9, RZ, RZ, R29 ;  /* 0x000000ffff097224 */ /* 0x000fe200078e001d */
[----:B0-----:R-:W-:-:S13]  /*f4f0*/  ISETP.NE.AND P0, PT, R25, 0x1, PT ;  /* 0x000000011900780c */ /* 0x001fda0003f05270 */
[----:B------:R-:W0:Y:S08]  /*f500*/  @P0 LDC R0, c[0x0][0x44c] ;  /* 0x00011300ff000b82 */ /* 0x000e300000000800 */
[----:B------:R-:W1:Y:S01]  /*f510*/  @P0 LDC R5, c[0x0][0x450] ;  /* 0x00011400ff050b82 */ /* 0x000e620000000800 */
[----:B--2---:R-:W-:-:S04]  /*f520*/  IMAD R3, R3, 0x40, R63 ;  /* 0x0000004003037824 */ /* 0x004fc800078e023f */
[----:B0-----:R-:W-:-:S05]  /*f530*/  @P0 IMAD.HI.U32 R0, R3, R0, RZ ;  /* 0x0000000003000227 */ /* 0x001fca00078e00ff */
[----:B-1----:R-:W-:Y:S01]  /*f540*/  @P0 SHF.R.U32.HI R3, RZ, R5, R0 ;  /* 0x00000005ff030219 */ /* 0x002fe20000011600 */
[----:B------:R-:W-:-:S03]  /*f550*/  IMAD.MOV.U32 R5, RZ, RZ, R27 ;  /* 0x000000ffff057224 */ /* 0x000fc600078e001b */
        /* <DEDUP_REMOVED lines=21> */
.L_x_3086:
        /* <DEDUP_REMOVED lines=17> */
[----:B--2---:R-:W-:Y:S01]  /*f7c0*/  MOV R10, R0 ;  /* 0x00000000000a7202 */ /* 0x004fe20000000f00 */
[----:B-1----:R-:W-:Y:S01]  /*f7d0*/  IMAD.MOV.U32 R11, RZ, RZ, R3 ;  /* 0x000000ffff0b7224 */ /* 0x002fe200078e0003 */
[----:B------:R-:W-:Y:S01]  /*f7e0*/  ISETP.GE.AND P2, PT, R16, UR4, PT ;  /* 0x0000000410007c0c */ /* 0x000fe2000bf46270 */
[----:B---3--:R-:W-:Y:S01]  /*f7f0*/  IMAD.MOV.U32 R15, RZ, RZ, R5 ;  /* 0x000000ffff0f7224 */ /* 0x008fe200078e0005 */
[----:B------:R-:W-:Y:S02]  /*f800*/  ISETP.GE.AND P3, PT, R195, UR4, PT ;  /* 0x00000004c3007c0c */ /* 0x000fe4000bf66270 */
[----:B------:R-:W-:Y:S02]  /*f810*/  CS2R R28, SRZ ;  /* 0x00000000001c7805 */ /* 0x000fe4000001ff00 */
[----:B------:R-:W-:Y:S02]  /*f820*/  ISETP.GE.AND P4, PT, R194, UR4, PT ;  /* 0x00000004c2007c0c */ /* 0x000fe4000bf86270 */
[----:B------:R-:W-:-:S02]  /*f830*/  CS2R R30, SRZ ;  /* 0x00000000001e7805 */ /* 0x000fc4000001ff00 */
[----:B------:R-:W-:Y:S02]  /*f840*/  CS2R R40, SRZ ;  /* 0x0000000000287805 */ /* 0x000fe4000001ff00 */
[----:B------:R-:W-:Y:S01]  /*f850*/  CS2R R42, SRZ ;  /* 0x00000000002a7805 */ /* 0x000fe2000001ff00 */
[----:B------:R-:W-:Y:S02]  /*f860*/  @!P2 IMAD.SHL.U32 R9, R16, 0x2, RZ ;  /* 0x000000021009a824 */ /* 0x000fe400078e00ff */
[----:B------:R-:W-:-:S04]  /*f870*/  @!P3 IMAD.SHL.U32 R25, R197, 0x8, RZ ;  /* 0x00000008c519b824 */ /* 0x000fc800078e00ff */
[----:B------:R-:W-:Y:S01]  /*f880*/  @!P4 IMAD.SHL.U32 R27, R198, 0x8, RZ ;  /* 0x00000008c61bc824 */ /* 0x000fe200078e00ff */
[-C--:B------:R-:W-:Y:S02]  /*f890*/  @!P2 IADD3 R48, P0, R0, R9.reuse, RZ ;  /* 0x000000090030a210 */ /* 0x080fe40007f1e0ff */
[----:B----4-:R-:W-:Y:S01]  /*f8a0*/  @!P2 IADD3 R4, P1, R14, R9, RZ ;  /* 0x000000090e04a210 */ /* 0x010fe20007f3e0ff */
[----:B------:R-:W-:Y:S01]  /*f8b0*/  @!P3 IMAD.WIDE R8, R25, 0x2, R10 ;  /* 0x000000021908b825 */ /* 0x000fe200078e020a */
[----:B------:R-:W-:-:S03]  /*f8c0*/  @!P2 SHF.L.U64.HI R0, R16, 0x1, R17 ;  /* 0x000000011000a819 */ /* 0x000fc60000010211 */
[----:B------:R-:W-:Y:S01]  /*f8d0*/  @!P4 IMAD.WIDE R12, R27, 0x2, R10 ;  /* 0x000000021b0cc825 */ /* 0x000fe200078e020a */
[----:B------:R-:W-:Y:S02]  /*f8e0*/  CS2R R36, SRZ ;  /* 0x0000000000247805 */ /* 0x000fe4000001ff00 */
[----:B------:R-:W-:Y:S02]  /*f8f0*/  CS2R R38, SRZ ;  /* 0x0000000000267805 */ /* 0x000fe4000001ff00 */
        /* <DEDUP_REMOVED lines=9> */
[--C-:B------:R-:W-:Y:S02]  /*f990*/  @!P2 IMAD.X R49, R3, 0x1, R0.reuse, P0 ;  /* 0x000000010331a824 */ /* 0x100fe400000e0600 */
[----:B------:R-:W-:Y:S01]  /*f9a0*/  @!P2 IMAD.X R5, R5, 0x1, R0, P1 ;  /* 0x000000010505a824 */ /* 0x000fe200008e0600 */
[----:B------:R1:W5:Y:S04]  /*f9b0*/  @!P3 LD.E.128 R40, desc[UR60][R10.64] ;  /* 0x0000003c0a28b980 */ /* 0x000368000c101d00 */
[----:B------:R1:W5:Y:S04]  /*f9c0*/  @!P4 LD.E.128 R24, desc[UR60][R12.64] ;  /* 0x0000003c0c18c980 */ /* 0x000368000c101d00 */
[----:B------:R1:W5:Y:S04]  /*f9d0*/  @!P4 LD.E.128 R36, desc[UR60][R14.64] ;  /* 0x0000003c0e24c980 */ /* 0x000368000c101d00 */
[----:B------:R1:W5:Y:S04]  /*f9e0*/  @!P2 LD.E.128 R32, desc[UR60][R48.64] ;  /* 0x0000003c3020a980 */ /* 0x000368000c101d00 */
[----:B------:R1:W5:Y:S02]  /*f9f0*/  @!P2 LD.E.128 R44, desc[UR60][R4.64] ;  /* 0x0000003c042ca980 */ /* 0x000364000c101d00 */
.L_x_2839:
[----:B------:R-:W-:Y:S05]  /*fa00*/  BSYNC B1 ;  /* 0x0000000000017941 */ /* 0x000fea0003800000 */
.L_x_2838:
[----:B-1---5:R-:W-:Y:S01]  /*fa10*/  IMAD.MOV.U32 R4, RZ, RZ, R46 ;  /* 0x000000ffff047224 */ /* 0x022fe200078e002e */
[----:B------:R-:W-:Y:S01]  /*fa20*/  UMOV UR4, 0xffffffff ;  /* 0xffffffff00047882 */ /* 0x000fe20000000000 */
[----:B---3--:R-:W-:Y:S02]  /*fa30*/  IMAD.MOV.U32 R5, RZ, RZ, R47 ;  /* 0x000000ffff057224 */ /* 0x008fe400078e002f */
[----:B--2---:R-:W-:Y:S01]  /*fa40*/  IMAD.MOV.U32 R0, RZ, RZ, R44 ;  /* 0x000000ffff007224 */ /* 0x004fe200078e002c */
        /* <DEDUP_REMOVED lines=47> */
[----:B------:R1:W2:Y:S04]  /*fd40*/  SHFL.IDX PT, R3, R7, 0x1, 0x1c1f ;  /* 0x003c1f0007037f89 */ /* 0x0002a800000e0000 */
[----:B------:R1:W3:Y:S04]  /*fd50*/  SHFL.IDX PT, R0, R6, 0x1, 0x1c1f ;  /* 0x003c1f0006007f89 */ /* 0x0002e800000e0000 */
[----:B0-----:R-:W0:Y:S04]  /*fd60*/  SHFL.IDX PT, R21, R21, 0x1, 0x1c1f ;  /* 0x003c1f0015157f89 */ /* 0x001e2800000e0000 */
[----:B-1----:R-:W0:Y:S02]  /*fd70*/  SHFL.IDX PT, R20, R20, 0x1, 0x1c1f ;  /* 0x003c1f0014147f89 */ /* 0x002e2400000e0000 */
.L_x_3092:
[----:B------:R-:W-:Y:S01]  /*fd80*/  IADD3 R63, R63, 0x40, RZ ;  /* 0x000000403f3f7810 */ /* 0x000fe20007ffe0ff */
[----:B------:R-:W-:Y:S01]  /*fd90*/  BSSY B1, `(.L_x_2841) ;  /* 0x0000032000017945 */ /* 0x000fe20003800000 */
[----:B------:R-:W-:Y:S02]  /*fda0*/  CS2R R6, SRZ ;  /* 0x0000000000067805 */ /* 0x000fe4000001ff00 */
[----:B------:R-:W-:Y:S02]  /*fdb0*/  CS2R R8, SRZ ;  /* 0x0000000000087805 */ /* 0x000fe4000001ff00 */
[----:B------:R-:W-:Y:S02]  /*fdc0*/  ISETP.GE.AND P0, PT, R63, R80, PT ;  /* 0x000000503f00720c */ /* 0x000fe40003f06270 */
[----:B------:R-:W-:Y:S02]  /*fdd0*/  CS2R R10, SRZ ;  /* 0x00000000000a7805 */ /* 0x000fe4000001ff00 */
[----:B------:R-:W-:-:S02]  /*fde0*/  CS2R R12, SRZ ;  /* 0x00000000000c7805 */ /* 0x000fc4000001ff00 */
[----:B----4-:R-:W-:Y:S02]  /*fdf0*/  CS2R R14, SRZ ;  /* 0x00000000000e7805 */ /* 0x010fe4000001ff00 */
[----:B------:R-:W-:Y:S02]  /*fe00*/  CS2R R48, SRZ ;  /* 0x0000000000307805 */ /* 0x000fe4000001ff00 */
[----:B------:R-:W-:Y:S02]  /*fe10*/  CS2R R50, SRZ ;  /* 0x0000000000327805 */ /* 0x000fe4000001ff00 */
[----:B------:R-:W-:Y:S02]  /*fe20*/  CS2R R52, SRZ ;  /* 0x0000000000347805 */ /* 0x000fe4000001ff00 */
[----:B------:R-:W-:Y:S02]  /*fe30*/  CS2R R54, SRZ ;  /* 0x0000000000367805 */ /* 0x000fe4000001ff00 */
[----:B------:R-:W-:-:S02]  /*fe40*/  CS2R R56, SRZ ;  /* 0x0000000000387805 */ /* 0x000fc4000001ff00 */
[----:B------:R-:W-:Y:S01]  /*fe50*/  CS2R R58, SRZ ;  /* 0x00000000003a7805 */ /* 0x000fe2000001ff00 */
[----:B------:R-:W-:Y:S06]  /*fe60*/  @P0 BRA `(.L_x_2842) ;  /* 0x0000000000900947 */ /* 0x000fec0003800000 */
[----:B------:R-:W-:Y:S01]  /*fe70*/  ULDC UR4, c[0x0][0x3f4] ;  /* 0x0000fd0000047ab9 */ /* 0x000fe20000000800 */
[----:B---3--:R-:W-:Y:S01]  /*fe80*/  IMAD.MOV.U32 R4, RZ, RZ, R0 ;  /* 0x000000ffff047224 */ /* 0x008fe200078e0000 */
[----:B------:R-:W-:Y:S01]  /*fe90*/  ISETP.GE.AND P2, PT, R16, UR4, PT ;  /* 0x0000000410007c0c */ /* 0x000fe2000bf46270 */
[----:B--2---:R-:W-:Y:S01]  /*fea0*/  IMAD.MOV.U32 R5, RZ, RZ, R3 ;  /* 0x000000ffff057224 */ /* 0x004fe200078e0003 */
[----:B------:R-:W-:Y:S02]  /*feb0*/  ISETP.GE.AND P3, PT, R195, UR4, PT ;  /* 0x00000004c3007c0c */ /* 0x000fe4000bf66270 */
[----:B------:R-:W-:Y:S02]  /*fec0*/  CS2R R52, SRZ ;  /* 0x0000000000347805 */ /* 0x000fe4000001ff00 */
[----:B------:R-:W-:Y:S02]  /*fed0*/  ISETP.GE.AND P4, PT, R194, UR4, PT ;  /* 0x00000004c2007c0c */ /* 0x000fe4000bf86270 */
[----:B------:R-:W-:-:S02]  /*fee0*/  CS2R R54, SRZ ;  /* 0x0000000000367805 */ /* 0x000fc4000001ff00 */
        /* <DEDUP_REMOVED lines=9> */
[----:B0-----:R-:W-:-:S02]  /*ff80*/  @!P2 IADD3 R62, P1, R20, R63, RZ ;  /* 0x0000003f143ea210 */ /* 0x001fc40007f3e0ff */
        /* <DEDUP_REMOVED lines=8> */
[--C-:B------:R-:W-:Y:S01]  /*10010*/  @!P3 IMAD.WIDE R74, R75, 0x2, R20.reuse ;  /* 0x000000024b4ab825 */ /* 0x100fe200078e0214 */
        /* <DEDUP_REMOVED lines=9> */
.L_x_2842:
[----:B------:R-:W-:Y:S05]  /*100b0*/  BSYNC B1 ;  /* 0x0000000000017941 */ /* 0x000fea0003800000 */
.L_x_2841:
[----:B-1----:R-:W3:Y:S01]  /*100c0*/  LDL R60, [R1+0x50] ;  /* 0x00005000013c7983 */ /* 0x002ee20000100800 */
[----:B--2--5:R-:W-:Y:S01]  /*100d0*/  IMAD.MOV.U32 R3, RZ, RZ, R4 ;  /* 0x000000ffff037224 */ /* 0x024fe200078e0004 */
[----:B------:R-:W-:Y:S01]  /*100e0*/  VIADDMNMX R70, R80, -R225, 0x80, PT ;  /* 0x0000008050467446 */ /* 0x000fe200038009e1 */
[----:B0-----:R-:W-:Y:S01]  /*100f0*/  IMAD.MOV.U32 R20, RZ, RZ, R5 ;  /* 0x000000ffff147224 */ /* 0x001fe200078e0005 */
[----:B------:R-:W-:Y:S01]  /*10100*/  BSSY B1, `(.L_x_2843) ;  /* 0x0000033000017945 */ /* 0x000fe20003800000 */
        /* <DEDUP_REMOVED lines=24> */
[----:B------:R-:W-:-:S02]  /*10290*/  IMAD.MOV.U32 R62, RZ, RZ, R55 ;  /* 0x000000ffff3e7224 */ /* 0x000fc400078e0037 */
[----:B------:R-:W-:Y:S02]  /*102a0*/  IMAD.MOV.U32 R63, RZ, RZ, R56 ;  /* 0x000000ffff3f7224 */ /* 0x000fe400078e0038 */
[----:B------:R-:W-:Y:S01]  /*102b0*/  IMAD.MOV.U32 R64, RZ, RZ, R57 ;  /* 0x000000ffff407224 */ /* 0x000fe200078e0039 */
[----:B------:R-:W-:Y:S01]  /*102c0*/  PRMT R82, R62, 0x7610, R82 ;  /* 0x000076103e527816 */ /* 0x000fe20000000052 */
[----:B------:R-:W-:Y:S01]  /*102d0*/  IMAD.MOV.U32 R62, RZ, RZ, R59 ;  /* 0x000000ffff3e7224 */ /* 0x000fe200078e003b */
[----:B------:R-:W-:Y:S02]  /*102e0*/  PRMT R69, R63, 0x7610, R69 ;  /* 0x000076103f457816 */ /* 0x000fe40000000045 */
[----:B------:R-:W-:Y:S02]  /*102f0*/  PRMT R71, R64, 0x7610, R71 ;  /* 0x0000761040477816 */ /* 0x000fe40000000047 */
[----:B---3--:R-:W-:-:S04]  /*10300*/  LEA.HI R0, R60, R60, RZ, 0x1 ;  /* 0x0000003c3c007211 */ /* 0x008fc800078f08ff */
        /* <DEDUP_REMOVED lines=8> */
[----:B------:R-:W-:Y:S02]  /*10390*/  PRMT R78, R0, 0x7610, R78 ;  /* 0x00007610004e7816 */ /* 0x000fe4000000004e */
[----:B------:R-:W-:Y:S01]  /*103a0*/  PRMT R99, R60, 0x7610, R99 ;  /* 0x000076103c637816 */ /* 0x000fe20000000063 */
[----:B------:R-:W-:Y:S01]  /*103b0*/  IMAD.MOV.U32 R60, RZ, RZ, R54 ;  /* 0x000000ffff3c7224 */ /* 0x000fe200078e0036 */
[----:B------:R-:W-:-:S02]  /*103c0*/  PRMT R0, R3, 0x7610, R0 ;  /* 0x0000761003007816 */ /* 0x000fc40000000000 */
[----:B------:R-:W-:Y:S02]  /*103d0*/  PRMT R3, R20, 0x7610, R3 ;  /* 0x0000761014037816 */ /* 0x000fe40000000003 */
[----:B------:R-:W-:Y:S01]  /*103e0*/  PRMT R20, R21, 0x7610, R20 ;  /* 0x0000761015147816 */ /* 0x000fe20000000014 */
[----:B------:R-:W-:Y:S01]  /*103f0*/  IMAD.MOV.U32 R21, RZ, RZ, R15 ;  /* 0x000000ffff157224 */ /* 0x000fe200078e000f */
[----:B------:R-:W-:Y:S02]  /*10400*/  PRMT R81, R60, 0x7610, R81 ;  /* 0x000076103c517816 */ /* 0x000fe40000000051 */
[----:B------:R-:W-:Y:S01]  /*10410*/  MOV R60, R58 ;  /* 0x0000003a003c7202 */ /* 0x000fe20000000f00 */
[----:B0-----:R-:W-:Y:S06]  /*10420*/  @!P0 BRA `(.L_x_2844) ;  /* 0x0000016400dc8947 */ /* 0x001fec0003800000 */
.L_x_3093:
[----:B------:R-:W-:Y:S05]  /*10430*/  BSYNC B1 ;  /* 0x0000000000017941 */ /* 0x000fea0003800000 */
.L_x_2843:
        /* <DEDUP_REMOVED lines=10> */
[----:B------:R-:W2:Y:S01]  /*104e0*/  LDL R63, [R1+0x54] ;  /* 0x00005400013f7983 */ /* 0x000ea20000100800 */
[----:B------:R-:W-:Y:S02]  /*104f0*/  LOP3.LUT R60, R219, 0x38, R16, 0xf8, !PT ;  /* 0x00000038db3c7812 */ /* 0x000fe400078ef810 */
[--C-:B------:R-:W-:Y:S02]  /*10500*/  SHF.R.U64 R115, R32, 0x10, R33.reuse ;  /* 0x0000001020737819 */ /* 0x100fe40000001221 */
[----:B0-----:R-:W-:Y:S02]  /*10510*/  LOP3.LUT R61, R60, R221, RZ, 0x3c, !PT ;  /* 0x000000dd3c3d7212 */ /* 0x001fe400078e3cff */
[----:B------:R-:W-:Y:S02]  /*10520*/  SHF.R.U32.HI R114, RZ, 0x10, R33 ;  /* 0x00000010ff727819 */ /* 0x000fe40000011621 */
[----:B------:R-:W-:Y:S01]  /*10530*/  SHF.R.U64 R33, R34, 0x10, R35 ;  /* 0x0000001022217819 */ /* 0x000fe20000001223 */
[----:B------:R-:W-:Y:S01]  /*10540*/  IMAD.IADD R61, R222, 0x1, R61 ;  /* 0x00000001de3d7824 */ /* 0x000fe200078e023d */
[----:B------:R-:W-:-:S02]  /*10550*/  SHF.R.U32.HI R32, RZ, 0x10, R35 ;  /* 0x00000010ff207819 */ /* 0x000fc40000011623 */
[--C-:B------:R-:W-:Y:S01]  /*10560*/  SHF.R.U64 R35, R44, 0x10, R45.reuse ;  /* 0x000000102c237819 */ /* 0x100fe2000000122d */
[----:B------:R-:W-:Y:S01]  /*10570*/  IMAD R108, R61, 0x2, R2 ;  /* 0x000000023d6c7824 */ /* 0x000fe200078e0202 */
[----:B------:R-:W-:Y:S02]  /*10580*/  SHF.R.U32.HI R120, RZ, 0x10, R45 ;  /* 0x00000010ff787819 */ /* 0x000fe4000001162d */
[----:B------:R-:W-:Y:S02]  /*10590*/  PRMT R118, R110, 0x5410, R35 ;  /* 0x000054106e767816 */ /* 0x000fe40000000023 */
[----:B------:R-:W-:Y:S02]  /*105a0*/  PRMT R116, R112, 0x5410, R115 ;  /* 0x0000541070747816 */ /* 0x000fe40000000073 */
[--C-:B------:R-:W-:Y:S01]  /*105b0*/  SHF.R.U64 R34, R46, 0x10, R47.reuse ;  /* 0x000000102e227819 */ /* 0x100fe2000000122f */
[----:B------:R-:W-:Y:S01]  /*105c0*/  IMAD.U32 R119, R118, 0x10000, RZ ;  /* 0x0001000076777824 */ /* 0x000fe200078e00ff */
[----:B------:R-:W-:-:S02]  /*105d0*/  SHF.R.U32.HI R46, RZ, 0x10, R47 ;  /* 0x00000010ff2e7819 */ /* 0x000fc4000001162f */
[----:B------:R-:W-:Y:S02]  /*105e0*/  PRMT R120, R111, 0x5410, R120 ;  /* 0x000054106f787816 */ /* 0x000fe40000000078 */
[----:B------:R-:W-:Y:S02]  /*105f0*/  PRMT R45, R69, 0x5432, R34 ;  /* 0x00005432452d7816 */ /* 0x000fe40000000022 */
[----:B------:R-:W-:Y:S01]  /*10600*/  PRMT R117, R113, 0x5410, R114 ;  /* 0x0000541071757816 */ /* 0x000fe20000000072 */
[----:B------:R-:W-:Y:S01]  /*10610*/  IMAD.U32 R121, R120, 0x10000, RZ ;  /* 0x0001000078797824 */ /* 0x000fe200078e00ff */
[----:B------:R-:W-:Y:S02]  /*10620*/  PRMT R35, R73, 0x5432, R46 ;  /* 0x0000543249237816 */ /* 0x000fe4000000002e */
[----:B------:R-:W-:Y:S02]  /*10630*/  PRMT R32, R77, 0x5432, R32 ;  /* 0x000054324d207816 */ /* 0x000fe40000000020 */
[----:B------:R-:W-:Y:S01]  /*10640*/  LOP3.LUT R118, R118, 0xffff0000, RZ, 0xc0, !PT ;  /* 0xffff000076767812 */ /* 0x000fe200078ec0ff */
[----:B------:R-:W-:Y:S01]  /*10650*/  IMAD.U32 R122, R35, 0x10000, RZ ;  /* 0x00010000237a7824 */ /* 0x000fe200078e00ff */
[----:B------:R-:W-:-:S02]  /*10660*/  LOP3.LUT R120, R120, 0xffff0000, RZ, 0xc0, !PT ;  /* 0xffff000078787812 */ /* 0x000fc400078ec0ff */
[----:B------:R-:W-:Y:S02]  /*10670*/  PRMT R33, R76, 0x5432, R33 ;  /* 0x000054324c217816 */ /* 0x000fe40000000021 */
[----:B--2---:R-:W-:-:S04]  /*10680*/  LEA.HI R62, R91, R63, RZ, 0x1d ;  /* 0x0000003f5b3e7211 */ /* 0x004fc800078fe8ff */
[----:B------:R-:W-:Y:S01]  /*10690*/  SHF.R.S32.HI R63, RZ, 0x1f, R62 ;  /* 0x0000001fff3f7819 */ /* 0x000fe2000001143e */
[----:B------:R-:W-:-:S03]  /*106a0*/  IMAD.SHL.U32 R64, R62, 0x8, RZ ;  /* 0x000000083e407824 */ /* 0x000fc600078e00ff */
        /* <DEDUP_REMOVED lines=11> */
[----:B------:R-:W-:Y:S01]  /*10760*/  IMAD.U32 R60, R116, 0x10000, RZ ;  /* 0x00010000743c7824 */ /* 0x000fe200078e00ff */
[C---:B------:R-:W-:Y:S01]  /*10770*/  LOP3.LUT R34, R62.reuse, 0xffff0000, RZ, 0xc0, !PT ;  /* 0xffff00003e227812 */ /* 0x040fe200078ec0ff */
[----:B------:R-:W-:Y:S01]  /*10780*/  IMAD.U32 R44, R62, 0x10000, RZ ;  /* 0x000100003e2c7824 */ /* 0x000fe200078e00ff */
[C---:B------:R-:W-:Y:S01]  /*10790*/  LOP3.LUT R62, R63.reuse, 0xffff0000, RZ, 0xc0, !PT ;  /* 0xffff00003f3e7812 */ /* 0x040fe200078ec0ff */
[----:B------:R-:W-:Y:S01]  /*107a0*/  IMAD.U32 R113, R63, 0x10000, RZ ;  /* 0x000100003f717824 */ /* 0x000fe200078e00ff */
[----:B------:R-:W-:Y:S01]  /*107b0*/  LOP3.LUT R116, R116, 0xffff0000, RZ, 0xc0, !PT ;  /* 0xffff000074747812 */ /* 0x000fe200078ec0ff */
[C---:B-1----:R-:W-:Y:S01]  /*107c0*/  IMAD.U32 R47, R64.reuse, 0x10000, RZ ;  /* 0x00010000402f7824 */ /* 0x042fe200078e00ff */
[----:B------:R-:W-:Y:S01]  /*107d0*/  LOP3.LUT R63, R64, 0xffff0000, RZ, 0xc0, !PT ;  /* 0xffff0000403f7812 */ /* 0x000fe200078ec0ff */
[C---:B------:R-:W-:Y:S01]  /*107e0*/  IMAD.U32 R114, R65.reuse, 0x10000, RZ ;  /* 0x0001000041727824 */ /* 0x040fe200078e00ff */
[----:B------:R-:W-:Y:S01]  /*107f0*/  LOP3.LUT R64, R65, 0xffff0000, RZ, 0xc0, !PT ;  /* 0xffff000041407812 */ /* 0x000fe200078ec0ff */
[C---:B------:R-:W-:Y:S01]  /*10800*/  FMUL.FTZ R123, R47.reuse, R119 ;  /* 0x000000772f7b7220 */ /* 0x040fe20000410000 */
[-C--:B------:R-:W-:Y:S01]  /*10810*/  FMUL.FTZ R125, R47, R60.reuse ;  /* 0x0000003c2f7d7220 */ /* 0x080fe20000410000 */
[C---:B------:R-:W-:Y:S01]  /*10820*/  IMAD.U32 R65, R66.reuse, 0x10000, RZ ;  /* 0x0001000042417824 */ /* 0x040fe200078e00ff */
[----:B------:R-:W-:Y:S01]  /*10830*/  LOP3.LUT R46, R66, 0xffff0000, RZ, 0xc0, !PT ;  /* 0xffff0000422e7812 */ /* 0x000fe200078ec0ff */
[C---:B------:R-:W-:Y:S01]  /*10840*/  IMAD.U32 R115, R67.reuse, 0x10000, RZ ;  /* 0x0001000043737824 */ /* 0x040fe200078e00ff */
[----:B------:R-:W-:Y:S01]  /*10850*/  LOP3.LUT R66, R67, 0xffff0000, RZ, 0xc0, !PT ;  /* 0xffff000043427812 */ /* 0x000fe200078ec0ff */
[----:B------:R-:W-:Y:S01]  /*10860*/  FFMA.FTZ R47, R110, R60, -R123 ;  /* 0x0000003c6e2f7223 */ /* 0x000fe2000001087b */
[----:B------:R-:W-:-:S02]  /*10870*/  IMAD.U32 R67, R117, 0x10000, RZ ;  /* 0x0001000075437824 */ /* 0x000fc400078e00ff */
[----:B------:R-:W-:Y:S01]  /*10880*/  FFMA.FTZ R60, R110, R119, R125 ;  /* 0x000000776e3c7223 */ /* 0x000fe2000001007d */
[----:B------:R-:W-:Y:S02]  /*10890*/  IMAD.U32 R110, R32, 0x10000, RZ ;  /* 0x00010000206e7824 */ /* 0x000fe400078e00ff */
[C---:B------:R-:W-:Y:S01]  /*108a0*/  FMUL.FTZ R123, R114.reuse, R121 ;  /* 0x00000079727b7220 */ /* 0x040fe20000410000 */
[----:B------:R-:W-:Y:S01]  /*108b0*/  FMUL.FTZ R119, R114, R67 ;  /* 0x0000004372777220 */ /* 0x000fe20000410000 */
[----:B------:R-:W-:Y:S02]  /*108c0*/  IMAD.U32 R112, R61, 0x10000, RZ ;  /* 0x000100003d707824 */ /* 0x000fe400078e00ff */
[C---:B------:R-:W-:Y:S01]  /*108d0*/  FMUL.FTZ R114, R115.reuse, R122 ;  /* 0x0000007a73727220 */ /* 0x040fe20000410000 */
[-C--:B------:R-:W-:Y:S01]  /*108e0*/  FMUL.FTZ R115, R115, R110.reuse ;  /* 0x0000006e73737220 */ /* 0x080fe20000410000 */
[----:B------:R-:W-:Y:S01]  /*108f0*/  LOP3.LUT R117, R117, 0xffff0000, RZ, 0xc0, !PT ;  /* 0xffff000075757812 */ /* 0x000fe200078ec0ff */
[C---:B------:R-:W-:Y:S01]  /*10900*/  FFMA.FTZ R119, R112.reuse, R121, R119 ;  /* 0x0000007970777223 */ /* 0x040fe20000010077 */
[----:B------:R-:W-:Y:S01]  /*10910*/  LOP3.LUT R61, R61, 0xffff0000, RZ, 0xc0, !PT ;  /* 0xffff00003d3d7812 */ /* 0x000fe200078ec0ff */
[----:B------:R-:W-:Y:S01]  /*10920*/  FFMA.FTZ R123, R112, R67, -R123 ;  /* 0x00000043707b7223 */ /* 0x000fe2000001087b */
[C---:B------:R-:W-:Y:S01]  /*10930*/  FFMA.FTZ R121, R113.reuse, R110, -R114 ;  /* 0x0000006e71797223 */ /* 0x040fe20000010872 */
[----:B------:R-:W-:Y:S01]  /*10940*/  FFMA.FTZ R122, R113, R122, R115 ;  /* 0x0000007a717a7223 */ /* 0x000fe20000010073 */
[C---:B------:R-:W-:Y:S01]  /*10950*/  FMUL.FTZ R110, R63.reuse, R118 ;  /* 0x000000763f6e7220 */ /* 0x040fe20000410000 */
[----:B------:R-:W-:Y:S01]  /*10960*/  FMUL.FTZ R112, R63, R116 ;  /* 0x000000743f707220 */ /* 0x000fe20000410000 */
[----:B------:R-:W-:-:S02]  /*10970*/  IMAD.U32 R67, R45, 0x10000, RZ ;  /* 0x000100002d437824 */ /* 0x000fc400078e00ff */
[CC--:B------:R-:W-:Y:S01]  /*10980*/  FMUL.FTZ R114, R64.reuse, R120.reuse ;  /* 0x0000007840727220 */ /* 0x0c0fe20000410000 */
[----:B------:R-:W-:Y:S01]  /*10990*/  FMUL.FTZ R113, R64, R117 ;  /* 0x0000007540717220 */ /* 0x000fe20000410000 */
[----:B------:R-:W-:Y:S02]  /*109a0*/  IMAD.U32 R63, R33, 0x10000, RZ ;  /* 0x00010000213f7824 */ /* 0x000fe400078e00ff */
[----:B------:R-:W-:Y:S01]  /*109b0*/  FMUL.FTZ R115, R65, R67 ;  /* 0x0000004341737220 */ /* 0x000fe20000410000 */
[C---:B------:R-:W-:Y:S01]  /*109c0*/  FFMA.FTZ R114, R61.reuse, R117, -R114 ;  /* 0x000000753d727223 */ /* 0x040fe20000010872 */
[----:B------:R-:W-:Y:S01]  /*109d0*/  FFMA.FTZ R120, R61, R120, R113 ;  /* 0x000000783d787223 */ /* 0x000fe20000010071 */
        /* <DEDUP_REMOVED lines=9> */
[C---:B------:R-:W-:Y:S01]  /*10a70*/  FFMA.FTZ R110, R111.reuse, R116, -R110 ;  /* 0x000000746f6e7223 */ /* 0x040fe2000001086e */
[-C--:B------:R-:W-:Y:S01]  /*10a80*/  FMUL.FTZ R32, R46, R33.reuse ;  /* 0x000000212e207220 */ /* 0x080fe20000410000 */
[----:B------:R-:W-:Y:S01]  /*10a90*/  FFMA.FTZ R46, R34, R33, -R63 ;  /* 0x00000021222e7223 */ /* 0x000fe2000001083f */
[-C--:B------:R-:W-:Y:S01]  /*10aa0*/  FMUL.FTZ R44, R66, R35.reuse ;  /* 0x00000023422c7220 */ /* 0x080fe20000410000 */
        /* <DEDUP_REMOVED lines=10> */
[----:B------:R1:W-:Y:S01]  /*10b50*/  STS.128 [R108+0x12400], R32 ;  /* 0x012400206c007388 */ /* 0x0003e20000000c00 */
[----:B------:R-:W-:-:S02]  /*10b60*/  F2FP.BF16.F32.PACK_AB R46, R64, R65 ;  /* 0x00000041402e723e */ /* 0x000fc400000010ff */
[----:B------:R-:W-:-:S05]  /*10b70*/  F2FP.BF16.F32.PACK_AB R47, R61, R122 ;  /* 0x0000007a3d2f723e */ /* 0x000fca00000010ff */
[----:B------:R1:W-:Y:S02]  /*10b80*/  STS.128 [R109+0x12400], R44 ;  /* 0x0124002c6d007388 */ /* 0x0003e40000000c00 */
.L_x_2848:
[----:B------:R-:W-:Y:S05]  /*10b90*/  BSYNC B2 ;  /* 0x0000000000027941 */ /* 0x000fea0003800000 */
.L_x_2847:
[----:B------:R-:W-:Y:S04]  /*10ba0*/  BSSY B2, `(.L_x_2849) ;  /* 0x0000069000027945 */ /* 0x000fe80003800000 */
[----:B------:R-:W-:Y:S05]  /*10bb0*/  @P1 BRA `(.L_x_2850) ;  /* 0x00000004009c1947 */ /* 0x000fea0003800000 */
[----:B------:R-:W2:Y:S01]  /*10bc0*/  LDL R66, [R1+0x74] ;  /* 0x0000740001427983 */ /* 0x000ea20000100800 */
[----:B-1----:R-:W-:Y:S02]  /*10bd0*/  LEA.HI R32, R91, R197, RZ, 0x1d ;  /* 0x000000c55b207211 */ /* 0x002fe400078fe8ff */
[----:B------:R-:W-:Y:S02]  /*10be0*/  SHF.R.U64 R63, R28, 0x10, R29 ;  /* 0x000000101c3f7819 */ /* 0x000fe4000000121d */
[----:B------:R-:W-:Y:S01]  /*10bf0*/  SHF.R.S32.HI R33, RZ, 0x1f, R32 ;  /* 0x0000001fff217819 */ /* 0x000fe20000011420 */
[----:B------:R-:W-:Y:S01]  /*10c00*/  IMAD.SHL.U32 R34, R32, 0x8, RZ ;  /* 0x0000000820227824 */ /* 0x000fe200078e00ff */
[----:B0-----:R-:W-:Y:S02]  /*10c10*/  SHF.R.U64 R61, R30, 0x10, R31 ;  /* 0x000000101e3d7819 */ /* 0x001fe4000000121f */
        /* <DEDUP_REMOVED lines=10> */
[----:B------:R-:W-:Y:S01]  /*10cc0*/  SHF.R.U32.HI R40, RZ, 0x10, R41 ;  /* 0x00000010ff287819 */ /* 0x000fe20000011629 */
[----:B------:R-:W-:Y:S01]  /*10cd0*/  IMAD R60, R45, 0x2, R2 ;  /* 0x000000022d3c7824 */ /* 0x000fe200078e0202 */
[----:B------:R-:W-:Y:S02]  /*10ce0*/  PRMT R105, R105, 0x5410, R28 ;  /* 0x0000541069697816 */ /* 0x000fe4000000001c */
[----:B------:R-:W-:Y:S02]  /*10cf0*/  PRMT R100, R100, 0x5410, R31 ;  /* 0x0000541064647816 */ /* 0x000fe4000000001f */
[----:B------:R-:W0:Y:S01]  /*10d00*/  LDS.128 R44, [R60+0x12400] ;  /* 0x012400003c2c7984 */ /* 0x000e220000000c00 */
[----:B------:R-:W-:Y:S02]  /*10d10*/  PRMT R102, R102, 0x5410, R29 ;  /* 0x0000541066667816 */ /* 0x000fe4000000001d */
[----:B------:R-:W-:-:S02]  /*10d20*/  SHF.R.U32.HI R42, RZ, 0x10, R43 ;  /* 0x00000010ff2a7819 */ /* 0x000fc4000001162b */
[----:B------:R-:W-:Y:S02]  /*10d30*/  PRMT R107, R107, 0x5410, R30 ;  /* 0x000054106b6b7816 */ /* 0x000fe4000000001e */
[----:B------:R-:W-:Y:S01]  /*10d40*/  PRMT R104, R104, 0x5410, R63 ;  /* 0x0000541068687816 */ /* 0x000fe2000000003f */
[----:B------:R-:W-:Y:S01]  /*10d50*/  IMAD.U32 R63, R100, 0x10000, RZ ;  /* 0x00010000643f7824 */ /* 0x000fe200078e00ff */
[----:B------:R-:W-:Y:S02]  /*10d60*/  PRMT R101, R101, 0x5410, R40 ;  /* 0x0000541065657816 */ /* 0x000fe40000000028 */
[----:B------:R-:W-:Y:S01]  /*10d70*/  PRMT R103, R103, 0x5410, R42 ;  /* 0x0000541067677816 */ /* 0x000fe2000000002a */
[----:B------:R-:W-:Y:S01]  /*10d80*/  IMAD.U32 R62, R104, 0x10000, RZ ;  /* 0x00010000683e7824 */ /* 0x000fe200078e00ff */
[----:B------:R-:W-:Y:S02]  /*10d90*/  PRMT R106, R106, 0x5410, R61 ;  /* 0x000054106a6a7816 */ /* 0x000fe4000000003d */
[----:B------:R-:W-:-:S02]  /*10da0*/  LOP3.LUT R100, R100, 0xffff0000, RZ, 0xc0, !PT ;  /* 0xffff000064647812 */ /* 0x000fc400078ec0ff */
[----:B------:R-:W-:Y:S02]  /*10db0*/  LOP3.LUT R104, R104, 0xffff0000, RZ, 0xc0, !PT ;  /* 0xffff000068687812 */ /* 0x000fe400078ec0ff */
[----:B0-----:R-:W-:Y:S01]  /*10dc0*/  LOP3.LUT R41, R44, 0xffff0000, RZ, 0xc0, !PT ;  /* 0xffff00002c297812 */ /* 0x001fe200078ec0ff */
[----:B------:R-:W-:Y:S01]  /*10dd0*/  IMAD.U32 R43, R46, 0x10000, RZ ;  /* 0x000100002e2b7824 */ /* 0x000fe200078e00ff */
[----:B------:R-:W-:Y:S01]  /*10de0*/  SHF.L.U32 R42, R45, 0x10, RZ ;  /* 0x000000102d2a7819 */ /* 0x000fe200000006ff */
[----:B------:R-:W-:Y:S01]  /*10df0*/  IMAD.U32 R61, R47, 0x10000, RZ ;  /* 0x000100002f3d7824 */ /* 0x000fe200078e00ff */
        /* <DEDUP_REMOVED lines=9> */
[----:B------:R-:W-:Y:S01]  /*10e90*/  IMAD.U32 R35, R44, 0x10000, RZ ;  /* 0x000100002c237824 */ /* 0x000fe200078e00ff */
[----:B------:R-:W-:-:S02]  /*10ea0*/  LOP3.LUT R44, R45, 0xffff0000, RZ, 0xc0, !PT ;  /* 0xffff00002d2c7812 */ /* 0x000fc400078ec0ff */
[----:B------:R-:W-:Y:S01]  /*10eb0*/  LOP3.LUT R45, R46, 0xffff0000, RZ, 0xc0, !PT ;  /* 0xffff00002e2d7812 */ /* 0x000fe200078ec0ff */
[----:B------:R-:W-:Y:S01]  /*10ec0*/  FMUL.FTZ R65, R35, R63 ;  /* 0x0000003f23417220 */ /* 0x000fe20000410000 */
[----:B------:R-:W-:Y:S01]  /*10ed0*/  LOP3.LUT R46, R47, 0xffff0000, RZ, 0xc0, !PT ;  /* 0xffff00002f2e7812 */ /* 0x000fe200078ec0ff */
[----:B------:R-:W-:Y:S02]  /*10ee0*/  IMAD.U32 R47, R101, 0x10000, RZ ;  /* 0x00010000652f7824 */ /* 0x000fe400078e00ff */
[-C--:B------:R-:W-:Y:S01]  /*10ef0*/  FMUL.FTZ R67, R35, R62.reuse ;  /* 0x0000003e23437220 */ /* 0x080fe20000410000 */
[----:B------:R-:W-:Y:S01]  /*10f00*/  FFMA.FTZ R65, R28, R62, -R65 ;  /* 0x0000003e1c417223 */ /* 0x000fe20000010841 */
[----:B------:R-:W-:Y:S02]  /*10f10*/  IMAD.U32 R35, R105, 0x10000, RZ ;  /* 0x0001000069237824 */ /* 0x000fe400078e00ff */
[----:B------:R-:W-:Y:S01]  /*10f20*/  FMUL.FTZ R109, R42, R47 ;  /* 0x0000002f2a6d7220 */ /* 0x000fe20000410000 */
[----:B------:R-:W-:-:S02]  /*10f30*/  IMAD.U32 R62, R103, 0x10000, RZ ;  /* 0x00010000673e7824 */ /* 0x000fc400078e00ff */
[----:B------:R-:W-:Y:S01]  /*10f40*/  FFMA.FTZ R67, R28, R63, R67 ;  /* 0x0000003f1c437223 */ /* 0x000fe20000010043 */
[----:B------:R-:W-:Y:S02]  /*10f50*/  IMAD.U32 R28, R107, 0x10000, RZ ;  /* 0x000100006b1c7824 */ /* 0x000fe400078e00ff */
[-C--:B------:R-:W-:Y:S01]  /*10f60*/  FMUL.FTZ R63, R42, R35.reuse ;  /* 0x000000232a3f7220 */ /* 0x080fe20000410000 */
[C---:B------:R-:W-:Y:S01]  /*10f70*/  FFMA.FTZ R109, R30.reuse, R35, -R109 ;  /* 0x000000231e6d7223 */ /* 0x040fe2000001086d */
[C---:B------:R-:W-:Y:S01]  /*10f80*/  FMUL.FTZ R35, R61.reuse, R62 ;  /* 0x0000003e3d237220 */ /* 0x040fe20000410000 */
[-C--:B------:R-:W-:Y:S01]  /*10f90*/  FMUL.FTZ R61, R61, R28.reuse ;  /* 0x0000001c3d3d7220 */ /* 0x080fe20000410000 */
[----:B------:R-:W-:Y:S01]  /*10fa0*/  FFMA.FTZ R63, R30, R47, R63 ;  /* 0x0000002f1e3f7223 */ /* 0x000fe2000001003f */
[----:B------:R-:W-:Y:S01]  /*10fb0*/  LOP3.LUT R101, R101, 0xffff0000, RZ, 0xc0, !PT ;  /* 0xffff000065657812 */ /* 0x000fe200078ec0ff */
[C---:B------:R-:W-:Y:S01]  /*10fc0*/  FFMA.FTZ R47, R40.reuse, R28, -R35 ;  /* 0x0000001c282f7223 */ /* 0x040fe20000010823 */
[----:B------:R-:W-:Y:S01]  /*10fd0*/  LOP3.LUT R105, R105, 0xffff0000, RZ, 0xc0, !PT ;  /* 0xffff000069697812 */ /* 0x000fe200078ec0ff */
[----:B------:R-:W-:Y:S01]  /*10fe0*/  FMUL.FTZ R28, R41, R100 ;  /* 0x00000064291c7220 */ /* 0x000fe20000410000 */
[----:B------:R-:W-:Y:S01]  /*10ff0*/  FFMA.FTZ R61, R40, R62, R61 ;  /* 0x0000003e283d7223 */ /* 0x000fe2000001003d */
[----:B------:R-:W-:-:S02]  /*11000*/  IMAD.U32 R30, R102, 0x10000, RZ ;  /* 0x00010000661e7824 */ /* 0x000fc400078e00ff */
[-C--:B------:R-:W-:Y:S01]  /*11010*/  FMUL.FTZ R40, R41, R104.reuse ;  /* 0x0000006829287220 */ /* 0x080fe20000410000 */
[C---:B------:R-:W-:Y:S01]  /*11020*/  FMUL.FTZ R35, R44.reuse, R101 ;  /* 0x000000652c237220 */ /* 0x040fe20000410000 */
[----:B------:R-:W-:Y:S01]  /*11030*/  FFMA.FTZ R104, R29, R104, -R28 ;  /* 0x000000681d687223 */ /* 0x000fe2000001081c */
[-C--:B------:R-:W-:Y:S01]  /*11040*/  FMUL.FTZ R44, R44, R105.reuse ;  /* 0x000000692c2c7220 */ /* 0x080fe20000410000 */
[----:B------:R-:W-:Y:S02]  /*11050*/  IMAD.U32 R28, R106, 0x10000, RZ ;  /* 0x000100006a1c7824 */ /* 0x000fe400078e00ff */
[----:B------:R-:W-:Y:S01]  /*11060*/  FMUL.FTZ R62, R43, R30 ;  /* 0x0000001e2b3e7220 */ /* 0x000fe20000410000 */
[----:B------:R-:W-:Y:S01]  /*11070*/  LOP3.LUT R102, R102, 0xffff0000, RZ, 0xc0, !PT ;  /* 0xffff000066667812 */ /* 0x000fe200078ec0ff */
[----:B------:R-:W-:Y:S01]  /*11080*/  FFMA.FTZ R42, R32, R105, -R35 ;  /* 0x00000069202a7223 */ /* 0x000fe20000010823 */
[----:B------:R-:W-:Y:S01]  /*11090*/  LOP3.LUT R106, R106, 0xffff0000, RZ, 0xc0, !PT ;  /* 0xffff00006a6a7812 */ /* 0x000fe200078ec0ff */
[----:B------:R-:W-:Y:S01]  /*110a0*/  FFMA.FTZ R44, R32, R101, R44 ;  /* 0x00000065202c7223 */ /* 0x000fe2000001002c */
[----:B------:R-:W-:Y:S01]  /*110b0*/  LOP3.LUT R103, R103, 0xffff0000, RZ, 0xc0, !PT ;  /* 0xffff000067677812 */ /* 0x000fe200078ec0ff */
[-C--:B------:R-:W-:Y:S01]  /*110c0*/  FMUL.FTZ R32, R43, R28.reuse ;  /* 0x0000001c2b207220 */ /* 0x080fe20000410000 */
[----:B------:R-:W-:Y:S01]  /*110d0*/  LOP3.LUT R107, R107, 0xffff0000, RZ, 0xc0, !PT ;  /* 0xffff00006b6b7812 */ /* 0x000fe200078ec0ff */
[----:B------:R-:W-:Y:S01]  /*110e0*/  FFMA.FTZ R62, R31, R28, -R62 ;  /* 0x0000001c1f3e7223 */ /* 0x000fe2000001083e */
[----:B------:R-:W-:Y:S01]  /*110f0*/  FMUL.FTZ R28, R45, R102 ;  /* 0x000000662d1c7220 */ /* 0x000fe20000410000 */
[----:B------:R-:W-:Y:S01]  /*11100*/  FFMA.FTZ R40, R29, R100, R40 ;  /* 0x000000641d287223 */ /* 0x000fe20000010028 */
[----:B------:R-:W-:Y:S01]  /*11110*/  FMUL.FTZ R45, R45, R106 ;  /* 0x0000006a2d2d7220 */ /* 0x000fe20000410000 */
[----:B------:R-:W-:Y:S01]  /*11120*/  FFMA.FTZ R31, R31, R30, R32 ;  /* 0x0000001e1f1f7223 */ /* 0x000fe20000010020 */
[C---:B------:R-:W-:Y:S01]  /*11130*/  FMUL.FTZ R29, R46.reuse, R103 ;  /* 0x000000672e1d7220 */ /* 0x040fe20000410000 */
[-C--:B------:R-:W-:Y:S01]  /*11140*/  FMUL.FTZ R30, R46, R107.reuse ;  /* 0x0000006b2e1e7220 */ /* 0x080fe20000410000 */
        /* <DEDUP_REMOVED lines=14> */
.L_x_2850:
[----:B------:R-:W-:Y:S05]  /*11230*/  BSYNC B2 ;  /* 0x0000000000027941 */ /* 0x000fea0003800000 */
.L_x_2849:
[----:B------:R-:W-:Y:S05]  /*11240*/  @P2 BRA `(.L_x_2846) ;  /* 0x00000004009c2947 */ /* 0x000fea0003800000 */
[----:B-1----:R-:W3:Y:S01]  /*11250*/  LDL R46, [R1+0x6c] ;  /* 0x00006c00012e7983 */ /* 0x002ee20000100800 */
[----:B------:R-:W-:Y:S02]  /*11260*/  LEA.HI R91, R91, R198, RZ, 0x1d ;  /* 0x000000c65b5b7211 */ /* 0x000fe400078fe8ff */
[----:B------:R-:W-:Y:S02]  /*11270*/  SHF.R.U64 R44, R24, 0x10, R25 ;  /* 0x00000010182c7819 */ /* 0x000fe40000001219 */
[----:B--2---:R-:W-:Y:S01]  /*11280*/  SHF.R.S32.HI R30, RZ, 0x1f, R91 ;  /* 0x0000001fff1e7819 */ /* 0x004fe2000001145b */
        /* <DEDUP_REMOVED lines=11> */
[----:B------:R-:W-:Y:S02]  /*11340*/  SHF.R.U32.HI R27, RZ, 0x10, R27 ;  /* 0x00000010ff1b7819 */ /* 0x000fe4000001161b */
[----:B------:R-:W-:Y:S01]  /*11350*/  SHF.R.U32.HI R37, RZ, 0x10, R37 ;  /* 0x00000010ff257819 */ /* 0x000fe20000011625 */
[----:B------:R-:W-:Y:S01]  /*11360*/  IMAD R40, R33, 0x2, R2 ;  /* 0x0000000221287824 */ /* 0x000fe200078e0202 */
[----:B------:R-:W-:Y:S02]  /*11370*/  PRMT R88, R88, 0x5410, R25 ;  /* 0x0000541058587816 */ /* 0x000fe40000000019 */
[----:B------:R-:W-:Y:S02]  /*11380*/  PRMT R83, R83, 0x5410, R26 ;  /* 0x0000541053537816 */ /* 0x000fe4000000001a */
[----:B------:R-:W1:Y:S01]  /*11390*/  LDS.128 R32, [R40+0x12400] ;  /* 0x0124000028207984 */ /* 0x000e620000000c00 */
[----:B------:R-:W-:Y:S02]  /*113a0*/  PRMT R85, R85, 0x5410, R24 ;  /* 0x0000541055557816 */ /* 0x000fe40000000018 */
[----:B------:R-:W-:-:S02]  /*113b0*/  PRMT R90, R90, 0x5410, R27 ;  /* 0x000054105a5a7816 */ /* 0x000fc4000000001b */
[----:B------:R-:W-:Y:S02]  /*113c0*/  PRMT R87, R87, 0x5410, R44 ;  /* 0x0000541057577816 */ /* 0x000fe4000000002c */
[----:B------:R-:W-:Y:S01]  /*113d0*/  PRMT R89, R89, 0x5410, R42 ;  /* 0x0000541059597816 */ /* 0x000fe2000000002a */
[----:B------:R-:W-:Y:S01]  /*113e0*/  IMAD.U32 R42, R83, 0x10000, RZ ;  /* 0x00010000532a7824 */ /* 0x000fe200078e00ff */
        /* <DEDUP_REMOVED lines=8> */
[C---:B-1----:R-:W-:Y:S01]  /*11470*/  IMAD.U32 R37, R33.reuse, 0x10000, RZ ;  /* 0x0001000021257824 */ /* 0x042fe200078e00ff */
[----:B------:R-:W-:Y:S01]  /*11480*/  LOP3.LUT R33, R33, 0xffff0000, RZ, 0xc0, !PT ;  /* 0xffff000021217812 */ /* 0x000fe200078ec0ff */
[C---:B------:R-:W-:Y:S01]  /*11490*/  IMAD.U32 R39, R35.reuse, 0x10000, RZ ;  /* 0x0001000023277824 */ /* 0x040fe200078e00ff */
[----:B------:R-:W-:Y:S01]  /*114a0*/  LOP3.LUT R35, R35, 0xffff0000, RZ, 0xc0, !PT ;  /* 0xffff000023237812 */ /* 0x000fe200078ec0ff */
[----:B0-----:R-:W-:Y:S01]  /*114b0*/  FMUL.FTZ R61, R37, R43 ;  /* 0x0000002b253d7220 */ /* 0x001fe20000410000 */
[C---:B------:R-:W-:Y:S01]  /*114c0*/  IMAD.U32 R38, R34.reuse, 0x10000, RZ ;  /* 0x0001000022267824 */ /* 0x040fe200078e00ff */
[----:B------:R-:W-:Y:S01]  /*114d0*/  LOP3.LUT R34, R34, 0xffff0000, RZ, 0xc0, !PT ;  /* 0xffff000022227812 */ /* 0x000fe200078ec0ff */
[----:B---3--:R-:W0:Y:S02]  /*114e0*/  LDS.128 R28, [R46] ;  /* 0x000000002e1c7984 */ /* 0x008e240000000c00 */
        /* <DEDUP_REMOVED lines=14> */
[----:B------:R-:W-:Y:S01]  /*115d0*/  FFMA.FTZ R45, R24, R41, -R45 ;  /* 0x00000029182d7223 */ /* 0x000fe2000001082d */
        /* <DEDUP_REMOVED lines=10> */
[----:B------:R-:W-:Y:S01]  /*11680*/  FMUL.FTZ R24, R32, R83 ;  /* 0x0000005320187220 */ /* 0x000fe20000410000 */
[----:B------:R-:W-:Y:S01]  /*11690*/  FFMA.FTZ R41, R36, R41, R42 ;  /* 0x0000002924297223 */ /* 0x000fe2000001002a */
[-C--:B------:R-:W-:Y:S01]  /*116a0*/  FMUL.FTZ R36, R32, R87.reuse ;  /* 0x0000005720247220 */ /* 0x080fe20000410000 */
[----:B------:R-:W-:Y:S01]  /*116b0*/  FMUL.FTZ R42, R38, R26 ;  /* 0x0000001a262a7220 */ /* 0x000fe20000410000 */
[----:B------:R-:W-:Y:S01]  /*116c0*/  FFMA.FTZ R32, R25, R87, -R24 ;  /* 0x0000005719207223 */ /* 0x000fe20000010818 */
[----:B------:R-:W-:Y:S01]  /*116d0*/  IMAD.U32 R24, R89, 0x10000, RZ ;  /* 0x0001000059187824 */ /* 0x000fe200078e00ff */
[----:B------:R-:W-:Y:S01]  /*116e0*/  LOP3.LUT R85, R85, 0xffff0000, RZ, 0xc0, !PT ;  /* 0xffff000055557812 */ /* 0x000fe200078ec0ff */
[----:B------:R-:W-:Y:S01]  /*116f0*/  FFMA.FTZ R36, R25, R83, R36 ;  /* 0x0000005319247223 */ /* 0x000fe20000010024 */
[----:B------:R-:W-:Y:S01]  /*11700*/  LOP3.LUT R86, R86, 0xffff0000, RZ, 0xc0, !PT ;  /* 0xffff000056567812 */ /* 0x000fe200078ec0ff */
[-C--:B------:R-:W-:Y:S01]  /*11710*/  FMUL.FTZ R38, R38, R24.reuse ;  /* 0x0000001826267220 */ /* 0x080fe20000410000 */
[----:B------:R-:W-:Y:S01]  /*11720*/  LOP3.LUT R89, R89, 0xffff0000, RZ, 0xc0, !PT ;  /* 0xffff000059597812 */ /* 0x000fe200078ec0ff */
[----:B------:R-:W-:Y:S01]  /*11730*/  FFMA.FTZ R42, R27, R24, -R42 ;  /* 0x000000181b2a7223 */ /* 0x000fe2000001082a */
[----:B------:R-:W-:Y:S01]  /*11740*/  LOP3.LUT R90, R90, 0xffff0000, RZ, 0xc0, !PT ;  /* 0xffff00005a5a7812 */ /* 0x000fe200078ec0ff */
[----:B------:R-:W-:Y:S01]  /*11750*/  FMUL.FTZ R31, R33, R84 ;  /* 0x00000054211f7220 */ /* 0x000fe20000410000 */
[C---:B------:R-:W-:Y:S01]  /*11760*/  FMUL.FTZ R24, R34.reuse, R85 ;  /* 0x0000005522187220 */ /* 0x040fe20000410000 */
[----:B------:R-:W-:Y:S01]  /*11770*/  FMUL.FTZ R25, R35, R86 ;  /* 0x0000005623197220 */ /* 0x000fe20000410000 */
[----:B------:R-:W-:Y:S01]  /*11780*/  FMUL.FTZ R33, R33, R88 ;  /* 0x0000005821217220 */ /* 0x000fe20000410000 */
[-C--:B------:R-:W-:Y:S01]  /*11790*/  FMUL.FTZ R34, R34, R89.reuse ;  /* 0x0000005922227220 */ /* 0x080fe20000410000 */
[----:B------:R-:W-:Y:S01]  /*117a0*/  FMUL.FTZ R35, R35, R90 ;  /* 0x0000005a23237220 */ /* 0x000fe20000410000 */
[----:B------:R-:W-:Y:S01]  /*117b0*/  FFMA.FTZ R88, R28, R88, -R31 ;  /* 0x000000581c587223 */ /* 0x000fe2000001081f */
        /* <DEDUP_REMOVED lines=16> */
.L_x_2846:
[----:B------:R-:W-:Y:S05]  /*118c0*/  BSYNC B1 ;  /* 0x0000000000017941 */ /* 0x000fea0003800000 */
.L_x_2845:
[----:B---3--:R-:W-:-:S05]  /*118d0*/  VIADD R24, R203, 0x40 ;  /* 0x00000040cb187836 */ /* 0x008fca0000000000 */
[----:B------:R-:W-:-:S13]  /*118e0*/  ISETP.GE.AND P0, PT, R24, R70, PT ;  /* 0x000000461800720c */ /* 0x000fda0003f06270 */
[----:B------:R-:W-:Y:S05]  /*118f0*/  @P0 BRA `(.L_x_2826) ;  /* 0x0000001400080947 */ /* 0x000fea0003800000 */
[----:B-12---:R-:W1:Y:S01]  /*11900*/  LDC R33, c[0x0][0x3f4] ;  /* 0x0000fd00ff217b82 */ /* 0x006e620000000800 */
[----:B------:R-:W-:Y:S01]  /*11910*/  BSSY B1, `(.L_x_2851) ;  /* 0x000006e000017945 */ /* 0x000fe20003800000 */
[----:B------:R-:W-:Y:S02]  /*11920*/  SHF.R.U32.HI R44, RZ, 0x3, R216 ;  /* 0x00000003ff2c7819 */ /* 0x000fe400000116d8 */
[-C--:B-1----:R-:W-:Y:S02]  /*11930*/  ISETP.GE.AND P0, PT, R16, R33.reuse, PT ;  /* 0x000000211000720c */ /* 0x082fe40003f06270 */
[-C--:B------:R-:W-:Y:S02]  /*11940*/  ISETP.GE.AND P1, PT, R195, R33.reuse, PT ;  /* 0x00000021c300720c */ /* 0x080fe40003f26270 */
[----:B------:R-:W-:-:S09]  /*11950*/  ISETP.GE.AND P2, PT, R194, R33, PT ;  /* 0x00000021c200720c */ /* 0x000fd20003f46270 */
[----:B------:R-:W-:Y:S05]  /*11960*/  @P0 BRA `(.L_x_2852) ;  /* 0x0000000400a00947 */ /* 0x000fea0003800000 */
[----:B------:R-:W2:Y:S04]  /*11970*/  LDL R24, [R1+0x54] ;  /* 0x0000540001187983 */ /* 0x000ea80000100800 */
[----:B------:R-:W3:Y:S01]  /*11980*/  LDL R46, [R1+0x70] ;  /* 0x00007000012e7983 */ /* 0x000ee20000100800 */
[--C-:B------:R-:W-:Y:S02]  /*11990*/  SHF.R.U64 R35, R4, 0x10, R5.reuse ;  /* 0x0000001004237819 */ /* 0x100fe40000001205 */
[----:B------:R-:W-:Y:S02]  /*119a0*/  SHF.R.U32.HI R4, RZ, 0x10, R5 ;  /* 0x00000010ff047819 */ /* 0x000fe40000011605 */
[--C-:B------:R-:W-:Y:S02]  /*119b0*/  SHF.R.U64 R5, R6, 0x10, R7.reuse ;  /* 0x0000001006057819 */ /* 0x100fe40000001207 */
[----:B------:R-:W-:-:S02]  /*119c0*/  SHF.R.U32.HI R6, RZ, 0x10, R7 ;  /* 0x00000010ff067819 */ /* 0x000fc40000011607 */
[----:B------:R-:W-:Y:S02]  /*119d0*/  SHF.R.U64 R39, R48, 0x10, R49 ;  /* 0x0000001030277819 */ /* 0x000fe40000001231 */
[----:B------:R-:W-:Y:S02]  /*119e0*/  PRMT R92, R92, 0x5410, R35 ;  /* 0x000054105c5c7816 */ /* 0x000fe40000000023 */
[----:B------:R-:W-:Y:S02]  /*119f0*/  PRMT R93, R93, 0x5410, R4 ;  /* 0x000054105d5d7816 */ /* 0x000fe40000000004 */
[----:B------:R-:W-:Y:S02]  /*11a00*/  PRMT R94, R94, 0x5410, R5 ;  /* 0x000054105e5e7816 */ /* 0x000fe40000000005 */
[----:B------:R-:W-:Y:S01]  /*11a10*/  PRMT R95, R95, 0x5410, R6 ;  /* 0x000054105f5f7816 */ /* 0x000fe20000000006 */
[----:B------:R-:W-:Y:S01]  /*11a20*/  IMAD.U32 R40, R93, 0x10000, RZ ;  /* 0x000100005d287824 */ /* 0x000fe200078e00ff */
[----:B------:R-:W-:Y:S01]  /*11a30*/  PRMT R96, R96, 0x5410, R39 ;  /* 0x0000541060607816 */ /* 0x000fe20000000027 */
[----:B------:R-:W-:Y:S01]  /*11a40*/  IMAD.U32 R39, R92, 0x10000, RZ ;  /* 0x000100005c277824 */ /* 0x000fe200078e00ff */
[----:B------:R-:W-:-:S02]  /*11a50*/  SHF.R.U32.HI R48, RZ, 0x10, R49 ;  /* 0x00000010ff307819 */ /* 0x000fc40000011631 */
[--C-:B------:R-:W-:Y:S01]  /*11a60*/  SHF.R.U64 R37, R50, 0x10, R51.reuse ;  /* 0x0000001032257819 */ /* 0x100fe20000001233 */
[----:B------:R-:W-:Y:S01]  /*11a70*/  IMAD.U32 R38, R96, 0x10000, RZ ;  /* 0x0001000060267824 */ /* 0x000fe200078e00ff */
[----:B------:R-:W-:Y:S02]  /*11a80*/  SHF.R.U32.HI R50, RZ, 0x10, R51 ;  /* 0x00000010ff327819 */ /* 0x000fe40000011633 */
[----:B------:R-:W-:Y:S02]  /*11a90*/  PRMT R97, R97, 0x5410, R48 ;  /* 0x0000541061617816 */ /* 0x000fe40000000030 */
[----:B------:R-:W-:Y:S02]  /*11aa0*/  PRMT R99, R99, 0x5410, R50 ;  /* 0x0000541063637816 */ /* 0x000fe40000000032 */
[----:B------:R-:W-:Y:S02]  /*11ab0*/  PRMT R98, R98, 0x5410, R37 ;  /* 0x0000541062627816 */ /* 0x000fe40000000025 */
[----:B------:R-:W-:-:S02]  /*11ac0*/  LOP3.LUT R92, R92, 0xffff0000, RZ, 0xc0, !PT ;  /* 0xffff00005c5c7812 */ /* 0x000fc400078ec0ff */
[----:B------:R-:W-:Y:S02]  /*11ad0*/  LOP3.LUT R96, R96, 0xffff0000, RZ, 0xc0, !PT ;  /* 0xffff000060607812 */ /* 0x000fe400078ec0ff */
[----:B------:R-:W-:Y:S02]  /*11ae0*/  LOP3.LUT R93, R93, 0xffff0000, RZ, 0xc0, !PT ;  /* 0xffff00005d5d7812 */ /* 0x000fe400078ec0ff */
[----:B--2---:R-:W-:-:S04]  /*11af0*/  LEA.HI R24, R33, R24, RZ, 0x1d ;  /* 0x0000001821187211 */ /* 0x004fc800078fe8ff */
        /* <DEDUP_REMOVED lines=8> */
[----:B---3--:R-:W1:Y:S03]  /*11b80*/  LDS.128 R24, [R46] ;  /* 0x000000002e187984 */ /* 0x008e660000000c00 */
[----:B------:R-:W-:-:S05]  /*11b90*/  IMAD R32, R29, 0x2, R2 ;  /* 0x000000021d207824 */ /* 0x000fca00078e0202 */
[----:B------:R-:W2:Y:S01]  /*11ba0*/  LDS.128 R28, [R32+0x12400] ;  /* 0x01240000201c7984 */ /* 0x000ea20000000c00 */
[C---:B-1----:R-:W-:Y:S01]  /*11bb0*/  IMAD.U32 R4, R24.reuse, 0x10000, RZ ;  /* 0x0001000018047824 */ /* 0x042fe200078e00ff */
[----:B------:R-:W-:Y:S01]  /*11bc0*/  LOP3.LUT R5, R24, 0xffff0000, RZ, 0xc0, !PT ;  /* 0xffff000018057812 */ /* 0x000fe200078ec0ff */
[C---:B------:R-:W-:Y:S01]  /*11bd0*/  IMAD.U32 R6, R25.reuse, 0x10000, RZ ;  /* 0x0001000019067824 */ /* 0x040fe200078e00ff */
[----:B------:R-:W-:Y:S01]  /*11be0*/  LOP3.LUT R24, R25, 0xffff0000, RZ, 0xc0, !PT ;  /* 0xffff000019187812 */ /* 0x000fe200078ec0ff */
[C---:B------:R-:W-:Y:S01]  /*11bf0*/  IMAD.U32 R7, R26.reuse, 0x10000, RZ ;  /* 0x000100001a077824 */ /* 0x040fe200078e00ff */
[----:B------:R-:W-:Y:S01]  /*11c00*/  LOP3.LUT R25, R26, 0xffff0000, RZ, 0xc0, !PT ;  /* 0xffff00001a197812 */ /* 0x000fe200078ec0ff */
[C---:B------:R-:W-:Y:S01]  /*11c10*/  IMAD.U32 R34, R27.reuse, 0x10000, RZ ;  /* 0x000100001b227824 */ /* 0x040fe200078e00ff */
[----:B------:R-:W-:Y:S01]  /*11c20*/  LOP3.LUT R26, R27, 0xffff0000, RZ, 0xc0, !PT ;  /* 0xffff00001b1a7812 */ /* 0x000fe200078ec0ff */
[C---:B--2---:R-:W-:Y:S01]  /*11c30*/  IMAD.U32 R27, R28.reuse, 0x10000, RZ ;  /* 0x000100001c1b7824 */ /* 0x044fe200078e00ff */
        /* <DEDUP_REMOVED lines=17> */
[----:B------:R-:W-:-:S02]  /*11d50*/  IMAD.U32 R36, R30, 0x10000, RZ ;  /* 0x000100001e247824 */ /* 0x000fc400078e00ff */
[----:B------:R-:W-:Y:S01]  /*11d60*/  FFMA.FTZ R37, R34, R4, -R27 ;  /* 0x0000000422257223 */ /* 0x000fe2000001081b */
[C---:B------:R-:W-:Y:S01]  /*11d70*/  FMUL.FTZ R4, R28.reuse, R92 ;  /* 0x0000005c1c047220 */ /* 0x040fe20000410000 */
[-C--:B------:R-:W-:Y:S01]  /*11d80*/  FMUL.FTZ R28, R28, R96.reuse ;  /* 0x000000601c1c7220 */ /* 0x080fe20000410000 */
[----:B------:R-:W-:Y:S01]  /*11d90*/  IMAD.U32 R6, R94, 0x10000, RZ ;  /* 0x000100005e067824 */ /* 0x000fe200078e00ff */
[----:B------:R-:W-:Y:S01]  /*11da0*/  LOP3.LUT R30, R30, 0xffff0000, RZ, 0xc0, !PT ;  /* 0xffff00001e1e7812 */ /* 0x000fe200078ec0ff */
[----:B------:R-:W-:Y:S01]  /*11db0*/  FFMA.FTZ R96, R5, R96, -R4 ;  /* 0x0000006005607223 */ /* 0x000fe20000010804 */
[----:B------:R-:W-:Y:S01]  /*11dc0*/  IMAD.U32 R4, R98, 0x10000, RZ ;  /* 0x0001000062047824 */ /* 0x000fe200078e00ff */
[----:B------:R-:W-:Y:S01]  /*11dd0*/  LOP3.LUT R97, R97, 0xffff0000, RZ, 0xc0, !PT ;  /* 0xffff000061617812 */ /* 0x000fe200078ec0ff */
[----:B------:R-:W-:Y:S01]  /*11de0*/  FMUL.FTZ R40, R36, R6 ;  /* 0x0000000624287220 */ /* 0x000fe20000410000 */
[----:B------:R-:W-:Y:S01]  /*11df0*/  LOP3.LUT R94, R94, 0xffff0000, RZ, 0xc0, !PT ;  /* 0xffff00005e5e7812 */ /* 0x000fe200078ec0ff */
[----:B------:R-:W-:Y:S01]  /*11e00*/  FMUL.FTZ R36, R36, R4 ;  /* 0x0000000424247220 */ /* 0x000fe20000410000 */
[----:B------:R-:W-:Y:S01]  /*11e10*/  LOP3.LUT R31, R31, 0xffff0000, RZ, 0xc0, !PT ;  /* 0xffff00001f1f7812 */ /* 0x000fe200078ec0ff */
[----:B------:R-:W-:Y:S01]  /*11e20*/  FFMA.FTZ R39, R34, R38, R39 ;  /* 0x0000002622277223 */ /* 0x000fe20000010027 */
[----:B------:R-:W-:Y:S01]  /*11e30*/  LOP3.LUT R98, R98, 0xffff0000, RZ, 0xc0, !PT ;  /* 0xffff000062627812 */ /* 0x000fe200078ec0ff */
[----:B------:R-:W-:Y:S01]  /*11e40*/  FFMA.FTZ R40, R7, R4, -R40 ;  /* 0x0000000407287223 */ /* 0x000fe20000010828 */
[----:B------:R-:W-:Y:S01]  /*11e50*/  LOP3.LUT R95, R95, 0xffff0000, RZ, 0xc0, !PT ;  /* 0xffff00005f5f7812 */ /* 0x000fe200078ec0ff */
[----:B------:R-:W-:Y:S01]  /*11e60*/  FMUL.FTZ R27, R29, R93 ;  /* 0x0000005d1d1b7220 */ /* 0x000fe20000410000 */
[----:B------:R-:W-:Y:S01]  /*11e70*/  LOP3.LUT R99, R99, 0xffff0000, RZ, 0xc0, !PT ;  /* 0xffff000063637812 */ /* 0x000fe200078ec0ff */
[----:B------:R-:W-:Y:S01]  /*11e80*/  FMUL.FTZ R38, R29, R97 ;  /* 0x000000611d267220 */ /* 0x000fe20000410000 */
[----:B------:R-:W-:Y:S01]  /*11e90*/  FFMA.FTZ R28, R5, R92, R28 ;  /* 0x0000005c051c7223 */ /* 0x000fe2000001001c */
[C---:B------:R-:W-:Y:S01]  /*11ea0*/  FMUL.FTZ R4, R30.reuse, R94 ;  /* 0x0000005e1e047220 */ /* 0x040fe20000410000 */
[----:B------:R-:W-:Y:S01]  /*11eb0*/  FFMA.FTZ R36, R7, R6, R36 ;  /* 0x0000000607247223 */ /* 0x000fe20000010024 */
[-C--:B------:R-:W-:Y:S01]  /*11ec0*/  FMUL.FTZ R5, R30, R98.reuse ;  /* 0x000000621e057220 */ /* 0x080fe20000410000 */
[C---:B------:R-:W-:Y:S01]  /*11ed0*/  FMUL.FTZ R29, R31.reuse, R95 ;  /* 0x0000005f1f1d7220 */ /* 0x040fe20000410000 */
[----:B------:R-:W-:Y:S01]  /*11ee0*/  FMUL.FTZ R6, R31, R99 ;  /* 0x000000631f067220 */ /* 0x000fe20000410000 */
[----:B------:R-:W-:Y:S01]  /*11ef0*/  FFMA.FTZ R34, R24, R97, -R27 ;  /* 0x0000006118227223 */ /* 0x000fe2000001081b */
[C---:B------:R-:W-:Y:S01]  /*11f00*/  FFMA.FTZ R7, R25.reuse, R98, -R4 ;  /* 0x0000006219077223 */ /* 0x040fe20000010804 */
[----:B------:R-:W-:Y:S01]  /*11f10*/  FFMA.FTZ R27, R25, R94, R5 ;  /* 0x0000005e191b7223 */ /* 0x000fe20000010005 */
        /* <DEDUP_REMOVED lines=13> */
.L_x_2852:
[----:B------:R-:W-:Y:S05]  /*11ff0*/  BSYNC B1 ;  /* 0x0000000000017941 */ /* 0x000fea0003800000 */
.L_x_2851:
[----:B------:R-:W-:Y:S04]  /*12000*/  BSSY B1, `(.L_x_2853) ;  /* 0x0000069000017945 */ /* 0x000fe80003800000 */
[----:B------:R-:W-:Y:S05]  /*12010*/  @P1 BRA `(.L_x_2854) ;  /* 0x00000004009c1947 */ /* 0x000fea0003800000 */
[----:B------:R-:W2:Y:S01]  /*12020*/  LDL R41, [R1+0x68] ;  /* 0x0000680001297983 */ /* 0x000ea20000100800 */
[----:B-1----:R-:W-:Y:S02]  /*12030*/  LEA.HI R4, R33, R197, RZ, 0x1d ;  /* 0x000000c521047211 */ /* 0x002fe400078fe8ff */
        /* <DEDUP_REMOVED lines=9> */
[----:B------:R-:W-:Y:S02]  /*120d0*/  PRMT R79, R79, 0x5410, R34 ;  /* 0x000054104f4f7816 */ /* 0x000fe40000000022 */
[----:B------:R-:W-:Y:S02]  /*120e0*/  LOP3.LUT R7, R7, 0x7fffe000, RZ, 0xc0, !PT ;  /* 0x7fffe00007077812 */ /* 0x000fe400078ec0ff */
[----:B------:R-:W-:Y:S01]  /*120f0*/  PRMT R75, R75, 0x5410, R30 ;  /* 0x000054104b4b7816 */ /* 0x000fe2000000001e */
[----:B------:R-:W-:Y:S01]  /*12100*/  IMAD.U32 R34, R79, 0x10000, RZ ;  /* 0x000100004f227824 */ /* 0x000fe200078e00ff */
[----:B------:R-:W-:-:S02]  /*12110*/  IADD3 R25, R4, R7, R223 ;  /* 0x0000000704197210 */ /* 0x000fc40007ffe0df */
[----:B------:R-:W-:Y:S01]  /*12120*/  SHF.R.U32.HI R53, RZ, 0x10, R53 ;  /* 0x00000010ff357819 */ /* 0x000fe20000011635 */
[----:B------:R-:W-:Y:S01]  /*12130*/  IMAD.U32 R35, R75, 0x10000, RZ ;  /* 0x000100004b237824 */ /* 0x000fe200078e00ff */
[----:B------:R-:W-:Y:S01]  /*12140*/  SHF.R.U64 R32, R54, 0x10, R55 ;  /* 0x0000001036207819 */ /* 0x000fe20000001237 */
[----:B------:R-:W-:Y:S01]  /*12150*/  IMAD R28, R25, 0x2, R2 ;  /* 0x00000002191c7824 */ /* 0x000fe200078e0202 */
[----:B------:R-:W-:Y:S02]  /*12160*/  SHF.R.U64 R8, R10, 0x10, R11 ;  /* 0x000000100a087819 */ /* 0x000fe4000000120b */
[----:B------:R-:W-:Y:S02]  /*12170*/  PRMT R76, R76, 0x5410, R9 ;  /* 0x000054104c4c7816 */ /* 0x000fe40000000009 */
[----:B------:R-:W1:Y:S01]  /*12180*/  LDS.128 R24, [R28+0x12400] ;  /* 0x012400001c187984 */ /* 0x000e620000000c00 */
[----:B------:R-:W-:Y:S02]  /*12190*/  SHF.R.U32.HI R55, RZ, 0x10, R55 ;  /* 0x00000010ff377819 */ /* 0x000fe40000011637 */
[----:B------:R-:W-:Y:S01]  /*121a0*/  SHF.R.U32.HI R11, RZ, 0x10, R11 ;  /* 0x00000010ff0b7819 */ /* 0x000fe2000001160b */
[----:B------:R-:W-:Y:S01]  /*121b0*/  IMAD.U32 R36, R76, 0x10000, RZ ;  /* 0x000100004c247824 */ /* 0x000fe200078e00ff */
[----:B------:R-:W-:-:S02]  /*121c0*/  PRMT R80, R80, 0x5410, R53 ;  /* 0x0000541050507816 */ /* 0x000fc40000000035 */
[----:B------:R-:W-:Y:S02]  /*121d0*/  PRMT R77, R77, 0x5410, R8 ;  /* 0x000054104d4d7816 */ /* 0x000fe40000000008 */
[----:B------:R-:W-:Y:S02]  /*121e0*/  PRMT R82, R82, 0x5410, R55 ;  /* 0x0000541052527816 */ /* 0x000fe40000000037 */
[----:B------:R-:W-:Y:S02]  /*121f0*/  PRMT R78, R78, 0x5410, R11 ;  /* 0x000054104e4e7816 */ /* 0x000fe4000000000b */
[----:B------:R-:W-:Y:S02]  /*12200*/  PRMT R81, R81, 0x5410, R32 ;  /* 0x0000541051517816 */ /* 0x000fe40000000020 */
[----:B------:R-:W-:Y:S02]  /*12210*/  LOP3.LUT R75, R75, 0xffff0000, RZ, 0xc0, !PT ;  /* 0xffff00004b4b7812 */ /* 0x000fe400078ec0ff */
[----:B------:R-:W-:-:S02]  /*12220*/  LOP3.LUT R79, R79, 0xffff0000, RZ, 0xc0, !PT ;  /* 0xffff00004f4f7812 */ /* 0x000fc400078ec0ff */
[----:B------:R-:W-:Y:S01]  /*12230*/  LOP3.LUT R76, R76, 0xffff0000, RZ, 0xc0, !PT ;  /* 0xffff00004c4c7812 */ /* 0x000fe200078ec0ff */
[C---:B-1----:R-:W-:Y:S01]  /*12240*/  IMAD.U32 R29, R24.reuse, 0x10000, RZ ;  /* 0x00010000181d7824 */ /* 0x042fe200078e00ff */
[----:B------:R-:W-:Y:S01]  /*12250*/  LOP3.LUT R24, R24, 0xffff0000, RZ, 0xc0, !PT ;  /* 0xffff000018187812 */ /* 0x000fe200078ec0ff */
[C---:B------:R-:W-:Y:S01]  /*12260*/  IMAD.U32 R30, R25.reuse, 0x10000, RZ ;  /* 0x00010000191e7824 */ /* 0x040fe200078e00ff */
[----:B------:R-:W-:Y:S01]  /*12270*/  LOP3.LUT R25, R25, 0xffff0000, RZ, 0xc0, !PT ;  /* 0xffff000019197812 */ /* 0x000fe200078ec0ff */
[C---:B------:R-:W-:Y:S01]  /*12280*/  FMUL.FTZ R37, R29.reuse, R35 ;  /* 0x000000231d257220 */ /* 0x040fe20000410000 */
[----:B------:R-:W-:Y:S01]  /*12290*/  FMUL.FTZ R39, R29, R34 ;  /* 0x000000221d277220 */ /* 0x000fe20000410000 */
[----:B------:R-:W-:Y:S02]  /*122a0*/  IMAD.U32 R29, R80, 0x10000, RZ ;  /* 0x00010000501d7824 */ /* 0x000fe400078e00ff */
[----:B------:R-:W-:Y:S01]  /*122b0*/  FMUL.FTZ R38, R30, R36 ;  /* 0x000000241e267220 */ /* 0x000fe20000410000 */
[----:B------:R-:W-:Y:S01]  /*122c0*/  IMAD.U32 R32, R27, 0x10000, RZ ;  /* 0x000100001b207824 */ /* 0x000fe200078e00ff */
[----:B------:R-:W-:Y:S01]  /*122d0*/  SHF.L.U32 R31, R26, 0x10, RZ ;  /* 0x000000101a1f7819 */ /* 0x000fe200000006ff */
[----:B------:R-:W-:Y:S01]  /*122e0*/  FMUL.FTZ R30, R30, R29 ;  /* 0x0000001d1e1e7220 */ /* 0x000fe20000410000 */
[----:B------:R-:W-:-:S02]  /*122f0*/  LOP3.LUT R80, R80, 0xffff0000, RZ, 0xc0, !PT ;  /* 0xffff000050507812 */ /* 0x000fc400078ec0ff */
[----:B------:R-:W-:Y:S02]  /*12300*/  LOP3.LUT R26, R26, 0xffff0000, RZ, 0xc0, !PT ;  /* 0xffff00001a1a7812 */ /* 0x000fe400078ec0ff */
[----:B------:R-:W-:Y:S01]  /*12310*/  LOP3.LUT R27, R27, 0xffff0000, RZ, 0xc0, !PT ;  /* 0xffff00001b1b7812 */ /* 0x000fe200078ec0ff */
[----:B--2---:R-:W1:Y:S02]  /*12320*/  LDS.128 R4, [R41] ;  /* 0x0000000029047984 */ /* 0x004e640000000c00 */
[C---:B-1----:R-:W-:Y:S01]  /*12330*/  IMAD.U32 R8, R4.reuse, 0x10000, RZ ;  /* 0x0001000004087824 */ /* 0x042fe200078e00ff */
[----:B------:R-:W-:Y:S01]  /*12340*/  LOP3.LUT R4, R4, 0xffff0000, RZ, 0xc0, !PT ;  /* 0xffff000004047812 */ /* 0x000fe200078ec0ff */
[C---:B------:R-:W-:Y:S01]  /*12350*/  IMAD.U32 R9, R5.reuse, 0x10000, RZ ;  /* 0x0001000005097824 */ /* 0x040fe200078e00ff */
[----:B------:R-:W-:Y:S01]  /*12360*/  LOP3.LUT R5, R5, 0xffff0000, RZ, 0xc0, !PT ;  /* 0xffff000005057812 */ /* 0x000fe200078ec0ff */
[C---:B------:R-:W-:Y:S01]  /*12370*/  FFMA.FTZ R37, R8.reuse, R34, -R37 ;  /* 0x0000002208257223 */ /* 0x040fe20000010825 */
[----:B------:R-:W-:Y:S01]  /*12380*/  FFMA.FTZ R39, R8, R35, R39 ;  /* 0x0000002308277223 */ /* 0x000fe20000010027 */
[----:B------:R-:W-:-:S02]  /*12390*/  IMAD.U32 R34, R78, 0x10000, RZ ;  /* 0x000100004e227824 */ /* 0x000fc400078e00ff */
[C---:B------:R-:W-:Y:S01]  /*123a0*/  FFMA.FTZ R38, R9.reuse, R29, -R38 ;  /* 0x0000001d09267223 */ /* 0x040fe20000010826 */
[----:B------:R-:W-:Y:S02]  /*123b0*/  IMAD.U32 R8, R82, 0x10000, RZ ;  /* 0x0001000052087824 */ /* 0x000fe400078e00ff */
[----:B------:R-:W-:Y:S01]  /*123c0*/  FFMA.FTZ R36, R9, R36, R30 ;  /* 0x0000002409247223 */ /* 0x000fe2000001001e */
[----:B------:R-:W-:Y:S02]  /*123d0*/  IMAD.U32 R11, R7, 0x10000, RZ ;  /* 0x00010000070b7824 */ /* 0x000fe400078e00ff */
[C---:B------:R-:W-:Y:S01]  /*123e0*/  FMUL.FTZ R40, R32.reuse, R34 ;  /* 0x0000002220287220 */ /* 0x040fe20000410000 */
[----:B------:R-:W-:Y:S01]  /*123f0*/  FMUL.FTZ R29, R32, R8 ;  /* 0x00000008201d7220 */ /* 0x000fe20000410000 */
[C---:B------:R-:W-:Y:S01]  /*12400*/  FMUL.FTZ R9, R24.reuse, R75 ;  /* 0x0000004b18097220 */ /* 0x040fe20000410000 */
[----:B------:R-:W-:Y:S01]  /*12410*/  FMUL.FTZ R32, R25, R76 ;  /* 0x0000004c19207220 */ /* 0x000fe20000410000 */
[C---:B------:R-:W-:Y:S01]  /*12420*/  FFMA.FTZ R40, R11.reuse, R8, -R40 ;  /* 0x000000080b287223 */ /* 0x040fe20000010828 */
[----:B------:R-:W-:Y:S01]  /*12430*/  FFMA.FTZ R34, R11, R34, R29 ;  /* 0x000000220b227223 */ /* 0x000fe2000001001d */
[-C--:B------:R-:W-:Y:S01]  /*12440*/  FMUL.FTZ R11, R24, R79.reuse ;  /* 0x0000004f180b7220 */ /* 0x080fe20000410000 */
[----:B------:R-:W-:Y:S01]  /*12450*/  FFMA.FTZ R24, R4, R79, -R9 ;  /* 0x0000004f04187223 */ /* 0x000fe20000010809 */
[----:B------:R-:W-:-:S02]  /*12460*/  IMAD.U32 R9, R77, 0x10000, RZ ;  /* 0x000100004d097824 */ /* 0x000fc400078e00ff */
[----:B------:R-:W-:Y:S01]  /*12470*/  FMUL.FTZ R25, R25, R80 ;  /* 0x0000005019197220 */ /* 0x000fe20000410000 */
[----:B------:R-:W-:Y:S01]  /*12480*/  IMAD.U32 R8, R81, 0x10000, RZ ;  /* 0x0001000051087824 */ /* 0x000fe200078e00ff */
[----:B------:R-:W-:Y:S01]  /*12490*/  LOP3.LUT R77, R77, 0xffff0000, RZ, 0xc0, !PT ;  /* 0xffff00004d4d7812 */ /* 0x000fe200078ec0ff */
[----:B------:R-:W-:Y:S02]  /*124a0*/  IMAD.U32 R10, R6, 0x10000, RZ ;  /* 0x00010000060a7824 */ /* 0x000fe400078e00ff */
[C---:B------:R-:W-:Y:S01]  /*124b0*/  FMUL.FTZ R29, R31.reuse, R9 ;  /* 0x000000091f1d7220 */ /* 0x040fe20000410000 */
[----:B------:R-:W-:Y:S01]  /*124c0*/  LOP3.LUT R78, R78, 0xffff0000, RZ, 0xc0, !PT ;  /* 0xffff00004e4e7812 */ /* 0x000fe200078ec0ff */
[----:B------:R-:W-:Y:S01]  /*124d0*/  FMUL.FTZ R31, R31, R8 ;  /* 0x000000081f1f7220 */ /* 0x000fe20000410000 */
[----:B------:R-:W-:Y:S01]  /*124e0*/  LOP3.LUT R81, R81, 0xffff0000, RZ, 0xc0, !PT ;  /* 0xffff000051517812 */ /* 0x000fe200078ec0ff */
[----:B------:R-:W-:Y:S01]  /*124f0*/  FFMA.FTZ R30, R4, R75, R11 ;  /* 0x0000004b041e7223 */ /* 0x000fe2000001000b */
[----:B------:R-:W-:Y:S01]  /*12500*/  LOP3.LUT R82, R82, 0xffff0000, RZ, 0xc0, !PT ;  /* 0xffff000052527812 */ /* 0x000fe200078ec0ff */
[C---:B------:R-:W-:Y:S01]  /*12510*/  FFMA.FTZ R11, R5.reuse, R80, -R32 ;  /* 0x00000050050b7223 */ /* 0x040fe20000010820 */
[----:B------:R-:W-:Y:S01]  /*12520*/  LOP3.LUT R6, R6, 0xffff0000, RZ, 0xc0, !PT ;  /* 0xffff000006067812 */ /* 0x000fe200078ec0ff */
[----:B------:R-:W-:Y:S01]  /*12530*/  FFMA.FTZ R25, R5, R76, R25 ;  /* 0x0000004c05197223 */ /* 0x000fe20000010019 */
[----:B------:R-:W-:Y:S01]  /*12540*/  LOP3.LUT R7, R7, 0xffff0000, RZ, 0xc0, !PT ;  /* 0xffff000007077812 */ /* 0x000fe200078ec0ff */
[C---:B------:R-:W-:Y:S01]  /*12550*/  FFMA.FTZ R29, R10.reuse, R8, -R29 ;  /* 0x000000080a1d7223 */ /* 0x040fe2000001081d */
        /* <DEDUP_REMOVED lines=19> */
.L_x_2854:
[----:B------:R-:W-:Y:S05]  /*12690*/  BSYNC B1 ;  /* 0x0000000000017941 */ /* 0x000fea0003800000 */
.L_x_2853:
[----:B------:R-:W-:Y:S05]  /*126a0*/  @P2 BRA `(.L_x_2826) ;  /* 0x00000004009c2947 */ /* 0x000fea0003800000 */
[----:B------:R-:W3:Y:S01]  /*126b0*/  LDL R34, [R1+0x64] ;  /* 0x0000640001227983 */ /* 0x000ee20000100800 */
[----:B------:R-:W-:Y:S02]  /*126c0*/  LEA.HI R33, R33, R198, RZ, 0x1d ;  /* 0x000000c621217211 */ /* 0x000fe400078fe8ff */
[----:B-1----:R-:W-:Y:S02]  /*126d0*/  SHF.R.U64 R26, R58, 0x10, R59 ;  /* 0x000000103a1a7819 */ /* 0x002fe4000000123b */
        /* <DEDUP_REMOVED lines=10> */
[----:B------:R-:W-:Y:S02]  /*12780*/  PRMT R73, R73, 0x5410, R26 ;  /* 0x0000541049497816 */ /* 0x000fe4000000001a */
[----:B------:R-:W-:-:S02]  /*12790*/  IADD3 R9, R4, R9, R223 ;  /* 0x0000000904097210 */ /* 0x000fc40007ffe0df */
[----:B------:R-:W-:Y:S02]  /*127a0*/  SHF.R.U64 R30, R56, 0x10, R57 ;  /* 0x00000010381e7819 */ /* 0x000fe40000001239 */
[----:B------:R-:W-:Y:S01]  /*127b0*/  SHF.R.U32.HI R14, RZ, 0x10, R15 ;  /* 0x00000010ff0e7819 */ /* 0x000fe2000001160f */
[----:B------:R-:W-:Y:S01]  /*127c0*/  IMAD R24, R9, 0x2, R2 ;  /* 0x0000000209187824 */ /* 0x000fe200078e0202 */
[----:B------:R-:W-:Y:S02]  /*127d0*/  PRMT R26, R0, 0x5410, R25 ;  /* 0x00005410001a7816 */ /* 0x000fe40000000019 */
[----:B------:R-:W-:Y:S02]  /*127e0*/  PRMT R69, R69, 0x5410, R30 ;  /* 0x0000541045457816 */ /* 0x000fe4000000001e */
[----:B------:R-:W1:Y:S01]  /*127f0*/  LDS.128 R8, [R24+0x12400] ;  /* 0x0124000018087984 */ /* 0x000e620000000c00 */
[----:B------:R-:W-:Y:S01]  /*12800*/  PRMT R31, R21, 0x5410, R14 ;  /* 0x00005410151f7816 */ /* 0x000fe2000000000e */
[----:B------:R-:W-:Y:S01]  /*12810*/  IMAD.U32 R27, R26, 0x10000, RZ ;  /* 0x000100001a1b7824 */ /* 0x000fe200078e00ff */
[----:B------:R-:W-:Y:S01]  /*12820*/  SHF.R.U32.HI R56, RZ, 0x10, R57 ;  /* 0x00000010ff387819 */ /* 0x000fe20000011639 */
[----:B------:R-:W-:Y:S01]  /*12830*/  IMAD.U32 R25, R69, 0x10000, RZ ;  /* 0x0001000045197824 */ /* 0x000fe200078e00ff */
[----:B------:R-:W-:Y:S01]  /*12840*/  PRMT R28, R3, 0x5410, R28 ;  /* 0x00005410031c7816 */ /* 0x000fe2000000001c */
[----:B------:R-:W-:Y:S01]  /*12850*/  IMAD.U32 R32, R31, 0x10000, RZ ;  /* 0x000100001f207824 */ /* 0x000fe200078e00ff */
[----:B------:R-:W-:-:S02]  /*12860*/  SHF.R.U32.HI R59, RZ, 0x10, R59 ;  /* 0x00000010ff3b7819 */ /* 0x000fc4000001163b */
[----:B------:R-:W-:Y:S01]  /*12870*/  PRMT R71, R71, 0x5410, R56 ;  /* 0x0000541047477816 */ /* 0x000fe20000000038 */
[----:B------:R-:W-:Y:S01]  /*12880*/  IMAD.U32 R29, R28, 0x10000, RZ ;  /* 0x000100001c1d7824 */ /* 0x000fe200078e00ff */
[----:B------:R-:W-:Y:S02]  /*12890*/  PRMT R74, R74, 0x5410, R59 ;  /* 0x000054104a4a7816 */ /* 0x000fe4000000003b */
[----:B------:R-:W-:Y:S02]  /*128a0*/  PRMT R30, R20, 0x5410, R13 ;  /* 0x00005410141e7816 */ /* 0x000fe4000000000d */
[----:B------:R-:W-:Y:S02]  /*128b0*/  LOP3.LUT R26, R26, 0xffff0000, RZ, 0xc0, !PT ;  /* 0xffff00001a1a7812 */ /* 0x000fe400078ec0ff */
[----:B------:R-:W-:Y:S02]  /*128c0*/  LOP3.LUT R69, R69, 0xffff0000, RZ, 0xc0, !PT ;  /* 0xffff000045457812 */ /* 0x000fe400078ec0ff */
        /* <DEDUP_REMOVED lines=11> */
[C---:B------:R-:W-:Y:S01]  /*12980*/  IMAD.U32 R20, R10.reuse, 0x10000, RZ ;  /* 0x000100000a147824 */ /* 0x040fe200078e00ff */
[----:B------:R-:W-:Y:S01]  /*12990*/  LOP3.LUT R10, R10, 0xffff0000, RZ, 0xc0, !PT ;  /* 0xffff00000a0a7812 */ /* 0x000fe200078ec0ff */
[----:B---3--:R-:W1:Y:S02]  /*129a0*/  LDS.128 R4, [R34] ;  /* 0x0000000022047984 */ /* 0x008e640000000c00 */
[C---:B-1----:R-:W-:Y:S01]  /*129b0*/  IMAD.U32 R0, R4.reuse, 0x10000, RZ ;  /* 0x0001000004007824 */ /* 0x042fe200078e00ff */
[----:B------:R-:W-:Y:S01]  /*129c0*/  LOP3.LUT R3, R4, 0xffff0000, RZ, 0xc0, !PT ;  /* 0xffff000004037812 */ /* 0x000fe200078ec0ff */
[C---:B------:R-:W-:Y:S01]  /*129d0*/  IMAD.U32 R12, R5.reuse, 0x10000, RZ ;  /* 0x00010000050c7824 */ /* 0x040fe200078e00ff */
[----:B------:R-:W-:Y:S01]  /*129e0*/  LOP3.LUT R4, R5, 0xffff0000, RZ, 0xc0, !PT ;  /* 0xffff000005047812 */ /* 0x000fe200078ec0ff */
[C---:B------:R-:W-:Y:S01]  /*129f0*/  FFMA.FTZ R33, R0.reuse, R25, -R33 ;  /* 0x0000001900217223 */ /* 0x040fe20000010821 */
[----:B------:R-:W-:Y:S01]  /*12a00*/  FMUL.FTZ R25, R15, R29 ;  /* 0x0000001d0f197220 */ /* 0x000fe20000410000 */
[----:B------:R-:W-:Y:S01]  /*12a10*/  FFMA.FTZ R35, R0, R27, R35 ;  /* 0x0000001b00237223 */ /* 0x000fe20000010023 */
[----:B------:R-:W-:-:S02]  /*12a20*/  IMAD.U32 R0, R74, 0x10000, RZ ;  /* 0x000100004a007824 */ /* 0x000fc400078e00ff */
[-C--:B------:R-:W-:Y:S01]  /*12a30*/  FMUL.FTZ R15, R15, R14.reuse ;  /* 0x0000000e0f0f7220 */ /* 0x080fe20000410000 */
[C---:B------:R-:W-:Y:S01]  /*12a40*/  FFMA.FTZ R25, R12.reuse, R14, -R25 ;  /* 0x0000000e0c197223 */ /* 0x040fe20000010819 */
[----:B------:R-:W-:Y:S02]  /*12a50*/  IMAD.U32 R13, R7, 0x10000, RZ ;  /* 0x00010000070d7824 */ /* 0x000fe400078e00ff */
[C---:B------:R-:W-:Y:S01]  /*12a60*/  FMUL.FTZ R14, R21.reuse, R32 ;  /* 0x00000020150e7220 */ /* 0x040fe20000410000 */
[-C--:B------:R-:W-:Y:S01]  /*12a70*/  FMUL.FTZ R27, R21, R0.reuse ;  /* 0x00000000151b7220 */ /* 0x080fe20000410000 */
[----:B------:R-:W-:Y:S01]  /*12a80*/  FFMA.FTZ R15, R12, R29, R15 ;  /* 0x0000001d0c0f7223 */ /* 0x000fe2000001000f */
[----:B------:R-:W-:Y:S02]  /*12a90*/  IMAD.U32 R5, R6, 0x10000, RZ ;  /* 0x0001000006057824 */ /* 0x000fe400078e00ff */
[----:B------:R-:W-:Y:S01]  /*12aa0*/  FFMA.FTZ R21, R13, R0, -R14 ;  /* 0x000000000d157223 */ /* 0x000fe2000001080e */
[C---:B------:R-:W-:Y:S01]  /*12ab0*/  FMUL.FTZ R0, R8.reuse, R26 ;  /* 0x0000001a08007220 */ /* 0x040fe20000410000 */
[----:B------:R-:W-:Y:S01]  /*12ac0*/  FMUL.FTZ R14, R8, R69 ;  /* 0x00000045080e7220 */ /* 0x000fe20000410000 */
[----:B------:R-:W-:-:S02]  /*12ad0*/  IMAD.U32 R8, R30, 0x10000, RZ ;  /* 0x000100001e087824 */ /* 0x000fc400078e00ff */
[----:B------:R-:W-:Y:S01]  /*12ae0*/  FFMA.FTZ R27, R13, R32, R27 ;  /* 0x000000200d1b7223 */ /* 0x000fe2000001001b */
[----:B------:R-:W-:Y:S01]  /*12af0*/  FFMA.FTZ R12, R3, R69, -R0 ;  /* 0x00000045030c7223 */ /* 0x000fe20000010800 */
[----:B------:R-:W-:Y:S02]  /*12b00*/  IMAD.U32 R0, R73, 0x10000, RZ ;  /* 0x0001000049007824 */ /* 0x000fe400078e00ff */
[C---:B------:R-:W-:Y:S01]  /*12b10*/  FMUL.FTZ R32, R20.reuse, R8 ;  /* 0x0000000814207220 */ /* 0x040fe20000410000 */
[----:B------:R-:W-:Y:S01]  /*12b20*/  FMUL.FTZ R13, R9, R28 ;  /* 0x0000001c090d7220 */ /* 0x000fe20000410000 */
[----:B------:R-:W-:Y:S01]  /*12b30*/  FFMA.FTZ R14, R3, R26, R14 ;  /* 0x0000001a030e7223 */ /* 0x000fe2000001000e */
[-C--:B------:R-:W-:Y:S01]  /*12b40*/  FMUL.FTZ R20, R20, R0.reuse ;  /* 0x0000000014147220 */ /* 0x080fe20000410000 */
[----:B------:R-:W-:Y:S01]  /*12b50*/  FFMA.FTZ R32, R5, R0, -R32 ;  /* 0x0000000005207223 */ /* 0x000fe20000010820 */
[-C--:B------:R-:W-:Y:S01]  /*12b60*/  FMUL.FTZ R9, R9, R71.reuse ;  /* 0x0000004709097220 */ /* 0x080fe20000410000 */
[----:B------:R-:W-:Y:S01]  /*12b70*/  LOP3.LUT R3, R30, 0xffff0000, RZ, 0xc0, !PT ;  /* 0xffff00001e037812 */ /* 0x000fe200078ec0ff */
[C---:B------:R-:W-:Y:S01]  /*12b80*/  FFMA.FTZ R26, R4.reuse, R71, -R13 ;  /* 0x00000047041a7223 */ /* 0x040fe2000001080d */
[----:B------:R-:W-:Y:S01]  /*12b90*/  LOP3.LUT R0, R31, 0xffff0000, RZ, 0xc0, !PT ;  /* 0xffff00001f007812 */ /* 0x000fe200078ec0ff */
[----:B------:R-:W-:Y:S01]  /*12ba0*/  FFMA.FTZ R28, R4, R28, R9 ;  /* 0x0000001c041c7223 */ /* 0x000fe20000010009 */
        /* <DEDUP_REMOVED lines=8> */
[-C--:B------:R-:W-:Y:S01]  /*12c30*/  FMUL.FTZ R11, R11, R74.reuse ;  /* 0x0000004a0b0b7220 */ /* 0x080fe20000410000 */
[----:B------:R-:W-:Y:S01]  /*12c40*/  FFMA.FTZ R73, R6, R73, -R5 ;  /* 0x0000004906497223 */ /* 0x000fe20000010805 */
[----:B------:R-:W-:Y:S01]  /*12c50*/  F2FP.BF16.F32.PACK_AB R5, R26, R25 ;  /* 0x000000191a05723e */ /* 0x000fe200000010ff */
        /* <DEDUP_REMOVED lines=12> */
.L_x_2826:
[----:B------:R-:W-:Y:S05]  /*12d20*/  BSYNC B0 ;  /* 0x0000000000007941 */ /* 0x000fea0003800000 */
.L_x_2804:
        /* <DEDUP_REMOVED lines=8> */
.L_x_2802:
[----:B01-3--:R-:W3:Y:S02]  /*12db0*/  LDL R0, [R1+0x4] ;  /* 0x0000040001007983 */ /* 0x00bee40000100800 */
[----:B---3--:R-:W-:-:S13]  /*12dc0*/  R2UR UR4, R0 ;  /* 0x00000000000472ca */ /* 0x008fda00000e0000 */
[----:B------:R-:W-:-:S05]  /*12dd0*/  IMAD.U32 R0, RZ, RZ, UR4 ;  /* 0x00000004ff007e24 */ /* 0x000fca000f8e00ff */
[----:B------:R-:W-:-:S13]  /*12de0*/  ISETP.NE.AND P0, PT, R0, 0x3, PT ;  /* 0x000000030000780c */ /* 0x000fda0003f05270 */
[----:B------:R-:W-:Y:S05]  /*12df0*/  @!P0 BRA `(.L_x_2855) ;  /* 0x0000000000048947 */ /* 0x000fea0003800000 */
[----:B------:R-:W-:Y:S01]  /*12e00*/  BPT.TRAP 0x1 ;  /* 0x000000040000795c */ /* 0x000fe20000300000 */
.L_x_2855:
[----:B--2-4-:R-:W-:Y:S01]  /*12e10*/  IMAD R5, R196, 0x8, R2 ;  /* 0x00000008c4057824 */ /* 0x014fe200078e0202 */
[----:B------:R-:W-:-:S04]  /*12e20*/  SHF.L.U32 R0, R199, 0x1f, RZ ;  /* 0x0000001fc7007819 */ /* 0x000fc800000006ff */
[----:B------:R0:W1:Y:S01]  /*12e30*/  SYNCS.PHASECHK.TRANS64.TRYWAIT P1, [R5+URZ+0x30830], R0 ;  /* 0x03083000050075a7 */ /* 0x000062000802017f */
[----:B------:R-:W-:Y:S05]  /*12e40*/  @!P0 BRA `(.L_x_2856) ;  /* 0x0000000000048947 */ /* 0x000fea0003800000 */
[----:B------:R-:W-:Y:S01]  /*12e50*/  BPT.TRAP 0x1 ;  /* 0x000000040000795c */ /* 0x000fe20000300000 */
.L_x_2856:
[----:B-1----:R-:W-:Y:S05]  /*12e60*/  @P1 BRA `(.L_x_2857) ;  /* 0x0000000000081947 */ /* 0x002fea0003800000 */
[----:B------:R-:W1:Y:S02]  /*12e70*/  SYNCS.PHASECHK.TRANS64.TRYWAIT P1, [R5+URZ+0x30830], R0 ;  /* 0x03083000050075a7 */ /* 0x000e64000802017f */
[----:B-1----:R-:W-:Y:S05]  /*12e80*/  @!P1 BRA `(.L_x_2858) ;  /* 0x0000013c00589947 */ /* 0x002fea0003800000 */
.L_x_2857:
[----:B------:R-:W-:Y:S05]  /*12e90*/  WARPSYNC.ALL ;  /* 0x0000000000007948 */ /* 0x000fea0003800000 */
[----:B01----:R-:W-:Y:S01]  /*12ea0*/  VIADD R0, R2, 0x1e400 ;  /* 0x0001e40002007836 */ /* 0x003fe20000000000 */
[----:B------:R-:W-:Y:S01]  /*12eb0*/  R2UR UR4, R68 ;  /* 0x00000000440472ca */ /* 0x000fe200000e0000 */
[----:B------:R-:W-:Y:S01]  /*12ec0*/  IMAD.MOV.U32 R7, RZ, RZ, 0x40000040 ;  /* 0x40000040ff077424 */ /* 0x000fe200078e00ff */
[----:B------:R-:W-:Y:S01]  /*12ed0*/  WARPGROUP.ARRIVE ;  /* 0x00000000000079c5 */ /* 0x000fe20000000000 */
[----:B------:R-:W-:Y:S01]  /*12ee0*/  UMOV UR9, 0x40000040 ;  /* 0x4000004000097882 */ /* 0x000fe20000000000 */
[----:B------:R-:W-:Y:S01]  /*12ef0*/  SHF.R.U32.HI R0, RZ, 0x4, R0 ;  /* 0x00000004ff007819 */ /* 0x000fe20000011600 */
[----:B------:R-:W-:Y:S01]  /*12f00*/  IMAD.MOV.U32 R9, RZ, RZ, 0x40000040 ;  /* 0x40000040ff097424 */ /* 0x000fe200078e00ff */
[----:B------:R-:W-:Y:S01]  /*12f10*/  R2UR UR11, R7 ;  /* 0x00000000070b72ca */ /* 0x000fe200000e0000 */
[----:B------:R-:W-:Y:S01]  /*12f20*/  UMOV UR57, 0x40000040 ;  /* 0x4000004000397882 */ /* 0x000fe20000000000 */
[----:B------:R-:W-:Y:S01]  /*12f30*/  LOP3.LUT R0, R0, 0x3fff, RZ, 0xc0, !PT ;  /* 0x00003fff00007812 */ /* 0x000fe200078ec0ff */
[----:B------:R-:W-:Y:S01]  /*12f40*/  UMOV UR53, 0x40000040 ;  /* 0x4000004000357882 */ /* 0x000fe20000000000 */
[----:B------:R-:W-:Y:S01]  /*12f50*/  MOV R11, UR9 ;  /* 0x00000009000b7c02 */ /* 0x000fe20008000f00 */
        /* <DEDUP_REMOVED lines=26> */
[----:B------:R-:W-:Y:S01]  /*13100*/  IMAD.MOV.U32 R9, RZ, RZ, 0x40000040 ;  /* 0x40000040ff097424 */ /* 0x000fe200078e00ff */
[----:B------:R-:W-:Y:S01]  /*13110*/  UIADD3 UR36, UR4, 0x806, URZ ;  /* 0x0000080604247890 */ /* 0x000fe2000fffe03f */
[----:B0-----:R-:W-:Y:S01]  /*13120*/  IMAD.U32 R10, RZ, RZ, UR8 ;  /* 0x00000008ff0a7e24 */ /* 0x001fe2000f8e00ff */
[----:B------:R-:W-:Y:S01]  /*13130*/  UMOV UR37, 0x40000040 ;  /* 0x4000004000257882 */ /* 0x000fe20000000000 */
        /* <DEDUP_REMOVED lines=56> */
[----:B------:R-:W-:Y:S01]  /*134c0*/  R2UR UR54, R8 ;  /* 0x00000000083672ca */ /* 0x000fe200000e0000 */
[----:B------:R-:W-:Y:S01]  /*134d0*/  VIADD R8, R6, 0x600 ;  /* 0x0000060006087836 */ /* 0x000fe20000000000 */
[----:B------:R-:W-:Y:S01]  /*134e0*/  R2UR UR55, R9 ;  /* 0x00000000093772ca */ /* 0x000fe200000e0000 */
[----:B------:R-:W-:Y:S01]  /*134f0*/  IMAD.MOV.U32 R9, RZ, RZ, 0x40000040 ;  /* 0x40000040ff097424 */ /* 0x000fe200078e00ff */
[----:B------:R0:W-:Y:S02]  /*13500*/  STL.64 [R1+0x8], R10 ;  /* 0x0000080a01007387 */ /* 0x0001e40000100a00 */
[----:B------:R-:W-:Y:S01]  /*13510*/  R2UR UR50, R8 ;  /* 0x00000000083272ca */ /* 0x000fe200000e0000 */
[----:B------:R-:W-:Y:S01]  /*13520*/  VIADD R8, R6, 0x602 ;  /* 0x0000060206087836 */ /* 0x000fe20000000000 */
[----:B------:R-:W-:Y:S01]  /*13530*/  R2UR UR51, R9 ;  /* 0x00000000093372ca */ /* 0x000fe200000e0000 */
[----:B------:R-:W-:-:S03]  /*13540*/  IMAD.MOV.U32 R9, RZ, RZ, 0x40000040 ;  /* 0x40000040ff097424 */ /* 0x000fc600078e00ff */
[----:B------:R-:W-:Y:S01]  /*13550*/  R2UR UR46, R8 ;  /* 0x00000000082e72ca */ /* 0x000fe200000e0000 */
[C---:B------:R-:W-:Y:S01]  /*13560*/  VIADD R8, R6.reuse, 0x604 ;  /* 0x0000060406087836 */ /* 0x040fe20000000000 */
[----:B------:R-:W-:Y:S01]  /*13570*/  R2UR UR47, R9 ;  /* 0x00000000092f72ca */ /* 0x000fe200000e0000 */
[----:B------:R-:W-:Y:S01]  /*13580*/  IMAD.MOV.U32 R9, RZ, RZ, 0x40000040 ;  /* 0x40000040ff097424 */ /* 0x000fe200078e00ff */
[----:B------:R-:W-:Y:S02]  /*13590*/  IADD3 R6, R6, 0x606, RZ ;  /* 0x0000060606067810 */ /* 0x000fe40007ffe0ff */
[----:B------:R-:W-:Y:S02]  /*135a0*/  R2UR UR42, R8 ;  /* 0x00000000082a72ca */ /* 0x000fe400000e0000 */
[----:B------:R-:W-:Y:S02]  /*135b0*/  R2UR UR43, R9 ;  /* 0x00000000092b72ca */ /* 0x000fe400000e0000 */
[----:B------:R-:W-:Y:S01]  /*135c0*/  R2UR UR38, R6 ;  /* 0x00000000062672ca */ /* 0x000fe200000e0000 */
[----:B------:R-:W-:-:S02]  /*135d0*/  WARPGROUP.DEPBAR.LE gsb0, 0x0 ;  /* 0x00008000000079c5 */ /* 0x000fc40000010000 */
        /* <DEDUP_REMOVED lines=23> */
.L_x_2859:
[----:B------:R-:W2:Y:S01]  /*13750*/  LDL R12, [R1+0x38] ;  /* 0x00003800010c7983 */ /* 0x000ea20000100800 */
[----:B------:R-:W0:Y:S01]  /*13760*/  LDC R4, c[0x0][0x448] ;  /* 0x00011200ff047b82 */ /* 0x000e220000000800 */
        /* <DEDUP_REMOVED lines=8> */
[----:B------:R1:W-:Y:S01]  /*137f0*/  MUFU.TANH R82, R27 ;  /* 0x0000001b00527308 */ /* 0x0003e20000002400 */
        /* <DEDUP_REMOVED lines=14> */
[----:B0-----:R-:W-:Y:S01]  /*138e0*/  ISETP.NE.AND P1, PT, R4, 0x1, PT ;  /* 0x000000010400780c */ /* 0x001fe20003f25270 */
        /* <DEDUP_REMOVED lines=12> */
[----:B------:R-:W1:Y:S01]  /*139b0*/  @P1 LDC R21, c[0x0][0x44c] ;  /* 0x00011300ff151b82 */ /* 0x000e620000000800 */
[----:B------:R-:W-:Y:S01]  /*139c0*/  FMUL.FTZ R71, R71, UR4 ;  /* 0x0000000447477c20 */ /* 0x000fe20008410000 */
[----:B------:R-:W-:Y:S01]  /*139d0*/  FMUL.FTZ R7, R29, UR4 ;  /* 0x000000041d077c20 */ /* 0x000fe20008410000 */
[----:B------:R-:W-:Y:S01]  /*139e0*/  FMUL.FTZ R9, R33, UR4 ;  /* 0x0000000421097c20 */ /* 0x000fe20008410000 */
[----:B------:R-:W4:Y:S01]  /*139f0*/  MUFU.TANH R34, R34 ;  /* 0x0000002200227308 */ /* 0x000f220000002400 */
[----:B------:R-:W-:Y:S01]  /*13a00*/  FMUL.FTZ R10, R37, UR4 ;  /* 0x00000004250a7c20 */ /* 0x000fe20008410000 */
[----:B------:R-:W-:Y:S01]  /*13a10*/  FMUL.FTZ R13, R41, UR4 ;  /* 0x00000004290d7c20 */ /* 0x000fe20008410000 */
[----:B------:R-:W-:Y:S01]  /*13a20*/  FMUL.FTZ R45, R45, UR4 ;  /* 0x000000042d2d7c20 */ /* 0x000fe20008410000 */
[----:B------:R-:W3:Y:S01]  /*13a30*/  @P1 LDC R25, c[0x0][0x450] ;  /* 0x00011400ff191b82 */ /* 0x000ee20000000800 */
        /* <DEDUP_REMOVED lines=13> */
[----:B------:R-:W-:Y:S01]  /*13b10*/  ULDC UR39, c[0x0][0x9d8] ;  /* 0x0002760000277ab9 */ /* 0x000fe20000000800 */
[----:B------:R-:W-:Y:S01]  /*13b20*/  ULDC UR42, c[0x0][0x988] ;  /* 0x00026200002a7ab9 */ /* 0x000fe20000000800 */
[----:B------:R-:W-:Y:S01]  /*13b30*/  ULDC UR43, c[0x0][0x988] ;  /* 0x00026200002b7ab9 */ /* 0x000fe20000000800 */
[----:B------:R-:W-:Y:S01]  /*13b40*/  BSSY B0, `(.L_x_2860) ;  /* 0x00004c7000007945 */ /* 0x000fe20003800000 */
[----:B------:R-:W-:-:S02]  /*13b50*/  CS2R R118, SRZ ;  /* 0x0000000000767805 */ /* 0x000fc4000001ff00 */
[----:B------:R-:W-:Y:S01]  /*13b60*/  CS2R R116, SRZ ;  /* 0x0000000000747805 */ /* 0x000fe2000001ff00 */
[----:B------:R-:W4:Y:S01]  /*13b70*/  MUFU.TANH R28, R39 ;  /* 0x00000027001c7308 */ /* 0x000f220000002400 */
[----:B------:R-:W-:Y:S02]  /*13b80*/  CS2R R114, SRZ ;  /* 0x0000000000727805 */ /* 0x000fe4000001ff00 */
[----:B------:R-:W-:Y:S02]  /*13b90*/  CS2R R112, SRZ ;  /* 0x0000000000707805 */ /* 0x000fe4000001ff00 */
[----:B------:R-:W-:Y:S02]  /*13ba0*/  CS2R R110, SRZ ;  /* 0x00000000006e7805 */ /* 0x000fe4000001ff00 */
[----:B------:R-:W-:Y:S02]  /*13bb0*/  CS2R R108, SRZ ;  /* 0x00000000006c7805 */ /* 0x000fe4000001ff00 */
[----:B------:R-:W-:-:S02]  /*13bc0*/  CS2R R106, SRZ ;  /* 0x00000000006a7805 */ /* 0x000fc4000001ff00 */
[----:B------:R-:W-:Y:S02]  /*13bd0*/  CS2R R104, SRZ ;  /* 0x0000000000687805 */ /* 0x000fe4000001ff00 */
[----:B------:R-:W-:Y:S01]  /*13be0*/  CS2R R102, SRZ ;  /* 0x0000000000667805 */ /* 0x000fe2000001ff00 */
[----:B------:R-:W4:Y:S08]  /*13bf0*/  MUFU.TANH R42, R42 ;  /* 0x0000002a002a7308 */ /* 0x000f300000002400 */
[----:B------:R-:W4:Y:S08]  /*13c00*/  MUFU.TANH R43, R43 ;  /* 0x0000002b002b7308 */ /* 0x000f300000002400 */
[----:B------:R4:W4:Y:S08]  /*13c10*/  MUFU.TANH R24, R46 ;  /* 0x0000002e00187308 */ /* 0x0009300000002400 */
[----:B------:R-:W4:Y:S08]  /*13c20*/  MUFU.TANH R47, R47 ;  /* 0x0000002f002f7308 */ /* 0x000f300000002400 */
[----:B------:R-:W4:Y:S08]  /*13c30*/  MUFU.TANH R50, R50 ;  /* 0x0000003200327308 */ /* 0x000f300000002400 */
[----:B------:R-:W4:Y:S08]  /*13c40*/  MUFU.TANH R51, R51 ;  /* 0x0000003300337308 */ /* 0x000f300000002400 */
[----:B------:R-:W4:Y:S08]  /*13c50*/  MUFU.TANH R32, R54 ;  /* 0x0000003600207308 */ /* 0x000f300000002400 */
[----:B------:R-:W4:Y:S08]  /*13c60*/  MUFU.TANH R55, R55 ;  /* 0x0000003700377308 */ /* 0x000f300000002400 */
[----:B------:R-:W4:Y:S08]  /*13c70*/  MUFU.TANH R36, R58 ;  /* 0x0000003a00247308 */ /* 0x000f300000002400 */
[----:B------:R-:W-:Y:S08]  /*13c80*/  MUFU.TANH R40, R62 ;  /* 0x0000003e00287308 */ /* 0x000ff00000002400 */
        /* <DEDUP_REMOVED lines=18> */
[----:B------:R-:W-:Y:S01]  /*13db0*/  MUFU.TANH R53, R53 ;  /* 0x0000003500357308 */ /* 0x000fe20000002400 */
[----:B--2---:R-:W-:-:S04]  /*13dc0*/  IMAD.IADD R4, R12, 0x1, R225 ;  /* 0x000000010c047824 */ /* 0x004fc800078e02e1 */
[----:B-1----:R-:W-:-:S03]  /*13dd0*/  @P1 IMAD.HI.U32 R12, R4, R21, RZ ;  /* 0x00000015040c1227 */ /* 0x002fc600078e00ff */
[----:B------:R-:W-:Y:S01]  /*13de0*/  MUFU.TANH R56, R56 ;  /* 0x0000003800387308 */ /* 0x000fe20000002400 */
[----:B------:R-:W-:Y:S01]  /*13df0*/  IMAD.MOV.U32 R21, RZ, RZ, -0x60 ;  /* 0xffffffa0ff157424 */ /* 0x000fe200078e00ff */
[----:B---3--:R-:W-:Y:S01]  /*13e00*/  @P1 SHF.R.U32.HI R4, RZ, R25, R12 ;  /* 0x00000019ff041219 */ /* 0x008fe2000001160c */
[C---:B------:R-:W-:Y:S02]  /*13e10*/  IMAD R12, R72.reuse, -0x60, R227 ;  /* 0xffffffa0480c7824 */ /* 0x040fe400078e02e3 */
[----:B------:R-:W-:Y:S02]  /*13e20*/  IMAD R14, R72, R21, 0x61 ;  /* 0x00000061480e7424 */ /* 0x000fe400078e0215 */
[----:B------:R-:W1:Y:S01]  /*13e30*/  SHFL.IDX PT, R20, R4, 0x1, 0x1c1f ;  /* 0x003c1f0004147f89 */ /* 0x000e6200000e0000 */
[----:B------:R-:W-:Y:S01]  /*13e40*/  VIADD R12, R12, 0x60 ;  /* 0x000000600c0c7836 */ /* 0x000fe20000000000 */
[----:B------:R-:W-:Y:S01]  /*13e50*/  MUFU.TANH R57, R57 ;  /* 0x0000003900397308 */ /* 0x000fe20000002400 */
[C---:B------:R-:W-:Y:S01]  /*13e60*/  IMAD R14, R229.reuse, -0x2, R14 ;  /* 0xfffffffee50e7824 */ /* 0x040fe200078e020e */
[----:B------:R-:W2:Y:S01]  /*13e70*/  SHFL.IDX PT, R4, R4, RZ, 0x1c1f ;  /* 0x001c1fff04047589 */ /* 0x000ea200000e0000 */
[----:B------:R-:W-:-:S03]  /*13e80*/  IMAD R21, R229, -0x2, R12 ;  /* 0xfffffffee5157824 */ /* 0x000fc600078e020c */
[----:B------:R-:W-:Y:S02]  /*13e90*/  IADD3 R86, -R226, R14, R227 ;  /* 0x0000000ee2567210 */ /* 0x000fe40007ffe1e3 */
[----:B------:R-:W-:Y:S08]  /*13ea0*/  MUFU.TANH R60, R60 ;  /* 0x0000003c003c7308 */ /* 0x000ff00000002400 */
[----:B------:R-:W-:Y:S01]  /*13eb0*/  MUFU.TANH R61, R61 ;  /* 0x0000003d003d7308 */ /* 0x000fe20000002400 */
[----:B-1----:R-:W-:-:S07]  /*13ec0*/  VIADDMNMX R27, R20, R86, R21, PT ;  /* 0x00000056141b7246 */ /* 0x002fce0003800115 */
[----:B------:R-:W-:Y:S01]  /*13ed0*/  MUFU.TANH R33, R64 ;  /* 0x0000004000217308 */ /* 0x000fe20000002400 */
[C---:B------:R-:W-:Y:S02]  /*13ee0*/  ISETP.GT.AND P2, PT, R27.reuse, RZ, PT ;  /* 0x000000ff1b00720c */ /* 0x040fe40003f44270 */
[C---:B------:R-:W-:Y:S02]  /*13ef0*/  ISETP.GT.AND P3, PT, R27.reuse, 0x1, PT ;  /* 0x000000011b00780c */ /* 0x040fe40003f64270 */
[C---:B------:R-:W-:Y:S02]  /*13f00*/  ISETP.GT.AND P4, PT, R27.reuse, 0x8, PT ;  /* 0x000000081b00780c */ /* 0x040fe40003f84270 */
[----:B------:R-:W-:Y:S01]  /*13f10*/  FSEL R84, R26, -INF , P2 ;  /* 0xff8000001a547808 */ /* 0x000fe20001000000 */
[----:B------:R-:W-:Y:S01]  /*13f20*/  MUFU.TANH R65, R65 ;  /* 0x0000004100417308 */ /* 0x000fe20000002400 */
[----:B------:R-:W-:Y:S02]  /*13f30*/  FSEL R82, R82, -INF , P3 ;  /* 0xff80000052527808 */ /* 0x000fe40001800000 */
[----:B------:R-:W-:-:S02]  /*13f40*/  ISETP.GT.AND P2, PT, R27, 0x9, PT ;  /* 0x000000091b00780c */ /* 0x000fc40003f44270 */
[----:B0-----:R-:W-:Y:S02]  /*13f50*/  FSEL R80, R30, -INF , P4 ;  /* 0xff8000001e507808 */ /* 0x001fe40002000000 */
[----:B------:R-:W-:Y:S01]  /*13f60*/  FMNMX.FTZ R25, R84, R82, !PT ;  /* 0x0000005254197209 */ /* 0x000fe20007810000 */
[----:B------:R-:W-:Y:S01]  /*13f70*/  MUFU.TANH R69, R69 ;  /* 0x0000004500457308 */ /* 0x000fe20000002400 */
[----:B------:R-:W-:Y:S02]  /*13f80*/  ISETP.GT.AND P3, PT, R27, 0x10, PT ;  /* 0x000000101b00780c */ /* 0x000fe40003f64270 */
[----:B----4-:R-:W-:Y:S02]  /*13f90*/  FSEL R78, R31, -INF , P2 ;  /* 0xff8000001f4e7808 */ /* 0x010fe40001000000 */
[----:B------:R-:W-:Y:S02]  /*13fa0*/  FMNMX.FTZ R25, R80, R25, !PT ;  /* 0x0000001950197209 */ /* 0x000fe40007810000 */
[----:B------:R-:W-:-:S02]  /*13fb0*/  ISETP.GT.AND P2, PT, R27, 0x11, PT ;  /* 0x000000111b00780c */ /* 0x000fc40003f44270 */
[----:B------:R-:W-:Y:S02]  /*13fc0*/  FSEL R76, R34, -INF , P3 ;  /* 0xff800000224c7808 */ /* 0x000fe40001800000 */
[----:B------:R-:W-:Y:S02]  /*13fd0*/  FMNMX.FTZ R25, R78, R25, !PT ;  /* 0x000000194e197209 */ /* 0x000fe40007810000 */
[----:B------:R-:W-:Y:S02]  /*13fe0*/  ISETP.GT.AND P3, PT, R27, 0x18, PT ;  /* 0x000000181b00780c */ /* 0x000fe40003f64270 */
[----:B------:R-:W-:Y:S01]  /*13ff0*/  FSEL R74, R35, -INF , P2 ;  /* 0xff800000234a7808 */ /* 0x000fe20001000000 */
[----:B------:R-:W-:Y:S01]  /*14000*/  IMAD.MOV.U32 R35, RZ, RZ, R225 ;  /* 0x000000ffff237224 */ /* 0x000fe200078e00e1 */
[----:B------:R-:W-:Y:S02]  /*14010*/  FMNMX.FTZ R25, R76, R25, !PT ;  /* 0x000000194c197209 */ /* 0x000fe40007810000 */
[----:B------:R-:W-:-:S02]  /*14020*/  ISETP.GT.AND P2, PT, R27, 0x19, PT ;  /* 0x000000191b00780c */ /* 0x000fc40003f44270 */
[----:B------:R-:W-:Y:S02]  /*14030*/  FSEL R46, R38, -INF , P3 ;  /* 0xff800000262e7808 */ /* 0x000fe40001800000 */
[----:B------:R-:W-:Y:S01]  /*14040*/  FMNMX.FTZ R25, R74, R25, !PT ;  /* 0x000000194a197209 */ /* 0x000fe20007810000 */
[----:B------:R-:W0:Y:S01]  /*14050*/  MUFU.TANH R38, R59 ;  /* 0x0000003b00267308 */ /* 0x000e220000002400 */
[C---:B------:R-:W-:Y:S02]  /*14060*/  ISETP.GT.AND P3, PT, R27.reuse, 0x20, PT ;  /* 0x000000201b00780c */ /* 0x040fe40003f64270 */
[----:B------:R-:W-:Y:S02]  /*14070*/  FSEL R28, R28, -INF , P2 ;  /* 0xff8000001c1c7808 */ /* 0x000fe40001000000 */
[----:B------:R-:W-:Y:S02]  /*14080*/  FMNMX.FTZ R25, R46, R25, !PT ;  /* 0x000000192e197209 */ /* 0x000fe40007810000 */
[----:B------:R-:W-:-:S02]  /*14090*/  ISETP.GT.AND P2, PT, R27, 0x21, PT ;  /* 0x000000211b00780c */ /* 0x000fc40003f44270 */
[----:B------:R-:W-:Y:S02]  /*140a0*/  FSEL R12, R42, -INF , P3 ;  /* 0xff8000002a0c7808 */ /* 0x000fe40001800000 */
[----:B------:R-:W-:Y:S01]  /*140b0*/  FMNMX.FTZ R25, R28, R25, !PT ;  /* 0x000000191c197209 */ /* 0x000fe20007810000 */
[----:B------:R-:W1:Y:S01]  /*140c0*/  MUFU.TANH R42, R66 ;  /* 0x00000042002a7308 */ /* 0x000e620000002400 */
[----:B------:R-:W-:Y:S02]  /*140d0*/  ISETP.GT.AND P3, PT, R27, 0x28, PT ;  /* 0x000000281b00780c */ /* 0x000fe40003f64270 */
[----:B------:R-:W-:Y:S02]  /*140e0*/  FSEL R14, R43, -INF , P2 ;  /* 0xff8000002b0e7808 */ /* 0x000fe40001000000 */
[----:B------:R-:W-:Y:S02]  /*140f0*/  FMNMX.FTZ R25, R12, R25, !PT ;  /* 0x000000190c197209 */ /* 0x000fe40007810000 */
[----:B------:R-:W-:-:S02]  /*14100*/  ISETP.GT.AND P2, PT, R27, 0x29, PT ;  /* 0x000000291b00780c */ /* 0x000fc40003f44270 */
[----:B------:R-:W-:Y:S02]  /*14110*/  FSEL R20, R24, -INF , P3 ;  /* 0xff80000018147808 */ /* 0x000fe40001800000 */
[----:B------:R-:W-:Y:S02]  /*14120*/  FMNMX.FTZ R25, R14, R25, !PT ;  /* 0x000000190e197209 */ /* 0x000fe40007810000 */
        /* <DEDUP_REMOVED lines=18> */
[C---:B------:R-:W-:Y:S02]  /*14250*/  ISETP.GT.AND P3, PT, R27.reuse, 0x48, PT ;  /* 0x000000481b00780c */ /* 0x040fe40003f64270 */
[----:B0-----:R-:W-:Y:S02]  /*14260*/  FSEL R38, R38, -INF , P2 ;  /* 0xff80000026267808 */ /* 0x001fe40001000000 */
[----:B------:R-:W-:Y:S02]  /*14270*/  FMNMX.FTZ R25, R36, R25, !PT ;  /* 0x0000001924197209 */ /* 0x000fe40007810000 */
[----:B------:R-:W-:-:S02]  /*14280*/  ISETP.GT.AND P2, PT, R27, 0x49, PT ;  /* 0x000000491b00780c */ /* 0x000fc40003f44270 */
[----:B------:R-:W-:Y:S02]  /*14290*/  FSEL R40, R40, -INF , P3 ;  /* 0xff80000028287808 */ /* 0x000fe40001800000 */
[----:B------:R-:W-:Y:S02]  /*142a0*/  FMNMX.FTZ R25, R38, R25, !PT ;  /* 0x0000001926197209 */ /* 0x000fe40007810000 */
[----:B------:R-:W-:Y:S02]  /*142b0*/  ISETP.GT.AND P3, PT, R27, 0x50, PT ;  /* 0x000000501b00780c */ /* 0x000fe40003f64270 */
[----:B------:R-:W-:Y:S02]  /*142c0*/  FSEL R50, R63, -INF , P2 ;  /* 0xff8000003f327808 */ /* 0x000fe40001000000 */
[----:B------:R-:W-:Y:S01]  /*142d0*/  FMNMX.FTZ R29, R40, R25, !PT ;  /* 0x00000019281d7209 */ /* 0x000fe20007810000 */
[----:B------:R-:W-:Y:S01]  /*142e0*/  FMUL.FTZ R25, R44, UR4 ;  /* 0x000000042c197c20 */ /* 0x000fe20008410000 */
[----:B------:R-:W-:-:S02]  /*142f0*/  ISETP.GT.AND P2, PT, R27, 0x51, PT ;  /* 0x000000511b00780c */ /* 0x000fc40003f44270 */
[----:B-1----:R-:W-:Y:S01]  /*14300*/  FSEL R42, R42, -INF , P3 ;  /* 0xff8000002a2a7808 */ /* 0x002fe20001800000 */
[----:B------:R0:W1:Y:S01]  /*14310*/  MUFU.TANH R31, R25 ;  /* 0x00000019001f7308 */ /* 0x0000620000002400 */
[----:B------:R-:W-:Y:S02]  /*14320*/  FMNMX.FTZ R29, R50, R29, !PT ;  /* 0x0000001d321d7209 */ /* 0x000fe40007810000 */
[----:B------:R-:W-:Y:S02]  /*14330*/  ISETP.GT.AND P3, PT, R27, 0x58, PT ;  /* 0x000000581b00780c */ /* 0x000fe40003f64270 */
[----:B------:R-:W-:Y:S02]  /*14340*/  FSEL R44, R67, -INF , P2 ;  /* 0xff800000432c7808 */ /* 0x000fe40001000000 */
[----:B------:R-:W-:Y:S02]  /*14350*/  FMNMX.FTZ R29, R42, R29, !PT ;  /* 0x0000001d2a1d7209 */ /* 0x000fe40007810000 */
[----:B------:R-:W-:Y:S01]  /*14360*/  ISETP.GT.AND P2, PT, R27, 0x59, PT ;  /* 0x000000591b00780c */ /* 0x000fe20003f44270 */
[----:B0-----:R-:W-:Y:S01]  /*14370*/  FMUL.FTZ R25, R68, UR4 ;  /* 0x0000000444197c20 */ /* 0x001fe20008410000 */
[----:B------:R-:W-:Y:S01]  /*14380*/  FSEL R58, R58, -INF , P3 ;  /* 0xff8000003a3a7808 */ /* 0x000fe20001800000 */
[----:B------:R-:W-:Y:S01]  /*14390*/  ULDC UR4, c[0x0][0x988] ;  /* 0x0002620000047ab9 */ /* 0x000fe20000000800 */
[----:B------:R-:W-:-:S02]  /*143a0*/  FMNMX.FTZ R29, R44, R29, !PT ;  /* 0x0000001d2c1d7209 */ /* 0x000fc40007810000 */
[----:B------:R-:W-:Y:S01]  /*143b0*/  FSEL R54, R54, -INF , P2 ;  /* 0xff80000036367808 */ /* 0x000fe20001000000 */
[----:B------:R-:W0:Y:S01]  /*143c0*/  MUFU.TANH R25, R25 ;  /* 0x0000001900197308 */ /* 0x000e220000002400 */
[----:B------:R-:W-:Y:S02]  /*143d0*/  FMNMX.FTZ R29, R58, R29, !PT ;  /* 0x0000001d3a1d7209 */ /* 0x000fe40007810000 */
[----:B--2---:R-:W-:Y:S02]  /*143e0*/  VIADDMNMX R27, R4, R86, R21, PT ;  /* 0x00000056041b7246 */ /* 0x004fe40003800115 */
[----:B------:R-:W-:Y:S02]  /*143f0*/  FMNMX.FTZ R29, R54, R29, !PT ;  /* 0x0000001d361d7209 */ /* 0x000fe40007810000 */
[C---:B------:R-:W-:Y:S02]  /*14400*/  ISETP.GT.AND P2, PT, R27.reuse, RZ, PT ;  /* 0x000000ff1b00720c */ /* 0x040fe40003f44270 */
[C---:B------:R-:W-:Y:S01]  /*14410*/  ISETP.GT.AND P3, PT, R27.reuse, 0x1, PT ;  /* 0x000000011b00780c */ /* 0x040fe20003f64270 */
[----:B------:R-:W2:Y:S01]  /*14420*/  SHFL.BFLY PT, R62, R29, 0x2, 0x1f ;  /* 0x0c401f001d3e7f89 */ /* 0x000ea200000e0000 */
[----:B------:R-:W-:-:S02]  /*14430*/  ISETP.GT.AND P4, PT, R27, 0x8, PT ;  /* 0x000000081b00780c */ /* 0x000fc40003f84270 */
[----:B------:R-:W-:Y:S02]  /*14440*/  FSEL R21, R0, -INF , P2 ;  /* 0xff80000000157808 */ /* 0x000fe40001000000 */
[----:B------:R-:W-:Y:S01]  /*14450*/  FSEL R88, R3, -INF , P3 ;  /* 0xff80000003587808 */ /* 0x000fe20001800000 */
[----:B------:R-:W-:Y:S01]  /*14460*/  IMAD.U32 R3, RZ, RZ, UR4 ;  /* 0x00000004ff037e24 */ /* 0x000fe2000f8e00ff */
[C---:B------:R-:W-:Y:S02]  /*14470*/  ISETP.GT.AND P2, PT, R27.reuse, 0x9, PT ;  /* 0x000000091b00780c */ /* 0x040fe40003f44270 */
[----:B------:R-:W-:Y:S02]  /*14480*/  FSEL R66, R6, -INF , P4 ;  /* 0xff80000006427808 */ /* 0x000fe40002000000 */
[----:B------:R-:W-:Y:S02]  /*14490*/  ISETP.GT.AND P3, PT, R27, 0x10, PT ;  /* 0x000000101b00780c */ /* 0x000fe40003f64270 */
[----:B------:R-:W-:-:S02]  /*144a0*/  FSEL R68, R7, -INF , P2 ;  /* 0xff80000007447808 */ /* 0x000fc40001000000 */
[C---:B------:R-:W-:Y:S02]  /*144b0*/  ISETP.GT.AND P2, PT, R27.reuse, 0x11, PT ;  /* 0x000000111b00780c */ /* 0x040fe40003f44270 */
[----:B------:R-:W-:Y:S02]  /*144c0*/  FSEL R70, R8, -INF , P3 ;  /* 0xff80000008467808 */ /* 0x000fe40001800000 */
[----:B------:R-:W-:Y:S02]  /*144d0*/  ISETP.GT.AND P4, PT, R27, 0x18, PT ;  /* 0x000000181b00780c */ /* 0x000fe40003f84270 */
[----:B------:R-:W-:Y:S02]  /*144e0*/  FSEL R86, R9, -INF , P2 ;  /* 0xff80000009567808 */ /* 0x000fe40001000000 */
[----:B------:R-:W-:Y:S02]  /*144f0*/  ISETP.GT.AND P2, PT, R27, 0x19, PT ;  /* 0x000000191b00780c */ /* 0x000fe40003f44270 */
[----:B--2---:R-:W-:-:S02]  /*14500*/  FMNMX.FTZ R62, R29, R62, !PT ;  /* 0x0000003e1d3e7209 */ /* 0x004fc40007810000 */
[----:B------:R-:W-:Y:S02]  /*14510*/  FSEL R90, R11, -INF , P4 ;  /* 0xff8000000b5a7808 */ /* 0x000fe40002000000 */
[----:B------:R-:W-:Y:S01]  /*14520*/  FSEL R92, R10, -INF , P2 ;  /* 0xff8000000a5c7808 */ /* 0x000fe20001000000 */
[----:B------:R-:W2:Y:S01]  /*14530*/  SHFL.BFLY PT, R29, R62, 0x1, 0x1f ;  /* 0x0c201f003e1d7f89 */ /* 0x000ea200000e0000 */
[----:B------:R-:W-:-:S04]  /*14540*/  ISETP.GT.AND P2, PT, R27, 0x21, PT ;  /* 0x000000211b00780c */ /* 0x000fc80003f44270 */
[----:B------:R-:W-:Y:S02]  /*14550*/  FSEL R94, R13, -INF , P2 ;  /* 0xff8000000d5e7808 */ /* 0x000fe40001000000 */
[----:B------:R-:W-:-:S04]  /*14560*/  ISETP.GT.AND P2, PT, R27, 0x29, PT ;  /* 0x000000291b00780c */ /* 0x000fc80003f44270 */
[----:B------:R-:W-:Y:S02]  /*14570*/  FSEL R96, R45, -INF , P2 ;  /* 0xff8000002d607808 */ /* 0x000fe40001000000 */
[----:B------:R-:W-:-:S04]  /*14580*/  ISETP.GT.AND P2, PT, R27, 0x31, PT ;  /* 0x000000311b00780c */ /* 0x000fc80003f44270 */
[----:B------:R-:W-:Y:S02]  /*14590*/  FSEL R100, R49, -INF , P2 ;  /* 0xff80000031647808 */ /* 0x000fe40001000000 */
[----:B------:R-:W-:Y:S02]  /*145a0*/  ISETP.GT.AND P2, PT, R27, 0x39, PT ;  /* 0x000000391b00780c */ /* 0x000fe40003f44270 */
[----:B--2---:R-:W-:Y:S02]  /*145b0*/  FMNMX.FTZ R4, R62, R29, !PT ;  /* 0x0000001d3e047209 */ /* 0x004fe40007810000 */
[----:B------:R-:W-:Y:S02]  /*145c0*/  FMNMX.FTZ R29, R21, R88, !PT ;  /* 0x00000058151d7209 */ /* 0x000fe40007810000 */
[C---:B------:R-:W-:Y:S01]  /*145d0*/  FSETP.NEU.FTZ.AND P3, PT, R4.reuse, -INF , PT ;  /* 0xff8000000400780b */ /* 0x040fe20003f7d000 */
[----:B------:R-:W-:Y:S01]  /*145e0*/  FMUL.FTZ R7, R4, R3 ;  /* 0x0000000304077220 */ /* 0x000fe20000410000 */
[----:B------:R-:W-:-:S04]  /*145f0*/  FMNMX.FTZ R29, R66, R29, !PT ;  /* 0x0000001d421d7209 */ /* 0x000fc80007810000 */
[----:B------:R-:W-:Y:S02]  /*14600*/  FMNMX.FTZ R29, R68, R29, !PT ;  /* 0x0000001d441d7209 */ /* 0x000fe40007810000 */
[----:B------:R-:W-:Y:S02]  /*14610*/  FSEL R7, R7, RZ, P3 ;  /* 0x000000ff07077208 */ /* 0x000fe40001800000 */
[----:B------:R-:W-:Y:S02]  /*14620*/  FMNMX.FTZ R29, R70, R29, !PT ;  /* 0x0000001d461d7209 */ /* 0x000fe40007810000 */
[----:B------:R-:W-:Y:S01]  /*14630*/  ISETP.GT.AND P3, PT, R27, 0x20, PT ;  /* 0x000000201b00780c */ /* 0x000fe20003f64270 */
[--C-:B------:R-:W-:Y:S01]  /*14640*/  FFMA.FTZ R189, R84, R3, -R7.reuse ;  /* 0x0000000354bd7223 */ /* 0x100fe20000010807 */
[----:B------:R-:W-:Y:S01]  /*14650*/  FMNMX.FTZ R29, R86, R29, !PT ;  /* 0x0000001d561d7209 */ /* 0x000fe20007810000 */
[-CC-:B------:R-:W-:Y:S01]  /*14660*/  FFMA.FTZ R6, R82, R3.reuse, -R7.reuse ;  /* 0x0000000352067223 */ /* 0x180fe20000010807 */
[----:B------:R-:W-:Y:S01]  /*14670*/  FSEL R84, R15, -INF , P3 ;  /* 0xff8000000f547808 */ /* 0x000fe20001800000 */
[--C-:B------:R-:W-:Y:S01]  /*14680*/  FFMA.FTZ R191, R80, R3, -R7.reuse ;  /* 0x0000000350bf7223 */ /* 0x100fe20000010807 */
[----:B------:R-:W-:Y:S01]  /*14690*/  FMNMX.FTZ R29, R90, R29, !PT ;  /* 0x0000001d5a1d7209 */ /* 0x000fe20007810000 */
[-CC-:B------:R-:W-:Y:S01]  /*146a0*/  FFMA.FTZ R8, R78, R3.reuse, -R7.reuse ;  /* 0x000000034e087223 */ /* 0x180fe20000010807 */
[----:B------:R-:W-:Y:S01]  /*146b0*/  ISETP.GT.AND P3, PT, R27, 0x28, PT ;  /* 0x000000281b00780c */ /* 0x000fe20003f64270 */
[--C-:B------:R-:W-:Y:S01]  /*146c0*/  FFMA.FTZ R185, R76, R3, -R7.reuse ;  /* 0x000000034cb97223 */ /* 0x100fe20000010807 */
[----:B------:R-:W-:Y:S01]  /*146d0*/  FMNMX.FTZ R29, R92, R29, !PT ;  /* 0x0000001d5c1d7209 */ /* 0x000fe20007810000 */
[-CC-:B------:R-:W-:Y:S01]  /*146e0*/  FFMA.FTZ R187, R46, R3.reuse, -R7.reuse ;  /* 0x000000032ebb7223 */ /* 0x180fe20000010807 */
[----:B-1----:R-:W-:Y:S01]  /*146f0*/  FSEL R82, R31, -INF , P3 ;  /* 0xff8000001f527808 */ /* 0x002fe20001800000 */
[--C-:B------:R-:W-:Y:S01]  /*14700*/  FFMA.FTZ R173, R36, R3, -R7.reuse ;  /* 0x0000000324ad7223 */ /* 0x100fe20000010807 */
[----:B------:R-:W-:Y:S01]  /*14710*/  FMNMX.FTZ R29, R84, R29, !PT ;  /* 0x0000001d541d7209 */ /* 0x000fe20007810000 */
[----:B------:R-:W-:Y:S01]  /*14720*/  MUFU.EX2 R189, R189 ;  /* 0x000000bd00bd7308 */ /* 0x000fe20000000800 */
[C---:B------:R-:W-:Y:S01]  /*14730*/  ISETP.GT.AND P3, PT, R27.reuse, 0x30, PT ;  /* 0x000000301b00780c */ /* 0x040fe20003f64270 */
[----:B------:R-:W1:Y:S01]  /*14740*/  @P1 LDC R36, c[0x0][0x44c] ;  /* 0x00011300ff241b82 */ /* 0x000e620000000800 */
[----:B------:R-:W-:Y:S01]  /*14750*/  FMNMX.FTZ R29, R94, R29, !PT ;  /* 0x0000001d5e1d7209 */ /* 0x000fe20007810000 */
[-CC-:B------:R-:W-:Y:S01]  /*14760*/  FFMA.FTZ R179, R32, R3.reuse, -R7.reuse ;  /* 0x0000000320b37223 */ /* 0x180fe20000010807 */
[----:B------:R-:W-:Y:S01]  /*14770*/  FSEL R80, R48, -INF , P3 ;  /* 0xff80000030507808 */ /* 0x000fe20001800000 */
[--C-:B------:R-:W-:Y:S01]  /*14780*/  FFMA.FTZ R32, R34, R3, -R7.reuse ;  /* 0x0000000322207223 */ /* 0x100fe20000010807 */
[----:B------:R-:W-:Y:S01]  /*14790*/  FMNMX.FTZ R29, R82, R29, !PT ;  /* 0x0000001d521d7209 */ /* 0x000fe20007810000 */
[----:B------:R-:W2:Y:S01]  /*147a0*/  MUFU.EX2 R6, R6 ;  /* 0x0000000600067308 */ /* 0x000ea20000000800 */
[----:B------:R-:W-:Y:S01]  /*147b0*/  ISETP.GT.AND P3, PT, R27, 0x38, PT ;  /* 0x000000381b00780c */ /* 0x000fe20003f64270 */
[----:B------:R-:W-:Y:S01]  /*147c0*/  VIADD R34, R5, 0x30840 ;  /* 0x0003084005227836 */ /* 0x000fe20000000000 */
[----:B------:R-:W-:Y:S01]  /*147d0*/  FMNMX.FTZ R29, R96, R29, !PT ;  /* 0x0000001d601d7209 */ /* 0x000fe20007810000 */
[-CC-:B------:R-:W-:Y:S01]  /*147e0*/  FFMA.FTZ R10, R74, R3.reuse, -R7.reuse ;  /* 0x000000034a0a7223 */ /* 0x180fe20000010807 */
[----:B------:R-:W-:Y:S01]  /*147f0*/  FSEL R98, R52, -INF , P3 ;  /* 0xff80000034627808 */ /* 0x000fe20001800000 */
[--C-:B------:R-:W-:Y:S01]  /*14800*/  FFMA.FTZ R28, R28, R3, -R7.reuse ;  /* 0x000000031c1c7223 */ /* 0x100fe20000010807 */
[----:B------:R-:W-:Y:S01]  /*14810*/  FMNMX.FTZ R29, R80, R29, !PT ;  /* 0x0000001d501d7209 */ /* 0x000fe20007810000 */
[----:B------:R-:W3:Y:S01]  /*14820*/  MUFU.EX2 R191, R191 ;  /* 0x000000bf00bf7308 */ /* 0x000ee20000000800 */
[----:B------:R-:W-:Y:S01]  /*14830*/  ISETP.GT.AND P3, PT, R27, 0x40, PT ;  /* 0x000000401b00780c */ /* 0x000fe20003f64270 */
[--C-:B------:R-:W-:Y:S01]  /*14840*/  FFMA.FTZ R181, R12, R3, -R7.reuse ;  /* 0x000000030cb57223 */ /* 0x100fe20000010807 */
[----:B------:R-:W-:Y:S01]  /*14850*/  FMNMX.FTZ R29, R100, R29, !PT ;  /* 0x0000001d641d7209 */ /* 0x000fe20007810000 */
[-CC-:B------:R-:W-:Y:S01]  /*14860*/  FFMA.FTZ R183, R20, R3.reuse, -R7.reuse ;  /* 0x0000000314b77223 */ /* 0x180fe20000010807 */
[----:B------:R-:W-:Y:S01]  /*14870*/  FSEL R78, R53, -INF , P2 ;  /* 0xff800000354e7808 */ /* 0x000fe20001000000 */
[--C-:B------:R-:W-:Y:S01]  /*14880*/  FFMA.FTZ R177, R26, R3, -R7.reuse ;  /* 0x000000031ab17223 */ /* 0x100fe20000010807 */
[----:B------:R-:W-:Y:S01]  /*14890*/  FMNMX.FTZ R29, R98, R29, !PT ;  /* 0x0000001d621d7209 */ /* 0x000fe20007810000 */
[----:B------:R-:W4:Y:S01]  /*148a0*/  MUFU.EX2 R8, R8 ;  /* 0x0000000800087308 */ /* 0x000f220000000800 */
[C---:B------:R-:W-:Y:S01]  /*148b0*/  ISETP.GT.AND P2, PT, R27.reuse, 0x41, PT ;  /* 0x000000411b00780c */ /* 0x040fe20003f44270 */
[-CC-:B------:R-:W-:Y:S01]  /*148c0*/  FFMA.FTZ R12, R14, R3.reuse, -R7.reuse ;  /* 0x000000030e0c7223 */ /* 0x180fe20000010807 */
[----:B------:R-:W-:Y:S01]  /*148d0*/  FSEL R76, R56, -INF , P3 ;  /* 0xff800000384c7808 */ /* 0x000fe20001800000 */
[--C-:B------:R-:W-:Y:S01]  /*148e0*/  FFMA.FTZ R20, R24, R3, -R7.reuse ;  /* 0x0000000318147223 */ /* 0x100fe20000010807 */
[----:B------:R-:W-:Y:S01]  /*148f0*/  FMNMX.FTZ R29, R78, R29, !PT ;  /* 0x0000001d4e1d7209 */ /* 0x000fe20007810000 */
[----:B------:R-:W-:Y:S01]  /*14900*/  FFMA.FTZ R26, R30, R3, -R7 ;  /* 0x000000031e1a7223 */ /* 0x000fe20000010807 */
[----:B------:R-:W-:Y:S01]  /*14910*/  ISETP.GT.AND P3, PT, R27, 0x48, PT ;  /* 0x000000481b00780c */ /* 0x000fe20003f64270 */
[----:B------:R-:W-:Y:S01]  /*14920*/  MUFU.EX2 R185, R185 ;  /* 0x000000b900b97308 */ /* 0x000fe20000000800 */
[----:B------:R-:W-:Y:S01]  /*14930*/  FSEL R62, R57, -INF , P2 ;  /* 0xff800000393e7808 */ /* 0x000fe20001000000 */
[----:B-1----:R-:W-:Y:S01]  /*14940*/  @P1 IMAD.HI.U32 R5, R225, R36, RZ ;  /* 0x00000024e1051227 */ /* 0x002fe200078e00ff */
[----:B------:R-:W-:-:S03]  /*14950*/  FMNMX.FTZ R29, R76, R29, !PT ;  /* 0x0000001d4c1d7209 */ /* 0x000fc60007810000 */
[-CC-:B------:R-:W-:Y:S01]  /*14960*/  FFMA.FTZ R14, R38, R3.reuse, -R7.reuse ;  /* 0x00000003260e7223 */ /* 0x180fe20000010807 */
[C---:B------:R-:W-:Y:S01]  /*14970*/  ISETP.GT.AND P2, PT, R27.reuse, 0x49, PT ;  /* 0x000000491b00780c */ /* 0x040fe20003f44270 */
[--C-:B------:R-:W-:Y:S01]  /*14980*/  FFMA.FTZ R175, R40, R3, -R7.reuse ;  /* 0x0000000328af7223 */ /* 0x100fe20000010807 */
[----:B------:R-:W-:Y:S01]  /*14990*/  FSEL R64, R60, -INF , P3 ;  /* 0xff8000003c407808 */ /* 0x000fe20001800000 */
[----:B------:R-:W-:Y:S01]  /*149a0*/  MUFU.EX2 R10, R10 ;  /* 0x0000000a000a7308 */ /* 0x000fe20000000800 */
[----:B------:R-:W-:Y:S01]  /*149b0*/  FMNMX.FTZ R29, R62, R29, !PT ;  /* 0x0000001d3e1d7209 */ /* 0x000fe20007810000 */
[-CC-:B------:R-:W-:Y:S01]  /*149c0*/  FFMA.FTZ R24, R50, R3.reuse, -R7.reuse ;  /* 0x0000000332187223 */ /* 0x180fe20000010807 */
[----:B------:R-:W-:Y:S01]  /*149d0*/  ISETP.GT.AND P3, PT, R27, 0x50, PT ;  /* 0x000000501b00780c */ /* 0x000fe20003f64270 */
[-CC-:B------:R-:W-:Y:S01]  /*149e0*/  FFMA.FTZ R169, R42, R3.reuse, -R7.reuse ;  /* 0x000000032aa97223 */ /* 0x180fe20000010807 */
[----:B------:R-:W-:Y:S01]  /*149f0*/  FSEL R48, R61, -INF , P2 ;  /* 0xff8000003d307808 */ /* 0x000fe20001000000 */
[--C-:B------:R-:W-:Y:S01]  /*14a00*/  FFMA.FTZ R30, R44, R3, -R7.reuse ;  /* 0x000000032c1e7223 */ /* 0x100fe20000010807 */
[----:B------:R-:W-:Y:S01]  /*14a10*/  FMNMX.FTZ R29, R64, R29, !PT ;  /* 0x0000001d401d7209 */ /* 0x000fe20007810000 */
[----:B------:R-:W-:Y:S01]  /*14a20*/  MUFU.EX2 R187, R187 ;  /* 0x000000bb00bb7308 */ /* 0x000fe20000000800 */
[----:B------:R-:W-:Y:S01]  /*14a30*/  ISETP.GT.AND P2, PT, R27, 0x51, PT ;  /* 0x000000511b00780c */ /* 0x000fe20003f44270 */
[-CC-:B------:R-:W-:Y:S01]  /*14a40*/  FFMA.FTZ R171, R58, R3.reuse, -R7.reuse ;  /* 0x000000033aab7223 */ /* 0x180fe20000010807 */
[----:B------:R-:W-:Y:S01]  /*14a50*/  FSEL R46, R33, -INF , P3 ;  /* 0xff800000212e7808 */ /* 0x000fe20001800000 */
[----:B------:R-:W-:Y:S01]  /*14a60*/  FFMA.FTZ R54, R54, R3, -R7 ;  /* 0x0000000336367223 */ /* 0x000fe20000010807 */
[----:B------:R-:W-:Y:S01]  /*14a70*/  FMNMX.FTZ R29, R48, R29, !PT ;  /* 0x0000001d301d7209 */ /* 0x000fe20007810000 */
[----:B------:R-:W1:Y:S01]  /*14a80*/  @P1 LDC R38, c[0x0][0x450] ;  /* 0x00011400ff261b82 */ /* 0x000e620000000800 */
[----:B------:R-:W-:Y:S01]  /*14a90*/  ISETP.GT.AND P3, PT, R27, 0x58, PT ;  /* 0x000000581b00780c */ /* 0x000fe20003f64270 */
[----:B------:R-:W-:Y:S01]  /*14aa0*/  MUFU.EX2 R28, R28 ;  /* 0x0000001c001c7308 */ /* 0x000fe20000000800 */
[----:B------:R-:W-:-:S02]  /*14ab0*/  FSEL R52, R65, -INF , P2 ;  /* 0xff80000041347808 */ /* 0x000fc40001000000 */
[----:B------:R-:W-:Y:S02]  /*14ac0*/  CS2R R74, SRZ ;  /* 0x00000000004a7805 */ /* 0x000fe4000001ff00 */
[----:B------:R-:W-:Y:S02]  /*14ad0*/  FMNMX.FTZ R29, R46, R29, !PT ;  /* 0x0000001d2e1d7209 */ /* 0x000fe40007810000 */
[----:B------:R-:W-:Y:S02]  /*14ae0*/  CS2R R58, SRZ ;  /* 0x00000000003a7805 */ /* 0x000fe4000001ff00 */
[----:B------:R-:W-:Y:S02]  /*14af0*/  ISETP.GT.AND P2, PT, R27, 0x59, PT ;  /* 0x000000591b00780c */ /* 0x000fe40003f44270 */
[----:B------:R-:W-:Y:S02]  /*14b00*/  CS2R R50, SRZ ;  /* 0x0000000000327805 */ /* 0x000fe4000001ff00 */
[----:B0-----:R-:W-:Y:S01]  /*14b10*/  FSEL R56, R25, -INF , P3 ;  /* 0xff80000019387808 */ /* 0x001fe20001800000 */
[----:B------:R-:W-:Y:S01]  /*14b20*/  MUFU.EX2 R181, R181 ;  /* 0x000000b500b57308 */ /* 0x000fe20000000800 */
[----:B------:R-:W-:-:S02]  /*14b30*/  FMNMX.FTZ R29, R52, R29, !PT ;  /* 0x0000001d341d7209 */ /* 0x000fc40007810000 */
[----:B------:R-:W-:Y:S02]  /*14b40*/  CS2R R44, SRZ ;  /* 0x00000000002c7805 */ /* 0x000fe4000001ff00 */
[----:B------:R-:W-:Y:S02]  /*14b50*/  FSEL R60, R69, -INF , P2 ;  /* 0xff800000453c7808 */ /* 0x000fe40001000000 */
[----:B------:R-:W-:Y:S02]  /*14b60*/  CS2R R42, SRZ ;  /* 0x00000000002a7805 */ /* 0x000fe4000001ff00 */
[----:B------:R-:W-:Y:S02]  /*14b70*/  FMNMX.FTZ R29, R56, R29, !PT ;  /* 0x0000001d381d7209 */ /* 0x000fe40007810000 */
[----:B------:R-:W-:Y:S02]  /*14b80*/  CS2R R40, SRZ ;  /* 0x0000000000287805 */ /* 0x000fe4000001ff00 */
[----:B------:R-:W-:Y:S01]  /*14b90*/  PRMT R34, R217, 0x654, R34 ;  /* 0x00000654d9227816 */ /* 0x000fe20000000022 */
[----:B------:R-:W-:Y:S01]  /*14ba0*/  MUFU.EX2 R12, R12 ;  /* 0x0000000c000c7308 */ /* 0x000fe20000000800 */
[----:B------:R-:W-:-:S02]  /*14bb0*/  FMNMX.FTZ R29, R60, R29, !PT ;  /* 0x0000001d3c1d7209 */ /* 0x000fc40007810000 */
[----:B------:R2:W-:Y:S03]  /*14bc0*/  SYNCS.ARRIVE.TRANS64.RED.A1T0 RZ, [R34+URZ], RZ ;  /* 0x000000ff22ff79a7 */ /* 0x0005e6000810043f */
[----:B------:R-:W0:Y:S01]  /*14bd0*/  SHFL.BFLY PT, R0, R29, 0x2, 0x1f ;  /* 0x0c401f001d007f89 */ /* 0x000e2200000e0000 */
[----:B-1----:R-:W-:Y:S01]  /*14be0*/  @P1 SHF.R.U32.HI R35, RZ, R38, R5 ;  /* 0x00000026ff231219 */ /* 0x002fe20000011605 */
[----:B------:R-:W-:Y:S01]  /*14bf0*/  MUFU.EX2 R183, R183 ;  /* 0x000000b700b77308 */ /* 0x000fe20000000800 */
[----:B------:R-:W-:Y:S01]  /*14c00*/  CS2R R38, SRZ ;  /* 0x0000000000267805 */ /* 0x000fe2000001ff00 */
[----:B--2---:R-:W-:Y:S01]  /*14c10*/  FADD.FTZ R34, R189, R6 ;  /* 0x00000006bd227221 */ /* 0x004fe20000010000 */
[----:B------:R-:W-:Y:S02]  /*14c20*/  IADD3 R35, R35, R227, -R226 ;  /* 0x000000e323237210 */ /* 0x000fe40007ffe8e2 */
[----:B------:R-:W-:Y:S01]  /*14c30*/  F2FP.BF16.F32.PACK_AB R189, R6, R189 ;  /* 0x000000bd06bd723e */ /* 0x000fe200000010ff */
[----:B---3--:R-:W-:-:S02]  /*14c40*/  FADD.FTZ R33, R191, R34 ;  /* 0x00000022bf217221 */ /* 0x008fc40000010000 */
[----:B------:R-:W-:Y:S01]  /*14c50*/  MUFU.EX2 R20, R20 ;  /* 0x0000001400147308 */ /* 0x000fe20000000800 */
[----:B------:R-:W-:Y:S01]  /*14c60*/  IMAD.HI R35, R35, 0x2aaaaaab, RZ ;  /* 0x2aaaaaab23237827 */ /* 0x000fe200078e02ff */
[----:B----4-:R-:W-:-:S03]  /*14c70*/  F2FP.BF16.F32.PACK_AB R191, R8, R191 ;  /* 0x000000bf08bf723e */ /* 0x010fc600000010ff */
[----:B------:R-:W-:Y:S01]  /*14c80*/  FADD.FTZ R36, R8, R33 ;  /* 0x0000002108247221 */ /* 0x000fe20000010000 */
[----:B------:R-:W-:Y:S02]  /*14c90*/  SHF.R.U32.HI R220, RZ, 0x1f, R35 ;  /* 0x0000001fffdc7819 */ /* 0x000fe40000011623 */
[----:B------:R-:W-:Y:S02]  /*14ca0*/  MUFU.EX2 R177, R177 ;  /* 0x000000b100b17308 */ /* 0x000fe40000000800 */
[----:B------:R-:W-:Y:S02]  /*14cb0*/  LEA.HI.SX32 R220, R35, R220, 0x1c ;  /* 0x000000dc23dc7211 */ /* 0x000fe400078fe2ff */
[----:B0-----:R-:W-:-:S04]  /*14cc0*/  FMNMX.FTZ R9, R29, R0, !PT ;  /* 0x000000001d097209 */ /* 0x001fc80007810000 */
[----:B------:R-:W-:Y:S01]  /*14cd0*/  MUFU.EX2 R26, R26 ;  /* 0x0000001a001a7308 */ /* 0x000fe20000000800 */
[----:B------:R-:W-:Y:S01]  /*14ce0*/  VIMNMX R220, RZ, R220, !PT ;  /* 0x000000dcffdc7248 */ /* 0x000fe20007fe0100 */
[----:B------:R-:W0:Y:S06]  /*14cf0*/  SHFL.BFLY PT, R0, R9, 0x1, 0x1f ;  /* 0x0c201f0009007f89 */ /* 0x000e2c00000e0000 */
[----:B------:R-:W-:Y:S08]  /*14d00*/  MUFU.EX2 R179, R179 ;  /* 0x000000b300b37308 */ /* 0x000ff00000000800 */
[----:B------:R-:W-:Y:S08]  /*14d10*/  MUFU.EX2 R32, R32 ;  /* 0x0000002000207308 */ /* 0x000ff00000000800 */
[----:B------:R-:W-:Y:S01]  /*14d20*/  MUFU.EX2 R173, R173 ;  /* 0x000000ad00ad7308 */ /* 0x000fe20000000800 */
[----:B0-----:R-:W-:-:S04]  /*14d30*/  FMNMX.FTZ R0, R9, R0, !PT ;  /* 0x0000000009007209 */ /* 0x001fc80007810000 */
[C---:B------:R-:W-:Y:S01]  /*14d40*/  FSETP.NEU.FTZ.AND P2, PT, R0.reuse, -INF , PT ;  /* 0xff8000000000780b */ /* 0x040fe20003f5d000 */
[----:B------:R-:W-:Y:S02]  /*14d50*/  FMUL.FTZ R9, R0, R3 ;  /* 0x0000000300097220 */ /* 0x000fe40000410000 */
[----:B------:R-:W-:Y:S03]  /*14d60*/  MUFU.EX2 R14, R14 ;  /* 0x0000000e000e7308 */ /* 0x000fe60000000800 */
[----:B------:R-:W-:-:S05]  /*14d70*/  FSEL R9, R9, RZ, P2 ;  /* 0x000000ff09097208 */ /* 0x000fca0001000000 */
        /* <DEDUP_REMOVED lines=27> */
[----:B------:R-:W-:-:S05]  /*14f30*/  FFMA.FTZ R60, R60, R3, -R9 ;  /* 0x000000033c3c7223 */ /* 0x000fca0000010809 */
[----:B------:R2:W3:Y:S01]  /*14f40*/  MUFU.EX2 R11, R68 ;  /* 0x00000044000b7308 */ /* 0x0004e20000000800 */
[----:B0-----:R-:W-:Y:S01]  /*14f50*/  FADD.FTZ R31, R21, R88 ;  /* 0x00000058151f7221 */ /* 0x001fe20000010000 */
[----:B------:R-:W-:Y:S02]  /*14f60*/  F2FP.BF16.F32.PACK_AB R188, R88, R21 ;  /* 0x0000001558bc723e */ /* 0x000fe400000010ff */
[----:B------:R-:W-:-:S04]  /*14f70*/  CS2R R88, SRZ ;  /* 0x0000000000587805 */ /* 0x000fc8000001ff00 */
[----:B------:R-:W0:Y:S01]  /*14f80*/  MUFU.EX2 R70, R70 ;  /* 0x0000004600467308 */ /* 0x000e220000000800 */
[----:B-1----:R-:W-:Y:S01]  /*14f90*/  FADD.FTZ R34, R66, R31 ;  /* 0x0000001f42227221 */ /* 0x002fe20000010000 */
[----:B------:R-:W-:Y:S01]  /*14fa0*/  FADD.FTZ R31, R185, R36 ;  /* 0x00000024b91f7221 */ /* 0x000fe20000010000 */
[C---:B------:R-:W-:Y:S02]  /*14fb0*/  F2FP.BF16.F32.PACK_AB R185, R10.reuse, R185 ;  /* 0x000000b90ab9723e */ /* 0x040fe400000010ff */
[----:B--2---:R-:W-:Y:S01]  /*14fc0*/  CS2R R68, SRZ ;  /* 0x0000000000447805 */ /* 0x004fe2000001ff00 */
[----:B------:R-:W-:Y:S02]  /*14fd0*/  FADD.FTZ R36, R10, R31 ;  /* 0x0000001f0a247221 */ /* 0x000fe40000010000 */
[----:B------:R1:W2:Y:S01]  /*14fe0*/  MUFU.EX2 R13, R86 ;  /* 0x00000056000d7308 */ /* 0x0002a20000000800 */
[----:B---3--:R-:W-:Y:S01]  /*14ff0*/  FADD.FTZ R7, R11, R34 ;  /* 0x000000220b077221 */ /* 0x008fe20000010000 */
[----:B------:R-:W-:Y:S01]  /*15000*/  FADD.FTZ R33, R187, R36 ;  /* 0x00000024bb217221 */ /* 0x000fe20000010000 */
[----:B------:R-:W-:-:S02]  /*15010*/  F2FP.BF16.F32.PACK_AB R190, R11, R66 ;  /* 0x000000420bbe723e */ /* 0x000fc400000010ff */
[----:B------:R-:W-:Y:S02]  /*15020*/  CS2R R66, SRZ ;  /* 0x0000000000427805 */ /* 0x000fe4000001ff00 */
[C---:B------:R-:W-:Y:S01]  /*15030*/  F2FP.BF16.F32.PACK_AB R187, R28.reuse, R187 ;  /* 0x000000bb1cbb723e */ /* 0x040fe200000010ff */
[----:B------:R-:W-:Y:S01]  /*15040*/  FADD.FTZ R36, R28, R33 ;  /* 0x000000211c247221 */ /* 0x000fe20000010000 */
[----:B------:R-:W3:Y:S01]  /*15050*/  MUFU.EX2 R90, R90 ;  /* 0x0000005a005a7308 */ /* 0x000ee20000000800 */
[----:B0-----:R-:W-:Y:S02]  /*15060*/  FADD.FTZ R34, R70, R7 ;  /* 0x0000000746227221 */ /* 0x001fe40000010000 */
[----:B------:R-:W-:Y:S01]  /*15070*/  FADD.FTZ R33, R181, R36 ;  /* 0x00000024b5217221 */ /* 0x000fe20000010000 */
[C---:B------:R-:W-:Y:S02]  /*15080*/  F2FP.BF16.F32.PACK_AB R181, R12.reuse, R181 ;  /* 0x000000b50cb5723e */ /* 0x040fe400000010ff */
[----:B-1----:R-:W-:Y:S01]  /*15090*/  CS2R R86, SRZ ;  /* 0x0000000000567805 */ /* 0x002fe2000001ff00 */
[----:B------:R-:W-:Y:S01]  /*150a0*/  FADD.FTZ R36, R12, R33 ;  /* 0x000000210c247221 */ /* 0x000fe20000010000 */
[----:B------:R-:W-:Y:S01]  /*150b0*/  VIADD R12, R72, 0xfffffffe ;  /* 0xfffffffe480c7836 */ /* 0x000fe20000000000 */
[----:B------:R0:W1:Y:S01]  /*150c0*/  MUFU.EX2 R15, R92 ;  /* 0x0000005c000f7308 */ /* 0x0000620000000800 */
[----:B--2---:R-:W-:Y:S01]  /*150d0*/  FADD.FTZ R31, R13, R34 ;  /* 0x000000220d1f7221 */ /* 0x004fe20000010000 */
[----:B------:R-:W-:Y:S01]  /*150e0*/  FADD.FTZ R33, R183, R36 ;  /* 0x00000024b7217221 */ /* 0x000fe20000010000 */
[----:B------:R-:W-:-:S02]  /*150f0*/  F2FP.BF16.F32.PACK_AB R184, R13, R70 ;  /* 0x000000460db8723e */ /* 0x000fc400000010ff */
[----:B------:R-:W-:Y:S02]  /*15100*/  CS2R R72, SRZ ;  /* 0x0000000000487805 */ /* 0x000fe4000001ff00 */
[----:B------:R-:W-:Y:S01]  /*15110*/  ISETP.GE.AND P2, PT, R12, R220, PT ;  /* 0x000000dc0c00720c */ /* 0x000fe20003f46270 */
[C---:B------:R-:W-:Y:S01]  /*15120*/  FADD.FTZ R6, R20.reuse, R33 ;  /* 0x0000002114067221 */ /* 0x040fe20000010000 */
[----:B------:R-:W-:Y:S01]  /*15130*/  F2FP.BF16.F32.PACK_AB R183, R20, R183 ;  /* 0x000000b714b7723e */ /* 0x000fe200000010ff */
[----:B------:R-:W2:Y:S01]  /*15140*/  MUFU.EX2 R84, R84 ;  /* 0x0000005400547308 */ /* 0x000ea20000000800 */
[----:B---3--:R-:W-:Y:S01]  /*15150*/  FADD.FTZ R34, R90, R31 ;  /* 0x0000001f5a227221 */ /* 0x008fe20000010000 */
[----:B------:R-:W-:Y:S01]  /*15160*/  FADD.FTZ R33, R177, R6 ;  /* 0x00000006b1217221 */ /* 0x000fe20000010000 */
[----:B------:R-:W-:Y:S02]  /*15170*/  F2FP.BF16.F32.PACK_AB R177, R26, R177 ;  /* 0x000000b11ab1723e */ /* 0x000fe400000010ff */
[----:B0-----:R-:W-:-:S02]  /*15180*/  CS2R R92, SRZ ;  /* 0x00000000005c7805 */ /* 0x001fc4000001ff00 */
[----:B------:R-:W-:Y:S01]  /*15190*/  CS2R R70, SRZ ;  /* 0x0000000000467805 */ /* 0x000fe2000001ff00 */
[----:B------:R-:W-:Y:S01]  /*151a0*/  FADD.FTZ R8, R26, R33 ;  /* 0x000000211a087221 */ /* 0x000fe20000010000 */
[----:B------:R-:W-:Y:S01]  /*151b0*/  CS2R R36, SRZ ;  /* 0x0000000000247805 */ /* 0x000fe2000001ff00 */
[----:B------:R0:W3:Y:S01]  /*151c0*/  MUFU.EX2 R25, R94 ;  /* 0x0000005e00197308 */ /* 0x0000e20000000800 */
[----:B-1----:R-:W-:Y:S01]  /*151d0*/  FADD.FTZ R31, R15, R34 ;  /* 0x000000220f1f7221 */ /* 0x002fe20000010000 */
[----:B------:R-:W-:Y:S01]  /*151e0*/  FADD.FTZ R35, R179, R8 ;  /* 0x00000008b3237221 */ /* 0x000fe20000010000 */
[----:B------:R-:W-:Y:S02]  /*151f0*/  F2FP.BF16.F32.PACK_AB R186, R15, R90 ;  /* 0x0000005a0fba723e */ /* 0x000fe400000010ff */
[----:B------:R-:W-:Y:S02]  /*15200*/  CS2R R90, SRZ ;  /* 0x00000000005a7805 */ /* 0x000fe4000001ff00 */
[C---:B------:R-:W-:Y:S01]  /*15210*/  F2FP.BF16.F32.PACK_AB R179, R32.reuse, R179 ;  /* 0x000000b320b3723e */ /* 0x040fe200000010ff */
[----:B------:R-:W-:Y:S01]  /*15220*/  FADD.FTZ R8, R32, R35 ;  /* 0x0000002320087221 */ /* 0x000fe20000010000 */
[----:B------:R-:W1:Y:S01]  /*15230*/  MUFU.EX2 R82, R82 ;  /* 0x0000005200527308 */ /* 0x000e620000000800 */
[----:B--2---:R-:W-:-:S02]  /*15240*/  FADD.FTZ R34, R84, R31 ;  /* 0x0000001f54227221 */ /* 0x004fc40000010000 */
[----:B------:R-:W-:Y:S01]  /*15250*/  FADD.FTZ R13, R173, R8 ;  /* 0x00000008ad0d7221 */ /* 0x000fe20000010000 */
[----:B------:R-:W-:Y:S02]  /*15260*/  F2FP.BF16.F32.PACK_AB R173, R14, R173 ;  /* 0x000000ad0ead723e */ /* 0x000fe400000010ff */
[----:B0-----:R-:W-:Y:S02]  /*15270*/  CS2R R94, SRZ ;  /* 0x00000000005e7805 */ /* 0x001fe4000001ff00 */
[----:B------:R0:W2:Y:S01]  /*15280*/  MUFU.EX2 R27, R96 ;  /* 0x00000060001b7308 */ /* 0x0000a20000000800 */
[C---:B---3--:R-:W-:Y:S01]  /*15290*/  FADD.FTZ R31, R25.reuse, R34 ;  /* 0x00000022191f7221 */ /* 0x048fe20000010000 */
[----:B------:R-:W-:Y:S02]  /*152a0*/  F2FP.BF16.F32.PACK_AB R180, R25, R84 ;  /* 0x0000005419b4723e */ /* 0x000fe400000010ff */
[----:B------:R-:W-:-:S04]  /*152b0*/  CS2R R84, SRZ ;  /* 0x0000000000547805 */ /* 0x000fc8000001ff00 */
[----:B------:R-:W3:Y:S01]  /*152c0*/  MUFU.EX2 R80, R80 ;  /* 0x0000005000507308 */ /* 0x000ee20000000800 */
[----:B-1----:R-:W-:Y:S01]  /*152d0*/  FADD.FTZ R34, R82, R31 ;  /* 0x0000001f52227221 */ /* 0x002fe20000010000 */
[----:B0-----:R-:W-:-:S06]  /*152e0*/  CS2R R96, SRZ ;  /* 0x0000000000607805 */ /* 0x001fcc000001ff00 */
[----:B------:R0:W1:Y:S01]  /*152f0*/  MUFU.EX2 R29, R100 ;  /* 0x00000064001d7308 */ /* 0x0000620000000800 */
[C---:B--2---:R-:W-:Y:S01]  /*15300*/  FADD.FTZ R31, R27.reuse, R34 ;  /* 0x000000221b1f7221 */ /* 0x044fe20000010000 */
[----:B------:R-:W-:Y:S02]  /*15310*/  F2FP.BF16.F32.PACK_AB R182, R27, R82 ;  /* 0x000000521bb6723e */ /* 0x000fe400000010ff */
[----:B------:R-:W-:Y:S02]  /*15320*/  CS2R R82, SRZ ;  /* 0x0000000000527805 */ /* 0x000fe4000001ff00 */
[----:B------:R-:W-:Y:S02]  /*15330*/  CS2R R34, SRZ ;  /* 0x0000000000227805 */ /* 0x000fe4000001ff00 */
[----:B------:R-:W-:Y:S01]  /*15340*/  CS2R R26, SRZ ;  /* 0x00000000001a7805 */ /* 0x000fe2000001ff00 */
[----:B------:R-:W2:Y:S01]  /*15350*/  MUFU.EX2 R98, R98 ;  /* 0x0000006200627308 */ /* 0x000ea20000000800 */
[----:B---3--:R-:W-:Y:S01]  /*15360*/  FADD.FTZ R6, R80, R31 ;  /* 0x0000001f50067221 */ /* 0x008fe20000010000 */
[----:B0-----:R-:W-:-:S06]  /*15370*/  CS2R R100, SRZ ;  /* 0x0000000000647805 */ /* 0x001fcc000001ff00 */
[----:B------:R0:W3:Y:S01]  /*15380*/  MUFU.EX2 R5, R78 ;  /* 0x0000004e00057308 */ /* 0x0000e20000000800 */
[C---:B-1----:R-:W-:Y:S01]  /*15390*/  FADD.FTZ R33, R29.reuse, R6 ;  /* 0x000000061d217221 */ /* 0x042fe20000010000 */
[----:B------:R-:W-:Y:S02]  /*153a0*/  F2FP.BF16.F32.PACK_AB R176, R29, R80 ;  /* 0x000000501db0723e */ /* 0x000fe400000010ff */
[----:B------:R-:W-:Y:S02]  /*153b0*/  CS2R R80, SRZ ;  /* 0x0000000000507805 */ /* 0x000fe4000001ff00 */
[----:B------:R-:W-:Y:S02]  /*153c0*/  CS2R R28, SRZ ;  /* 0x00000000001c7805 */ /* 0x000fe4000001ff00 */
[----:B------:R-:W1:Y:S01]  /*153d0*/  MUFU.EX2 R76, R76 ;  /* 0x0000004c004c7308 */ /* 0x000e620000000800 */
[----:B--2---:R-:W-:Y:S01]  /*153e0*/  FADD.FTZ R6, R98, R33 ;  /* 0x0000002162067221 */ /* 0x004fe20000010000 */
[----:B0-----:R-:W-:-:S06]  /*153f0*/  CS2R R78, SRZ ;  /* 0x00000000004e7805 */ /* 0x001fcc000001ff00 */
[----:B------:R0:W2:Y:S01]  /*15400*/  MUFU.EX2 R7, R62 ;  /* 0x0000003e00077308 */ /* 0x0000a20000000800 */
[C---:B---3--:R-:W-:Y:S01]  /*15410*/  FADD.FTZ R33, R5.reuse, R6 ;  /* 0x0000000605217221 */ /* 0x048fe20000010000 */
[----:B------:R-:W-:Y:S02]  /*15420*/  F2FP.BF16.F32.PACK_AB R178, R5, R98 ;  /* 0x0000006205b2723e */ /* 0x000fe400000010ff */
[----:B------:R-:W-:-:S04]  /*15430*/  CS2R R98, SRZ ;  /* 0x0000000000627805 */ /* 0x000fc8000001ff00 */
[----:B------:R-:W3:Y:S01]  /*15440*/  MUFU.EX2 R64, R64 ;  /* 0x0000004000407308 */ /* 0x000ee20000000800 */
[----:B-1----:R-:W-:Y:S01]  /*15450*/  FADD.FTZ R6, R76, R33 ;  /* 0x000000214c067221 */ /* 0x002fe20000010000 */
[----:B0-----:R-:W-:Y:S02]  /*15460*/  CS2R R62, SRZ ;  /* 0x00000000003e7805 */ /* 0x001fe4000001ff00 */
[----:B------:R-:W-:-:S04]  /*15470*/  CS2R R32, SRZ ;  /* 0x0000000000207805 */ /* 0x000fc8000001ff00 */
[----:B------:R-:W0:Y:S01]  /*15480*/  MUFU.EX2 R24, R24 ;  /* 0x0000001800187308 */ /* 0x000e220000000800 */
[C---:B--2---:R-:W-:Y:S01]  /*15490*/  FADD.FTZ R15, R7.reuse, R6 ;  /* 0x00000006070f7221 */ /* 0x044fe20000010000 */
[----:B------:R-:W-:Y:S01]  /*154a0*/  FADD.FTZ R6, R14, R13 ;  /* 0x0000000d0e067221 */ /* 0x000fe20000010000 */
[----:B------:R-:W-:Y:S01]  /*154b0*/  F2FP.BF16.F32.PACK_AB R172, R7, R76 ;  /* 0x0000004c07ac723e */ /* 0x000fe200000010ff */
[----:B------:R-:W-:Y:S01]  /*154c0*/  IMAD.MOV.U32 R14, RZ, RZ, 0x3f800000 ;  /* 0x3f800000ff0e7424 */ /* 0x000fe200078e00ff */
[----:B------:R-:W-:Y:S01]  /*154d0*/  CS2R R76, SRZ ;  /* 0x00000000004c7805 */ /* 0x000fe2000001ff00 */
[----:B------:R-:W-:Y:S02]  /*154e0*/  FADD.FTZ R13, R175, R6 ;  /* 0x00000006af0d7221 */ /* 0x000fe40000010000 */
[----:B------:R1:W2:Y:S01]  /*154f0*/  MUFU.EX2 R9, R48 ;  /* 0x0000003000097308 */ /* 0x0002a20000000800 */
[----:B---3--:R-:W-:-:S07]  /*15500*/  FADD.FTZ R8, R64, R15 ;  /* 0x0000000f40087221 */ /* 0x008fce0000010000 */
[----:B------:R-:W3:Y:S01]  /*15510*/  MUFU.EX2 R169, R169 ;  /* 0x000000a900a97308 */ /* 0x000ee20000000800 */
[C---:B0-----:R-:W-:Y:S01]  /*15520*/  FADD.FTZ R6, R24.reuse, R13 ;  /* 0x0000000d18067221 */ /* 0x041fe20000010000 */
[----:B------:R-:W-:Y:S02]  /*15530*/  F2FP.BF16.F32.PACK_AB R175, R24, R175 ;  /* 0x000000af18af723e */ /* 0x000fe400000010ff */
[----:B-1----:R-:W-:Y:S02]  /*15540*/  CS2R R48, SRZ ;  /* 0x0000000000307805 */ /* 0x002fe4000001ff00 */
[----:B------:R-:W-:Y:S02]  /*15550*/  CS2R R24, SRZ ;  /* 0x0000000000187805 */ /* 0x000fe4000001ff00 */
[----:B------:R-:W0:Y:S01]  /*15560*/  MUFU.EX2 R46, R46 ;  /* 0x0000002e002e7308 */ /* 0x000e220000000800 */
[C---:B--2---:R-:W-:Y:S01]  /*15570*/  FADD.FTZ R15, R9.reuse, R8 ;  /* 0x00000008090f7221 */ /* 0x044fe20000010000 */
[----:B------:R-:W-:-:S02]  /*15580*/  F2FP.BF16.F32.PACK_AB R174, R9, R64 ;  /* 0x0000004009ae723e */ /* 0x000fc400000010ff */
[----:B------:R-:W-:-:S04]  /*15590*/  CS2R R64, SRZ ;  /* 0x0000000000407805 */ /* 0x000fc8000001ff00 */
[----:B------:R-:W1:Y:S01]  /*155a0*/  MUFU.EX2 R30, R30 ;  /* 0x0000001e001e7308 */ /* 0x000e620000000800 */
[----:B---3--:R-:W-:-:S07]  /*155b0*/  FADD.FTZ R5, R169, R6 ;  /* 0x00000006a9057221 */ /* 0x008fce0000010000 */
[----:B------:R2:W3:Y:S01]  /*155c0*/  MUFU.EX2 R31, R52 ;  /* 0x00000034001f7308 */ /* 0x0004e20000000800 */
[----:B0-----:R-:W-:-:S07]  /*155d0*/  FADD.FTZ R8, R46, R15 ;  /* 0x0000000f2e087221 */ /* 0x001fce0000010000 */
[----:B------:R-:W0:Y:S01]  /*155e0*/  MUFU.EX2 R171, R171 ;  /* 0x000000ab00ab7308 */ /* 0x000e220000000800 */
[C---:B-1----:R-:W-:Y:S01]  /*155f0*/  FADD.FTZ R6, R30.reuse, R5 ;  /* 0x000000051e067221 */ /* 0x042fe20000010000 */
[----:B------:R-:W-:Y:S02]  /*15600*/  F2FP.BF16.F32.PACK_AB R169, R30, R169 ;  /* 0x000000a91ea9723e */ /* 0x000fe400000010ff */
[----:B--2---:R-:W-:-:S04]  /*15610*/  CS2R R52, SRZ ;  /* 0x0000000000347805 */ /* 0x004fc8000001ff00 */
[----:B------:R-:W1:Y:S01]  /*15620*/  MUFU.EX2 R56, R56 ;  /* 0x0000003800387308 */ /* 0x000e620000000800 */
[C---:B---3--:R-:W-:Y:S01]  /*15630*/  FADD.FTZ R7, R31.reuse, R8 ;  /* 0x000000081f077221 */ /* 0x048fe20000010000 */
[----:B------:R-:W-:Y:S02]  /*15640*/  F2FP.BF16.F32.PACK_AB R168, R31, R46 ;  /* 0x0000002e1fa8723e */ /* 0x000fe400000010ff */
[----:B------:R-:W-:Y:S02]  /*15650*/  CS2R R46, SRZ ;  /* 0x00000000002e7805 */ /* 0x000fe4000001ff00 */
[----:B------:R-:W-:Y:S02]  /*15660*/  CS2R R30, SRZ ;  /* 0x00000000001e7805 */ /* 0x000fe4000001ff00 */
[----:B------:R2:W3:Y:S01]  /*15670*/  MUFU.EX2 R11, R60 ;  /* 0x0000003c000b7308 */ /* 0x0004e20000000800 */
[----:B0-----:R-:W-:-:S07]  /*15680*/  FADD.FTZ R5, R171, R6 ;  /* 0x00000006ab057221 */ /* 0x001fce0000010000 */
[----:B------:R-:W0:Y:S01]  /*15690*/  MUFU.EX2 R54, R54 ;  /* 0x0000003600367308 */ /* 0x000e220000000800 */
[----:B-1----:R-:W-:Y:S01]  /*156a0*/  FADD.FTZ R8, R56, R7 ;  /* 0x0000000738087221 */ /* 0x002fe20000010000 */
[----:B--2---:R-:W-:Y:S02]  /*156b0*/  CS2R R60, SRZ ;  /* 0x00000000003c7805 */ /* 0x004fe4000001ff00 */
[C---:B---3--:R-:W-:Y:S01]  /*156c0*/  F2FP.BF16.F32.PACK_AB R170, R11.reuse, R56 ;  /* 0x000000380baa723e */ /* 0x048fe200000010ff */
[----:B------:R-:W-:Y:S01]  /*156d0*/  FADD.FTZ R7, R11, R8 ;  /* 0x000000080b077221 */ /* 0x000fe20000010000 */
[----:B------:R-:W-:Y:S01]  /*156e0*/  CS2R R56, SRZ ;  /* 0x0000000000387805 */ /* 0x000fe2000001ff00 */
[C---:B0-----:R-:W-:Y:S01]  /*156f0*/  FADD.FTZ R6, R54.reuse, R5 ;  /* 0x0000000536067221 */ /* 0x041fe20000010000 */
[----:B------:R-:W-:Y:S01]  /*15700*/  F2FP.BF16.F32.PACK_AB R171, R54, R171 ;  /* 0x000000ab36ab723e */ /* 0x000fe200000010ff */
[----:B------:R-:W-:Y:S01]  /*15710*/  IMAD.MOV.U32 R5, RZ, RZ, 0x3f800000 ;  /* 0x3f800000ff057424 */ /* 0x000fe200078e00ff */
[----:B------:R-:W-:Y:S01]  /*15720*/  CS2R R54, SRZ ;  /* 0x0000000000367805 */ /* 0x000fe2000001ff00 */
[----:B------:R-:W-:Y:S06]  /*15730*/  @!P2 BRA `(.L_x_2861) ;  /* 0x00000030001ca947 */ /* 0x000fec0003800000 */
[----:B------:R-:W-:Y:S01]  /*15740*/  BSSY B1, `(.L_x_2861) ;  /* 0x0000306000017945 */ /* 0x000fe20003800000 */
[----:B------:R-:W-:Y:S02]  /*15750*/  IMAD.MOV.U32 R10, RZ, RZ, R4 ;  /* 0x000000ffff0a7224 */ /* 0x000fe400078e0004 */
[----:B------:R-:W-:Y:S02]  /*15760*/  IMAD.MOV.U32 R11, RZ, RZ, R0 ;  /* 0x000000ffff0b7224 */ /* 0x000fe400078e0000 */
[----:B------:R-:W-:Y:S02]  /*15770*/  IMAD.MOV.U32 R8, RZ, RZ, R199 ;  /* 0x000000ffff087224 */ /* 0x000fe400078e00c7 */
[----:B------:R-:W-:Y:S02]  /*15780*/  IMAD.MOV.U32 R9, RZ, RZ, R196 ;  /* 0x000000ffff097224 */ /* 0x000fe400078e00c4 */
[----:B------:R-:W-:Y:S02]  /*15790*/  IMAD.MOV.U32 R5, RZ, RZ, 0x3f800000 ;  /* 0x3f800000ff057424 */ /* 0x000fe400078e00ff */
[----:B------:R-:W-:-:S07]  /*157a0*/  IMAD.MOV.U32 R119, RZ, RZ, RZ ;  /* 0x000000ffff777224 */ /* 0x000fce00078e00ff */
.L_x_2874:
[----:B------:R-:W-:-:S04]  /*157b0*/  ISETP.NE.AND P2, PT, R9, 0x1, PT ;  /* 0x000000010900780c */ /* 0x000fc80003f45270 */
[----:B------:R-:W-:-:S04]  /*157c0*/  SEL R199, RZ, 0x1, P2 ;  /* 0x00000001ffc77807 */ /* 0x000fc80001000000 */
[----:B------:R-:W-:Y:S01]  /*157d0*/  LOP3.LUT R199, R8, R199, RZ, 0x3c, !PT ;  /* 0x000000c708c77212 */ /* 0x000fe200078e3cff */
[----:B------:R-:W-:Y:S06]  /*157e0*/  @!P0 BRA `(.L_x_2862) ;  /* 0x0000000000048947 */ /* 0x000fec0003800000 */
[----:B------:R-:W-:Y:S01]  /*157f0*/  BPT.TRAP 0x1 ;  /* 0x000000040000795c */ /* 0x000fe20000300000 */
.L_x_2862:
        /* <DEDUP_REMOVED lines=8> */
.L_x_2863:
[----:B------:R-:W-:Y:S01]  /*15880*/  IMAD R126, R196, 0x900, R218 ;  /* 0x00000900c47e7824 */ /* 0x000fe200078e02da */
[----:B------:R-:W-:Y:S03]  /*15890*/  BSSY B2, `(.L_x_2864) ;  /* 0x0000006000027945 */ /* 0x000fe60003800000 */
[C---:B------:R-:W-:Y:S02]  /*158a0*/  VIADD R122, R126.reuse, 0x2 ;  /* 0x000000027e7a7836 */ /* 0x040fe40000000000 */
[----:B------:R-:W-:Y:S01]  /*158b0*/  VIADD R124, R126, 0x4 ;  /* 0x000000047e7c7836 */ /* 0x000fe20000000000 */
[----:B-1----:R-:W-:Y:S06]  /*158c0*/  @P2 BRA `(.L_x_2865) ;  /* 0x0000000000082947 */ /* 0x002fec0003800000 */
[----:B------:R-:W1:Y:S02]  /*158d0*/  SYNCS.PHASECHK.TRANS64.TRYWAIT P2, [R13+URZ+0x30830], R0 ;  /* 0x030830000d0075a7 */ /* 0x000e64000804017f */
[----:B-1----:R-:W-:Y:S05]  /*158e0*/  @!P2 BRA `(.L_x_2866) ;  /* 0x0000011000d4a947 */ /* 0x002fea0003800000 */
.L_x_2865:
[----:B------:R-:W-:Y:S05]  /*158f0*/  BSYNC B2 ;  /* 0x0000000000027941 */ /* 0x000fea0003800000 */
.L_x_2864:
[----:B------:R-:W2:Y:S04]  /*15900*/  LDL.64 R128, [R1+0x30] ;  /* 0x0000300001807983 */ /* 0x000ea80000100a00 */
[----:B------:R3:W-:Y:S04]  /*15910*/  STL.64 [R1+0x90], R6 ;  /* 0x0000900601007387 */ /* 0x0007e80000100a00 */
[----:B---3--:R-:W3:Y:S01]  /*15920*/  LDL.64 R6, [R1+0x28] ;  /* 0x0000280001067983 */ /* 0x008ee20000100a00 */
[----:B------:R-:W-:Y:S01]  /*15930*/  IMAD.MOV.U32 R120, RZ, RZ, R126 ;  /* 0x000000ffff787224 */ /* 0x000fe200078e007e */
[----:B------:R-:W-:Y:S01]  /*15940*/  R2UR UR46, R122 ;  /* 0x000000007a2e72ca */ /* 0x000fe200000e0000 */
[----:B------:R-:W-:Y:S01]  /*15950*/  IMAD.MOV.U32 R122, RZ, RZ, R124 ;  /* 0x000000ffff7a7224 */ /* 0x000fe200078e007c */
[----:B------:R-:W-:Y:S01]  /*15960*/  MOV R21, UR42 ;  /* 0x0000002a00157c02 */ /* 0x000fe20008000f00 */
[----:B------:R-:W-:Y:S01]  /*15970*/  IMAD.MOV.U32 R121, RZ, RZ, 0x40000040 ;  /* 0x40000040ff797424 */ /* 0x000fe200078e00ff */
[----:B------:R-:W-:Y:S01]  /*15980*/  R2UR UR50, R120 ;  /* 0x00000000783272ca */ /* 0x000fe200000e0000 */
[C---:B------:R-:W-:Y:S01]  /*15990*/  VIADD R120, R126.reuse, 0x6 ;  /* 0x000000067e787836 */ /* 0x040fe20000000000 */
[----:B------:R-:W-:Y:S01]  /*159a0*/  MOV R3, UR38 ;  /* 0x0000002600037c02 */ /* 0x000fe20008000f00 */
[----:B------:R-:W-:Y:S01]  /*159b0*/  VIADD R124, R126, 0x302 ;  /* 0x000003027e7c7836 */ /* 0x000fe20000000000 */
[----:B------:R-:W-:Y:S01]  /*159c0*/  R2UR UR42, R122 ;  /* 0x000000007a2a72ca */ /* 0x000fe200000e0000 */
[----:B------:R-:W-:Y:S01]  /*159d0*/  VIADD R122, R126, 0x300 ;  /* 0x000003007e7a7836 */ /* 0x000fe20000000000 */
[----:B------:R-:W-:Y:S01]  /*159e0*/  R2UR UR38, R120 ;  /* 0x00000000782672ca */ /* 0x000fe200000e0000 */
[----:B------:R-:W-:Y:S01]  /*159f0*/  VIADD R120, R126, 0x304 ;  /* 0x000003047e787836 */ /* 0x000fe20000000000 */
[----:B------:R-:W-:Y:S01]  /*15a00*/  MOV R213, UR49 ;  /* 0x0000003100d57c02 */ /* 0x000fe20008000f00 */
[----:B------:R-:W-:Y:S01]  /*15a10*/  IMAD.MOV.U32 R123, RZ, RZ, 0x40000040 ;  /* 0x40000040ff7b7424 */ /* 0x000fe200078e00ff */
[----:B------:R-:W-:Y:S01]  /*15a20*/  R2UR UR34, R122 ;  /* 0x000000007a2272ca */ /* 0x000fe200000e0000 */
[----:B------:R-:W-:Y:S01]  /*15a30*/  VIADD R122, R126, 0x306 ;  /* 0x000003067e7a7836 */ /* 0x000fe20000000000 */
[----:B------:R-:W-:Y:S01]  /*15a40*/  R2UR UR26, R120 ;  /* 0x00000000781a72ca */ /* 0x000fe200000e0000 */
[----:B------:R-:W-:Y:S01]  /*15a50*/  VIADD R120, R126, 0x602 ;  /* 0x000006027e787836 */ /* 0x000fe20000000000 */
[----:B------:R-:W-:Y:S01]  /*15a60*/  MOV R214, UR48 ;  /* 0x0000003000d67c02 */ /* 0x000fe20008000f00 */
[----:B------:R-:W-:Y:S01]  /*15a70*/  IMAD.MOV.U32 R125, RZ, RZ, 0x40000040 ;  /* 0x40000040ff7d7424 */ /* 0x000fe200078e00ff */
[----:B------:R-:W-:Y:S01]  /*15a80*/  R2UR UR51, R121 ;  /* 0x00000000793372ca */ /* 0x000fe200000e0000 */
[-C--:B------:R-:W-:Y:S01]  /*15a90*/  FMUL.FTZ R24, R24, R14.reuse ;  /* 0x0000000e18187220 */ /* 0x080fe20000410000 */
[----:B------:R-:W-:Y:S01]  /*15aa0*/  R2UR UR30, R124 ;  /* 0x000000007c1e72ca */ /* 0x000fe200000e0000 */
[-C--:B------:R-:W-:Y:S01]  /*15ab0*/  FMUL.FTZ R25, R25, R14.reuse ;  /* 0x0000000e19197220 */ /* 0x080fe20000410000 */
[----:B------:R-:W-:Y:S01]  /*15ac0*/  R2UR UR22, R122 ;  /* 0x000000007a1672ca */ /* 0x000fe200000e0000 */
[----:B------:R-:W-:Y:S01]  /*15ad0*/  VIADD R122, R126, 0x604 ;  /* 0x000006047e7a7836 */ /* 0x000fe20000000000 */
[----:B------:R-:W-:Y:S01]  /*15ae0*/  R2UR UR14, R120 ;  /* 0x00000000780e72ca */ /* 0x000fe200000e0000 */
[C---:B------:R-:W-:Y:S01]  /*15af0*/  VIADD R120, R126.reuse, 0x606 ;  /* 0x000006067e787836 */ /* 0x040fe20000000000 */
[----:B------:R-:W-:Y:S01]  /*15b00*/  IADD3 R124, R126, 0x600, RZ ;  /* 0x000006007e7c7810 */ /* 0x000fe20007ffe0ff */
[-C--:B------:R-:W-:Y:S01]  /*15b10*/  FMUL.FTZ R28, R28, R14.reuse ;  /* 0x0000000e1c1c7220 */ /* 0x080fe20000410000 */
[----:B------:R-:W-:Y:S01]  /*15b20*/  MOV R20, UR43 ;  /* 0x0000002b00147c02 */ /* 0x000fe20008000f00 */
[-C--:B------:R-:W-:Y:S01]  /*15b30*/  FMUL.FTZ R29, R29, R14.reuse ;  /* 0x0000000e1d1d7220 */ /* 0x080fe20000410000 */
[----:B01----:R-:W-:Y:S01]  /*15b40*/  MOV R0, UR39 ;  /* 0x0000002700007c02 */ /* 0x003fe20008000f00 */
        /* <DEDUP_REMOVED lines=120> */
[----:B------:R-:W-:Y:S01]  /*162d0*/  UMOV UR24, UR56 ;  /* 0x0000003800187c82 */ /* 0x000fe20008000000 */
[----:B------:R-:W-:Y:S01]  /*162e0*/  UMOV UR25, UR57 ;  /* 0x0000003900197c82 */ /* 0x000fe20008000000 */
[----:B------:R-:W-:Y:S01]  /*162f0*/  UMOV UR20, UR52 ;  /* 0x0000003400147c82 */ /* 0x000fe20008000000 */
[----:B------:R-:W-:Y:S01]  /*16300*/  UMOV UR21, UR53 ;  /* 0x0000003500157c82 */ /* 0x000fe20008000000 */
[----:B------:R-:W-:Y:S01]  /*16310*/  R2UR UR48, R214 ;  /* 0x00000000d63072ca */ /* 0x000fe200000e0000 */
[----:B------:R-:W-:-:S02]  /*16320*/  WARPGROUP.DEPBAR.LE gsb0, 0x0 ;  /* 0x00008000000079c5 */ /* 0x000fc40000010000 */
[----:B------:R-:W-:-:S06]  /*16330*/  WARPGROUP.ARRIVE ;  /* 0x00000000000079c5 */ /* 0x000fcc0000000000 */
        /* <DEDUP_REMOVED lines=14> */
[----:B------:R-:W4:Y:S01]  /*16420*/  LDL.64 R20, [R1+0x10] ;  /* 0x0000100001147983 */ /* 0x000f220000100a00 */
[----:B------:R-:W-:Y:S02]  /*16430*/  WARPGROUP.DEPBAR.LE gsb0, 0x0 ;  /* 0x00008000000079c5 */ /* 0x000fe40000010000 */
[----:B------:R-:W-:Y:S01]  /*16440*/  WARPGROUP.ARRIVE ;  /* 0x00000000000079c5 */ /* 0x000fe20000000000 */
[----:B---3--:R-:W-:Y:S02]  /*16450*/  R2UR UR36, R210 ;  /* 0x00000000d22472ca */ /* 0x008fe400000e0000 */
[----:B------:R-:W-:-:S13]  /*16460*/  R2UR UR37, R211 ;  /* 0x00000000d32572ca */ /* 0x000fda00000e0000 */
[----:B------:R-:W-:Y:S01]  /*16470*/  HGMMA.64x96x16.F32.BF16 R120, gdesc[UR36], R120, gsb0 ;  /* 0x01600000247879f0 */ /* 0x000fe20008001878 */
[----:B----4-:R-:W-:Y:S02]  /*16480*/  R2UR UR32, R20 ;  /* 0x00000000142072ca */ /* 0x010fe400000e0000 */
[----:B------:R-:W-:Y:S02]  /*16490*/  R2UR UR33, R21 ;  /* 0x00000000152172ca */ /* 0x000fe400000e0000 */
[----:B--2---:R-:W-:Y:S02]  /*164a0*/  R2UR UR28, R212 ;  /* 0x00000000d41c72ca */ /* 0x004fe400000e0000 */
        /* <DEDUP_REMOVED lines=24> */
[----:B------:R-:W-:-:S03]  /*16630*/  UMOV UR4, UR40 ;  /* 0x0000002800047c82 */ /* 0x000fc60008000000 */
[----:B------:R-:W-:Y:S01]  /*16640*/  UMOV UR5, UR41 ;  /* 0x0000002900057c82 */ /* 0x000fe20008000000 */
[----:B------:R-:W-:Y:S02]  /*16650*/  R2UR UR37, R4 ;  /* 0x00000000042572ca */ /* 0x000fe400000e0000 */
[----:B------:R-:W-:Y:S01]  /*16660*/  R2UR UR36, R15 ;  /* 0x000000000f2472ca */ /* 0x000fe200000e0000 */
[----:B------:R-:W-:Y:S02]  /*16670*/  WARPGROUP.DEPBAR.LE gsb0, 0x0 ;  /* 0x00008000000079c5 */ /* 0x000fe40000010000 */
[----:B------:R-:W-:-:S06]  /*16680*/  WARPGROUP.ARRIVE ;  /* 0x00000000000079c5 */ /* 0x000fcc0000000000 */
[----:B------:R-:W-:Y:S04]  /*16690*/  HGMMA.64x96x16.F32.BF16 R120, gdesc[UR4], R120, gsb0 ;  /* 0x01600000047879f0 */ /* 0x000fe80008001878 */
[----:B------:R-:W-:Y:S01]  /*166a0*/  UMOV UR8, UR36 ;  /* 0x0000002400087c82 */ /* 0x000fe20008000000 */
[----:B------:R-:W-:Y:S01]  /*166b0*/  UMOV UR9, UR37 ;  /* 0x0000002500097c82 */ /* 0x000fe20008000000 */
[----:B------:R-:W-:Y:S01]  /*166c0*/  R2UR UR39, R0 ;  /* 0x00000000002772ca */ /* 0x000fe200000e0000 */
[----:B------:R-:W-:Y:S02]  /*166d0*/  WARPGROUP.DEPBAR.LE gsb0, 0x0 ;  /* 0x00008000000079c5 */ /* 0x000fe40000010000 */
[----:B------:R-:W-:-:S06]  /*166e0*/  WARPGROUP.ARRIVE ;  /* 0x00000000000079c5 */ /* 0x000fcc0000000000 */
[----:B------:R-:W-:Y:S01]  /*166f0*/  HGMMA.64x96x16.F32.BF16 R120, gdesc[UR8], R120, gsb0 ;  /* 0x01600000087879f0 */ /* 0x000fe20008001878 */
[----:B------:R-:W-:Y:S02]  /*16700*/  R2UR UR38, R3 ;  /* 0x00000000032672ca */ /* 0x000fe400000e0000 */
[----:B------:R-:W-:Y:S02]  /*16710*/  WARPGROUP.DEPBAR.LE gsb0, 0x0 ;  /* 0x00008000000079c5 */ /* 0x000fe40000010000 */
[----:B0-----:R-:W-:Y:S11]  /*16720*/  @!P0 BRA `(.L_x_2867) ;  /* 0x0000000000048947 */ /* 0x001ff60003800000 */
[----:B------:R-:W-:Y:S01]  /*16730*/  BPT.TRAP 0x1 ;  /* 0x000000040000795c */ /* 0x000fe20000300000 */
.L_x_2867:
[----:B------:R-:W-:Y:S01]  /*16740*/  SHF.L.U32 R0, R8, 0x1f, RZ ;  /* 0x0000001f08007819 */ /* 0x000fe200000006ff */
[----:B------:R-:W-:-:S04]  /*16750*/  IMAD R15, R9, 0x8, R2 ;  /* 0x00000008090f7824 */ /* 0x000fc800078e0202 */
[----:B------:R0:W1:Y:S01]  /*16760*/  SYNCS.PHASECHK.TRANS64.TRYWAIT P2, [R15+URZ+0x30850], R0 ;  /* 0x030850000f0075a7 */ /* 0x000062000804017f */
[----:B------:R-:W-:Y:S05]  /*16770*/  @!P0 BRA `(.L_x_2868) ;  /* 0x0000000000048947 */ /* 0x000fea0003800000 */
[----:B------:R-:W-:Y:S01]  /*16780*/  BPT.TRAP 0x1 ;  /* 0x000000040000795c */ /* 0x000fe20000300000 */
.L_x_2868:
[----:B------:R-:W-:Y:S04]  /*16790*/  BSSY B2, `(.L_x_2869) ;  /* 0x0000004000027945 */ /* 0x000fe80003800000 */
[----:B-1----:R-:W-:Y:S05]  /*167a0*/  @P2 BRA `(.L_x_2870) ;  /* 0x0000000000082947 */ /* 0x002fea0003800000 */
[----:B------:R-:W1:Y:S02]  /*167b0*/  SYNCS.PHASECHK.TRANS64.TRYWAIT P2, [R15+URZ+0x30850], R0 ;  /* 0x030850000f0075a7 */ /* 0x000e64000804017f */
[----:B-1----:R-:W-:Y:S05]  /*167c0*/  @!P2 BRA `(.L_x_2871) ;  /* 0x000001040030a947 */ /* 0x002fea0003800000 */
.L_x_2870:
[----:B------:R-:W-:Y:S05]  /*167d0*/  BSYNC B2 ;  /* 0x0000000000027941 */ /* 0x000fea0003800000 */
.L_x_2869:
[----:B01----:R-:W-:Y:S01]  /*167e0*/  VIADD R0, R2, 0x400 ;  /* 0x0000040002007836 */ /* 0x003fe20000000000 */
[----:B------:R-:W-:Y:S01]  /*167f0*/  WARPGROUP.ARRIVE ;  /* 0x00000000000079c5 */ /* 0x000fe20000000000 */
[----:B------:R-:W-:-:S03]  /*16800*/  IMAD.MOV.U32 R5, RZ, RZ, 0x40000040 ;  /* 0x40000040ff057424 */ /* 0x000fc600078e00ff */
[----:B------:R-:W-:Y:S02]  /*16810*/  SHF.R.U32.HI R0, RZ, 0x4, R0 ;  /* 0x00000004ff007819 */ /* 0x000fe40000011600 */
[----:B------:R-:W-:Y:S01]  /*16820*/  R2UR UR7, R5 ;  /* 0x00000000050772ca */ /* 0x000fe200000e0000 */
[----:B------:R-:W-:Y:S01]  /*16830*/  IMAD.MOV.U32 R5, RZ, RZ, 0x40000040 ;  /* 0x40000040ff057424 */ /* 0x000fe200078e00ff */
[----:B------:R-:W-:-:S04]  /*16840*/  LOP3.LUT R0, R0, 0x3fff, RZ, 0xc0, !PT ;  /* 0x00003fff00007812 */ /* 0x000fc800078ec0ff */
        /* <DEDUP_REMOVED lines=41> */
.L_x_2872:
[----:B------:R-:W2:Y:S01]  /*16ae0*/  LDL R0, [R1+0x38] ;  /* 0x0000380001007983 */ /* 0x000ea20000100800 */
        /* <DEDUP_REMOVED lines=37> */
[----:B------:R-:W-:-:S05]  /*16d40*/  VIADD R13, R13, 0x30840 ;  /* 0x000308400d0d7836 */ /* 0x000fca0000000000 */
[----:B------:R-:W-:Y:S02]  /*16d50*/  PRMT R13, R217, 0x654, R13 ;  /* 0x00000654d90d7816 */ /* 0x000fe4000000000d */
[----:B------:R-:W-:Y:S02]  /*16d60*/  MUFU.TANH R126, R126 ;  /* 0x0000007e007e7308 */ /* 0x000fe40000002400 */
[----:B------:R4:W-:Y:S06]  /*16d70*/  SYNCS.ARRIVE.TRANS64.RED.A1T0 RZ, [R13+URZ], RZ ;  /* 0x000000ff0dff79a7 */ /* 0x0009ec000810043f */
        /* <DEDUP_REMOVED lines=21> */
[----:B0-----:R-:W-:-:S05]  /*16ed0*/  @P1 IMAD.HI.U32 R4, R0, R4, RZ ;  /* 0x0000000400041227 */ /* 0x001fca00078e00ff */
[----:B-1----:R-:W-:Y:S01]  /*16ee0*/  @P1 SHF.R.U32.HI R0, RZ, R3, R4 ;  /* 0x00000003ff001219 */ /* 0x002fe20000011604 */
[----:B------:R-:W-:Y:S01]  /*16ef0*/  FMUL.FTZ R3, R122, UR39 ;  /* 0x000000277a037c20 */ /* 0x000fe20008410000 */
[----:B------:R-:W-:Y:S01]  /*16f00*/  FMUL.FTZ R122, R125, UR39 ;  /* 0x000000277d7a7c20 */ /* 0x000fe20008410000 */
[----:B------:R-:W-:Y:S01]  /*16f10*/  FMUL.FTZ R125, R132, UR39 ;  /* 0x00000027847d7c20 */ /* 0x000fe20008410000 */
[----:B------:R-:W-:Y:S01]  /*16f20*/  IMAD.MOV.U32 R132, RZ, RZ, -0x60 ;  /* 0xffffffa0ff847424 */ /* 0x000fe200078e00ff */
[----:B------:R-:W0:Y:S01]  /*16f30*/  SHFL.IDX PT, R141, R0, RZ, 0x1c1f ;  /* 0x001c1fff008d7589 */ /* 0x000e2200000e0000 */
[----:B------:R-:W-:Y:S01]  /*16f40*/  FMUL.FTZ R4, R123, UR39 ;  /* 0x000000277b047c20 */ /* 0x000fe20008410000 */
[----:B------:R-:W-:Y:S01]  /*16f50*/  FMUL.FTZ R123, R128, UR39 ;  /* 0x00000027807b7c20 */ /* 0x000fe20008410000 */
[----:B------:R-:W-:Y:S01]  /*16f60*/  IMAD R132, R12, R132, 0x1 ;  /* 0x000000010c847424 */ /* 0x000fe200078e0284 */
[----:B------:R-:W1:Y:S01]  /*16f70*/  MUFU.TANH R122, R122 ;  /* 0x0000007a007a7308 */ /* 0x000e620000002400 */
[----:B------:R-:W-:Y:S01]  /*16f80*/  FMUL.FTZ R128, R148, UR39 ;  /* 0x0000002794807c20 */ /* 0x000fe20008410000 */
[----:B------:R-:W-:Y:S01]  /*16f90*/  FMUL.FTZ R148, R160, UR39 ;  /* 0x00000027a0947c20 */ /* 0x000fe20008410000 */
[----:B------:R-:W-:Y:S01]  /*16fa0*/  IMAD R140, R229, -0x2, R132 ;  /* 0xfffffffee58c7824 */ /* 0x000fe200078e0284 */
[----:B------:R-:W2:Y:S04]  /*16fb0*/  SHFL.IDX PT, R161, R0, 0x1, 0x1c1f ;  /* 0x003c1f0000a17f89 */ /* 0x000ea800000e0000 */
[----:B------:R-:W-:Y:S01]  /*16fc0*/  IADD3 R140, -R226, R140, R227 ;  /* 0x0000008ce28c7210 */ /* 0x000fe20007ffe1e3 */
[----:B------:R-:W1:Y:S08]  /*16fd0*/  MUFU.TANH R123, R123 ;  /* 0x0000007b007b7308 */ /* 0x000e700000002400 */
[----:B------:R-:W1:Y:S01]  /*16fe0*/  MUFU.TANH R125, R125 ;  /* 0x0000007d007d7308 */ /* 0x000e620000002400 */
[----:B0-----:R-:W-:-:S05]  /*16ff0*/  IMAD.IADD R141, R140, 0x1, R141 ;  /* 0x000000018c8d7824 */ /* 0x001fca00078e028d */
[C---:B------:R-:W-:Y:S02]  /*17000*/  ISETP.GT.AND P5, PT, R141.reuse, RZ, PT ;  /* 0x000000ff8d00720c */ /* 0x040fe40003fa4270 */
[----:B------:R-:W0:Y:S01]  /*17010*/  MUFU.TANH R128, R128 ;  /* 0x0000008000807308 */ /* 0x000e220000002400 */
[C---:B------:R-:W-:Y:S01]  /*17020*/  ISETP.GT.AND P2, PT, R141.reuse, 0x1, PT ;  /* 0x000000018d00780c */ /* 0x040fe20003f44270 */
[----:B--2---:R-:W-:Y:S01]  /*17030*/  IMAD.IADD R140, R140, 0x1, R161 ;  /* 0x000000018c8c7824 */ /* 0x004fe200078e02a1 */
[C---:B------:R-:W-:Y:S02]  /*17040*/  ISETP.GT.AND P4, PT, R141.reuse, 0x8, PT ;  /* 0x000000088d00780c */ /* 0x040fe40003f84270 */
[C---:B------:R-:W-:Y:S02]  /*17050*/  ISETP.GT.AND P3, PT, R141.reuse, 0x9, PT ;  /* 0x000000098d00780c */ /* 0x040fe40003f64270 */
[----:B------:R-:W-:Y:S01]  /*17060*/  ISETP.GT.AND P6, PT, R141, 0x10, PT ;  /* 0x000000108d00780c */ /* 0x000fe20003fc4270 */
[----:B------:R2:W0:Y:S01]  /*17070*/  MUFU.TANH R132, R153 ;  /* 0x0000009900847308 */ /* 0x0004220000002400 */
[----:B---3--:R-:W-:-:S02]  /*17080*/  FSEL R135, R21, -INF , P5 ;  /* 0xff80000015877808 */ /* 0x008fc40002800000 */
[C---:B------:R-:W-:Y:S02]  /*17090*/  ISETP.GT.AND P5, PT, R141.reuse, 0x11, PT ;  /* 0x000000118d00780c */ /* 0x040fe40003fa4270 */
[----:B----4-:R-:W-:Y:S02]  /*170a0*/  FSEL R21, R120, -INF , P2 ;  /* 0xff80000078157808 */ /* 0x010fe40001000000 */
[----:B------:R-:W-:Y:S01]  /*170b0*/  ISETP.GT.AND P2, PT, R141, 0x18, PT ;  /* 0x000000188d00780c */ /* 0x000fe20003f44270 */
[----:B------:R-:W3:Y:S01]  /*170c0*/  MUFU.TANH R148, R148 ;  /* 0x0000009400947308 */ /* 0x000ee20000002400 */
[----:B------:R-:W-:Y:S01]  /*170d0*/  FSEL R120, R121, -INF , P4 ;  /* 0xff80000079787808 */ /* 0x000fe20002000000 */
[----:B--2---:R-:W-:Y:S01]  /*170e0*/  FMUL.FTZ R153, R165, UR39 ;  /* 0x00000027a5997c20 */ /* 0x004fe20008410000 */
[----:B------:R-:W-:Y:S02]  /*170f0*/  ISETP.GT.AND P4, PT, R141, 0x19, PT ;  /* 0x000000198d00780c */ /* 0x000fe40003f84270 */
[----:B-1----:R-:W-:-:S02]  /*17100*/  FSEL R121, R122, -INF , P3 ;  /* 0xff8000007a797808 */ /* 0x002fc40001800000 */
[----:B------:R-:W-:Y:S01]  /*17110*/  ISETP.GT.AND P3, PT, R141, 0x20, PT ;  /* 0x000000208d00780c */ /* 0x000fe20003f64270 */
[----:B------:R-:W-:Y:S01]  /*17120*/  MUFU.TANH R153, R153 ;  /* 0x0000009900997308 */ /* 0x000fe20000002400 */
[----:B------:R-:W-:Y:S02]  /*17130*/  FSEL R122, R123, -INF , P6 ;  /* 0xff8000007b7a7808 */ /* 0x000fe40003000000 */
[----:B------:R-:W-:Y:S02]  /*17140*/  FSEL R123, R124, -INF , P5 ;  /* 0xff8000007c7b7808 */ /* 0x000fe40002800000 */
[----:B------:R-:W-:Y:S02]  /*17150*/  FSEL R124, R125, -INF , P2 ;  /* 0xff8000007d7c7808 */ /* 0x000fe40001000000 */
[----:B------:R-:W-:Y:S01]  /*17160*/  FSEL R125, R126, -INF , P4 ;  /* 0xff8000007e7d7808 */ /* 0x000fe20002000000 */
[----:B------:R-:W1:Y:S01]  /*17170*/  MUFU.TANH R3, R3 ;  /* 0x0000000300037308 */ /* 0x000e620000002400 */
[----:B------:R-:W-:-:S02]  /*17180*/  FSEL R126, R127, -INF , P3 ;  /* 0xff8000007f7e7808 */ /* 0x000fc40001800000 */
[C---:B------:R-:W-:Y:S02]  /*17190*/  ISETP.GT.AND P6, PT, R141.reuse, 0x21, PT ;  /* 0x000000218d00780c */ /* 0x040fe40003fc4270 */
[C---:B------:R-:W-:Y:S02]  /*171a0*/  ISETP.GT.AND P5, PT, R141.reuse, 0x28, PT ;  /* 0x000000288d00780c */ /* 0x040fe40003fa4270 */
[C---:B------:R-:W-:Y:S01]  /*171b0*/  ISETP.GT.AND P2, PT, R141.reuse, 0x29, PT ;  /* 0x000000298d00780c */ /* 0x040fe20003f44270 */
[----:B------:R-:W-:Y:S01]  /*171c0*/  MUFU.TANH R4, R4 ;  /* 0x0000000400047308 */ /* 0x000fe20000002400 */
[C---:B------:R-:W-:Y:S02]  /*171d0*/  ISETP.GT.AND P4, PT, R141.reuse, 0x30, PT ;  /* 0x000000308d00780c */ /* 0x040fe40003f84270 */
[----:B------:R-:W-:Y:S02]  /*171e0*/  ISETP.GT.AND P3, PT, R141, 0x31, PT ;  /* 0x000000318d00780c */ /* 0x000fe40003f64270 */
[----:B------:R-:W-:-:S02]  /*171f0*/  FSEL R134, R134, -INF , P6 ;  /* 0xff80000086867808 */ /* 0x000fc40003000000 */
[----:B------:R-:W-:Y:S02]  /*17200*/  FSEL R137, R137, -INF , P5 ;  /* 0xff80000089897808 */ /* 0x000fe40002800000 */
[----:B------:R-:W-:Y:S02]  /*17210*/  FSEL R136, R136, -INF , P2 ;  /* 0xff80000088887808 */ /* 0x000fe40001000000 */
[----:B------:R-:W-:Y:S02]  /*17220*/  FSEL R127, R133, -INF , P4 ;  /* 0xff800000857f7808 */ /* 0x000fe40002000000 */
[----:B------:R-:W-:Y:S02]  /*17230*/  FSEL R131, R131, -INF , P3 ;  /* 0xff80000083837808 */ /* 0x000fe40001800000 */
[C---:B------:R-:W-:Y:S02]  /*17240*/  ISETP.GT.AND P6, PT, R141.reuse, 0x38, PT ;  /* 0x000000388d00780c */ /* 0x040fe40003fc4270 */
[----:B------:R-:W-:-:S02]  /*17250*/  ISETP.GT.AND P5, PT, R141, 0x39, PT ;  /* 0x000000398d00780c */ /* 0x000fc40003fa4270 */
[C---:B------:R-:W-:Y:S02]  /*17260*/  ISETP.GT.AND P2, PT, R141.reuse, 0x40, PT ;  /* 0x000000408d00780c */ /* 0x040fe40003f44270 */
[C---:B------:R-:W-:Y:S02]  /*17270*/  ISETP.GT.AND P4, PT, R141.reuse, 0x41, PT ;  /* 0x000000418d00780c */ /* 0x040fe40003f84270 */
[----:B------:R-:W-:Y:S02]  /*17280*/  ISETP.GT.AND P3, PT, R141, 0x48, PT ;  /* 0x000000488d00780c */ /* 0x000fe40003f64270 */
[----:B0-----:R-:W-:Y:S02]  /*17290*/  FSEL R128, R128, -INF , P6 ;  /* 0xff80000080807808 */ /* 0x001fe40003000000 */
[----:B------:R-:W-:Y:S02]  /*172a0*/  FSEL R129, R129, -INF , P5 ;  /* 0xff80000081817808 */ /* 0x000fe40002800000 */
[----:B------:R-:W-:-:S02]  /*172b0*/  FSEL R130, R130, -INF , P2 ;  /* 0xff80000082827808 */ /* 0x000fc40001000000 */
[----:B------:R-:W-:Y:S02]  /*172c0*/  FSEL R132, R132, -INF , P4 ;  /* 0xff80000084847808 */ /* 0x000fe40002000000 */
[----:B------:R-:W-:Y:S02]  /*172d0*/  FSEL R133, R145, -INF , P3 ;  /* 0xff80000091857808 */ /* 0x000fe40001800000 */
[C---:B------:R-:W-:Y:S02]  /*172e0*/  ISETP.GT.AND P6, PT, R141.reuse, 0x49, PT ;  /* 0x000000498d00780c */ /* 0x040fe40003fc4270 */
[C---:B------:R-:W-:Y:S02]  /*172f0*/  ISETP.GT.AND P5, PT, R141.reuse, 0x50, PT ;  /* 0x000000508d00780c */ /* 0x040fe40003fa4270 */
[C---:B------:R-:W-:Y:S02]  /*17300*/  ISETP.GT.AND P2, PT, R141.reuse, 0x51, PT ;  /* 0x000000518d00780c */ /* 0x040fe40003f44270 */
[----:B------:R-:W-:-:S02]  /*17310*/  ISETP.GT.AND P4, PT, R141, 0x58, PT ;  /* 0x000000588d00780c */ /* 0x000fc40003f84270 */
[----:B------:R-:W-:Y:S02]  /*17320*/  ISETP.GT.AND P3, PT, R141, 0x59, PT ;  /* 0x000000598d00780c */ /* 0x000fe40003f64270 */
[----:B------:R0:W-:Y:S01]  /*17330*/  MUFU.TANH R141, R144 ;  /* 0x00000090008d7308 */ /* 0x0001e20000002400 */
[----:B---3--:R-:W-:Y:S02]  /*17340*/  FSEL R148, R148, -INF , P5 ;  /* 0xff80000094947808 */ /* 0x008fe40002800000 */
[----:B------:R-:W-:Y:S02]  /*17350*/  FSEL R149, R149, -INF , P2 ;  /* 0xff80000095957808 */ /* 0x000fe40001000000 */
[C---:B------:R-:W-:Y:S02]  /*17360*/  ISETP.GT.AND P5, PT, R140.reuse, RZ, PT ;  /* 0x000000ff8c00720c */ /* 0x040fe40003fa4270 */
[----:B------:R-:W-:Y:S02]  /*17370*/  ISETP.GT.AND P2, PT, R140, 0x9, PT ;  /* 0x000000098c00780c */ /* 0x000fe40003f44270 */
[----:B0-----:R-:W-:-:S02]  /*17380*/  FMNMX.FTZ R144, R135, R11, !PT ;  /* 0x0000000b87907209 */ /* 0x001fc40007810000 */
[----:B-1----:R-:W-:Y:S01]  /*17390*/  FSEL R161, R3, -INF , P5 ;  /* 0xff80000003a17808 */ /* 0x002fe20002800000 */
[----:B------:R-:W-:Y:S01]  /*173a0*/  IMAD.U32 R3, RZ, RZ, UR43 ;  /* 0x0000002bff037e24 */ /* 0x000fe2000f8e00ff */
[----:B------:R-:W-:Y:S02]  /*173b0*/  FMNMX.FTZ R144, R21, R144, !PT ;  /* 0x0000009015907209 */ /* 0x000fe40007810000 */
[----:B------:R-:W-:Y:S02]  /*173c0*/  FSEL R8, R8, -INF , P2 ;  /* 0xff80000008087808 */ /* 0x000fe40001000000 */
[----:B------:R-:W-:Y:S02]  /*173d0*/  FMNMX.FTZ R144, R120, R144, !PT ;  /* 0x0000009078907209 */ /* 0x000fe40007810000 */
[----:B------:R-:W-:Y:S02]  /*173e0*/  ISETP.GT.AND P5, PT, R140, 0x11, PT ;  /* 0x000000118c00780c */ /* 0x000fe40003fa4270 */
[----:B------:R-:W-:-:S02]  /*173f0*/  FMNMX.FTZ R144, R121, R144, !PT ;  /* 0x0000009079907209 */ /* 0x000fc40007810000 */
[----:B------:R-:W-:Y:S02]  /*17400*/  FSEL R14, R14, -INF , P5 ;  /* 0xff8000000e0e7808 */ /* 0x000fe40002800000 */
[----:B------:R-:W-:Y:S02]  /*17410*/  FMNMX.FTZ R144, R122, R144, !PT ;  /* 0x000000907a907209 */ /* 0x000fe40007810000 */
[----:B------:R-:W-:Y:S02]  /*17420*/  ISETP.GT.AND P2, PT, R140, 0x20, PT ;  /* 0x000000208c00780c */ /* 0x000fe40003f44270 */
[----:B------:R-:W-:Y:S02]  /*17430*/  FMNMX.FTZ R144, R123, R144, !PT ;  /* 0x000000907b907209 */ /* 0x000fe40007810000 */
[----:B------:R-:W-:Y:S02]  /*17440*/  FSEL R138, R138, -INF , P2 ;  /* 0xff8000008a8a7808 */ /* 0x000fe40001000000 */
[----:B------:R-:W-:-:S02]  /*17450*/  FMNMX.FTZ R144, R124, R144, !PT ;  /* 0x000000907c907209 */ /* 0x000fc40007810000 */
[----:B------:R-:W-:Y:S02]  /*17460*/  ISETP.GT.AND P5, PT, R140, 0x28, PT ;  /* 0x000000288c00780c */ /* 0x000fe40003fa4270 */
[----:B------:R-:W-:Y:S02]  /*17470*/  FMNMX.FTZ R144, R125, R144, !PT ;  /* 0x000000907d907209 */ /* 0x000fe40007810000 */
[----:B------:R-:W-:Y:S02]  /*17480*/  FSEL R142, R142, -INF , P5 ;  /* 0xff8000008e8e7808 */ /* 0x000fe40002800000 */
[----:B------:R-:W-:Y:S02]  /*17490*/  FMNMX.FTZ R144, R126, R144, !PT ;  /* 0x000000907e907209 */ /* 0x000fe40007810000 */
[----:B------:R-:W-:Y:S02]  /*174a0*/  ISETP.GT.AND P2, PT, R140, 0x31, PT ;  /* 0x000000318c00780c */ /* 0x000fe40003f44270 */
[----:B------:R-:W-:-:S02]  /*174b0*/  FMNMX.FTZ R145, R134, R144, !PT ;  /* 0x0000009086917209 */ /* 0x000fc40007810000 */
[----:B------:R-:W0:Y:S01]  /*174c0*/  MUFU.TANH R144, R157 ;  /* 0x0000009d00907308 */ /* 0x000e220000002400 */
[----:B------:R-:W-:Y:S02]  /*174d0*/  FSEL R147, R147, -INF , P2 ;  /* 0xff80000093937808 */ /* 0x000fe40001000000 */
[----:B------:R-:W-:Y:S02]  /*174e0*/  FMNMX.FTZ R145, R137, R145, !PT ;  /* 0x0000009189917209 */ /* 0x000fe40007810000 */
[----:B------:R-:W-:Y:S02]  /*174f0*/  ISETP.GT.AND P5, PT, R140, 0x39, PT ;  /* 0x000000398c00780c */ /* 0x000fe40003fa4270 */
[----:B------:R-:W-:Y:S02]  /*17500*/  FMNMX.FTZ R145, R136, R145, !PT ;  /* 0x0000009188917209 */ /* 0x000fe40007810000 */
[----:B------:R-:W-:Y:S02]  /*17510*/  ISETP.GT.AND P2, PT, R140, 0x48, PT ;  /* 0x000000488c00780c */ /* 0x000fe40003f44270 */
[----:B------:R-:W-:-:S04]  /*17520*/  FMNMX.FTZ R145, R127, R145, !PT ;  /* 0x000000917f917209 */ /* 0x000fc80007810000 */
[----:B------:R-:W-:Y:S02]  /*17530*/  FMNMX.FTZ R145, R131, R145, !PT ;  /* 0x0000009183917209 */ /* 0x000fe40007810000 */
[----:B0-----:R-:W-:Y:S02]  /*17540*/  FSEL R144, R144, -INF , P6 ;  /* 0xff80000090907808 */ /* 0x001fe40003000000 */
[----:B------:R-:W-:Y:S02]  /*17550*/  FMNMX.FTZ R145, R128, R145, !PT ;  /* 0x0000009180917209 */ /* 0x000fe40007810000 */
[----:B------:R-:W-:Y:S02]  /*17560*/  ISETP.GT.AND P6, PT, R140, 0x10, PT ;  /* 0x000000108c00780c */ /* 0x000fe40003fc4270 */
[----:B------:R-:W-:Y:S02]  /*17570*/  FMNMX.FTZ R152, R129, R145, !PT ;  /* 0x0000009181987209 */ /* 0x000fe40007810000 */
[----:B------:R-:W0:Y:S01]  /*17580*/  MUFU.TANH R145, R164 ;  /* 0x000000a400917308 */ /* 0x000e220000002400 */
[----:B------:R-:W-:-:S02]  /*17590*/  FSEL R9, R9, -INF , P6 ;  /* 0xff80000009097808 */ /* 0x000fc40003000000 */
[----:B------:R-:W-:Y:S02]  /*175a0*/  FMNMX.FTZ R152, R130, R152, !PT ;  /* 0x0000009882987209 */ /* 0x000fe40007810000 */
[----:B------:R-:W-:Y:S02]  /*175b0*/  ISETP.GT.AND P6, PT, R140, 0x21, PT ;  /* 0x000000218c00780c */ /* 0x000fe40003fc4270 */
[----:B------:R-:W-:Y:S02]  /*175c0*/  FMNMX.FTZ R152, R132, R152, !PT ;  /* 0x0000009884987209 */ /* 0x000fe40007810000 */
[----:B------:R-:W-:Y:S02]  /*175d0*/  FSEL R139, R139, -INF , P6 ;  /* 0xff8000008b8b7808 */ /* 0x000fe40003000000 */
[----:B------:R-:W-:Y:S02]  /*175e0*/  FMNMX.FTZ R152, R133, R152, !PT ;  /* 0x0000009885987209 */ /* 0x000fe40007810000 */
[----:B------:R-:W-:-:S02]  /*175f0*/  ISETP.GT.AND P6, PT, R140, 0x38, PT ;  /* 0x000000388c00780c */ /* 0x000fc40003fc4270 */
[----:B------:R-:W-:Y:S02]  /*17600*/  FMNMX.FTZ R156, R144, R152, !PT ;  /* 0x00000098909c7209 */ /* 0x000fe40007810000 */
[----:B0-----:R-:W-:Y:S01]  /*17610*/  FSEL R145, R145, -INF , P4 ;  /* 0xff80000091917808 */ /* 0x001fe20002000000 */
[----:B------:R0:W1:Y:S01]  /*17620*/  MUFU.TANH R152, R146 ;  /* 0x0000009200987308 */ /* 0x0000620000002400 */
[----:B------:R-:W-:Y:S02]  /*17630*/  FMNMX.FTZ R156, R148, R156, !PT ;  /* 0x0000009c949c7209 */ /* 0x000fe40007810000 */
[----:B------:R-:W-:Y:S02]  /*17640*/  ISETP.GT.AND P4, PT, R140, 0x8, PT ;  /* 0x000000088c00780c */ /* 0x000fe40003f84270 */
[----:B------:R-:W-:Y:S02]  /*17650*/  FMNMX.FTZ R156, R149, R156, !PT ;  /* 0x0000009c959c7209 */ /* 0x000fe40007810000 */
[----:B------:R-:W-:-:S02]  /*17660*/  FSEL R5, R5, -INF , P4 ;  /* 0xff80000005057808 */ /* 0x000fc40002000000 */
[----:B0-----:R-:W-:Y:S01]  /*17670*/  FSEL R146, R153, -INF , P3 ;  /* 0xff80000099927808 */ /* 0x001fe20001800000 */
[----:B------:R-:W-:Y:S01]  /*17680*/  FMUL.FTZ R153, R150, UR39 ;  /* 0x0000002796997c20 */ /* 0x000fe20008410000 */
[----:B------:R-:W-:Y:S01]  /*17690*/  FMNMX.FTZ R156, R145, R156, !PT ;  /* 0x0000009c919c7209 */ /* 0x000fe20007810000 */
[----:B------:R-:W-:Y:S01]  /*176a0*/  FMUL.FTZ R150, R151, UR39 ;  /* 0x0000002797967c20 */ /* 0x000fe20008410000 */
[----:B------:R-:W-:Y:S01]  /*176b0*/  ISETP.GT.AND P3, PT, R140, 0x1, PT ;  /* 0x000000018c00780c */ /* 0x000fe20003f64270 */
[----:B------:R-:W-:Y:S01]  /*176c0*/  FMUL.FTZ R151, R154, UR39 ;  /* 0x000000279a977c20 */ /* 0x000fe20008410000 */
[----:B------:R-:W-:Y:S01]  /*176d0*/  FMNMX.FTZ R156, R146, R156, !PT ;  /* 0x0000009c929c7209 */ /* 0x000fe20007810000 */
[----:B------:R-:W0:Y:S01]  /*176e0*/  MUFU.TANH R153, R153 ;  /* 0x0000009900997308 */ /* 0x000e220000002400 */
[----:B------:R-:W-:Y:S01]  /*176f0*/  ISETP.GT.AND P4, PT, R140, 0x19, PT ;  /* 0x000000198c00780c */ /* 0x000fe20003f84270 */
[----:B------:R-:W-:Y:S01]  /*17700*/  FMUL.FTZ R154, R155, UR39 ;  /* 0x000000279b9a7c20 */ /* 0x000fe20008410000 */
[----:B------:R-:W-:Y:S01]  /*17710*/  FMUL.FTZ R155, R158, UR39 ;  /* 0x000000279e9b7c20 */ /* 0x000fe20008410000 */
[----:B------:R-:W2:Y:S01]  /*17720*/  SHFL.BFLY PT, R157, R156, 0x2, 0x1f ;  /* 0x0c401f009c9d7f89 */ /* 0x000ea200000e0000 */
[----:B------:R-:W-:Y:S01]  /*17730*/  FSEL R141, R141, -INF , P4 ;  /* 0xff8000008d8d7808 */ /* 0x000fe20002000000 */
[----:B------:R-:W-:Y:S01]  /*17740*/  FMUL.FTZ R158, R163, UR39 ;  /* 0x00000027a39e7c20 */ /* 0x000fe20008410000 */
[----:B------:R-:W-:Y:S01]  /*17750*/  ISETP.GT.AND P4, PT, R140, 0x30, PT ;  /* 0x000000308c00780c */ /* 0x000fe20003f84270 */
[----:B------:R-:W3:Y:S03]  /*17760*/  MUFU.TANH R150, R150 ;  /* 0x0000009600967308 */ /* 0x000ee60000002400 */
[----:B-1----:R-:W-:-:S02]  /*17770*/  FSEL R152, R152, -INF , P4 ;  /* 0xff80000098987808 */ /* 0x002fc40002000000 */
[----:B------:R-:W-:-:S03]  /*17780*/  ISETP.GT.AND P4, PT, R140, 0x41, PT ;  /* 0x000000418c00780c */ /* 0x000fc60003f84270 */
[----:B------:R-:W1:Y:S01]  /*17790*/  MUFU.TANH R151, R151 ;  /* 0x0000009700977308 */ /* 0x000e620000002400 */
[----:B0-----:R-:W-:Y:S02]  /*177a0*/  FSEL R153, R153, -INF , P6 ;  /* 0xff80000099997808 */ /* 0x001fe40003000000 */
[----:B------:R-:W-:-:S05]  /*177b0*/  ISETP.GT.AND P6, PT, R140, 0x49, PT ;  /* 0x000000498c00780c */ /* 0x000fca0003fc4270 */
[----:B------:R-:W0:Y:S01]  /*177c0*/  MUFU.TANH R154, R154 ;  /* 0x0000009a009a7308 */ /* 0x000e220000002400 */
[----:B---3--:R-:W-:Y:S02]  /*177d0*/  FSEL R150, R150, -INF , P5 ;  /* 0xff80000096967808 */ /* 0x008fe40002800000 */
[----:B------:R-:W-:Y:S02]  /*177e0*/  ISETP.GT.AND P5, PT, R140, 0x50, PT ;  /* 0x000000508c00780c */ /* 0x000fe40003fa4270 */
[----:B--2---:R-:W-:Y:S01]  /*177f0*/  FMNMX.FTZ R160, R156, R157, !PT ;  /* 0x0000009d9ca07209 */ /* 0x004fe20007810000 */
[----:B------:R-:W-:Y:S01]  /*17800*/  FMUL.FTZ R157, R162, UR39 ;  /* 0x00000027a29d7c20 */ /* 0x000fe20008410000 */
[----:B------:R-:W-:Y:S01]  /*17810*/  FSEL R162, R4, -INF , P3 ;  /* 0xff80000004a27808 */ /* 0x000fe20001800000 */
[----:B------:R-:W-:Y:S01]  /*17820*/  FMUL.FTZ R156, R159, UR39 ;  /* 0x000000279f9c7c20 */ /* 0x000fe20008410000 */
[----:B------:R-:W-:Y:S01]  /*17830*/  FMNMX.FTZ R4, R161, R10, !PT ;  /* 0x0000000aa1047209 */ /* 0x000fe20007810000 */
[----:B------:R-:W2:Y:S01]  /*17840*/  SHFL.BFLY PT, R0, R160, 0x1, 0x1f ;  /* 0x0c201f00a0007f89 */ /* 0x000ea200000e0000 */
[----:B------:R-:W-:Y:S01]  /*17850*/  ISETP.GT.AND P3, PT, R140, 0x18, PT ;  /* 0x000000188c00780c */ /* 0x000fe20003f64270 */
[----:B------:R-:W3:Y:S01]  /*17860*/  MUFU.TANH R155, R155 ;  /* 0x0000009b009b7308 */ /* 0x000ee20000002400 */
[----:B------:R-:W-:Y:S01]  /*17870*/  FMNMX.FTZ R4, R162, R4, !PT ;  /* 0x00000004a2047209 */ /* 0x000fe20007810000 */
[----:B------:R-:W-:Y:S01]  /*17880*/  FMUL.FTZ R159, R166, UR39 ;  /* 0x00000027a69f7c20 */ /* 0x000fe20008410000 */
[----:B------:R-:W-:-:S02]  /*17890*/  FSEL R20, R20, -INF , P3 ;  /* 0xff80000014147808 */ /* 0x000fc40001800000 */
[----:B------:R-:W-:Y:S02]  /*178a0*/  FMNMX.FTZ R4, R5, R4, !PT ;  /* 0x0000000405047209 */ /* 0x000fe40007810000 */
[----:B------:R-:W-:Y:S01]  /*178b0*/  ISETP.GT.AND P3, PT, R140, 0x29, PT ;  /* 0x000000298c00780c */ /* 0x000fe20003f64270 */
[----:B------:R-:W4:Y:S01]  /*178c0*/  MUFU.TANH R156, R156 ;  /* 0x0000009c009c7308 */ /* 0x000f220000002400 */
[----:B------:R-:W-:Y:S02]  /*178d0*/  FMNMX.FTZ R4, R8, R4, !PT ;  /* 0x0000000408047209 */ /* 0x000fe40007810000 */
[----:B------:R-:W-:Y:S02]  /*178e0*/  FSEL R143, R143, -INF , P3 ;  /* 0xff8000008f8f7808 */ /* 0x000fe40001800000 */
[----:B------:R-:W-:Y:S02]  /*178f0*/  FMNMX.FTZ R4, R9, R4, !PT ;  /* 0x0000000409047209 */ /* 0x000fe40007810000 */
[----:B------:R-:W-:Y:S01]  /*17900*/  ISETP.GT.AND P3, PT, R140, 0x40, PT ;  /* 0x000000408c00780c */ /* 0x000fe20003f64270 */
[----:B------:R-:W4:Y:S01]  /*17910*/  MUFU.TANH R157, R157 ;  /* 0x0000009d009d7308 */ /* 0x000f220000002400 */
[----:B------:R-:W-:-:S02]  /*17920*/  FMNMX.FTZ R4, R14, R4, !PT ;  /* 0x000000040e047209 */ /* 0x000fc40007810000 */
[----:B-1----:R-:W-:Y:S02]  /*17930*/  FSEL R151, R151, -INF , P3 ;  /* 0xff80000097977808 */ /* 0x002fe40001800000 */
[----:B------:R-:W-:Y:S02]  /*17940*/  FMNMX.FTZ R4, R20, R4, !PT ;  /* 0x0000000414047209 */ /* 0x000fe40007810000 */
[----:B0-----:R-:W-:Y:S01]  /*17950*/  FSEL R154, R154, -INF , P4 ;  /* 0xff8000009a9a7808 */ /* 0x001fe20002000000 */
[----:B------:R-:W0:Y:S01]  /*17960*/  MUFU.TANH R158, R158 ;  /* 0x0000009e009e7308 */ /* 0x000e220000002400 */
[----:B------:R-:W-:Y:S02]  /*17970*/  FMNMX.FTZ R4, R141, R4, !PT ;  /* 0x000000048d047209 */ /* 0x000fe40007810000 */
[----:B---3--:R-:W-:Y:S02]  /*17980*/  FSEL R155, R155, -INF , P2 ;  /* 0xff8000009b9b7808 */ /* 0x008fe40001000000 */
[----:B------:R-:W-:-:S02]  /*17990*/  FMNMX.FTZ R4, R138, R4, !PT ;  /* 0x000000048a047209 */ /* 0x000fc40007810000 */
[----:B--2---:R-:W-:Y:S01]  /*179a0*/  FMNMX.FTZ R0, R160, R0, !PT ;  /* 0x00000000a0007209 */ /* 0x004fe20007810000 */
[----:B------:R-:W1:Y:S01]  /*179b0*/  MUFU.TANH R159, R159 ;  /* 0x0000009f009f7308 */ /* 0x000e620000002400 */
[----:B------:R-:W-:Y:S02]  /*179c0*/  FMNMX.FTZ R4, R139, R4, !PT ;  /* 0x000000048b047209 */ /* 0x000fe40007810000 */
[----:B----4-:R-:W-:Y:S01]  /*179d0*/  FSEL R156, R156, -INF , P6 ;  /* 0xff8000009c9c7808 */ /* 0x010fe20003000000 */
[----:B------:R-:W-:Y:S01]  /*179e0*/  FMUL.FTZ R164, R0, R3 ;  /* 0x0000000300a47220 */ /* 0x000fe20000410000 */
[----:B------:R-:W-:Y:S02]  /*179f0*/  FMNMX.FTZ R4, R142, R4, !PT ;  /* 0x000000048e047209 */ /* 0x000fe40007810000 */
[----:B------:R-:W-:Y:S01]  /*17a00*/  ISETP.GT.AND P4, PT, R140, 0x51, PT ;  /* 0x000000518c00780c */ /* 0x000fe20003f84270 */
[----:B------:R-:W2:Y:S01]  /*17a10*/  MUFU.TANH R160, R167 ;  /* 0x000000a700a07308 */ /* 0x000ea20000002400 */
[----:B------:R-:W-:-:S02]  /*17a20*/  FMNMX.FTZ R4, R143, R4, !PT ;  /* 0x000000048f047209 */ /* 0x000fc40007810000 */
[----:B------:R-:W-:Y:S02]  /*17a30*/  FSEL R157, R157, -INF , P5 ;  /* 0xff8000009d9d7808 */ /* 0x000fe40002800000 */
[----:B------:R-:W-:Y:S02]  /*17a40*/  FMNMX.FTZ R4, R152, R4, !PT ;  /* 0x0000000498047209 */ /* 0x000fe40007810000 */
[----:B------:R-:W-:Y:S02]  /*17a50*/  ISETP.GT.AND P2, PT, R140, 0x58, PT ;  /* 0x000000588c00780c */ /* 0x000fe40003f44270 */
[----:B------:R-:W-:Y:S02]  /*17a60*/  FMNMX.FTZ R4, R147, R4, !PT ;  /* 0x0000000493047209 */ /* 0x000fe40007810000 */
[----:B0-----:R-:W-:Y:S02]  /*17a70*/  FSEL R158, R158, -INF , P4 ;  /* 0xff8000009e9e7808 */ /* 0x001fe40002000000 */
[----:B------:R-:W-:-:S02]  /*17a80*/  FMNMX.FTZ R4, R153, R4, !PT ;  /* 0x0000000499047209 */ /* 0x000fc40007810000 */
[----:B------:R-:W-:Y:S02]  /*17a90*/  ISETP.GT.AND P6, PT, R140, 0x59, PT ;  /* 0x000000598c00780c */ /* 0x000fe40003fc4270 */
[----:B------:R-:W-:Y:S02]  /*17aa0*/  FMNMX.FTZ R4, R150, R4, !PT ;  /* 0x0000000496047209 */ /* 0x000fe40007810000 */
[----:B-1----:R-:W-:Y:S02]  /*17ab0*/  FSEL R159, R159, -INF , P2 ;  /* 0xff8000009f9f7808 */ /* 0x002fe40001000000 */
[----:B------:R-:W-:Y:S02]  /*17ac0*/  FMNMX.FTZ R4, R151, R4, !PT ;  /* 0x0000000497047209 */ /* 0x000fe40007810000 */
[----:B------:R-:W-:Y:S02]  /*17ad0*/  FSETP.NEU.FTZ.AND P3, PT, R0, -INF , PT ;  /* 0xff8000000000780b */ /* 0x000fe40003f7d000 */
[----:B------:R-:W-:-:S02]  /*17ae0*/  FMNMX.FTZ R4, R154, R4, !PT ;  /* 0x000000049a047209 */ /* 0x000fc40007810000 */
[----:B--2---:R-:W-:Y:S02]  /*17af0*/  FSEL R160, R160, -INF , P6 ;  /* 0xff800000a0a07808 */ /* 0x004fe40003000000 */
[----:B------:R-:W-:Y:S02]  /*17b00*/  FMNMX.FTZ R4, R155, R4, !PT ;  /* 0x000000049b047209 */ /* 0x000fe40007810000 */
[----:B------:R-:W-:Y:S02]  /*17b10*/  FSEL R164, R164, RZ, P3 ;  /* 0x000000ffa4a47208 */ /* 0x000fe40001800000 */
[----:B------:R-:W-:-:S03]  /*17b20*/  FMNMX.FTZ R4, R156, R4, !PT ;  /* 0x000000049c047209 */ /* 0x000fc60007810000 */
[-CC-:B------:R-:W-:Y:S01]  /*17b30*/  FFMA.FTZ R190, R120, R3.reuse, -R164.reuse ;  /* 0x0000000378be7223 */ /* 0x180fe200000108a4 */
[----:B------:R-:W-:Y:S01]  /*17b40*/  FMNMX.FTZ R4, R157, R4, !PT ;  /* 0x000000049d047209 */ /* 0x000fe20007810000 */
[-CC-:B------:R-:W-:Y:S01]  /*17b50*/  FFMA.FTZ R120, R123, R3.reuse, -R164.reuse ;  /* 0x000000037b787223 */ /* 0x180fe200000108a4 */
[-CC-:B------:R-:W-:Y:S01]  /*17b60*/  FFMA.FTZ R178, R128, R3.reuse, -R164.reuse ;  /* 0x0000000380b27223 */ /* 0x180fe200000108a4 */
        /* <DEDUP_REMOVED lines=10> */
[----:B------:R-:W-:Y:S01]  /*17c10*/  MUFU.EX2 R188, R188 ;  /* 0x000000bc00bc7308 */ /* 0x000fe20000000800 */
[-CC-:B------:R-:W-:Y:S01]  /*17c20*/  FFMA.FTZ R176, R127, R3.reuse, -R164.reuse ;  /* 0x000000037fb07223 */ /* 0x180fe200000108a4 */
[-CC-:B------:R-:W-:Y:S01]  /*17c30*/  FFMA.FTZ R121, R121, R3.reuse, -R164.reuse ;  /* 0x0000000379797223 */ /* 0x180fe200000108a4 */
[-CC-:B------:R-:W-:Y:S01]  /*17c40*/  FFMA.FTZ R127, R131, R3.reuse, -R164.reuse ;  /* 0x00000003837f7223 */ /* 0x180fe200000108a4 */
[----:B------:R-:W0:Y:S01]  /*17c50*/  SHFL.BFLY PT, R123, R4, 0x2, 0x1f ;  /* 0x0c401f00047b7f89 */ /* 0x000e2200000e0000 */
        /* <DEDUP_REMOVED lines=9> */
[----:B------:R-:W-:-:S02]  /*17cf0*/  FFMA.FTZ R170, R145, R3, -R164 ;  /* 0x0000000391aa7223 */ /* 0x000fc400000108a4 */
        /* <DEDUP_REMOVED lines=10> */
[----:B------:R-:W-:-:S03]  /*17da0*/  FFMA.FTZ R128, R146, R3, -R164 ;  /* 0x0000000392807223 */ /* 0x000fc600000108a4 */
[C---:B------:R-:W-:Y:S01]  /*17db0*/  FSETP.NEU.FTZ.AND P2, PT, R4.reuse, -INF , PT ;  /* 0xff8000000400780b */ /* 0x040fe20003f5d000 */
[----:B------:R-:W-:Y:S02]  /*17dc0*/  FMUL.FTZ R130, R4, R3 ;  /* 0x0000000304827220 */ /* 0x000fe40000410000 */
[----:B------:R-:W-:Y:S03]  /*17dd0*/  MUFU.EX2 R180, R180 ;  /* 0x000000b400b47308 */ /* 0x000fe60000000800 */
[----:B------:R-:W-:-:S05]  /*17de0*/  FSEL R130, R130, RZ, P2 ;  /* 0x000000ff82827208 */ /* 0x000fca0001000000 */
[-CC-:B------:R-:W-:Y:S01]  /*17df0*/  FFMA.FTZ R191, R5, R3.reuse, -R130.reuse ;  /* 0x0000000305bf7223 */ /* 0x180fe20000010882 */
[----:B------:R-:W-:Y:S01]  /*17e00*/  FSEL R5, R0, RZ, P3 ;  /* 0x000000ff00057208 */ /* 0x000fe20001800000 */
[-CC-:B------:R-:W-:Y:S01]  /*17e10*/  FFMA.FTZ R129, R14, R3.reuse, -R130.reuse ;  /* 0x000000030e817223 */ /* 0x180fe20000010882 */
[----:B------:R-:W-:Y:S01]  /*17e20*/  FSEL R14, R4, RZ, P2 ;  /* 0x000000ff040e7208 */ /* 0x000fe20001000000 */
[-CC-:B------:R-:W-:Y:S01]  /*17e30*/  FFMA.FTZ R189, R161, R3.reuse, -R130.reuse ;  /* 0x00000003a1bd7223 */ /* 0x180fe20000010882 */
[-CC-:B------:R-:W-:Y:S01]  /*17e40*/  FFMA.FTZ R132, R162, R3.reuse, -R130.reuse ;  /* 0x00000003a2847223 */ /* 0x180fe20000010882 */
[----:B------:R-:W-:Y:S01]  /*17e50*/  FADD.FTZ R5, -R5, R11 ;  /* 0x0000000b05057221 */ /* 0x000fe20000010100 */
[-C--:B------:R-:W-:Y:S01]  /*17e60*/  FFMA.FTZ R131, R8, R3.reuse, -R130 ;  /* 0x0000000308837223 */ /* 0x080fe20000010882 */
[----:B------:R-:W-:Y:S01]  /*17e70*/  FADD.FTZ R10, -R14, R10 ;  /* 0x0000000a0e0a7221 */ /* 0x000fe20000010100 */
[----:B------:R-:W-:Y:S01]  /*17e80*/  MUFU.EX2 R191, R191 ;  /* 0x000000bf00bf7308 */ /* 0x000fe20000000800 */
[-C--:B------:R-:W-:Y:S01]  /*17e90*/  FMUL.FTZ R5, R5, R3.reuse ;  /* 0x0000000305057220 */ /* 0x080fe20000410000 */
[-CC-:B------:R-:W-:Y:S01]  /*17ea0*/  FFMA.FTZ R185, R9, R3.reuse, -R130.reuse ;  /* 0x0000000309b97223 */ /* 0x180fe20000010882 */
[-C--:B------:R-:W-:Y:S01]  /*17eb0*/  FMUL.FTZ R10, R10, R3.reuse ;  /* 0x000000030a0a7220 */ /* 0x080fe20000410000 */
        /* <DEDUP_REMOVED lines=19> */
[----:B------:R1:W2:Y:S01]  /*17ff0*/  MUFU.EX2 R5, R10 ;  /* 0x0000000a00057308 */ /* 0x0002a20000000800 */
[----:B0----5:R-:W-:-:S04]  /*18000*/  FFMA.FTZ R7, R14, R7, R188 ;  /* 0x000000070e077223 */ /* 0x021fc800000100bc */
[----:B------:R-:W-:-:S03]  /*18010*/  FADD.FTZ R7, R135, R7 ;  /* 0x0000000787077221 */ /* 0x000fc60000010000 */
[----:B------:R-:W0:Y:S01]  /*18020*/  MUFU.EX2 R132, R132 ;  /* 0x0000008400847308 */ /* 0x000e220000000800 */
[----:B-1----:R-:W-:-:S07]  /*18030*/  FFMA.FTZ R10, R160, R3, -R130 ;  /* 0x00000003a00a7223 */ /* 0x002fce0000010882 */
[----:B------:R-:W1:Y:S01]  /*18040*/  MUFU.EX2 R131, R131 ;  /* 0x0000008300837308 */ /* 0x000e620000000800 */
[----:B--2---:R-:W-:-:S07]  /*18050*/  FFMA.FTZ R6, R5, R6, R189 ;  /* 0x0000000605067223 */ /* 0x004fce00000100bd */
[----:B------:R-:W2:Y:S01]  /*18060*/  MUFU.EX2 R185, R185 ;  /* 0x000000b900b97308 */ /* 0x000ea20000000800 */
[----:B0-----:R-:W-:Y:S01]  /*18070*/  FADD.FTZ R130, R132, R6 ;  /* 0x0000000684827221 */ /* 0x001fe20000010000 */
[----:B------:R-:W-:-:S03]  /*18080*/  FADD.FTZ R6, R190, R7 ;  /* 0x00000007be067221 */ /* 0x000fc60000010000 */
[----:B------:R-:W-:Y:S01]  /*18090*/  FADD.FTZ R7, R191, R130 ;  /* 0x00000082bf077221 */ /* 0x000fe20000010000 */
        /* <DEDUP_REMOVED lines=78> */
.L_x_2873:
[C---:B------:R-:W-:Y:S01]  /*18580*/  ISETP.GT.AND P2, PT, R12.reuse, R220, PT ;  /* 0x000000dc0c00720c */ /* 0x040fe20003f44270 */
        /* <DEDUP_REMOVED lines=33> */
[----:B------:R-:W-:Y:S05]  /*187a0*/  BSYNC B1 ;  /* 0x0000000000017941 */ /* 0x000fea0003800000 */
.L_x_2861:
[----:B------:R-:W-:Y:S05]  /*187b0*/  BSYNC B0 ;  /* 0x0000000000007941 */ /* 0x000fea0003800000 */
.L_x_2860:
[----:B------:R-:W-:Y:S01]  /*187c0*/  ISETP.GE.AND P1, PT, R12, RZ, PT ;  /* 0x000000ff0c00720c */ /* 0x000fe20003f26270 */
[----:B------:R-:W-:-:S12]  /*187d0*/  BSSY B0, `(.L_x_2875) ;  /* 0x0000290000007945 */ /* 0x000fd80003800000 */
[----:B------:R-:W-:Y:S05]  /*187e0*/  @!P1 BRA `(.L_x_2876) ;  /* 0x0000002800389947 */ /* 0x000fea0003800000 */
[----:B------:R-:W-:Y:S01]  /*187f0*/  IMAD.MOV.U32 R10, RZ, RZ, R4 ;  /* 0x000000ffff0a7224 */ /* 0x000fe200078e0004 */
[----:B------:R-:W-:Y:S01]  /*18800*/  MOV R8, R199 ;  /* 0x000000c700087202 */ /* 0x000fe20000000f00 */
[----:B------:R-:W-:Y:S02]  /*18810*/  IMAD.MOV.U32 R11, RZ, RZ, R0 ;  /* 0x000000ffff0b7224 */ /* 0x000fe400078e0000 */
[----:B------:R-:W-:-:S07]  /*18820*/  IMAD.MOV.U32 R9, RZ, RZ, R196 ;  /* 0x000000ffff097224 */ /* 0x000fce00078e00c4 */
.L_x_2889:
[----:B------:R-:W-:-:S05]  /*18830*/  VIADD R13, R9, 0x1 ;  /* 0x00000001090d7836 */ /* 0x000fca0000000000 */
[----:B------:R-:W-:-:S04]  /*18840*/  ISETP.NE.AND P1, PT, R13, 0x2, PT ;  /* 0x000000020d00780c */ /* 0x000fc80003f25270 */
[----:B------:R-:W-:Y:S02]  /*18850*/  SEL R13, R13, RZ, P1 ;  /* 0x000000ff0d0d7207 */ /* 0x000fe40000800000 */
[----:B------:R-:W-:-:S03]  /*18860*/  SEL R199, RZ, 0x1, P1 ;  /* 0x00000001ffc77807 */ /* 0x000fc60000800000 */
[----:B------:R-:W-:Y:S01]  /*18870*/  IMAD.MOV.U32 R196, RZ, RZ, R13 ;  /* 0x000000ffffc47224 */ /* 0x000fe200078e000d */
[----:B------:R-:W-:Y:S01]  /*18880*/  LOP3.LUT R199, R8, R199, RZ, 0x3c, !PT ;  /* 0x000000c708c77212 */ /* 0x000fe200078e3cff */
[----:B------:R-:W-:Y:S06]  /*18890*/  @!P0 BRA `(.L_x_2877) ;  /* 0x0000000000048947 */ /* 0x000fec0003800000 */
[----:B------:R-:W-:Y:S01]  /*188a0*/  BPT.TRAP 0x1 ;  /* 0x000000040000795c */ /* 0x000fe20000300000 */
.L_x_2877:
[----:B------:R-:W-:Y:S01]  /*188b0*/  IMAD R0, R196, 0x8, R2 ;  /* 0x00000008c4007824 */ /* 0x000fe200078e0202 */
[----:B------:R-:W-:-:S04]  /*188c0*/  SHF.L.U32 R3, R199, 0x1f, RZ ;  /* 0x0000001fc7037819 */ /* 0x000fc800000006ff */
[----:B------:R0:W1:Y:S01]  /*188d0*/  SYNCS.PHASECHK.TRANS64.TRYWAIT P1, [R0+URZ+0x30830], R3 ;  /* 0x03083003000075a7 */ /* 0x000062000802017f */
[----:B------:R-:W-:Y:S05]  /*188e0*/  @!P0 BRA `(.L_x_2878) ;  /* 0x0000000000048947 */ /* 0x000fea0003800000 */
[----:B------:R-:W-:Y:S01]  /*188f0*/  BPT.TRAP 0x1 ;  /* 0x000000040000795c */ /* 0x000fe20000300000 */
.L_x_2878:
[----:B------:R-:W-:Y:S01]  /*18900*/  IMAD R126, R196, 0x900, R218 ;  /* 0x00000900c47e7824 */ /* 0x000fe200078e02da */
[----:B------:R-:W-:Y:S03]  /*18910*/  BSSY B1, `(.L_x_2879) ;  /* 0x0000006000017945 */ /* 0x000fe60003800000 */
[C---:B------:R-:W-:Y:S02]  /*18920*/  VIADD R122, R126.reuse, 0x2 ;  /* 0x000000027e7a7836 */ /* 0x040fe40000000000 */
[----:B------:R-:W-:Y:S01]  /*18930*/  VIADD R124, R126, 0x4 ;  /* 0x000000047e7c7836 */ /* 0x000fe20000000000 */
[----:B-1----:R-:W-:Y:S06]  /*18940*/  @P1 BRA `(.L_x_2880) ;  /* 0x0000000000081947 */ /* 0x002fec0003800000 */
[----:B------:R-:W1:Y:S02]  /*18950*/  SYNCS.PHASECHK.TRANS64.TRYWAIT P1, [R0+URZ+0x30830], R3 ;  /* 0x03083003000075a7 */ /* 0x000e64000802017f */
[----:B-1----:R-:W-:Y:S05]  /*18960*/  @!P1 BRA `(.L_x_2881) ;  /* 0x000000e000dc9947 */ /* 0x002fea0003800000 */
.L_x_2880:
[----:B------:R-:W-:Y:S05]  /*18970*/  BSYNC B1 ;  /* 0x0000000000017941 */ /* 0x000fea0003800000 */
.L_x_2879:
[----:B------:R-:W2:Y:S04]  /*18980*/  LDL.64 R128, [R1+0x30] ;  /* 0x0000300001807983 */ /* 0x000ea80000100a00 */
[----:B------:R-:W3:Y:S01]  /*18990*/  LDL.64 R226, [R1+0x28] ;  /* 0x0000280001e27983 */ /* 0x000ee20000100a00 */
[----:B------:R-:W-:Y:S01]  /*189a0*/  IMAD.MOV.U32 R120, RZ, RZ, R126 ;  /* 0x000000ffff787224 */ /* 0x000fe200078e007e */
[----:B------:R-:W-:Y:S01]  /*189b0*/  R2UR UR46, R122 ;  /* 0x000000007a2e72ca */ /* 0x000fe200000e0000 */
[----:B------:R-:W-:Y:S01]  /*189c0*/  IMAD.MOV.U32 R122, RZ, RZ, R124 ;  /* 0x000000ffff7a7224 */ /* 0x000fe200078e007c */
[----:B------:R-:W-:Y:S01]  /*189d0*/  MOV R21, UR42 ;  /* 0x0000002a00157c02 */ /* 0x000fe20008000f00 */
[----:B------:R-:W-:Y:S01]  /*189e0*/  IMAD.MOV.U32 R121, RZ, RZ, 0x40000040 ;  /* 0x40000040ff797424 */ /* 0x000fe200078e00ff */
[----:B------:R-:W-:Y:S01]  /*189f0*/  R2UR UR50, R120 ;  /* 0x00000000783272ca */ /* 0x000fe200000e0000 */
[C---:B------:R-:W-:Y:S01]  /*18a00*/  VIADD R120, R126.reuse, 0x6 ;  /* 0x000000067e787836 */ /* 0x040fe20000000000 */
[----:B01----:R-:W-:Y:S01]  /*18a10*/  MOV R3, UR38 ;  /* 0x0000002600037c02 */ /* 0x003fe20008000f00 */
        /* <DEDUP_REMOVED lines=21> */
[----:B------:R-:W-:Y:S01]  /*18b70*/  MOV R20, UR43 ;  /* 0x0000002b00147c02 */ /* 0x000fe20008000f00 */
[-C--:B------:R-:W-:Y:S01]  /*18b80*/  FMUL.FTZ R25, R25, R14.reuse ;  /* 0x0000000e19197220 */ /* 0x080fe20000410000 */
[----:B------:R-:W-:Y:S01]  /*18b90*/  MOV R0, UR39 ;  /* 0x0000002700007c02 */ /* 0x000fe20008000f00 */
        /* <DEDUP_REMOVED lines=116> */
[----:B-----5:R-:W-:Y:S01]  /*192e0*/  WARPGROUP.ARRIVE ;  /* 0x00000000000079c5 */ /* 0x020fe20000000000 */
[----:B---3--:R-:W-:Y:S02]  /*192f0*/  R2UR UR44, R226 ;  /* 0x00000000e22c72ca */ /* 0x008fe400000e0000 */
[----:B------:R-:W-:Y:S02]  /*19300*/  R2UR UR45, R227 ;  /* 0x00000000e32d72ca */ /* 0x000fe400000e0000 */
[----:B------:R-:W2:Y:S06]  /*19310*/  LDL.64 R226, [R1+0x10] ;  /* 0x0000100001e27983 */ /* 0x000eac0000100a00 */
[----:B------:R-:W-:Y:S01]  /*19320*/  HGMMA.64x96x16.F32.BF16 R120, gdesc[UR48], RZ, !UPT, gsb0 ;  /* 0x01600000307879f0 */ /* 0x000fe2000c0018ff */
[----:B------:R-:W-:Y:S01]  /*19330*/  R2UR UR49, R213 ;  /* 0x00000000d53172ca */ /* 0x000fe200000e0000 */
        /* <DEDUP_REMOVED lines=9> */
[----:B------:R-:W3:Y:S01]  /*193d0*/  LDL.64 R212, [R1+0x20] ;  /* 0x0000200001d47983 */ /* 0x000ee20000100a00 */
[----:B------:R-:W-:Y:S02]  /*193e0*/  WARPGROUP.DEPBAR.LE gsb0, 0x0 ;  /* 0x00008000000079c5 */ /* 0x000fe40000010000 */
[----:B------:R-:W-:Y:S01]  /*193f0*/  WARPGROUP.ARRIVE ;  /* 0x00000000000079c5 */ /* 0x000fe20000000000 */
[----:B---3--:R-:W-:Y:S02]  /*19400*/  R2UR UR40, R212 ;  /* 0x00000000d42872ca */ /* 0x008fe400000e0000 */
[----:B------:R-:W-:Y:S02]  /*19410*/  R2UR UR41, R213 ;  /* 0x00000000d52972ca */ /* 0x000fe400000e0000 */
[----:B------:R-:W3:Y:S11]  /*19420*/  LDL.64 R212, [R1+0x8] ;  /* 0x0000080001d47983 */ /* 0x000ef60000100a00 */
[----:B------:R-:W-:Y:S01]  /*19430*/  HGMMA.64x96x16.F32.BF16 R120, gdesc[UR40], R120, gsb0 ;  /* 0x01600000287879f0 */ /* 0x000fe20008001878 */
[----:B------:R-:W-:-:S02]  /*19440*/  R2UR UR43, R20 ;  /* 0x00000000142b72ca */ /* 0x000fc400000e0000 */
[----:B------:R-:W-:Y:S02]  /*19450*/  R2UR UR42, R21 ;  /* 0x00000000152a72ca */ /* 0x000fe400000e0000 */
[----:B------:R-:W4:Y:S01]  /*19460*/  LDL.64 R20, [R1+0x18] ;  /* 0x0000180001147983 */ /* 0x000f220000100a00 */
[----:B--2---:R-:W-:Y:S02]  /*19470*/  R2UR UR32, R226 ;  /* 0x00000000e22072ca */ /* 0x004fe400000e0000 */
[----:B------:R-:W-:Y:S01]  /*19480*/  R2UR UR33, R227 ;  /* 0x00000000e32172ca */ /* 0x000fe200000e0000 */
[----:B------:R-:W-:Y:S02]  /*19490*/  WARPGROUP.DEPBAR.LE gsb0, 0x0 ;  /* 0x00008000000079c5 */ /* 0x000fe40000010000 */
[----:B------:R-:W-:Y:S01]  /*194a0*/  WARPGROUP.ARRIVE ;  /* 0x00000000000079c5 */ /* 0x000fe20000000000 */
[----:B----4-:R-:W-:Y:S02]  /*194b0*/  R2UR UR36, R20 ;  /* 0x00000000142472ca */ /* 0x010fe400000e0000 */
[----:B------:R-:W-:-:S13]  /*194c0*/  R2UR UR37, R21 ;  /* 0x00000000152572ca */ /* 0x000fda00000e0000 */
[----:B------:R-:W-:Y:S01]  /*194d0*/  HGMMA.64x96x16.F32.BF16 R120, gdesc[UR36], R120, gsb0 ;  /* 0x01600000247879f0 */ /* 0x000fe20008001878 */
[----:B---3--:R-:W-:Y:S02]  /*194e0*/  R2UR UR28, R212 ;  /* 0x00000000d41c72ca */ /* 0x008fe400000e0000 */
        /* <DEDUP_REMOVED lines=41> */
[----:B------:R-:W-:Y:S11]  /*19780*/  @!P0 BRA `(.L_x_2882) ;  /* 0x0000000000048947 */ /* 0x000ff60003800000 */
[----:B------:R-:W-:Y:S01]  /*19790*/  BPT.TRAP 0x1 ;  /* 0x000000040000795c */ /* 0x000fe20000300000 */
.L_x_2882:
[----:B------:R-:W-:Y:S01]  /*197a0*/  SHF.L.U32 R0, R8, 0x1f, RZ ;  /* 0x0000001f08007819 */ /* 0x000fe200000006ff */
[----:B------:R-:W-:-:S04]  /*197b0*/  IMAD R15, R9, 0x8, R2 ;  /* 0x00000008090f7824 */ /* 0x000fc800078e0202 */
[----:B------:R0:W1:Y:S01]  /*197c0*/  SYNCS.PHASECHK.TRANS64.TRYWAIT P1, [R15+URZ+0x30850], R0 ;  /* 0x030850000f0075a7 */ /* 0x000062000802017f */
[----:B------:R-:W-:Y:S05]  /*197d0*/  @!P0 BRA `(.L_x_2883) ;  /* 0x0000000000048947 */ /* 0x000fea0003800000 */
[----:B------:R-:W-:Y:S01]  /*197e0*/  BPT.TRAP 0x1 ;  /* 0x000000040000795c */ /* 0x000fe20000300000 */
.L_x_2883:
[----:B------:R-:W-:Y:S04]  /*197f0*/  BSSY B1, `(.L_x_2884) ;  /* 0x0000004000017945 */ /* 0x000fe80003800000 */
[----:B-1----:R-:W-:Y:S05]  /*19800*/  @P1 BRA `(.L_x_2885) ;  /* 0x0000000000081947 */ /* 0x002fea0003800000 */
[----:B------:R-:W1:Y:S02]  /*19810*/  SYNCS.PHASECHK.TRANS64.TRYWAIT P1, [R15+URZ+0x30850], R0 ;  /* 0x030850000f0075a7 */ /* 0x000e64000802017f */
[----:B-1----:R-:W-:Y:S05]  /*19820*/  @!P1 BRA `(.L_x_2886) ;  /* 0x000000d400409947 */ /* 0x002fea0003800000 */
.L_x_2885:
[----:B------:R-:W-:Y:S05]  /*19830*/  BSYNC B1 ;  /* 0x0000000000017941 */ /* 0x000fea0003800000 */
.L_x_2884:
        /* <DEDUP_REMOVED lines=30> */
[----:B------:R-:W-:Y:S01]  /*19a20*/  VIADD R4, R4, 0x280 ;  /* 0x0000028004047836 */ /* 0x000fe20000000000 */
[----:B------:R-:W-:Y:S01]  /*19a30*/  MOV R9, 0x40000040 ;  /* 0x4000004000097802 */ /* 0x000fe20000000f00 */
[----:B------:R-:W-:Y:S02]  /*19a40*/  WARPGROUP.DEPBAR.LE gsb0, 0x0 ;  /* 0x00008000000079c5 */ /* 0x000fe40000010000 */
[----:B------:R-:W-:-:S12]  /*19a50*/  WARPGROUP.ARRIVE ;  /* 0x00000000000079c5 */ /* 0x000fd80000000000 */
        /* <DEDUP_REMOVED lines=14> */
.L_x_2887:
        /* <DEDUP_REMOVED lines=60> */
[----:B------:R-:W-:-:S02]  /*19f00*/  IMAD R13, R13, 0x8, R2 ;  /* 0x000000080d0d7824 */ /* 0x000fc400078e0202 */
        /* <DEDUP_REMOVED lines=82> */
[----:B-1----:R-:W-:Y:S02]  /*1a430*/  FMNMX.FTZ R4, R163, R4, !PT ;  /* 0x00000004a3047209 */ /* 0x002fe40007810000 */
[----:B--2---:R-:W-:-:S03]  /*1a440*/  FMNMX.FTZ R0, R161, R3, !PT ;  /* 0x00000003a1007209 */ /* 0x004fc60007810000 */
[----:B------:R-:W0:Y:S04]  /*1a450*/  SHFL.BFLY PT, R3, R4, 0x2, 0x1f ;  /* 0x0c401f0004037f89 */ /* 0x000e2800000e0000 */
[----:B------:R-:W1:Y:S01]  /*1a460*/  SHFL.BFLY PT, R5, R0, 0x2, 0x1f ;  /* 0x0c401f0000057f89 */ /* 0x000e6200000e0000 */
[----:B0-----:R-:W-:Y:S02]  /*1a470*/  FMNMX.FTZ R4, R4, R3, !PT ;  /* 0x0000000304047209 */ /* 0x001fe40007810000 */
[----:B-1----:R-:W-:-:S03]  /*1a480*/  FMNMX.FTZ R0, R0, R5, !PT ;  /* 0x0000000500007209 */ /* 0x002fc60007810000 */
[----:B------:R-:W0:Y:S04]  /*1a490*/  SHFL.BFLY PT, R3, R4, 0x1, 0x1f ;  /* 0x0c201f0004037f89 */ /* 0x000e2800000e0000 */
        /* <DEDUP_REMOVED lines=9> */
[-C--:B------:R-:W-:Y:S01]  /*1a530*/  FMUL.FTZ R132, R4, R3.reuse ;  /* 0x0000000304847220 */ /* 0x080fe20000410000 */
[-C--:B------:R-:W-:Y:S01]  /*1a540*/  FMUL.FTZ R14, R14, R3.reuse ;  /* 0x000000030e0e7220 */ /* 0x080fe20000410000 */
[-CC-:B------:R-:W-:Y:S01]  /*1a550*/  FFMA.FTZ R188, R8, R3.reuse, -R10.reuse ;  /* 0x0000000308bc7223 */ /* 0x180fe2000001080a */
[-C--:B------:R-:W-:Y:S01]  /*1a560*/  FFMA.FTZ R186, R128, R3.reuse, -R10 ;  /* 0x0000000380ba7223 */ /* 0x080fe2000001080a */
[-C--:B------:R-:W-:Y:S01]  /*1a570*/  FFMA.FTZ R189, R20, R3.reuse, -R132 ;  /* 0x0000000314bd7223 */ /* 0x080fe20000010884 */
[-CC-:B------:R-:W-:Y:S01]  /*1a580*/  FFMA.FTZ R166, R9, R3.reuse, -R10.reuse ;  /* 0x0000000309a67223 */ /* 0x180fe2000001080a */
[-C--:B------:R-:W-:Y:S01]  /*1a590*/  FFMA.FTZ R128, R129, R3.reuse, -R10 ;  /* 0x0000000381807223 */ /* 0x080fe2000001080a */
[-C--:B------:R-:W-:Y:S01]  /*1a5a0*/  FFMA.FTZ R129, R21, R3.reuse, -R132 ;  /* 0x0000000315817223 */ /* 0x080fe20000010884 */
[----:B------:R-:W-:Y:S01]  /*1a5b0*/  MUFU.EX2 R14, R14 ;  /* 0x0000000e000e7308 */ /* 0x000fe20000000800 */
[-C--:B------:R-:W-:Y:S01]  /*1a5c0*/  FFMA.FTZ R190, R120, R3.reuse, -R10 ;  /* 0x0000000378be7223 */ /* 0x080fe2000001080a */
[-C--:B------:R-:W-:Y:S01]  /*1a5d0*/  FFMA.FTZ R191, R122, R3.reuse, -R132 ;  /* 0x000000037abf7223 */ /* 0x080fe20000010884 */
[-C--:B------:R-:W-:Y:S01]  /*1a5e0*/  FFMA.FTZ R165, R121, R3.reuse, -R10 ;  /* 0x0000000379a57223 */ /* 0x080fe2000001080a */
[-C--:B------:R-:W-:Y:S01]  /*1a5f0*/  FFMA.FTZ R123, R123, R3.reuse, -R132 ;  /* 0x000000037b7b7223 */ /* 0x080fe20000010884 */
[-C--:B------:R-:W-:Y:S01]  /*1a600*/  FFMA.FTZ R184, R124, R3.reuse, -R10 ;  /* 0x000000037cb87223 */ /* 0x080fe2000001080a */
[-C--:B------:R-:W-:Y:S01]  /*1a610*/  FFMA.FTZ R185, R126, R3.reuse, -R132 ;  /* 0x000000037eb97223 */ /* 0x080fe20000010884 */
[----:B------:R-:W-:Y:S01]  /*1a620*/  VIADD R126, R13, 0x30840 ;  /* 0x000308400d7e7836 */ /* 0x000fe20000000000 */
[----:B------:R-:W0:Y:S01]  /*1a630*/  MUFU.EX2 R188, R188 ;  /* 0x000000bc00bc7308 */ /* 0x000e220000000800 */
[-C--:B------:R-:W-:Y:S01]  /*1a640*/  FFMA.FTZ R164, R125, R3.reuse, -R10 ;  /* 0x000000037da47223 */ /* 0x080fe2000001080a */
[-CC-:B------:R-:W-:Y:S01]  /*1a650*/  FFMA.FTZ R122, R127, R3.reuse, -R132.reuse ;  /* 0x000000037f7a7223 */ /* 0x180fe20000010884 */
[-C--:B------:R-:W-:Y:S01]  /*1a660*/  FFMA.FTZ R187, R130, R3.reuse, -R132 ;  /* 0x0000000382bb7223 */ /* 0x080fe20000010884 */
[----:B------:R-:W-:Y:S01]  /*1a670*/  PRMT R126, R217, 0x654, R126 ;  /* 0x00000654d97e7816 */ /* 0x000fe2000000007e */
[-C--:B------:R-:W-:Y:S01]  /*1a680*/  FFMA.FTZ R125, R133, R3.reuse, -R10 ;  /* 0x00000003857d7223 */ /* 0x080fe2000001080a */
[-CC-:B------:R-:W-:Y:S01]  /*1a690*/  FFMA.FTZ R21, R131, R3.reuse, -R132.reuse ;  /* 0x0000000383157223 */ /* 0x180fe20000010884 */
[-CC-:B------:R-:W-:Y:S01]  /*1a6a0*/  FFMA.FTZ R181, R134, R3.reuse, -R132.reuse ;  /* 0x0000000386b57223 */ /* 0x180fe20000010884 */
[----:B------:R-:W-:Y:S01]  /*1a6b0*/  MUFU.EX2 R5, R5 ;  /* 0x0000000500057308 */ /* 0x000fe20000000800 */
[----:B------:R1:W-:Y:S01]  /*1a6c0*/  SYNCS.ARRIVE.TRANS64.RED.A1T0 RZ, [R126+URZ], RZ ;  /* 0x000000ff7eff79a7 */ /* 0x0003e2000810043f */
[-CC-:B------:R-:W-:Y:S01]  /*1a6d0*/  FFMA.FTZ R20, R135, R3.reuse, -R132.reuse ;  /* 0x0000000387147223 */ /* 0x180fe20000010884 */
[-CC-:B------:R-:W-:Y:S01]  /*1a6e0*/  FFMA.FTZ R183, R138, R3.reuse, -R132.reuse ;  /* 0x000000038ab77223 */ /* 0x180fe20000010884 */
[-CC-:B------:R-:W-:Y:S01]  /*1a6f0*/  FFMA.FTZ R139, R139, R3.reuse, -R132.reuse ;  /* 0x000000038b8b7223 */ /* 0x180fe20000010884 */
[-CC-:B------:R-:W-:Y:S01]  /*1a700*/  FFMA.FTZ R177, R142, R3.reuse, -R132.reuse ;  /* 0x000000038eb17223 */ /* 0x180fe20000010884 */
[-CC-:B------:R-:W-:Y:S01]  /*1a710*/  FFMA.FTZ R131, R143, R3.reuse, -R132.reuse ;  /* 0x000000038f837223 */ /* 0x180fe20000010884 */
[----:B------:R-:W-:Y:S01]  /*1a720*/  FFMA.FTZ R179, R146, R3, -R132 ;  /* 0x0000000392b37223 */ /* 0x000fe20000010884 */
[----:B------:R-:W2:Y:S01]  /*1a730*/  MUFU.EX2 R189, R189 ;  /* 0x000000bd00bd7308 */ /* 0x000ea20000000800 */
        /* <DEDUP_REMOVED lines=10> */
[-C--:B-1----:R-:W-:Y:S01]  /*1a7e0*/  FFMA.FTZ R126, R163, R3.reuse, -R132 ;  /* 0x00000003a37e7223 */ /* 0x082fe20000010884 */
[-CC-:B------:R-:W-:Y:S01]  /*1a7f0*/  FFMA.FTZ R182, R136, R3.reuse, -R10.reuse ;  /* 0x0000000388b67223 */ /* 0x180fe2000001080a */
[-CC-:B------:R-:W-:Y:S01]  /*1a800*/  FFMA.FTZ R124, R137, R3.reuse, -R10.reuse ;  /* 0x00000003897c7223 */ /* 0x180fe2000001080a */
[-CC-:B------:R-:W-:Y:S01]  /*1a810*/  FFMA.FTZ R176, R140, R3.reuse, -R10.reuse ;  /* 0x000000038cb07223 */ /* 0x180fe2000001080a */
[-CC-:B------:R-:W-:Y:S01]  /*1a820*/  FFMA.FTZ R121, R141, R3.reuse, -R10.reuse ;  /* 0x000000038d797223 */ /* 0x180fe2000001080a */
[----:B------:R-:W1:Y:S01]  /*1a830*/  MUFU.EX2 R129, R129 ;  /* 0x0000008100817308 */ /* 0x000e620000000800 */
[----:B--2---:R-:W-:Y:S01]  /*1a840*/  FFMA.FTZ R6, R5, R6, R189 ;  /* 0x0000000605067223 */ /* 0x004fe200000100bd */
[-CC-:B------:R-:W-:Y:S01]  /*1a850*/  FFMA.FTZ R178, R144, R3.reuse, -R10.reuse ;  /* 0x0000000390b27223 */ /* 0x180fe2000001080a */
[-CC-:B------:R-:W-:Y:S01]  /*1a860*/  FFMA.FTZ R120, R145, R3.reuse, -R10.reuse ;  /* 0x0000000391787223 */ /* 0x180fe2000001080a */
[-CC-:B------:R-:W-:Y:S01]  /*1a870*/  FFMA.FTZ R172, R148, R3.reuse, -R10.reuse ;  /* 0x0000000394ac7223 */ /* 0x180fe2000001080a */
[-CC-:B------:R-:W-:Y:S01]  /*1a880*/  FFMA.FTZ R11, R149, R3.reuse, -R10.reuse ;  /* 0x00000003950b7223 */ /* 0x180fe2000001080a */
[-CC-:B------:R-:W-:Y:S01]  /*1a890*/  FFMA.FTZ R174, R152, R3.reuse, -R10.reuse ;  /* 0x0000000398ae7223 */ /* 0x180fe2000001080a */
[-CC-:B------:R-:W-:Y:S01]  /*1a8a0*/  FFMA.FTZ R9, R153, R3.reuse, -R10.reuse ;  /* 0x0000000399097223 */ /* 0x180fe2000001080a */
[----:B------:R-:W2:Y:S01]  /*1a8b0*/  MUFU.EX2 R190, R190 ;  /* 0x000000be00be7308 */ /* 0x000ea20000000800 */
[----:B0-----:R-:W-:Y:S01]  /*1a8c0*/  FADD.FTZ R7, R166, R7 ;  /* 0x00000007a6077221 */ /* 0x001fe20000010000 */
[-CC-:B------:R-:W-:Y:S01]  /*1a8d0*/  FFMA.FTZ R168, R156, R3.reuse, -R10.reuse ;  /* 0x000000039ca87223 */ /* 0x180fe2000001080a */
[-CC-:B------:R-:W-:Y:S01]  /*1a8e0*/  FFMA.FTZ R8, R157, R3.reuse, -R10.reuse ;  /* 0x000000039d087223 */ /* 0x180fe2000001080a */
[-CC-:B------:R-:W-:Y:S01]  /*1a8f0*/  FFMA.FTZ R170, R160, R3.reuse, -R10.reuse ;  /* 0x00000003a0aa7223 */ /* 0x180fe2000001080a */
[----:B------:R-:W-:-:S03]  /*1a900*/  FFMA.FTZ R10, R161, R3, -R10 ;  /* 0x00000003a10a7223 */ /* 0x000fc6000001080a */
        /* <DEDUP_REMOVED lines=90> */
.L_x_2888:
[C---:B------:R-:W-:Y:S01]  /*1aeb0*/  ISETP.GT.AND P1, PT, R12.reuse, RZ, PT ;  /* 0x000000ff0c00720c */ /* 0x040fe20003f24270 */
        /* <DEDUP_REMOVED lines=33> */
.L_x_2876:
[----:B------:R-:W-:Y:S05]  /*1b0d0*/  BSYNC B0 ;  /* 0x0000000000007941 */ /* 0x000fea0003800000 */
.L_x_2875:
        /* <DEDUP_REMOVED lines=99> */
.L_x_2890:
[----:B------:R-:W-:Y:S01]  /*1b710*/  IMAD R10, R196, 0x8, R2 ;  /* 0x00000008c40a7824 */ /* 0x000fe200078e0202 */
[----:B------:R-:W-:-:S04]  /*1b720*/  SHF.L.U32 R5, R199, 0x1f, RZ ;  /* 0x0000001fc7057819 */ /* 0x000fc800000006ff */
[----:B------:R0:W1:Y:S01]  /*1b730*/  SYNCS.PHASECHK.TRANS64.TRYWAIT P1, [R10+URZ+0x30850], R5 ;  /* 0x030850050a0075a7 */ /* 0x000062000802017f */
[----:B------:R-:W-:Y:S05]  /*1b740*/  @!P0 BRA `(.L_x_2891) ;  /* 0x0000000000048947 */ /* 0x000fea0003800000 */
[----:B------:R-:W-:Y:S01]  /*1b750*/  BPT.TRAP 0x1 ;  /* 0x000000040000795c */ /* 0x000fe20000300000 */
.L_x_2891:
        /* <DEDUP_REMOVED lines=9> */
.L_x_2893:
[----:B------:R-:W-:Y:S05]  /*1b7f0*/  BSYNC B0 ;  /* 0x0000000000007941 */ /* 0x000fea0003800000 */
.L_x_2892:
[----:B------:R-:W-:Y:S01]  /*1b800*/  IMAD.MOV.U32 R8, RZ, RZ, R2 ;  /* 0x000000ffff087224 */ /* 0x000fe200078e0002 */
[----:B------:R-:W-:Y:S01]  /*1b810*/  WARPGROUP.ARRIVE ;  /* 0x00000000000079c5 */ /* 0x000fe20000000000 */
[----:B------:R-:W-:-:S03]  /*1b820*/  IMAD.MOV.U32 R9, RZ, RZ, 0x40000040 ;  /* 0x40000040ff097424 */ /* 0x000fc600078e00ff */
        /* <DEDUP_REMOVED lines=30> */
[----:B------:R-:W0:Y:S02]  /*1ba10*/  SHFL.BFLY PT, R2, R7, 0x2, 0x1f ;  /* 0x0c401f0007027f89 */ /* 0x000e2400000e0000 */
[----:B01----:R-:W-:Y:S01]  /*1ba20*/  FADD.FTZ R5, R2, R7 ;  /* 0x0000000702057221 */ /* 0x003fe20000010000 */
[----:B------:R-:W-:-:S04]  /*1ba30*/  IMAD.MOV.U32 R7, RZ, RZ, RZ ;  /* 0x000000ffff077224 */ /* 0x000fc800078e00ff */
[----:B------:R-:W0:Y:S02]  /*1ba40*/  SHFL.BFLY PT, R2, R5, 0x1, 0x1f ;  /* 0x0c201f0005027f89 */ /* 0x000e2400000e0000 */
[----:B0-----:R-:W-:Y:S01]  /*1ba50*/  FADD.FTZ R12, R5, R2 ;  /* 0x00000002050c7221 */ /* 0x001fe20000010000 */
[----:B------:R-:W-:Y:S02]  /*1ba60*/  IMAD.MOV.U32 R2, RZ, RZ, RZ ;  /* 0x000000ffff027224 */ /* 0x000fe400078e00ff */
[----:B------:R-:W-:Y:S02]  /*1ba70*/  IMAD.MOV.U32 R5, RZ, RZ, -0x800000 ;  /* 0xff800000ff057424 */ /* 0x000fe400078e00ff */
[----:B------:R-:W-:-:S13]  /*1ba80*/  FSETP.NE.FTZ.AND P1, PT, R12, RZ, PT ;  /* 0x000000ff0c00720b */ /* 0x000fda0003f35000 */
[----:B------:R-:W-:Y:S01]  /*1ba90*/  @P1 MUFU.RCP R7, R12 ;  /* 0x0000000c00071308 */ /* 0x000fe20000001000 */
[----:B------:R-:W-:Y:S02]  /*1baa0*/  WARPGROUP.DEPBAR.LE gsb0, 0x0 ;  /* 0x00008000000079c5 */ /* 0x000fe40000010000 */
[----:B------:R-:W-:-:S06]  /*1bab0*/  WARPGROUP.ARRIVE ;  /* 0x00000000000079c5 */ /* 0x000fcc0000000000 */
[----:B------:R-:W-:Y:S01]  /*1bac0*/  HGMMA.64x192x16.F32.BF16 R24, R172, gdesc[UR4].tnspB, R24, gsb0 ;  /* 0x42e00004ac187df0 */ /* 0x000fe20008001818 */
[----:B------:R-:W-:Y:S02]  /*1bad0*/  R2UR UR6, R8 ;  /* 0x00000000080672ca */ /* 0x000fe400000e0000 */
[----:B------:R-:W-:Y:S02]  /*1bae0*/  R2UR UR7, R9 ;  /* 0x00000000090772ca */ /* 0x000fe400000e0000 */
[----:B------:R-:W0:Y:S02]  /*1baf0*/  SHFL.BFLY PT, R9, R6, 0x2, 0x1f ;  /* 0x0c401f0006097f89 */ /* 0x000e2400000e0000 */
[----:B0-----:R-:W-:Y:S01]  /*1bb00*/  FADD.FTZ R9, R9, R6 ;  /* 0x0000000609097221 */ /* 0x001fe20000010000 */
[----:B------:R-:W-:-:S04]  /*1bb10*/  IMAD.MOV.U32 R6, RZ, RZ, -0x800000 ;  /* 0xff800000ff067424 */ /* 0x000fc800078e00ff */
[----:B------:R-:W0:Y:S02]  /*1bb20*/  SHFL.BFLY PT, R8, R9, 0x1, 0x1f ;  /* 0x0c201f0009087f89 */ /* 0x000e2400000e0000 */
[----:B0-----:R-:W-:Y:S01]  /*1bb30*/  FADD.FTZ R13, R9, R8 ;  /* 0x00000008090d7221 */ /* 0x001fe20000010000 */
[----:B------:R-:W-:Y:S01]  /*1bb40*/  @P1 FMUL.FTZ R9, R3, 0.69314718246459960938 ;  /* 0x3f31721803091820 */ /* 0x000fe20000410000 */
[----:B------:R-:W0:Y:S03]  /*1bb50*/  @P1 MUFU.LG2 R8, R12 ;  /* 0x0000000c00081308 */ /* 0x000e260000000c00 */
[----:B------:R-:W-:-:S13]  /*1bb60*/  FSETP.NE.FTZ.AND P2, PT, R13, RZ, PT ;  /* 0x000000ff0d00720b */ /* 0x000fda0003f55000 */
[----:B------:R-:W1:Y:S01]  /*1bb70*/  @P2 MUFU.LG2 R11, R13 ;  /* 0x0000000d000b2308 */ /* 0x000e620000000c00 */
[----:B------:R-:W-:Y:S01]  /*1bb80*/  @P2 FMUL.FTZ R14, R3, 0.69314718246459960938 ;  /* 0x3f317218030e2820 */ /* 0x000fe20000410000 */
[----:B0-----:R-:W-:-:S04]  /*1bb90*/  @P1 FMUL.FTZ R8, R8, 0.69314718246459960938 ;  /* 0x3f31721808081820 */ /* 0x001fc80000410000 */
[----:B------:R-:W-:Y:S02]  /*1bba0*/  @P1 FFMA.FTZ R5, R9, R0, R8 ;  /* 0x0000000009051223 */ /* 0x000fe40000010008 */
[----:B------:R0:W2:Y:S01]  /*1bbb0*/  @P2 MUFU.RCP R2, R13 ;  /* 0x0000000d00022308 */ /* 0x0000a20000001000 */
[----:B-1----:R-:W-:-:S04]  /*1bbc0*/  @P2 FMUL.FTZ R11, R11, 0.69314718246459960938 ;  /* 0x3f3172180b0b2820 */ /* 0x002fc80000410000 */
[----:B------:R-:W-:Y:S01]  /*1bbd0*/  @P2 FFMA.FTZ R6, R14, R4, R11 ;  /* 0x000000040e062223 */ /* 0x000fe2000001000b */
[----:B------:R-:W-:Y:S02]  /*1bbe0*/  WARPGROUP.DEPBAR.LE gsb0, 0x0 ;  /* 0x00008000000079c5 */ /* 0x000fe40000010000 */
[----:B------:R-:W-:-:S06]  /*1bbf0*/  WARPGROUP.ARRIVE ;  /* 0x00000000000079c5 */ /* 0x000fcc0000000000 */
[----:B------:R-:W-:Y:S03]  /*1bc00*/  HGMMA.64x192x16.F32.BF16 R24, R168, gdesc[UR4].tnspB, R24, gsb0 ;  /* 0x42e00004a8187df0 */ /* 0x000fe60008001818 */
[----:B------:R-:W-:Y:S02]  /*1bc10*/  WARPGROUP.DEPBAR.LE gsb0, 0x0 ;  /* 0x00008000000079c5 */ /* 0x000fe40000010000 */
[----:B0-2---:R-:W-:Y:S05]  /*1bc20*/  @!P0 BRA `(.L_x_2895) ;  /* 0x0000000000048947 */ /* 0x005fea0003800000 */
[----:B------:R-:W-:Y:S01]  /*1bc30*/  BPT.TRAP 0x1 ;  /* 0x000000040000795c */ /* 0x000fe20000300000 */
.L_x_2895:
[----:B------:R-:W2:Y:S01]  /*1bc40*/  LDL.LU R9, [R1+0x50] ;  /* 0x0000500001097983 */ /* 0x000ea20000300800 */
[----:B------:R-:W-:Y:S01]  /*1bc50*/  VIADD R10, R10, 0x30860 ;  /* 0x000308600a0a7836 */ /* 0x000fe20000000000 */
[----:B------:R-:W-:Y:S01]  /*1bc60*/  IADD3 R196, R196, 0x1, RZ ;  /* 0x00000001c4c47810 */ /* 0x000fe20007ffe0ff */
[-C--:B------:R-:W-:Y:S01]  /*1bc70*/  FMUL.FTZ R124, R83, R2.reuse ;  /* 0x00000002537c7220 */ /* 0x080fe20000410000 */
        /* <DEDUP_REMOVED lines=104> */
.L_x_2796:
        /* <DEDUP_REMOVED lines=10> */
[----:B0-----:R-:W0:Y:S01]  /*1c3a0*/  S2R R9, SR_SWINHI ;  /* 0x0000000000097919 */ /* 0x001e220000002f00 */
[----:B------:R-:W-:Y:S01]  /*1c3b0*/  F2FP.BF16.F32.PACK_AB R24, R25, R24 ;  /* 0x000000181918723e */ /* 0x000fe200000010ff */
[----:B------:R-:W-:Y:S01]  /*1c3c0*/  ULDC.64 UR4, c[0x0][0xc00] ;  /* 0x0003000000047ab9 */ /* 0x000fe20000000a00 */
[----:B------:R-:W4:Y:S04]  /*1c3d0*/  LDL.LU R102, [R1+0x44] ;  /* 0x0000440001667983 */ /* 0x000f280000300800 */
[----:B------:R-:W4:Y:S01]  /*1c3e0*/  LDL.LU R94, [R1+0x48] ;  /* 0x00004800015e7983 */ /* 0x000f220000300800 */
[----:B------:R-:W-:Y:S02]  /*1c3f0*/  MOV R12, R2 ;  /* 0x00000002000c7202 */ /* 0x000fe40000000f00 */
[----:B0-----:R-:W-:-:S02]  /*1c400*/  MOV R13, R9 ;  /* 0x00000009000d7202 */ /* 0x001fc40000000f00 */
        /* <DEDUP_REMOVED lines=35> */
[----:B---3--:R-:W-:-:S03]  /*1c640*/  IMAD.WIDE R74, R10, 0x2, R12 ;  /* 0x000000020a4a7825 */ /* 0x008fc600078e020c */
[----:B------:R-:W-:-:S04]  /*1c650*/  IADD3 R111, P2, R74, 0x20, RZ ;  /* 0x000000204a6f7810 */ /* 0x000fc80007f5e0ff */
[----:B------:R-:W-:Y:S02]  /*1c660*/  LOP3.LUT R10, R111, 0x380, RZ, 0xc0, !PT ;  /* 0x000003806f0a7812 */ /* 0x000fe400078ec0ff */
[----:B------:R-:W-:Y:S02]  /*1c670*/  IADD3 R143, P6, R74, 0x60, RZ ;  /* 0x000000604a8f7810 */ /* 0x000fe40007fde0ff */
[----:B------:R-:W-:Y:S02]  /*1c680*/  SHF.R.U64 R10, R10, 0x3, RZ ;  /* 0x000000030a0a7819 */ /* 0x000fe400000012ff */
[C---:B------:R-:W-:Y:S02]  /*1c690*/  IADD3 R46, P0, R74.reuse, 0x4020, RZ ;  /* 0x000040204a2e7810 */ /* 0x040fe40007f1e0ff */
[----:B------:R-:W-:Y:S02]  /*1c6a0*/  IADD3 R141, P1, R74, 0x40, RZ ;  /* 0x000000404a8d7810 */ /* 0x000fe40007f3e0ff */
[----:B------:R-:W-:-:S02]  /*1c6b0*/  LOP3.LUT R20, R143, 0x380, RZ, 0xc0, !PT ;  /* 0x000003808f147812 */ /* 0x000fc400078ec0ff */
[----:B------:R-:W-:Y:S02]  /*1c6c0*/  IADD3 R145, P5, R74, 0x4000, RZ ;  /* 0x000040004a917810 */ /* 0x000fe40007fbe0ff */
[----:B------:R-:W-:Y:S02]  /*1c6d0*/  LOP3.LUT R10, R10, R111, RZ, 0x3c, !PT ;  /* 0x0000006f0a0a7212 */ /* 0x000fe400078e3cff */
[----:B------:R-:W-:Y:S02]  /*1c6e0*/  LOP3.LUT R111, R46, 0x380, RZ, 0xc0, !PT ;  /* 0x000003802e6f7812 */ /* 0x000fe400078ec0ff */
[----:B------:R-:W-:Y:S01]  /*1c6f0*/  LOP3.LUT R14, R141, 0x380, RZ, 0xc0, !PT ;  /* 0x000003808d0e7812 */ /* 0x000fe200078ec0ff */
[--C-:B------:R-:W-:Y:S01]  /*1c700*/  IMAD.X R15, RZ, RZ, R75.reuse, P1 ;  /* 0x000000ffff0f7224 */ /* 0x100fe200008e064b */
[----:B------:R-:W-:Y:S02]  /*1c710*/  LOP3.LUT R9, R74, 0x380, RZ, 0xc0, !PT ;  /* 0x000003804a097812 */ /* 0x000fe400078ec0ff */
[----:B------:R-:W-:Y:S01]  /*1c720*/  SHF.R.U64 R20, R20, 0x3, RZ ;  /* 0x0000000314147819 */ /* 0x000fe200000012ff */
[----:B------:R-:W-:Y:S01]  /*1c730*/  IMAD.X R39, RZ, RZ, R75, P5 ;  /* 0x000000ffff277224 */ /* 0x000fe200028e064b */
[----:B------:R-:W-:-:S02]  /*1c740*/  IADD3 R58, P3, R74, 0x4060, RZ ;  /* 0x000040604a3a7810 */ /* 0x000fc40007f7e0ff */
[C---:B--2---:R-:W-:Y:S02]  /*1c750*/  IADD3 R28, P1, R74.reuse, 0x8020, RZ ;  /* 0x000080204a1c7810 */ /* 0x044fe40007f3e0ff */
[----:B------:R-:W-:Y:S02]  /*1c760*/  LOP3.LUT R38, R145, 0x380, RZ, 0xc0, !PT ;  /* 0x0000038091267812 */ /* 0x000fe400078ec0ff */
[----:B------:R-:W-:Y:S02]  /*1c770*/  SHF.R.U64 R111, R111, 0x3, RZ ;  /* 0x000000036f6f7819 */ /* 0x000fe400000012ff */
[----:B------:R-:W-:Y:S02]  /*1c780*/  IADD3 R72, P5, R74, 0x8060, RZ ;  /* 0x000080604a487810 */ /* 0x000fe40007fbe0ff */
[----:B------:R-:W-:Y:S02]  /*1c790*/  SHF.R.U64 R14, R14, 0x3, RZ ;  /* 0x000000030e0e7819 */ /* 0x000fe400000012ff */
[----:B------:R-:W-:-:S02]  /*1c7a0*/  IADD3 R54, P4, R74, 0x4040, RZ ;  /* 0x000040404a367810 */ /* 0x000fc40007f9e0ff */
[----:B------:R-:W-:Y:S02]  /*1c7b0*/  SHF.R.U64 R9, R9, 0x3, RZ ;  /* 0x0000000309097819 */ /* 0x000fe400000012ff */
[----:B------:R-:W-:Y:S01]  /*1c7c0*/  LOP3.LUT R20, R20, R143, RZ, 0x3c, !PT ;  /* 0x0000008f14147212 */ /* 0x000fe200078e3cff */
[--C-:B------:R-:W-:Y:S01]  /*1c7d0*/  IMAD.X R11, RZ, RZ, R75.reuse, P2 ;  /* 0x000000ffff0b7224 */ /* 0x100fe200010e064b */
[----:B------:R-:W-:Y:S01]  /*1c7e0*/  LOP3.LUT R143, R58, 0x380, RZ, 0xc0, !PT ;  /* 0x000003803a8f7812 */ /* 0x000fe200078ec0ff */
[----:B------:R-:W-:Y:S01]  /*1c7f0*/  IMAD.X R21, RZ, RZ, R75, P6 ;  /* 0x000000ffff157224 */ /* 0x000fe200030e064b */
[----:B------:R-:W-:Y:S02]  /*1c800*/  SHF.R.U64 R38, R38, 0x3, RZ ;  /* 0x0000000326267819 */ /* 0x000fe400000012ff */
[----:B------:R-:W-:Y:S02]  /*1c810*/  LOP3.LUT R46, R111, R46, RZ, 0x3c, !PT ;  /* 0x0000002e6f2e7212 */ /* 0x000fe400078e3cff */
[----:B------:R-:W-:-:S02]  /*1c820*/  LOP3.LUT R66, R28, 0x380, RZ, 0xc0, !PT ;  /* 0x000003801c427812 */ /* 0x000fc400078ec0ff */
[C---:B------:R-:W-:Y:S02]  /*1c830*/  IADD3 R62, P2, R74.reuse, 0x8000, RZ ;  /* 0x000080004a3e7810 */ /* 0x040fe40007f5e0ff */
[----:B------:R-:W-:Y:S02]  /*1c840*/  IADD3 R70, P6, R74, 0x8040, RZ ;  /* 0x000080404a467810 */ /* 0x000fe40007fde0ff */
[----:B------:R-:W-:Y:S02]  /*1c850*/  LOP3.LUT R14, R14, R141, RZ, 0x3c, !PT ;  /* 0x0000008d0e0e7212 */ /* 0x000fe400078e3cff */
[----:B------:R-:W-:Y:S02]  /*1c860*/  LOP3.LUT R111, R72, 0x380, RZ, 0xc0, !PT ;  /* 0x00000380486f7812 */ /* 0x000fe400078ec0ff */
[----:B------:R-:W-:Y:S02]  /*1c870*/  LOP3.LUT R74, R9, R74, RZ, 0x3c, !PT ;  /* 0x0000004a094a7212 */ /* 0x000fe400078e3cff */
[----:B------:R-:W-:-:S02]  /*1c880*/  LOP3.LUT R141, R54, 0x380, RZ, 0xc0, !PT ;  /* 0x00000380368d7812 */ /* 0x000fc400078ec0ff */
[----:B------:R-:W-:Y:S02]  /*1c890*/  SHF.R.U64 R143, R143, 0x3, RZ ;  /* 0x000000038f8f7819 */ /* 0x000fe400000012ff */
[----:B------:R-:W-:Y:S02]  /*1c8a0*/  LOP3.LUT R38, R38, R145, RZ, 0x3c, !PT ;  /* 0x0000009126267212 */ /* 0x000fe400078e3cff */
[----:B------:R-:W-:Y:S01]  /*1c8b0*/  SHF.R.U64 R3, R66, 0x3, RZ ;  /* 0x0000000342037819 */ /* 0x000fe200000012ff */
[--C-:B------:R-:W-:Y:S01]  /*1c8c0*/  IMAD.X R47, RZ, RZ, R75.reuse, P0 ;  /* 0x000000ffff2f7224 */ /* 0x100fe200000e064b */
[----:B------:R-:W-:Y:S01]  /*1c8d0*/  LOP3.LUT R145, R62, 0x380, RZ, 0xc0, !PT ;  /* 0x000003803e917812 */ /* 0x000fe200078ec0ff */
[--C-:B------:R-:W-:Y:S01]  /*1c8e0*/  IMAD.X R55, RZ, RZ, R75.reuse, P4 ;  /* 0x000000ffff377224 */ /* 0x100fe200020e064b */
[----:B------:R-:W-:Y:S01]  /*1c8f0*/  SHF.R.U64 R111, R111, 0x3, RZ ;  /* 0x000000036f6f7819 */ /* 0x000fe200000012ff */
[--C-:B------:R-:W-:Y:S01]  /*1c900*/  IMAD.X R59, RZ, RZ, R75.reuse, P3 ;  /* 0x000000ffff3b7224 */ /* 0x100fe200018e064b */
[----:B------:R-:W-:Y:S01]  /*1c910*/  SHF.R.U64 R141, R141, 0x3, RZ ;  /* 0x000000038d8d7819 */ /* 0x000fe200000012ff */
[--C-:B------:R-:W-:Y:S01]  /*1c920*/  IMAD.X R63, RZ, RZ, R75.reuse, P2 ;  /* 0x000000ffff3f7224 */ /* 0x100fe200010e064b */
[----:B------:R-:W-:Y:S01]  /*1c930*/  MOV R74, R74 ;  /* 0x0000004a004a7202 */ /* 0x000fe20000000f00 */
[----:B------:R-:W-:Y:S01]  /*1c940*/  BAR.SYNC.DEFER_BLOCKING 0x1, 0x100 ;  /* 0x0044000000007b1d */ /* 0x000fe20000010000 */
[--C-:B------:R-:W-:Y:S01]  /*1c950*/  IMAD.X R67, RZ, RZ, R75.reuse, P1 ;  /* 0x000000ffff437224 */ /* 0x100fe200008e064b */
[----:B------:R-:W-:Y:S01]  /*1c960*/  LOP3.LUT R58, R143, R58, RZ, 0x3c, !PT ;  /* 0x0000003a8f3a7212 */ /* 0x000fe200078e3cff */
[----:B------:R-:W-:-:S02]  /*1c970*/  IMAD.X R71, RZ, RZ, R75, P6 ;  /* 0x000000ffff477224 */ /* 0x000fc400030e064b */
[----:B------:R-:W-:Y:S01]  /*1c980*/  IMAD.X R9, RZ, RZ, R75, P5 ;  /* 0x000000ffff097224 */ /* 0x000fe200028e064b */
[----:B------:R-:W-:Y:S02]  /*1c990*/  LOP3.LUT R75, R70, 0x380, RZ, 0xc0, !PT ;  /* 0x00000380464b7812 */ /* 0x000fe400078ec0ff */
[----:B------:R-:W-:Y:S02]  /*1c9a0*/  LOP3.LUT R66, R3, R28, RZ, 0x3c, !PT ;  /* 0x0000001c03427212 */ /* 0x000fe400078e3cff */
[----:B------:R-:W-:Y:S02]  /*1c9b0*/  MOV R10, R10 ;  /* 0x0000000a000a7202 */ /* 0x000fe40000000f00 */
[----:B------:R-:W-:Y:S02]  /*1c9c0*/  SHF.R.U64 R145, R145, 0x3, RZ ;  /* 0x0000000391917819 */ /* 0x000fe400000012ff */
[----:B------:R-:W-:Y:S02]  /*1c9d0*/  LOP3.LUT R8, R111, R72, RZ, 0x3c, !PT ;  /* 0x000000486f087212 */ /* 0x000fe400078e3cff */
[----:B------:R-:W-:-:S02]  /*1c9e0*/  LOP3.LUT R54, R141, R54, RZ, 0x3c, !PT ;  /* 0x000000368d367212 */ /* 0x000fc400078e3cff */
[----:B------:R-:W-:Y:S02]  /*1c9f0*/  MOV R14, R14 ;  /* 0x0000000e000e7202 */ /* 0x000fe40000000f00 */
[----:B------:R-:W-:Y:S02]  /*1ca00*/  SHF.R.U64 R75, R75, 0x3, RZ ;  /* 0x000000034b4b7819 */ /* 0x000fe400000012ff */
[----:B------:R-:W-:Y:S02]  /*1ca10*/  MOV R20, R20 ;  /* 0x0000001400147202 */ /* 0x000fe40000000f00 */
[----:B------:R-:W-:Y:S01]  /*1ca20*/  MOV R3, R58 ;  /* 0x0000003a00037202 */ /* 0x000fe20000000f00 */
[----:B------:R-:W-:Y:S01]  /*1ca30*/  STSM.16.M88.4 [R74], R24 ;  /* 0x000000184a007844 */ /* 0x000fe20000000200 */
[----:B------:R-:W-:Y:S02]  /*1ca40*/  MOV R38, R38 ;  /* 0x0000002600267202 */ /* 0x000fe40000000f00 */
[----:B------:R-:W-:Y:S01]  /*1ca50*/  MOV R0, R66 ;  /* 0x0000004200007202 */ /* 0x000fe20000000f00 */
[----:B------:R0:W-:Y:S01]  /*1ca60*/  STSM.16.M88.4 [R10], R32 ;  /* 0x000000200a007844 */ /* 0x0001e20000000200 */
[----:B------:R-:W-:-:S02]  /*1ca70*/  F2FP.BF16.F32.PACK_AB R58, R61, R60 ;  /* 0x0000003c3d3a723e */ /* 0x000fc400000010ff */
[----:B------:R-:W-:Y:S02]  /*1ca80*/  F2FP.BF16.F32.PACK_AB R59, R129, R112 ;  /* 0x00000070813b723e */ /* 0x000fe400000010ff */
[----:B------:R-:W-:Y:S02]  /*1ca90*/  LOP3.LUT R62, R145, R62, RZ, 0x3c, !PT ;  /* 0x0000003e913e7212 */ /* 0x000fe400078e3cff */
[----:B------:R-:W-:Y:S02]  /*1caa0*/  MOV R46, R46 ;  /* 0x0000002e002e7202 */ /* 0x000fe40000000f00 */
[----:B------:R-:W-:Y:S02]  /*1cab0*/  MOV R21, R8 ;  /* 0x0000000800157202 */ /* 0x000fe40000000f00 */
[----:B------:R-:W-:Y:S02]  /*1cac0*/  F2FP.BF16.F32.PACK_AB R66, R69, R68 ;  /* 0x000000444542723e */ /* 0x000fe400000010ff */
[----:B------:R-:W-:Y:S01]  /*1cad0*/  F2FP.BF16.F32.PACK_AB R67, R127, R121 ;  /* 0x000000797f43723e */ /* 0x000fe200000010ff */
[----:B------:R-:W-:Y:S01]  /*1cae0*/  STSM.16.M88.4 [R14], R40 ;  /* 0x000000280e007844 */ /* 0x000fe20000000200 */
[----:B------:R-:W-:-:S02]  /*1caf0*/  MOV R54, R54 ;  /* 0x0000003600367202 */ /* 0x000fc40000000f00 */
[----:B------:R-:W-:Y:S02]  /*1cb00*/  F2FP.BF16.F32.PACK_AB R8, R73, R4 ;  /* 0x000000044908723e */ /* 0x000fe400000010ff */
[----:B------:R-:W-:Y:S02]  /*1cb10*/  F2FP.BF16.F32.PACK_AB R9, R126, R122 ;  /* 0x0000007a7e09723e */ /* 0x000fe400000010ff */
[----:B0-----:R-:W-:Y:S02]  /*1cb20*/  F2FP.BF16.F32.PACK_AB R10, R77, R76 ;  /* 0x0000004c4d0a723e */ /* 0x001fe400000010ff */
[----:B------:R-:W-:Y:S01]  /*1cb30*/  F2FP.BF16.F32.PACK_AB R11, R125, R78 ;  /* 0x0000004e7d0b723e */ /* 0x000fe200000010ff */
[----:B------:R-:W-:Y:S01]  /*1cb40*/  STSM.16.M88.4 [R20], R48 ;  /* 0x0000003014007844 */ /* 0x000fe20000000200 */
[----:B------:R-:W-:Y:S02]  /*1cb50*/  LOP3.LUT R70, R75, R70, RZ, 0x3c, !PT ;  /* 0x000000464b467212 */ /* 0x000fe400078e3cff */
[----:B------:R-:W-:Y:S01]  /*1cb60*/  MOV R62, R62 ;  /* 0x0000003e003e7202 */ /* 0x000fe20000000f00 */
[----:B------:R-:W-:Y:S01]  /*1cb70*/  STSM.16.M88.4 [R38], R56 ;  /* 0x0000003826007844 */ /* 0x000fe20000000200 */
[----:B------:R-:W-:-:S02]  /*1cb80*/  ISETP.NE.U32.AND P0, PT, RZ, UR4, PT ;  /* 0x00000004ff007c0c */ /* 0x000fc4000bf05070 */
[----:B----4-:R-:W-:Y:S01]  /*1cb90*/  IADD3 R24, P1, R102, UR4, RZ ;  /* 0x0000000466187c10 */ /* 0x010fe2000ff3e0ff */
[----:B------:R-:W-:Y:S01]  /*1cba0*/  STSM.16.M88.4 [R46], R64 ;  /* 0x000000402e007844 */ /* 0x000fe20000000200 */
[----:B------:R-:W-:-:S03]  /*1cbb0*/  MOV R70, R70 ;  /* 0x0000004600467202 */ /* 0x000fc60000000f00 */
[----:B------:R0:W-:Y:S01]  /*1cbc0*/  STSM.16.M88.4 [R54], R8 ;  /* 0x0000000836007844 */ /* 0x0001e20000000200 */
[----:B------:R-:W-:Y:S02]  /*1cbd0*/  ISETP.NE.AND.EX P0, PT, RZ, UR5, PT, P0 ;  /* 0x00000005ff007c0c */ /* 0x000fe4000bf05300 */
[----:B------:R-:W-:Y:S01]  /*1cbe0*/  IADD3.X R25, R94, UR5, RZ, P1, !PT ;  /* 0x000000055e197c10 */ /* 0x000fe20008ffe4ff */
[----:B------:R2:W-:Y:S01]  /*1cbf0*/  STSM.16.M88.4 [R3], R80 ;  /* 0x0000005003007844 */ /* 0x0005e20000000200 */
[----:B------:R-:W-:-:S03]  /*1cc00*/  ULDC.64 UR4, c[0x0][0xc08] ;  /* 0x0003020000047ab9 */ /* 0x000fc60000000a00 */
[----:B------:R-:W-:Y:S01]  /*1cc10*/  STSM.16.M88.4 [R62], R88 ;  /* 0x000000583e007844 */ /* 0x000fe20000000200 */
[----:B------:R-:W-:-:S03]  /*1cc20*/  ISETP.NE.U32.AND P2, PT, RZ, UR4, PT ;  /* 0x00000004ff007c0c */ /* 0x000fc6000bf45070 */
[----:B------:R3:W-:Y:S01]  /*1cc30*/  STSM.16.M88.4 [R0], R96 ;  /* 0x0000006000007844 */ /* 0x0007e20000000200 */
[----:B0-----:R-:W-:Y:S02]  /*1cc40*/  F2FP.BF16.F32.PACK_AB R8, R113, R139 ;  /* 0x0000008b7108723e */ /* 0x001fe400000010ff */
[----:B------:R-:W-:Y:S02]  /*1cc50*/  F2FP.BF16.F32.PACK_AB R9, R115, R114 ;  /* 0x000000727309723e */ /* 0x000fe400000010ff */
[----:B------:R-:W-:Y:S02]  /*1cc60*/  F2FP.BF16.F32.PACK_AB R10, R117, R116 ;  /* 0x00000074750a723e */ /* 0x000fe400000010ff */
[----:B------:R-:W-:Y:S01]  /*1cc70*/  F2FP.BF16.F32.PACK_AB R11, R119, R118 ;  /* 0x00000076770b723e */ /* 0x000fe200000010ff */
[----:B------:R0:W-:Y:S01]  /*1cc80*/  STSM.16.M88.4 [R70], R104 ;  /* 0x0000006846007844 */ /* 0x0001e20000000200 */
[----:B------:R-:W-:Y:S01]  /*1cc90*/  ISETP.NE.AND.EX P2, PT, RZ, UR5, PT, P2 ;  /* 0x00000005ff007c0c */ /* 0x000fe2000bf45320 */
[----:B------:R-:W-:Y:S01]  /*1cca0*/  IMAD.MOV.U32 R20, RZ, RZ, RZ ;  /* 0x000000ffff147224 */ /* 0x000fe200078e00ff */
[----:B--2---:R-:W2:Y:S01]  /*1ccb0*/  LDC R3, c[0x0][0xbe8] ;  /* 0x0002fa00ff037b82 */ /* 0x004ea20000000800 */
[----:B------:R0:W-:Y:S07]  /*1ccc0*/  STSM.16.M88.4 [R21], R8 ;  /* 0x0000000815007844 */ /* 0x0001ee0000000200 */
[----:B------:R-:W-:Y:S03]  /*1ccd0*/  BAR.SYNC.DEFER_BLOCKING 0x1, 0x100 ;  /* 0x0044000000007b1d */ /* 0x000fe60000010000 */
[----:B------:R-:W-:-:S03]  /*1cce0*/  @P2 IADD3 R14, P3, R102, UR4, RZ ;  /* 0x00000004660e2c10 */ /* 0x000fc6000ff7e0ff */
[----:B------:R-:W-:Y:S02]  /*1ccf0*/  ULDC UR4, c[0x0][0xa88] ;  /* 0x0002a20000047ab9 */ /* 0x000fe40000000800 */
[----:B------:R-:W-:Y:S01]  /*1cd00*/  IMAD.U32 R4, RZ, RZ, UR4 ;  /* 0x00000004ff047e24 */ /* 0x000fe2000f8e00ff */
[----:B------:R-:W-:Y:S01]  /*1cd10*/  @P2 IADD3.X R15, R94, UR5, RZ, P3, !PT ;  /* 0x000000055e0f2c10 */ /* 0x000fe20009ffe4ff */
[----:B------:R0:W5:Y:S04]  /*1cd20*/  @P0 LDG.E R20, desc[UR60][R24.64] ;  /* 0x0000003c18140981 */ /* 0x000168000c1e1900 */
[----:B------:R0:W5:Y:S01]  /*1cd30*/  @P2 LDG.E R4, desc[UR60][R14.64] ;  /* 0x0000003c0e042981 */ /* 0x000162000c1e1900 */
[----:B--2---:R-:W-:-:S13]  /*1cd40*/  ISETP.NE.AND P1, PT, R3, 0x1, PT ;  /* 0x000000010300780c */ /* 0x004fda0003f25270 */
[----:B---3--:R-:W2:Y:S08]  /*1cd50*/  @P1 LDC R0, c[0x0][0xbec] ;  /* 0x0002fb00ff001b82 */ /* 0x008eb00000000800 */
[----:B------:R-:W3:Y:S01]  /*1cd60*/  @P1 LDC R27, c[0x0][0xbf0] ;  /* 0x0002fc00ff1b1b82 */ /* 0x000ee20000000800 */
[----:B0-----:R-:W-:Y:S05]  /*1cd70*/  @P2 BRA `(.L_x_2898) ;  /* 0x0000000000102947 */ /* 0x001fea0003800000 */
[----:B------:R-:W-:Y:S05]  /*1cd80*/  @!P0 BRA `(.L_x_2898) ;  /* 0x00000000000c8947 */ /* 0x000fea0003800000 */
[----:B------:R-:W4:Y:S04]  /*1cd90*/  LDG.E R7, desc[UR60][R24.64] ;  /* 0x0000003c18077981 */ /* 0x000f28000c1e1900 */
[----:B-----5:R-:W4:Y:S02]  /*1cda0*/  LDG.E R4, desc[UR60][R24.64+0x4] ;  /* 0x0000043c18047981 */ /* 0x020f24000c1e1900 */
[----:B----4-:R-:W-:-:S07]  /*1cdb0*/  IMAD.IADD R4, R4, 0x1, -R7 ;  /* 0x0000000104047824 */ /* 0x010fce00078e0a07 */
.L_x_2898:
[----:B------:R-:W4:Y:S01]  /*1cdc0*/  LDL R7, [R1+0x38] ;  /* 0x0000380001077983 */ /* 0x000f220000100800 */
[----:B------:R-:W-:Y:S01]  /*1cdd0*/  ULDC.64 UR4, c[0x0][0xb90] ;  /* 0x0002e40000047ab9 */ /* 0x000fe20000000a00 */
[----:B-----5:R-:W-:Y:S01]  /*1cde0*/  SHF.R.S32.HI R21, RZ, 0x1f, R20 ;  /* 0x0000001fff157819 */ /* 0x020fe20000011414 */
[----:B------:R-:W0:Y:S01]  /*1cdf0*/  @P1 LDC R69, c[0x0][0xbec] ;  /* 0x0002fb00ff451b82 */ /* 0x000e220000000800 */
[----:B------:R-:W3:Y:S04]  /*1ce00*/  LDL.LU R14, [R1+0x58] ;  /* 0x00005800010e7983 */ /* 0x000ee80000300800 */
[----:B------:R-:W3:Y:S03]  /*1ce10*/  LDL.LU R10, [R1+0x4c] ;  /* 0x00004c00010a7983 */ /* 0x000ee60000300800 */
[----:B------:R-:W1:Y:S01]  /*1ce20*/  @P1 LDC R71, c[0x0][0xbf0] ;  /* 0x0002fc00ff471b82 */ /* 0x000e620000000800 */
[----:B------:R-:W3:Y:S04]  /*1ce30*/  LDL.LU R70, [R1+0x40] ;  /* 0x0000400001467983 */ /* 0x000ee80000300800 */
[----:B------:R-:W3:Y:S04]  /*1ce40*/  LDL R68, [R1+0x5c] ;  /* 0x00005c0001447983 */ /* 0x000ee80000100800 */
[----:B------:R-:W3:Y:S04]  /*1ce50*/  LDL R66, [R1+0x3c] ;  /* 0x00003c0001427983 */ /* 0x000ee80000100800 */
[----:B------:R-:W3:Y:S01]  /*1ce60*/  LDL R34, [R1+0x80] ;  /* 0x0000800001227983 */ /* 0x000ee20000100800 */
[----:B----4-:R-:W-:-:S04]  /*1ce70*/  IMAD.IADD R25, R7, 0x1, R225 ;  /* 0x0000000107197824 */ /* 0x010fc800078e02e1 */
[----:B--2---:R-:W-:-:S04]  /*1ce80*/  @P1 IMAD.HI.U32 R0, R25, R0, RZ ;  /* 0x0000000019001227 */ /* 0x004fc800078e00ff */
[----:B------:R-:W-:Y:S01]  /*1ce90*/  IMAD.MOV.U32 R11, RZ, RZ, R25 ;  /* 0x000000ffff0b7224 */ /* 0x000fe200078e0019 */
[----:B---3--:R-:W-:Y:S02]  /*1cea0*/  @P1 SHF.R.U32.HI R11, RZ, R27, R0 ;  /* 0x0000001bff0b1219 */ /* 0x008fe40000011600 */
[----:B------:R-:W2:Y:S01]  /*1ceb0*/  LDL R27, [R1+0x60] ;  /* 0x00006000011b7983 */ /* 0x000ea20000100800 */
[----:B------:R-:W-:Y:S01]  /*1cec0*/  SHF.R.S32.HI R64, RZ, 0x1f, R70 ;  /* 0x0000001fff407819 */ /* 0x000fe20000011446 */
[----:B------:R-:W-:Y:S01]  /*1ced0*/  IMAD.WIDE.U32 R8, R70, UR4, R20 ;  /* 0x0000000446087c25 */ /* 0x000fe2000f8e0014 */
[----:B------:R-:W-:Y:S02]  /*1cee0*/  SEL R28, R10, RZ, !P0 ;  /* 0x000000ff0a1c7207 */ /* 0x000fe40004000000 */
[----:B------:R-:W-:Y:S01]  /*1cef0*/  SEL R0, R14, RZ, !P0 ;  /* 0x000000ff0e007207 */ /* 0x000fe20004000000 */
[----:B------:R-:W-:-:S04]  /*1cf00*/  IMAD R7, R64, UR4, RZ ;  /* 0x0000000440077c24 */ /* 0x000fc8000f8e02ff */
[----:B------:R-:W-:Y:S01]  /*1cf10*/  IMAD R15, R70, UR5, R7 ;  /* 0x00000005460f7c24 */ /* 0x000fe2000f8e0207 */
[----:B------:R-:W-:Y:S01]  /*1cf20*/  ULDC.64 UR4, c[0x0][0xb98] ;  /* 0x0002e60000047ab9 */ /* 0x000fe20000000a00 */
[----:B------:R-:W-:Y:S02]  /*1cf30*/  IMAD R7, R68, 0x40, R224 ;  /* 0x0000004044077824 */ /* 0x000fe400078e02e0 */
[----:B------:R-:W-:Y:S02]  /*1cf40*/  IMAD.IADD R9, R9, 0x1, R15 ;  /* 0x0000000109097824 */ /* 0x000fe400078e020f */
[----:B------:R-:W-:Y:S02]  /*1cf50*/  IMAD.MOV R10, RZ, RZ, -R11 ;  /* 0x000000ffff0a7224 */ /* 0x000fe400078e0a0b */
[----:B------:R-:W-:-:S04]  /*1cf60*/  IMAD.WIDE.U32 R8, R28, UR4, R8 ;  /* 0x000000041c087c25 */ /* 0x000fc8000f8e0008 */
[----:B------:R-:W-:-:S04]  /*1cf70*/  IMAD.WIDE R12, R7, 0x2, R12 ;  /* 0x00000002070c7825 */ /* 0x000fc800078e020c */
[----:B------:R-:W-:Y:S02]  /*1cf80*/  IMAD R15, R0, UR4, RZ ;  /* 0x00000004000f7c24 */ /* 0x000fe4000f8e02ff */
        /* <DEDUP_REMOVED lines=11> */
[----:B------:R-:W-:Y:S01]  /*1d040*/  LOP3.LUT R8, R25, 0x380, RZ, 0xc0, !PT ;  /* 0x0000038019087812 */ /* 0x000fe200078ec0ff */
[----:B------:R-:W-:Y:S02]  /*1d050*/  ULDC.64 UR4, c[0x0][0xb50] ;  /* 0x0002d40000047ab9 */ /* 0x000fe40000000a00 */
[----:B------:R-:W-:Y:S01]  /*1d060*/  IMAD.IADD R7, R11, 0x1, R9 ;  /* 0x000000010b077824 */ /* 0x000fe200078e0209 */
[----:B------:R-:W-:Y:S02]  /*1d070*/  LEA R11, P0, R10, UR4, 0x2 ;  /* 0x000000040a0b7c11 */ /* 0x000fe4000f8010ff */
[----:B------:R-:W-:Y:S02]  /*1d080*/  SHF.R.U64 R8, R8, 0x3, RZ ;  /* 0x0000000308087819 */ /* 0x000fe400000012ff */
[----:B------:R-:W-:Y:S01]  /*1d090*/  LEA.HI.X R26, R10, UR5, R7, 0x2, P0 ;  /* 0x000000050a1a7c11 */ /* 0x000fe200080f1407 */
[----:B------:R-:W-:Y:S01]  /*1d0a0*/  ULDC.64 UR4, c[0x0][0xaa0] ;  /* 0x0002a80000047ab9 */ /* 0x000fe20000000a00 */
[----:B------:R-:W-:-:S02]  /*1d0b0*/  LOP3.LUT R8, R8, R25, RZ, 0x3c, !PT ;  /* 0x0000001908087212 */ /* 0x000fc400078e3cff */
[C---:B------:R-:W-:Y:S02]  /*1d0c0*/  IADD3 R37, P0, R12.reuse, 0x5000, RZ ;  /* 0x000050000c257810 */ /* 0x040fe40007f1e0ff */
[C---:B------:R-:W-:Y:S02]  /*1d0d0*/  IADD3 R15, P6, R12.reuse, 0x2000, RZ ;  /* 0x000020000c0f7810 */ /* 0x040fe40007fde0ff */
[C---:B------:R-:W-:Y:S02]  /*1d0e0*/  IADD3 R25, P5, R12.reuse, 0x3000, RZ ;  /* 0x000030000c197810 */ /* 0x040fe40007fbe0ff */
[C---:B------:R-:W-:Y:S01]  /*1d0f0*/  IADD3 R33, P4, R12.reuse, 0x4000, RZ ;  /* 0x000040000c217810 */ /* 0x040fe20007f9e0ff */
[----:B------:R-:W-:Y:S01]  /*1d100*/  IMAD.X R9, RZ, RZ, R13, P2 ;  /* 0x000000ffff097224 */ /* 0x000fe200010e060d */
[----:B------:R-:W-:Y:S01]  /*1d110*/  IADD3 R41, P3, R12, 0x6000, RZ ;  /* 0x000060000c297810 */ /* 0x000fe20007f7e0ff */
[----:B------:R-:W-:Y:S01]  /*1d120*/  IMAD R21, R21, UR4, RZ ;  /* 0x0000000415157c24 */ /* 0x000fe2000f8e02ff */
[----:B------:R-:W-:-:S02]  /*1d130*/  LOP3.LUT R36, R37, 0x380, RZ, 0xc0, !PT ;  /* 0x0000038025247812 */ /* 0x000fc400078ec0ff */
[----:B------:R-:W-:Y:S02]  /*1d140*/  IADD3 R45, P2, R12, 0x7000, RZ ;  /* 0x000070000c2d7810 */ /* 0x000fe40007f5e0ff */
[----:B------:R-:W-:Y:S02]  /*1d150*/  LOP3.LUT R14, R15, 0x380, RZ, 0xc0, !PT ;  /* 0x000003800f0e7812 */ /* 0x000fe400078ec0ff */
[----:B------:R-:W-:Y:S02]  /*1d160*/  LOP3.LUT R24, R25, 0x380, RZ, 0xc0, !PT ;  /* 0x0000038019187812 */ /* 0x000fe400078ec0ff */
[----:B------:R-:W-:Y:S01]  /*1d170*/  LOP3.LUT R32, R33, 0x380, RZ, 0xc0, !PT ;  /* 0x0000038021207812 */ /* 0x000fe200078ec0ff */
[----:B------:R-:W-:Y:S01]  /*1d180*/  SHFL.IDX PT, R54, R11, RZ, 0x1c1f ;  /* 0x001c1fff0b367589 */ /* 0x000fe200000e0000 */
[----:B------:R-:W-:Y:S01]  /*1d190*/  LOP3.LUT R40, R41, 0x380, RZ, 0xc0, !PT ;  /* 0x0000038029287812 */ /* 0x000fe200078ec0ff */
[----:B------:R-:W-:Y:S01]  /*1d1a0*/  IMAD R67, R20, UR5, R21 ;  /* 0x0000000514437c24 */ /* 0x000fe2000f8e0215 */
[----:B------:R-:W-:Y:S01]  /*1d1b0*/  SHF.R.U64 R36, R36, 0x3, RZ ;  /* 0x0000000324247819 */ /* 0x000fe200000012ff */
[----:B------:R-:W3:Y:S01]  /*1d1c0*/  SHFL.IDX PT, R55, R26, RZ, 0x1c1f ;  /* 0x001c1fff1a377589 */ /* 0x000ee200000e0000 */
[----:B------:R-:W-:Y:S01]  /*1d1d0*/  LOP3.LUT R44, R45, 0x380, RZ, 0xc0, !PT ;  /* 0x000003802d2c7812 */ /* 0x000fe200078ec0ff */
[----:B------:R-:W-:Y:S01]  /*1d1e0*/  IMAD.WIDE.U32 R20, R20, UR4, RZ ;  /* 0x0000000414147c25 */ /* 0x000fe2000f8e00ff */
[----:B------:R-:W-:Y:S01]  /*1d1f0*/  SHF.R.U64 R14, R14, 0x3, RZ ;  /* 0x000000030e0e7819 */ /* 0x000fe200000012ff */
[----:B------:R-:W-:Y:S01]  /*1d200*/  SHFL.IDX PT, R58, R11, 0x1, 0x1c1f ;  /* 0x003c1f000b3a7f89 */ /* 0x000fe200000e0000 */
[----:B------:R-:W-:Y:S01]  /*1d210*/  SHF.R.U64 R24, R24, 0x3, RZ ;  /* 0x0000000318187819 */ /* 0x000fe200000012ff */
[----:B------:R-:W-:Y:S01]  /*1d220*/  IMAD R66, R66, 0x20, R68 ;  /* 0x0000002042427824 */ /* 0x000fe200078e0244 */
[----:B------:R-:W-:Y:S01]  /*1d230*/  SHF.R.U64 R32, R32, 0x3, RZ ;  /* 0x0000000320207819 */ /* 0x000fe200000012ff */
[----:B------:R-:W4:Y:S01]  /*1d240*/  SHFL.IDX PT, R59, R26, 0x1, 0x1c1f ;  /* 0x003c1f001a3b7f89 */ /* 0x000f2200000e0000 */
[----:B------:R-:W-:Y:S01]  /*1d250*/  SHF.R.U64 R40, R40, 0x3, RZ ;  /* 0x0000000328287819 */ /* 0x000fe200000012ff */
[----:B------:R-:W-:Y:S01]  /*1d260*/  IMAD.IADD R34, R34, 0x1, R225 ;  /* 0x0000000122227824 */ /* 0x000fe200078e02e1 */
[----:B------:R-:W-:Y:S01]  /*1d270*/  ULDC.64 UR4, c[0x0][0xae8] ;  /* 0x0002ba0000047ab9 */ /* 0x000fe20000000a00 */
[----:B------:R-:W-:Y:S01]  /*1d280*/  LOP3.LUT R36, R36, R37, RZ, 0x3c, !PT ;  /* 0x0000002524247212 */ /* 0x000fe200078e3cff */
[----:B------:R-:W-:Y:S01]  /*1d290*/  IMAD.IADD R21, R21, 0x1, R67 ;  /* 0x0000000115157824 */ /* 0x000fe200078e0243 */
[----:B------:R-:W-:Y:S01]  /*1d2a0*/  SHF.R.U64 R44, R44, 0x3, RZ ;  /* 0x000000032c2c7819 */ /* 0x000fe200000012ff */
[----:B------:R-:W-:Y:S01]  /*1d2b0*/  IMAD R64, R64, UR4, RZ ;  /* 0x0000000440407c24 */ /* 0x000fe2000f8e02ff */
[----:B------:R-:W-:Y:S01]  /*1d2c0*/  LOP3.LUT R14, R14, R15, RZ, 0x3c, !PT ;  /* 0x0000000f0e0e7212 */ /* 0x000fe200078e3cff */
[--C-:B------:R-:W-:Y:S01]  /*1d2d0*/  IMAD.X R37, RZ, RZ, R13.reuse, P0 ;  /* 0x000000ffff257224 */ /* 0x100fe200000e060d */
[----:B------:R-:W-:Y:S01]  /*1d2e0*/  LOP3.LUT R24, R24, R25, RZ, 0x3c, !PT ;  /* 0x0000001918187212 */ /* 0x000fe200078e3cff */
[----:B------:R-:W-:Y:S01]  /*1d2f0*/  IMAD R65, R4, R3, RZ ;  /* 0x0000000304417224 */ /* 0x000fe200078e02ff */
[----:B------:R-:W-:Y:S01]  /*1d300*/  LOP3.LUT R32, R32, R33, RZ, 0x3c, !PT ;  /* 0x0000002120207212 */ /* 0x000fe200078e3cff */
[----:B------:R-:W-:Y:S01]  /*1d310*/  IMAD.IADD R66, R225, 0x1, R66 ;  /* 0x00000001e1427824 */ /* 0x000fe200078e0242 */
[----:B------:R-:W-:Y:S01]  /*1d320*/  LOP3.LUT R40, R40, R41, RZ, 0x3c, !PT ;  /* 0x0000002928287212 */ /* 0x000fe200078e3cff */
[--C-:B------:R-:W-:Y:S01]  /*1d330*/  IMAD.X R15, RZ, RZ, R13.reuse, P6 ;  /* 0x000000ffff0f7224 */ /* 0x100fe200030e060d */
[C---:B------:R-:W-:Y:S01]  /*1d340*/  IADD3 R49, P6, R12.reuse, 0x8000, RZ ;  /* 0x000080000c317810 */ /* 0x040fe20007fde0ff */
[--C-:B------:R-:W-:Y:S01]  /*1d350*/  IMAD.X R25, RZ, RZ, R13.reuse, P5 ;  /* 0x000000ffff197224 */ /* 0x100fe200028e060d */
[C---:B------:R-:W-:Y:S01]  /*1d360*/  IADD3 R53, P5, R12.reuse, 0x9000, RZ ;  /* 0x000090000c357810 */ /* 0x040fe20007fbe0ff */
[--C-:B------:R-:W-:Y:S01]  /*1d370*/  IMAD.X R33, RZ, RZ, R13.reuse, P4 ;  /* 0x000000ffff217224 */ /* 0x100fe200020e060d */
[----:B------:R-:W-:Y:S01]  /*1d380*/  IADD3 R57, P4, R12, 0xa000, RZ ;  /* 0x0000a0000c397810 */ /* 0x000fe20007f9e0ff */
[----:B------:R-:W-:Y:S01]  /*1d390*/  VIADD R10, R34, 0x8 ;  /* 0x00000008220a7836 */ /* 0x000fe20000000000 */
[----:B------:R-:W-:Y:S01]  /*1d3a0*/  LOP3.LUT R44, R44, R45, RZ, 0x3c, !PT ;  /* 0x0000002d2c2c7212 */ /* 0x000fe200078e3cff */
[----:B------:R-:W-:Y:S01]  /*1d3b0*/  IMAD.X R41, RZ, RZ, R13, P3 ;  /* 0x000000ffff297224 */ /* 0x000fe200018e060d */
[----:B------:R-:W-:Y:S01]  /*1d3c0*/  IADD3 R7, P3, R12, 0xb000, RZ ;  /* 0x0000b0000c077810 */ /* 0x000fe20007f7e0ff */
[C---:B------:R-:W-:Y:S01]  /*1d3d0*/  IMAD R67, R70.reuse, UR5, R64 ;  /* 0x0000000546437c24 */ /* 0x040fe2000f8e0240 */
[----:B------:R-:W-:Y:S01]  /*1d3e0*/  IADD3.X R45, RZ, R13, RZ, P2, !PT ;  /* 0x0000000dff2d7210 */ /* 0x000fe200017fe4ff */
[----:B------:R-:W-:Y:S01]  /*1d3f0*/  IMAD.WIDE.U32 R20, R70, UR4, R20 ;  /* 0x0000000446147c25 */ /* 0x000fe2000f8e0014 */
[----:B------:R-:W-:Y:S01]  /*1d400*/  LOP3.LUT R48, R49, 0x380, RZ, 0xc0, !PT ;  /* 0x0000038031307812 */ /* 0x000fe200078ec0ff */
[----:B------:R-:W-:-:S02]  /*1d410*/  ULDC.64 UR4, c[0x0][0xaf0] ;  /* 0x0002bc0000047ab9 */ /* 0x000fc40000000a00 */
[----:B0-----:R-:W-:Y:S01]  /*1d420*/  @P1 IMAD.HI.U32 R64, R66, R69, RZ ;  /* 0x0000004542401227 */ /* 0x001fe200078e00ff */
[----:B------:R-:W-:Y:S02]  /*1d430*/  LOP3.LUT R52, R53, 0x380, RZ, 0xc0, !PT ;  /* 0x0000038035347812 */ /* 0x000fe400078ec0ff */
[----:B------:R-:W-:Y:S01]  /*1d440*/  LOP3.LUT R56, R57, 0x380, RZ, 0xc0, !PT ;  /* 0x0000038039387812 */ /* 0x000fe200078ec0ff */
[----:B------:R-:W-:Y:S01]  /*1d450*/  IMAD.IADD R21, R21, 0x1, R67 ;  /* 0x0000000115157824 */ /* 0x000fe200078e0243 */
[----:B------:R-:W-:Y:S01]  /*1d460*/  LOP3.LUT R61, R12, 0x380, RZ, 0xc0, !PT ;  /* 0x000003800c3d7812 */ /* 0x000fe200078ec0ff */
[----:B------:R-:W-:Y:S01]  /*1d470*/  IMAD.MOV.U32 R67, RZ, RZ, R66 ;  /* 0x000000ffff437224 */ /* 0x000fe200078e0042 */
[----:B------:R-:W-:Y:S01]  /*1d480*/  LOP3.LUT R4, R7, 0x380, RZ, 0xc0, !PT ;  /* 0x0000038007047812 */ /* 0x000fe200078ec0ff */
[----:B------:R-:W-:Y:S01]  /*1d490*/  IMAD R69, R0, UR4, RZ ;  /* 0x0000000400457c24 */ /* 0x000fe2000f8e02ff */
[----:B-1----:R-:W-:Y:S02]  /*1d4a0*/  @P1 SHF.R.U32.HI R67, RZ, R71, R64 ;  /* 0x00000047ff431219 */ /* 0x002fe40000011640 */
[----:B------:R-:W-:-:S02]  /*1d4b0*/  SHF.R.U64 R48, R48, 0x3, RZ ;  /* 0x0000000330307819 */ /* 0x000fc400000012ff */
[----:B------:R-:W-:Y:S02]  /*1d4c0*/  SHF.R.U64 R52, R52, 0x3, RZ ;  /* 0x0000000334347819 */ /* 0x000fe400000012ff */
[----:B------:R-:W-:Y:S02]  /*1d4d0*/  SHF.R.U64 R56, R56, 0x3, RZ ;  /* 0x0000000338387819 */ /* 0x000fe400000012ff */
[----:B------:R-:W-:Y:S02]  /*1d4e0*/  SHF.R.U64 R61, R61, 0x3, RZ ;  /* 0x000000033d3d7819 */ /* 0x000fe400000012ff */
[----:B------:R-:W-:Y:S01]  /*1d4f0*/  SHF.R.U64 R4, R4, 0x3, RZ ;  /* 0x0000000304047819 */ /* 0x000fe200000012ff */
[C---:B------:R-:W-:Y:S01]  /*1d500*/  IMAD R69, R28.reuse, UR5, R69 ;  /* 0x000000051c457c24 */ /* 0x040fe2000f8e0245 */
[----:B------:R-:W-:Y:S01]  /*1d510*/  SHF.R.S32.HI R0, RZ, 0x1f, R67 ;  /* 0x0000001fff007819 */ /* 0x000fe20000011443 */
[----:B------:R-:W-:Y:S01]  /*1d520*/  IMAD.WIDE.U32 R20, R28, UR4, R20 ;  /* 0x000000041c147c25 */ /* 0x000fe2000f8e0014 */
[----:B------:R-:W-:Y:S01]  /*1d530*/  LOP3.LUT R48, R48, R49, RZ, 0x3c, !PT ;  /* 0x0000003130307212 */ /* 0x000fe200078e3cff */
[----:B------:R-:W-:Y:S01]  /*1d540*/  ULDC.64 UR4, c[0x0][0xae0] ;  /* 0x0002b80000047ab9 */ /* 0x000fe20000000a00 */
[----:B------:R-:W-:Y:S01]  /*1d550*/  LOP3.LUT R52, R52, R53, RZ, 0x3c, !PT ;  /* 0x0000003534347212 */ /* 0x000fe200078e3cff */
[----:B------:R-:W-:Y:S01]  /*1d560*/  IMAD.MOV R28, RZ, RZ, -R67 ;  /* 0x000000ffff1c7224 */ /* 0x000fe200078e0a43 */
[----:B------:R-:W-:Y:S01]  /*1d570*/  LOP3.LUT R56, R56, R57, RZ, 0x3c, !PT ;  /* 0x0000003938387212 */ /* 0x000fe200078e3cff */
[--C-:B------:R-:W-:Y:S01]  /*1d580*/  IMAD.X R49, RZ, RZ, R13.reuse, P6 ;  /* 0x000000ffff317224 */ /* 0x100fe200030e060d */
[----:B------:R-:W-:Y:S01]  /*1d590*/  LOP3.LUT R60, R61, R12, RZ, 0x3c, !PT ;  /* 0x0000000c3d3c7212 */ /* 0x000fe200078e3cff */
[--C-:B------:R-:W-:Y:S01]  /*1d5a0*/  IMAD.X R53, RZ, RZ, R13.reuse, P5 ;  /* 0x000000ffff357224 */ /* 0x100fe200028e060d */
[----:B------:R-:W-:Y:S01]  /*1d5b0*/  LOP3.LUT R62, R4, R7, RZ, 0x3c, !PT ;  /* 0x00000007043e7212 */ /* 0x000fe200078e3cff */
[----:B------:R-:W-:-:S02]  /*1d5c0*/  IMAD.X R57, RZ, RZ, R13, P4 ;  /* 0x000000ffff397224 */ /* 0x000fc400020e060d */
[--C-:B------:R-:W-:Y:S02]  /*1d5d0*/  IMAD.X R63, RZ, RZ, R13.reuse, P3 ;  /* 0x000000ffff3f7224 */ /* 0x100fe400018e060d */
[----:B------:R-:W-:Y:S02]  /*1d5e0*/  IMAD.MOV.U32 R61, RZ, RZ, R13 ;  /* 0x000000ffff3d7224 */ /* 0x000fe400078e000d */
[----:B------:R-:W-:Y:S02]  /*1d5f0*/  IMAD R0, R0, UR4, RZ ;  /* 0x0000000400007c24 */ /* 0x000fe4000f8e02ff */
[----:B------:R-:W-:Y:S02]  /*1d600*/  IMAD R3, R3, R28, R66 ;  /* 0x0000001c03037224 */ /* 0x000fe400078e0242 */
[----:B------:R-:W-:Y:S02]  /*1d610*/  IMAD.IADD R21, R21, 0x1, R69 ;  /* 0x0000000115157824 */ /* 0x000fe400078e0245 */
[C---:B------:R-:W-:Y:S01]  /*1d620*/  IMAD R69, R67.reuse, UR5, R0 ;  /* 0x0000000543457c24 */ /* 0x040fe2000f8e0200 */
[----:B------:R-:W-:Y:S01]  /*1d630*/  SHF.R.S32.HI R0, RZ, 0x1f, R3 ;  /* 0x0000001fff007819 */ /* 0x000fe20000011403 */
[----:B------:R-:W-:Y:S01]  /*1d640*/  IMAD.WIDE.U32 R20, R67, UR4, R20 ;  /* 0x0000000443147c25 */ /* 0x000fe2000f8e0014 */
[----:B------:R-:W-:-:S03]  /*1d650*/  ULDC.64 UR4, c[0x0][0xad8] ;  /* 0x0002b60000047ab9 */ /* 0x000fc60000000a00 */
[----:B------:R-:W-:Y:S02]  /*1d660*/  IMAD.IADD R70, R68, 0x1, R225 ;  /* 0x0000000144467824 */ /* 0x000fe400078e02e1 */
[----:B------:R-:W-:Y:S02]  /*1d670*/  IMAD.IADD R21, R21, 0x1, R69 ;  /* 0x0000000115157824 */ /* 0x000fe400078e0245 */
[----:B------:R-:W-:Y:S02]  /*1d680*/  IMAD R28, R0, UR4, RZ ;  /* 0x00000004001c7c24 */ /* 0x000fe4000f8e02ff */
[----:B------:R-:W-:Y:S02]  /*1d690*/  VIADD R0, R70, 0x20 ;  /* 0x0000002046007836 */ /* 0x000fe40000000000 */
[C---:B------:R-:W-:Y:S02]  /*1d6a0*/  IMAD R67, R3.reuse, UR5, R28 ;  /* 0x0000000503437c24 */ /* 0x040fe4000f8e021c */
[----:B------:R-:W-:Y:S01]  /*1d6b0*/  IMAD.WIDE.U32 R20, R3, UR4, R20 ;  /* 0x0000000403147c25 */ /* 0x000fe2000f8e0014 */
[----:B------:R-:W-:Y:S01]  /*1d6c0*/  ULDC.64 UR4, c[0x0][0xa80] ;  /* 0x0002a00000047ab9 */ /* 0x000fe20000000a00 */
[----:B------:R-:W-:-:S02]  /*1d6d0*/  ISETP.GE.AND P1, PT, R0, R65, PT ;  /* 0x000000410000720c */ /* 0x000fc40003f26270 */
[----:B------:R-:W-:Y:S01]  /*1d6e0*/  IMAD.IADD R3, R21, 0x1, R67 ;  /* 0x0000000115037824 */ /* 0x000fe200078e0243 */
[----:B------:R-:W-:Y:S01]  /*1d6f0*/  LEA R64, P3, R20, UR4, 0x1 ;  /* 0x0000000414407c11 */ /* 0x000fe2000f8608ff */
[----:B------:R-:W-:-:S03]  /*1d700*/  VIADD R0, R2, 0x30820 ;  /* 0x0003082002007836 */ /* 0x000fc60000000000 */
[----:B------:R-:W-:Y:S01]  /*1d710*/  LEA.HI.X R3, R20, UR5, R3, 0x1, P3 ;  /* 0x0000000514037c11 */ /* 0x000fe200098f0c03 */
[----:B------:R-:W-:Y:S01]  /*1d720*/  VIADD R28, R70, 0x40 ;  /* 0x00000040461c7836 */ /* 0x000fe20000000000 */
[----:B------:R-:W-:Y:S01]  /*1d730*/  PRMT R0, RZ, 0x654, R0 ;  /* 0x00000654ff007816 */ /* 0x000fe20000000000 */
[C---:B------:R-:W-:Y:S02]  /*1d740*/  VIADD R74, R224.reuse, 0x40 ;  /* 0x00000040e04a7836 */ /* 0x040fe40000000000 */
[C---:B------:R-:W-:Y:S01]  /*1d750*/  VIADD R71, R224.reuse, 0x80 ;  /* 0x00000080e0477836 */ /* 0x040fe20000000000 */
[----:B------:R-:W0:Y:S01]  /*1d760*/  SHFL.IDX PT, R67, R64, RZ, 0x181f ;  /* 0x00181fff40437589 */ /* 0x000e2200000e0000 */
[----:B------:R-:W-:Y:S03]  /*1d770*/  BSSY B1, `(.L_x_2899) ;  /* 0x000002e000017945 */ /* 0x000fe60003800000 */
[----:B------:R-:W1:Y:S01]  /*1d780*/  SHFL.IDX PT, R69, R3, RZ, 0x181f ;  /* 0x00181fff03457589 */ /* 0x000e6200000e0000 */
[----:B------:R-:W-:Y:S01]  /*1d790*/  SHF.R.S32.HI R72, RZ, 0x1f, R74 ;  /* 0x0000001fff487819 */ /* 0x000fe2000001144a */
[----:B------:R-:W-:Y:S01]  /*1d7a0*/  VIADD R73, R224, 0x80 ;  /* 0x00000080e0497836 */ /* 0x000fe20000000000 */
[----:B------:R-:W-:-:S02]  /*1d7b0*/  SHF.R.S32.HI R71, RZ, 0x1f, R71 ;  /* 0x0000001fff477819 */ /* 0x000fc40000011447 */
[----:B--2---:R-:W-:-:S04]  /*1d7c0*/  LOP3.LUT P0, RZ, R27, 0x3, RZ, 0xc0, !PT ;  /* 0x000000031bff7812 */ /* 0x004fc8000780c0ff */
[-C--:B------:R-:W-:Y:S02]  /*1d7d0*/  ISETP.GE.OR P2, PT, R34, R65.reuse, P0 ;  /* 0x000000412200720c */ /* 0x080fe40000746670 */
[----:B------:R-:W-:-:S11]  /*1d7e0*/  ISETP.GE.OR P0, PT, R10, R65, P0 ;  /* 0x000000410a00720c */ /* 0x000fd60000706670 */
[----:B---3--:R-:W-:Y:S04]  /*1d7f0*/  @!P2 ST.E desc[UR60][R54.64], R5 ;  /* 0x000000053600a985 */ /* 0x008fe8000c10193c */
[----:B----4-:R2:W-:Y:S04]  /*1d800*/  @!P0 ST.E desc[UR60][R58.64], R6 ;  /* 0x000000063a008985 */ /* 0x0105e8000c10193c */
[----:B------:R-:W5:Y:S04]  /*1d810*/  LD.E.128 R8, desc[UR60][R8.64] ;  /* 0x0000003c08087980 */ /* 0x000f68000c101d00 */
[----:B------:R-:W5:Y:S04]  /*1d820*/  LD.E.128 R12, desc[UR60][R14.64] ;  /* 0x0000003c0e0c7980 */ /* 0x000f68000c101d00 */
[----:B--2---:R2:W5:Y:S04]  /*1d830*/  LD.E.128 R4, desc[UR60][R60.64] ;  /* 0x0000003c3c047980 */ /* 0x004568000c101d00 */
        /* <DEDUP_REMOVED lines=14> */
[----:B---3--:R-:W3:Y:S01]  /*1d920*/  FENCE.VIEW.ASYNC.S ;  /* 0x00000000000073c6 */ /* 0x008ee20000000000 */
[----:B------:R-:W-:-:S02]  /*1d930*/  ISETP.GE.AND P2, PT, R70, R65, PT ;  /* 0x000000414600720c */ /* 0x000fc40003f46270 */
[----:B------:R-:W-:Y:S02]  /*1d940*/  ISETP.GE.AND P0, PT, R28, R65, PT ;  /* 0x000000411c00720c */ /* 0x000fe40003f06270 */
[----:B------:R-:W-:Y:S01]  /*1d950*/  SHF.R.S32.HI R28, RZ, 0x1f, R224 ;  /* 0x0000001fff1c7819 */ /* 0x000fe200000114e0 */
[----:B---3--:R2:W-:Y:S08]  /*1d960*/  SYNCS.ARRIVE.TRANS64.RED.A1T0 RZ, [R0+URZ], RZ ;  /* 0x000000ff00ff79a7 */ /* 0x0085f0000810043f */
[----:B012---:R-:W-:Y:S05]  /*1d970*/  @P2 BRA `(.L_x_2900) ;  /* 0x0000000000342947 */ /* 0x007fea0003800000 */
[----:B------:R-:W-:Y:S02]  /*1d980*/  ULDC UR4, c[0x0][0xac8] ;  /* 0x0002b20000047ab9 */ /* 0x000fe40000000800 */
[----:B------:R-:W-:Y:S02]  /*1d990*/  ISETP.GE.AND P4, PT, R224, UR4, PT ;  /* 0x00000004e0007c0c */ /* 0x000fe4000bf86270 */
[----:B------:R-:W-:Y:S02]  /*1d9a0*/  ISETP.GE.AND P3, PT, R74, UR4, PT ;  /* 0x000000044a007c0c */ /* 0x000fe4000bf66270 */
[----:B------:R-:W-:-:S09]  /*1d9b0*/  ISETP.GE.AND P2, PT, R73, UR4, PT ;  /* 0x0000000449007c0c */ /* 0x000fd2000bf46270 */
[-C--:B------:R-:W-:Y:S02]  /*1d9c0*/  @!P4 LEA R20, P6, R224, R67.reuse, 0x1 ;  /* 0x00000043e014c211 */ /* 0x080fe400078c08ff */
[----:B------:R-:W-:Y:S02]  /*1d9d0*/  @!P3 LEA R66, P5, R74, R67, 0x1 ;  /* 0x000000434a42b211 */ /* 0x000fe400078a08ff */
[----:B------:R-:W-:Y:S02]  /*1d9e0*/  @!P4 LEA.HI.X R21, R224, R69, R28, 0x1, P6 ;  /* 0x00000045e015c211 */ /* 0x000fe400030f0c1c */
[C---:B------:R-:W-:Y:S02]  /*1d9f0*/  @!P2 LEA R68, P6, R73.reuse, R67, 0x1 ;  /* 0x000000434944a211 */ /* 0x040fe400078c08ff */
[-C--:B------:R-:W-:Y:S01]  /*1da00*/  @!P3 LEA.HI.X R67, R74, R69.reuse, R72, 0x1, P5 ;  /* 0x000000454a43b211 */ /* 0x080fe200028f0c48 */
[----:B-----5:R0:W-:Y:S01]  /*1da10*/  @!P4 ST.E.128 desc[UR60][R20.64], R4 ;  /* 0x000000041400c985 */ /* 0x0201e2000c101d3c */
[----:B------:R-:W-:-:S03]  /*1da20*/  @!P2 LEA.HI.X R69, R73, R69, R71, 0x1, P6 ;  /* 0x000000454945a211 */ /* 0x000fc600030f0c47 */
[----:B------:R0:W-:Y:S04]  /*1da30*/  @!P3 ST.E.128 desc[UR60][R66.64], R32 ;  /* 0x000000204200b985 */ /* 0x0001e8000c101d3c */
[----:B------:R0:W-:Y:S02]  /*1da40*/  @!P2 ST.E.128 desc[UR60][R68.64], R48 ;  /* 0x000000304400a985 */ /* 0x0001e4000c101d3c */
.L_x_2900:
[----:B------:R-:W-:Y:S05]  /*1da50*/  BSYNC B1 ;  /* 0x0000000000017941 */ /* 0x000fea0003800000 */
.L_x_2899:
[----:B0-----:R0:W1:Y:S01]  /*1da60*/  SHFL.IDX PT, R21, R3, 0x1, 0x181f ;  /* 0x00381f0003157f89 */ /* 0x00106200000e0000 */
[----:B------:R-:W-:Y:S03]  /*1da70*/  BSSY B1, `(.L_x_2901) ;  /* 0x0000010000017945 */ /* 0x000fe60003800000 */
[----:B-----5:R0:W2:Y:S01]  /*1da80*/  SHFL.IDX PT, R5, R64, 0x1, 0x181f ;  /* 0x00381f0040057f89 */ /* 0x0200a200000e0000 */
[----:B------:R-:W-:Y:S05]  /*1da90*/  @P1 BRA `(.L_x_2902) ;  /* 0x0000000000341947 */ /* 0x000fea0003800000 */
[----:B------:R-:W-:Y:S02]  /*1daa0*/  ULDC UR4, c[0x0][0xac8] ;  /* 0x0002b20000047ab9 */ /* 0x000fe40000000800 */
[----:B------:R-:W-:Y:S02]  /*1dab0*/  ISETP.GE.AND P4, PT, R224, UR4, PT ;  /* 0x00000004e0007c0c */ /* 0x000fe4000bf86270 */
[----:B------:R-:W-:Y:S02]  /*1dac0*/  ISETP.GE.AND P5, PT, R74, UR4, PT ;  /* 0x000000044a007c0c */ /* 0x000fe4000bfa6270 */
[----:B------:R-:W-:-:S09]  /*1dad0*/  ISETP.GE.AND P6, PT, R73, UR4, PT ;  /* 0x0000000449007c0c */ /* 0x000fd2000bfc6270 */
[-C--:B--2---:R-:W-:Y:S02]  /*1dae0*/  @!P4 LEA R4, P1, R224, R5.reuse, 0x1 ;  /* 0x00000005e004c211 */ /* 0x084fe400078208ff */
[-C--:B------:R-:W-:Y:S02]  /*1daf0*/  @!P5 LEA R6, P2, R74, R5.reuse, 0x1 ;  /* 0x000000054a06d211 */ /* 0x080fe400078408ff */
[C---:B------:R-:W-:Y:S02]  /*1db00*/  @!P6 LEA R20, P3, R73.reuse, R5, 0x1 ;  /* 0x000000054914e211 */ /* 0x040fe400078608ff */
[-C--:B-1----:R-:W-:Y:S02]  /*1db10*/  @!P4 LEA.HI.X R5, R224, R21.reuse, R28, 0x1, P1 ;  /* 0x00000015e005c211 */ /* 0x082fe400008f0c1c */
[-C--:B------:R-:W-:Y:S02]  /*1db20*/  @!P5 LEA.HI.X R7, R74, R21.reuse, R72, 0x1, P2 ;  /* 0x000000154a07d211 */ /* 0x080fe400010f0c48 */
[----:B------:R-:W-:Y:S01]  /*1db30*/  @!P6 LEA.HI.X R21, R73, R21, R71, 0x1, P3 ;  /* 0x000000154915e211 */ /* 0x000fe200018f0c47 */
[----:B------:R3:W-:Y:S04]  /*1db40*/  @!P4 ST.E.128 desc[UR60][R4.64], R8 ;  /* 0x000000080400c985 */ /* 0x0007e8000c101d3c */
[----:B------:R3:W-:Y:S04]  /*1db50*/  @!P5 ST.E.128 desc[UR60][R6.64], R36 ;  /* 0x000000240600d985 */ /* 0x0007e8000c101d3c */
[----:B------:R3:W-:Y:S02]  /*1db60*/  @!P6 ST.E.128 desc[UR60][R20.64], R52 ;  /* 0x000000341400e985 */ /* 0x0007e4000c101d3c */
.L_x_2902:
[----:B------:R-:W-:Y:S05]  /*1db70*/  BSYNC B1 ;  /* 0x0000000000017941 */ /* 0x000fea0003800000 */
.L_x_2901:
[----:B---3--:R3:W4:Y:S01]  /*1db80*/  SHFL.IDX PT, R9, R3, 0x2, 0x181f ;  /* 0x00581f0003097f89 */ /* 0x00872200000e0000 */
[----:B------:R-:W-:Y:S03]  /*1db90*/  BSSY B1, `(.L_x_2903) ;  /* 0x0000010000017945 */ /* 0x000fe60003800000 */
[----:B--2---:R3:W2:Y:S01]  /*1dba0*/  SHFL.IDX PT, R5, R64, 0x2, 0x181f ;  /* 0x00581f0040057f89 */ /* 0x0046a200000e0000 */
        /* <DEDUP_REMOVED lines=14> */
.L_x_2904:
[----:B------:R-:W-:Y:S05]  /*1dc90*/  BSYNC B1 ;  /* 0x0000000000017941 */ /* 0x000fea0003800000 */
.L_x_2903:
[----:B------:R-:W-:Y:S01]  /*1dca0*/  VIADD R0, R70, 0x60 ;  /* 0x0000006046007836 */ /* 0x000fe20000000000 */
[----:B0--3--:R-:W0:Y:S04]  /*1dcb0*/  SHFL.IDX PT, R3, R3, 0x3, 0x181f ;  /* 0x00781f0003037f89 */ /* 0x009e2800000e0000 */
[----:B------:R-:W-:Y:S01]  /*1dcc0*/  ISETP.GE.AND P0, PT, R0, R65, PT ;  /* 0x000000410000720c */ /* 0x000fe20003f06270 */
[----:B--2-4-:R2:W3:-:S12]  /*1dcd0*/  SHFL.IDX PT, R9, R64, 0x3, 0x181f ;  /* 0x00781f0040097f89 */ /* 0x0144d800000e0000 */
[----:B--2---:R-:W-:Y:S05]  /*1dce0*/  @P0 BRA `(.L_x_2905) ;  /* 0x0000000c00600947 */ /* 0x004fea0003800000 */
[----:B------:R-:W-:Y:S02]  /*1dcf0*/  ULDC UR4, c[0x0][0xac8] ;  /* 0x0002b20000047ab9 */ /* 0x000fe40000000800 */
[----:B------:R-:W-:Y:S02]  /*1dd00*/  ISETP.GE.AND P2, PT, R224, UR4, PT ;  /* 0x00000004e0007c0c */ /* 0x000fe4000bf46270 */
[----:B------:R-:W-:-:S11]  /*1dd10*/  ISETP.GE.AND P3, PT, R74, UR4, PT ;  /* 0x000000044a007c0c */ /* 0x000fd6000bf66270 */
[-C--:B---3--:R-:W-:Y:S02]  /*1dd20*/  @!P2 LEA R4, P0, R224, R9.reuse, 0x1 ;  /* 0x00000009e004a211 */ /* 0x088fe400078008ff */
[----:B------:R-:W-:Y:S02]  /*1dd30*/  @!P3 LEA R6, P1, R74, R9, 0x1 ;  /* 0x000000094a06b211 */ /* 0x000fe400078208ff */
[-C--:B0-----:R-:W-:Y:S02]  /*1dd40*/  @!P2 LEA.HI.X R5, R224, R3.reuse, R28, 0x1, P0 ;  /* 0x00000003e005a211 */ /* 0x081fe400000f0c1c */
[----:B------:R-:W-:Y:S02]  /*1dd50*/  @!P3 LEA.HI.X R7, R74, R3, R72, 0x1, P1 ;  /* 0x000000034a07b211 */ /* 0x000fe400008f0c48 */
[----:B------:R-:W-:Y:S01]  /*1dd60*/  ISETP.GE.AND P0, PT, R73, UR4, PT ;  /* 0x0000000449007c0c */ /* 0x000fe2000bf06270 */
[----:B------:R2:W-:Y:S04]  /*1dd70*/  @!P2 ST.E.128 desc[UR60][R4.64], R24 ;  /* 0x000000180400a985 */ /* 0x0005e8000c101d3c */
[----:B------:R2:W-:Y:S08]  /*1dd80*/  @!P3 ST.E.128 desc[UR60][R6.64], R44 ;  /* 0x0000002c0600b985 */ /* 0x0005f0000c101d3c */
[----:B------:R-:W-:Y:S05]  /*1dd90*/  @P0 BRA `(.L_x_2905) ;  /* 0x0000000c00340947 */ /* 0x000fea0003800000 */
[----:B--2---:R-:W-:-:S04]  /*1dda0*/  LEA R4, P0, R73, R9, 0x1 ;  /* 0x0000000949047211 */ /* 0x004fc800078008ff */
[----:B------:R-:W-:-:S05]  /*1ddb0*/  LEA.HI.X R5, R73, R3, R71, 0x1, P0 ;  /* 0x0000000349057211 */ /* 0x000fca00000f0c47 */
[----:B------:R4:W-:Y:S01]  /*1ddc0*/  ST.E.128 desc[UR60][R4.64], R60 ;  /* 0x0000003c04007985 */ /* 0x0009e2000c101d3c */
[----:B------:R-:W-:Y:S05]  /*1ddd0*/  BRA `(.L_x_2905) ;  /* 0x0000000c00247947 */ /* 0x000fea0003800000 */
.L_x_2897:
[----:B------:R-:W3:Y:S01]  /*1dde0*/  LDL.LU R6, [R1+0x44] ;  /* 0x0000440001067983 */ /* 0x000ee20000300800 */
[----:B------:R-:W-:Y:S01]  /*1ddf0*/  ULDC.64 UR4, c[0x0][0xc00] ;  /* 0x0003000000047ab9 */ /* 0x000fe20000000a00 */
[----:B------:R-:W-:Y:S01]  /*1de00*/  IMAD.MOV.U32 R3, RZ, RZ, RZ ;  /* 0x000000ffff037224 */ /* 0x000fe200078e00ff */
[----:B------:R-:W4:Y:S01]  /*1de10*/  LDC R21, c[0x0][0xbe8] ;  /* 0x0002fa00ff157b82 */ /* 0x000f220000000800 */
[----:B------:R-:W2:Y:S01]  /*1de20*/  LDL.LU R0, [R1+0x48] ;  /* 0x0000480001007983 */ /* 0x000ea20000300800 */
[----:B------:R-:W-:-:S04]  /*1de30*/  ISETP.NE.U32.AND P0, PT, RZ, UR4, PT ;  /* 0x00000004ff007c0c */ /* 0x000fc8000bf05070 */
[----:B------:R-:W-:Y:S02]  /*1de40*/  ISETP.NE.AND.EX P0, PT, RZ, UR5, PT, P0 ;  /* 0x00000005ff007c0c */ /* 0x000fe4000bf05300 */
[----:B---3--:R-:W-:-:S04]  /*1de50*/  IADD3 R4, P1, R6, UR4, RZ ;  /* 0x0000000406047c10 */ /* 0x008fc8000ff3e0ff */
[----:B--2---:R-:W-:Y:S01]  /*1de60*/  IADD3.X R5, R0, UR5, RZ, P1, !PT ;  /* 0x0000000500057c10 */ /* 0x004fe20008ffe4ff */
[----:B------:R-:W-:Y:S02]  /*1de70*/  ULDC.64 UR4, c[0x0][0xc08] ;  /* 0x0003020000047ab9 */ /* 0x000fe40000000a00 */
[----:B------:R-:W-:-:S04]  /*1de80*/  ISETP.NE.U32.AND P1, PT, RZ, UR4, PT ;  /* 0x00000004ff007c0c */ /* 0x000fc8000bf25070 */
[----:B------:R2:W5:Y:S01]  /*1de90*/  @P0 LDG.E R3, desc[UR60][R4.64] ;  /* 0x0000003c04030981 */ /* 0x000562000c1e1900 */
[----:B------:R-:W-:-:S13]  /*1dea0*/  ISETP.NE.AND.EX P1, PT, RZ, UR5, PT, P1 ;  /* 0x00000005ff007c0c */ /* 0x000fda000bf25310 */
[----:B------:R-:W-:Y:S01]  /*1deb0*/  @P1 IADD3 R6, P2, R6, UR4, RZ ;  /* 0x0000000406061c10 */ /* 0x000fe2000ff5e0ff */
[----:B------:R-:W-:-:S03]  /*1dec0*/  ULDC UR4, c[0x0][0xa88] ;  /* 0x0002a20000047ab9 */ /* 0x000fc60000000800 */
[----:B------:R-:W-:Y:S01]  /*1ded0*/  @P1 IADD3.X R7, R0, UR5, RZ, P2, !PT ;  /* 0x0000000500071c10 */ /* 0x000fe200097fe4ff */
[----:B------:R-:W-:-:S06]  /*1dee0*/  IMAD.U32 R0, RZ, RZ, UR4 ;  /* 0x00000004ff007e24 */ /* 0x000fcc000f8e00ff */
[----:B------:R2:W5:Y:S01]  /*1def0*/  @P1 LDG.E R0, desc[UR60][R6.64] ;  /* 0x0000003c06001981 */ /* 0x000562000c1e1900 */
[----:B----4-:R-:W-:Y:S01]  /*1df00*/  ISETP.NE.AND P2, PT, R21, 0x1, PT ;  /* 0x000000011500780c */ /* 0x010fe20003f45270 */
[----:B------:R-:W0:-:S12]  /*1df10*/  S2R R8, SR_TID.X ;  /* 0x0000000000087919 */ /* 0x000e180000002100 */
[----:B------:R-:W3:Y:S08]  /*1df20*/  @P2 LDC R24, c[0x0][0xbec] ;  /* 0x0002fb00ff182b82 */ /* 0x000ef00000000800 */
[----:B------:R-:W4:Y:S01]  /*1df30*/  @P2 LDC R25, c[0x0][0xbf0] ;  /* 0x0002fc00ff192b82 */ /* 0x000f220000000800 */
[----:B0-----:R-:W-:-:S05]  /*1df40*/  VIADD R9, R8, 0xffffff80 ;  /* 0xffffff8008097836 */ /* 0x001fca0000000000 */
[----:B------:R-:W-:Y:S01]  /*1df50*/  ISETP.GE.AND P3, PT, R9, 0x80, PT ;  /* 0x000000800900780c */ /* 0x000fe20003f66270 */
[----:B--2---:R-:W-:-:S12]  /*1df60*/  @P1 BRA `(.L_x_2906) ;  /* 0x0000000000101947 */ /* 0x004fd80003800000 */
[----:B------:R-:W-:Y:S05]  /*1df70*/  @!P0 BRA `(.L_x_2906) ;  /* 0x00000000000c8947 */ /* 0x000fea0003800000 */
[----:B------:R-:W2:Y:S04]  /*1df80*/  LDG.E R7, desc[UR60][R4.64] ;  /* 0x0000003c04077981 */ /* 0x000ea8000c1e1900 */
[----:B-----5:R-:W2:Y:S02]  /*1df90*/  LDG.E R0, desc[UR60][R4.64+0x4] ;  /* 0x0000043c04007981 */ /* 0x020ea4000c1e1900 */
[----:B--2---:R-:W-:-:S07]  /*1dfa0*/  IMAD.IADD R0, R0, 0x1, -R7 ;  /* 0x0000000100007824 */ /* 0x004fce00078e0a07 */
.L_x_2906:
[----:B------:R-:W2:Y:S04]  /*1dfb0*/  LDL.LU R5, [R1+0x4c] ;  /* 0x00004c0001057983 */ /* 0x000ea80000300800 */
[----:B------:R-:W3:Y:S04]  /*1dfc0*/  LDL.LU R4, [R1+0x58] ;  /* 0x0000580001047983 */ /* 0x000ee80000300800 */
[----:B------:R-:W4:Y:S01]  /*1dfd0*/  LDL R26, [R1+0x40] ;  /* 0x00004000011a7983 */ /* 0x000f220000100800 */
[----:B------:R-:W-:Y:S01]  /*1dfe0*/  BSSY B1, `(.L_x_2907) ;  /* 0x000002c000017945 */ /* 0x000fe20003800000 */
[----:B-----5:R-:W-:-:S02]  /*1dff0*/  SHF.R.S32.HI R10, RZ, 0x1f, R3 ;  /* 0x0000001fff0a7819 */ /* 0x020fc40000011403 */
[----:B--2---:R-:W-:Y:S02]  /*1e000*/  SEL R13, R5, RZ, !P0 ;  /* 0x000000ff050d7207 */ /* 0x004fe40004000000 */
[----:B---3--:R-:W-:Y:S02]  /*1e010*/  SEL R14, R4, RZ, !P0 ;  /* 0x000000ff040e7207 */ /* 0x008fe40004000000 */
[----:B----4-:R-:W-:Y:S01]  /*1e020*/  SHF.R.S32.HI R12, RZ, 0x1f, R26 ;  /* 0x0000001fff0c7819 */ /* 0x010fe2000001141a */
[----:B------:R-:W-:Y:S06]  /*1e030*/  @P3 BRA `(.L_x_2908) ;  /* 0x0000000000983947 */ /* 0x000fec0003800000 */
[----:B------:R-:W0:Y:S01]  /*1e040*/  LDC R20, c[0x0][0xbe8] ;  /* 0x0002fa00ff147b82 */ /* 0x000e220000000800 */
[----:B------:R-:W-:Y:S01]  /*1e050*/  IADD3 R11, R225, -0x80, R8 ;  /* 0xffffff80e10b7810 */ /* 0x000fe20007ffe008 */
[----:B0-----:R-:W-:-:S05]  /*1e060*/  IMAD R4, R0, R20, RZ ;  /* 0x0000001400047224 */ /* 0x001fca00078e02ff */
        /* <DEDUP_REMOVED lines=9> */
[----:B------:R-:W0:Y:S01]  /*1e100*/  @P0 LDC R6, c[0x0][0xbec] ;  /* 0x0002fb00ff060b82 */ /* 0x000e220000000800 */
[----:B------:R-:W-:Y:S01]  /*1e110*/  IMAD R9, R26, UR5, R8 ;  /* 0x000000051a097c24 */ /* 0x000fe2000f8e0208 */
[----:B------:R-:W-:-:S03]  /*1e120*/  ULDC.64 UR4, c[0x0][0xb98] ;  /* 0x0002e60000047ab9 */ /* 0x000fc60000000a00 */
[----:B------:R-:W-:-:S03]  /*1e130*/  IMAD.IADD R5, R5, 0x1, R9 ;  /* 0x0000000105057824 */ /* 0x000fc600078e0209 */
[----:B------:R-:W2:Y:S01]  /*1e140*/  @P0 LDC R15, c[0x0][0xbf0] ;  /* 0x0002fc00ff0f0b82 */ /* 0x000ea20000000800 */
[----:B------:R-:W-:-:S04]  /*1e150*/  IMAD.WIDE.U32 R4, R13, UR4, R4 ;  /* 0x000000040d047c25 */ /* 0x000fc8000f8e0004 */
[----:B0-----:R-:W-:-:S05]  /*1e160*/  @P0 IMAD.HI.U32 R6, R11, R6, RZ ;  /* 0x000000060b060227 */ /* 0x001fca00078e00ff */
[----:B--2---:R-:W-:Y:S01]  /*1e170*/  @P0 SHF.R.U32.HI R7, RZ, R15, R6 ;  /* 0x0000000fff070219 */ /* 0x004fe20000011606 */
[----:B------:R-:W-:-:S03]  /*1e180*/  IMAD R6, R14, UR4, RZ ;  /* 0x000000040e067c24 */ /* 0x000fc6000f8e02ff */
[----:B------:R-:W-:Y:S01]  /*1e190*/  IADD3 R9, -R7, RZ, RZ ;  /* 0x000000ff07097210 */ /* 0x000fe20007ffe1ff */
[----:B------:R-:W-:Y:S01]  /*1e1a0*/  IMAD R8, R13, UR5, R6 ;  /* 0x000000050d087c24 */ /* 0x000fe2000f8e0206 */
[----:B------:R-:W-:Y:S01]  /*1e1b0*/  IADD3 R4, P0, R7, R4, RZ ;  /* 0x0000000407047210 */ /* 0x000fe20007f1e0ff */
[----:B------:R-:W-:Y:S02]  /*1e1c0*/  ULDC.64 UR4, c[0x0][0xb88] ;  /* 0x0002e20000047ab9 */ /* 0x000fe40000000a00 */
[----:B------:R-:W-:Y:S01]  /*1e1d0*/  IMAD R9, R20, R9, R11 ;  /* 0x0000000914097224 */ /* 0x000fe200078e020b */
[----:B------:R-:W-:-:S04]  /*1e1e0*/  SHF.R.S32.HI R11, RZ, 0x1f, R7 ;  /* 0x0000001fff0b7819 */ /* 0x000fc80000011407 */
        /* <DEDUP_REMOVED lines=11> */
.L_x_2908:
[----:B------:R-:W-:Y:S05]  /*1e2a0*/  BSYNC B1 ;  /* 0x0000000000017941 */ /* 0x000fea0003800000 */
.L_x_2907:
[----:B0-----:R-:W2:Y:S01]  /*1e2b0*/  LDL R6, [R1+0x3c] ;  /* 0x00003c0001067983 */ /* 0x001ea20000100800 */
[----:B------:R-:W-:-:S03]  /*1e2c0*/  ULDC.64 UR4, c[0x0][0xaa0] ;  /* 0x0002a80000047ab9 */ /* 0x000fc60000000a00 */
[----:B------:R-:W2:Y:S01]  /*1e2d0*/  LDL R11, [R1+0x5c] ;  /* 0x00005c00010b7983 */ /* 0x000ea20000100800 */
[----:B------:R-:W-:Y:S01]  /*1e2e0*/  IMAD R4, R10, UR4, RZ ;  /* 0x000000040a047c24 */ /* 0x000fe2000f8e02ff */
[----:B------:R-:W-:Y:S01]  /*1e2f0*/  BSSY B1, `(.L_x_2909) ;  /* 0x0000041000017945 */ /* 0x000fe20003800000 */
[----:B------:R-:W-:Y:S02]  /*1e300*/  VIADD R20, R224, 0x80 ;  /* 0x00000080e0147836 */ /* 0x000fe40000000000 */
[C---:B------:R-:W-:Y:S02]  /*1e310*/  IMAD R7, R3.reuse, UR5, R4 ;  /* 0x0000000503077c24 */ /* 0x040fe4000f8e0204 */
[----:B------:R-:W-:Y:S01]  /*1e320*/  IMAD.WIDE.U32 R4, R3, UR4, RZ ;  /* 0x0000000403047c25 */ /* 0x000fe2000f8e00ff */
[----:B------:R-:W-:Y:S01]  /*1e330*/  ULDC.64 UR4, c[0x0][0xae8] ;  /* 0x0002ba0000047ab9 */ /* 0x000fe20000000a00 */
[----:B------:R-:W-:Y:S02]  /*1e340*/  SHF.R.S32.HI R20, RZ, 0x1f, R20 ;  /* 0x0000001fff147819 */ /* 0x000fe40000011414 */
[----:B------:R-:W-:-:S02]  /*1e350*/  IMAD.IADD R5, R5, 0x1, R7 ;  /* 0x0000000105057824 */ /* 0x000fc400078e0207 */
[----:B------:R-:W-:Y:S02]  /*1e360*/  IMAD R7, R12, UR4, RZ ;  /* 0x000000040c077c24 */ /* 0x000fe4000f8e02ff */
[----:B------:R-:W-:-:S04]  /*1e370*/  IMAD.WIDE.U32 R4, R26, UR4, R4 ;  /* 0x000000041a047c25 */ /* 0x000fc8000f8e0004 */
[----:B------:R-:W-:Y:S01]  /*1e380*/  IMAD R7, R26, UR5, R7 ;  /* 0x000000051a077c24 */ /* 0x000fe2000f8e0207 */
[----:B------:R-:W-:Y:S01]  /*1e390*/  ULDC.64 UR4, c[0x0][0xaf0] ;  /* 0x0002bc0000047ab9 */ /* 0x000fe20000000a00 */
[----:B------:R-:W-:Y:S02]  /*1e3a0*/  VIADD R26, R224, 0x40 ;  /* 0x00000040e01a7836 */ /* 0x000fe40000000000 */
[----:B------:R-:W-:Y:S02]  /*1e3b0*/  IMAD R8, R14, UR4, RZ ;  /* 0x000000040e087c24 */ /* 0x000fe4000f8e02ff */
[----:B------:R-:W-:Y:S01]  /*1e3c0*/  IMAD.IADD R5, R5, 0x1, R7 ;  /* 0x0000000105057824 */ /* 0x000fe200078e0207 */
[----:B------:R-:W-:Y:S01]  /*1e3d0*/  SHF.R.S32.HI R10, RZ, 0x1f, R26 ;  /* 0x0000001fff0a7819 */ /* 0x000fe2000001141a */
[C---:B------:R-:W-:Y:S02]  /*1e3e0*/  IMAD R7, R13.reuse, UR5, R8 ;  /* 0x000000050d077c24 */ /* 0x040fe4000f8e0208 */
[----:B------:R-:W-:Y:S01]  /*1e3f0*/  IMAD.WIDE.U32 R4, R13, UR4, R4 ;  /* 0x000000040d047c25 */ /* 0x000fe2000f8e0004 */
[----:B------:R-:W-:-:S03]  /*1e400*/  ULDC.64 UR4, c[0x0][0xae0] ;  /* 0x0002b80000047ab9 */ /* 0x000fc60000000a00 */
[----:B------:R-:W-:Y:S02]  /*1e410*/  IMAD.IADD R5, R5, 0x1, R7 ;  /* 0x0000000105057824 */ /* 0x000fe400078e0207 */
[----:B--2---:R-:W-:-:S04]  /*1e420*/  IMAD R6, R6, 0x20, R11 ;  /* 0x0000002006067824 */ /* 0x004fc800078e020b */
[----:B------:R-:W-:-:S04]  /*1e430*/  IMAD.IADD R9, R225, 0x1, R6 ;  /* 0x00000001e1097824 */ /* 0x000fc800078e0206 */
[----:B------:R-:W-:-:S04]  /*1e440*/  @P2 IMAD.HI.U32 R6, R9, R24, RZ ;  /* 0x0000001809062227 */ /* 0x000fc800078e00ff */
[----:B------:R-:W-:Y:S01]  /*1e450*/  IMAD.MOV.U32 R3, RZ, RZ, R9 ;  /* 0x000000ffff037224 */ /* 0x000fe200078e0009 */
[----:B------:R-:W-:-:S04]  /*1e460*/  @P2 SHF.R.U32.HI R3, RZ, R25, R6 ;  /* 0x00000019ff032219 */ /* 0x000fc80000011606 */
[--C-:B------:R-:W-:Y:S01]  /*1e470*/  SHF.R.S32.HI R6, RZ, 0x1f, R3.reuse ;  /* 0x0000001fff067819 */ /* 0x100fe20000011403 */
[----:B------:R-:W-:Y:S02]  /*1e480*/  IMAD.MOV R8, RZ, RZ, -R3 ;  /* 0x000000ffff087224 */ /* 0x000fe400078e0a03 */
[----:B------:R-:W-:-:S04]  /*1e490*/  IMAD.WIDE.U32 R4, R3, UR4, R4 ;  /* 0x0000000403047c25 */ /* 0x000fc8000f8e0004 */
[----:B------:R-:W-:Y:S02]  /*1e4a0*/  IMAD R6, R6, UR4, RZ ;  /* 0x0000000406067c24 */ /* 0x000fe4000f8e02ff */
[----:B------:R-:W-:Y:S02]  /*1e4b0*/  IMAD R7, R21, R8, R9 ;  /* 0x0000000815077224 */ /* 0x000fe400078e0209 */
[----:B------:R-:W-:Y:S01]  /*1e4c0*/  IMAD R9, R3, UR5, R6 ;  /* 0x0000000503097c24 */ /* 0x000fe2000f8e0206 */
[----:B------:R-:W-:Y:S01]  /*1e4d0*/  ULDC.64 UR4, c[0x0][0xad8] ;  /* 0x0002b60000047ab9 */ /* 0x000fe20000000a00 */
[----:B------:R-:W-:Y:S01]  /*1e4e0*/  IMAD.IADD R8, R11, 0x1, R225 ;  /* 0x000000010b087824 */ /* 0x000fe200078e02e1 */
[----:B------:R-:W-:Y:S01]  /*1e4f0*/  SHF.R.S32.HI R3, RZ, 0x1f, R7 ;  /* 0x0000001fff037819 */ /* 0x000fe20000011407 */
[----:B------:R-:W-:Y:S01]  /*1e500*/  IMAD.IADD R5, R5, 0x1, R9 ;  /* 0x0000000105057824 */ /* 0x000fe200078e0209 */
[----:B------:R-:W-:Y:S01]  /*1e510*/  SHF.R.S32.HI R9, RZ, 0x1f, R224 ;  /* 0x0000001fff097819 */ /* 0x000fe200000114e0 */
[----:B------:R-:W-:-:S02]  /*1e520*/  IMAD R21, R0, R21, RZ ;  /* 0x0000001500157224 */ /* 0x000fc400078e02ff */
[----:B------:R-:W-:Y:S02]  /*1e530*/  IMAD R6, R3, UR4, RZ ;  /* 0x0000000403067c24 */ /* 0x000fe4000f8e02ff */
[----:B------:R-:W-:Y:S01]  /*1e540*/  IMAD.WIDE.U32 R4, R7, UR4, R4 ;  /* 0x0000000407047c25 */ /* 0x000fe2000f8e0004 */
[----:B------:R-:W-:-:S03]  /*1e550*/  ISETP.GE.AND P2, PT, R8, R21, PT ;  /* 0x000000150800720c */ /* 0x000fc60003f46270 */
[----:B------:R-:W-:Y:S01]  /*1e560*/  IMAD R3, R7, UR5, R6 ;  /* 0x0000000507037c24 */ /* 0x000fe2000f8e0206 */
[----:B------:R-:W-:Y:S01]  /*1e570*/  ULDC.64 UR4, c[0x0][0xa80] ;  /* 0x0002a00000047ab9 */ /* 0x000fe20000000a00 */
[----:B------:R-:W-:Y:S01]  /*1e580*/  VIADD R0, R8, 0x20 ;  /* 0x0000002008007836 */ /* 0x000fe20000000000 */
[----:B------:R-:W-:Y:S01]  /*1e590*/  LEA R6, P3, R4, UR4, 0x1 ;  /* 0x0000000404067c11 */ /* 0x000fe2000f8608ff */
[----:B------:R-:W-:Y:S02]  /*1e5a0*/  IMAD.IADD R3, R5, 0x1, R3 ;  /* 0x0000000105037824 */ /* 0x000fe400078e0203 */
[----:B------:R-:W-:Y:S01]  /*1e5b0*/  VIADD R11, R224, 0x80 ;  /* 0x00000080e00b7836 */ /* 0x000fe20000000000 */
[-C--:B------:R-:W-:Y:S01]  /*1e5c0*/  ISETP.GE.AND P1, PT, R0, R21.reuse, PT ;  /* 0x000000150000720c */ /* 0x080fe20003f26270 */
[----:B------:R-:W-:Y:S01]  /*1e5d0*/  VIADD R0, R8, 0x40 ;  /* 0x0000004008007836 */ /* 0x000fe20000000000 */
[----:B------:R-:W-:Y:S01]  /*1e5e0*/  LEA.HI.X R3, R4, UR5, R3, 0x1, P3 ;  /* 0x0000000504037c11 */ /* 0x000fe200098f0c03 */
[----:B------:R0:W2:Y:S03]  /*1e5f0*/  SHFL.IDX PT, R7, R6, RZ, 0x181f ;  /* 0x00181fff06077589 */ /* 0x0000a600000e0000 */
[----:B------:R-:W-:Y:S01]  /*1e600*/  ISETP.GE.AND P0, PT, R0, R21, PT ;  /* 0x000000150000720c */ /* 0x000fe20003f06270 */
[----:B------:R0:W3:Y:S01]  /*1e610*/  SHFL.IDX PT, R5, R3, RZ, 0x181f ;  /* 0x00181fff03057589 */ /* 0x0000e200000e0000 */
[----:B------:R-:W-:Y:S11]  /*1e620*/  @P2 BRA `(.L_x_2910) ;  /* 0x0000000000342947 */ /* 0x000ff60003800000 */
[----:B------:R-:W-:Y:S02]  /*1e630*/  ULDC UR4, c[0x0][0xac8] ;  /* 0x0002b20000047ab9 */ /* 0x000fe40000000800 */
[----:B------:R-:W-:Y:S02]  /*1e640*/  ISETP.GE.AND P4, PT, R224, UR4, PT ;  /* 0x00000004e0007c0c */ /* 0x000fe4000bf86270 */
[----:B------:R-:W-:Y:S02]  /*1e650*/  ISETP.GE.AND P3, PT, R26, UR4, PT ;  /* 0x000000041a007c0c */ /* 0x000fe4000bf66270 */
[----:B------:R-:W-:-:S09]  /*1e660*/  ISETP.GE.AND P2, PT, R11, UR4, PT ;  /* 0x000000040b007c0c */ /* 0x000fd2000bf46270 */
[-C--:B--2---:R-:W-:Y:S02]  /*1e670*/  @!P4 LEA R12, P6, R224, R7.reuse, 0x1 ;  /* 0x00000007e00cc211 */ /* 0x084fe400078c08ff */
[----:B------:R-:W-:Y:S02]  /*1e680*/  @!P3 LEA R14, P5, R26, R7, 0x1 ;  /* 0x000000071a0eb211 */ /* 0x000fe400078a08ff */
[----:B---3--:R-:W-:Y:S02]  /*1e690*/  @!P4 LEA.HI.X R13, R224, R5, R9, 0x1, P6 ;  /* 0x00000005e00dc211 */ /* 0x008fe400030f0c09 */
[C---:B------:R-:W-:Y:S02]  /*1e6a0*/  @!P2 LEA R4, P6, R11.reuse, R7, 0x1 ;  /* 0x000000070b04a211 */ /* 0x040fe400078c08ff */
[-C--:B------:R-:W-:Y:S01]  /*1e6b0*/  @!P3 LEA.HI.X R15, R26, R5.reuse, R10, 0x1, P5 ;  /* 0x000000051a0fb211 */ /* 0x080fe200028f0c0a */
[----:B------:R4:W-:Y:S01]  /*1e6c0*/  @!P4 ST.E.128 desc[UR60][R12.64], RZ ;  /* 0x000000ff0c00c985 */ /* 0x0009e2000c101d3c */
[----:B------:R-:W-:-:S03]  /*1e6d0*/  @!P2 LEA.HI.X R5, R11, R5, R20, 0x1, P6 ;  /* 0x000000050b05a211 */ /* 0x000fc600030f0c14 */
[----:B------:R4:W-:Y:S04]  /*1e6e0*/  @!P3 ST.E.128 desc[UR60][R14.64], RZ ;  /* 0x000000ff0e00b985 */ /* 0x0009e8000c101d3c */
[----:B------:R4:W-:Y:S02]  /*1e6f0*/  @!P2 ST.E.128 desc[UR60][R4.64], RZ ;  /* 0x000000ff0400a985 */ /* 0x0009e4000c101d3c */
.L_x_2910:
[----:B------:R-:W-:Y:S05]  /*1e700*/  BSYNC B1 ;  /* 0x0000000000017941 */ /* 0x000fea0003800000 */
.L_x_2909:
[----:B---34-:R3:W4:Y:S01]  /*1e710*/  SHFL.IDX PT, R5, R3, 0x1, 0x181f ;  /* 0x00381f0003057f89 */ /* 0x01872200000e0000 */
        /* <DEDUP_REMOVED lines=13> */
[----:B------:R2:W-:Y:S04]  /*1e7f0*/  @!P4 ST.E.128 desc[UR60][R12.64], RZ ;  /* 0x000000ff0c00c985 */ /* 0x0005e8000c101d3c */
[----:B------:R2:W-:Y:S04]  /*1e800*/  @!P5 ST.E.128 desc[UR60][R14.64], RZ ;  /* 0x000000ff0e00d985 */ /* 0x0005e8000c101d3c */
[----:B------:R2:W-:Y:S02]  /*1e810*/  @!P6 ST.E.128 desc[UR60][R4.64], RZ ;  /* 0x000000ff0400e985 */ /* 0x0005e4000c101d3c */
.L_x_2912:
[----:B------:R-:W-:Y:S05]  /*1e820*/  BSYNC B1 ;  /* 0x0000000000017941 */ /* 0x000fea0003800000 */
.L_x_2911:
[----:B--2-4-:R2:W4:Y:S01]  /*1e830*/  SHFL.IDX PT, R5, R3, 0x2, 0x181f ;  /* 0x00581f0003057f89 */ /* 0x01452200000e0000 */
        /* <DEDUP_REMOVED lines=16> */
.L_x_2914:
[----:B------:R-:W-:Y:S05]  /*1e940*/  BSYNC B1 ;  /* 0x0000000000017941 */ /* 0x000fea0003800000 */
.L_x_2913:
[----:B------:R-:W-:Y:S01]  /*1e950*/  VIADD R0, R8, 0x60 ;  /* 0x0000006008007836 */ /* 0x000fe20000000000 */
[----:B0-23--:R-:W0:Y:S04]  /*1e960*/  SHFL.IDX PT, R3, R3, 0x3, 0x181f ;  /* 0x00781f0003037f89 */ /* 0x00de2800000e0000 */
[----:B------:R-:W-:Y:S01]  /*1e970*/  ISETP.GE.AND P0, PT, R0, R21, PT ;  /* 0x000000150000720c */ /* 0x000fe20003f06270 */
[----:B----4-:R2:W3:-:S12]  /*1e980*/  SHFL.IDX PT, R5, R6, 0x3, 0x181f ;  /* 0x00781f0006057f89 */ /* 0x0104d800000e0000 */
[----:B--2---:R-:W-:Y:S05]  /*1e990*/  @P0 BRA `(.L_x_2905) ;  /* 0x0000000000340947 */ /* 0x004fea0003800000 */
        /* <DEDUP_REMOVED lines=13> */
.L_x_2905:
[----:B------:R-:W-:Y:S05]  /*1ea70*/  BSYNC B0 ;  /* 0x0000000000007941 */ /* 0x000fea0003800000 */
.L_x_2896:
[----:B------:R-:W-:Y:S02]  /*1ea80*/  ULDC UR4, c[0x0][0xc3c] ;  /* 0x00030f0000047ab9 */ /* 0x000fe40000000800 */
[----:B------:R-:W-:-:S13]  /*1ea90*/  ISETP.GE.AND P0, PT, R31, UR4, PT ;  /* 0x000000041f007c0c */ /* 0x000fda000bf06270 */
[----:B------:R-:W-:Y:S05]  /*1eaa0*/  @!P0 BRA `(.L_x_2915) ;  /* 0xfffffe2800288947 */ /* 0x000fea000383ffff */
[----:B------:R-:W-:Y:S05]  /*1eab0*/  BRA `(.L_x_2679) ;  /* 0x00000070003c7947 */ /* 0x000fea0003800000 */
.L_x_2677:
[----:B------:R-:W-:-:S08]  /*1eac0*/  NOP ;  /* 0x0000000000007918 */ /* 0x000fd00000000000 */
[----:B0-----:R-:W0:-:S00]  /*1ead0*/  USETMAXREG.DEALLOC.CTAPOOL 0x28 ;  /* 0x00000028000079c8 */ /* 0x001e0000080e0500 */
        /* <DEDUP_REMOVED lines=16> */
.L_x_2916:
        /* <DEDUP_REMOVED lines=41> */
.L_x_2922:
        /* <DEDUP_REMOVED lines=12> */
.L_x_2921:
[----:B------:R-:W-:Y:S05]  /*1ef30*/  BSYNC B0 ;  /* 0x0000000000007941 */ /* 0x000fea0003800000 */
.L_x_2920:
        /* <DEDUP_REMOVED lines=20> */
.L_x_2918:
        /* <DEDUP_REMOVED lines=20> */
.L_x_2923:
        /* <DEDUP_REMOVED lines=28> */
[----:B------:R-:W-:-:S04]  /*1f380*/  VIADDMNMX R18, R10, UR5, R7, PT ;  /* 0x000000050a127c46 */ /* 0x000fc8000b800107 */
[-C--:B------:R-:W-:Y:S02]  /*1f390*/  IABS R10, R18.reuse ;  /* 0x00000012000a7213 */ /* 0x080fe40000000000 */
[----:B------:R-:W-:Y:S02]  /*1f3a0*/  IABS R6, R18 ;  /* 0x0000001200067213 */ /* 0x000fe40000000000 */
        /* <DEDUP_REMOVED lines=22> */
[----:B------:R-:W-:Y:S02]  /*1f510*/  @!P1 LOP3.LUT R2, RZ, R18, RZ, 0x33, !PT ;  /* 0x00000012ff029212 */ /* 0x000fe400078e33ff */
[----:B------:R-:W-:Y:S02]  /*1f520*/  IADD3 R18, -R18, RZ, RZ ;  /* 0x000000ff12127210 */ /* 0x000fe40007ffe1ff */
[----:B------:R-:W-:-:S03]  /*1f530*/  LOP3.LUT R17, RZ, R2, RZ, 0x33, !PT ;  /* 0x00000002ff117212 */ /* 0x000fc600078e33ff */
[----:B------:R-:W-:Y:S02]  /*1f540*/  IMAD R18, R2, R18, R3 ;  /* 0x0000001202127224 */ /* 0x000fe400078e0203 */
[----:B------:R-:W-:Y:S01]  /*1f550*/  IMAD.IADD R17, R4, 0x1, R17 ;  /* 0x0000000104117824 */ /* 0x000fe200078e0211 */
[----:B------:R-:W-:Y:S06]  /*1f560*/  BRA `(.L_x_2924) ;  /* 0x00000000000c7947 */ /* 0x000fec0003800000 */
.L_x_2919:
[----:B------:R-:W-:Y:S02]  /*1f570*/  IMAD.MOV.U32 R17, RZ, RZ, RZ ;  /* 0x000000ffff117224 */ /* 0x000fe400078e00ff */
[----:B------:R-:W-:Y:S02]  /*1f580*/  IMAD.U32 R16, RZ, RZ, UR6 ;  /* 0x00000006ff107e24 */ /* 0x000fe4000f8e00ff */
[----:B------:R-:W-:-:S07]  /*1f590*/  IMAD.MOV.U32 R18, RZ, RZ, RZ ;  /* 0x000000ffff127224 */ /* 0x000fce00078e00ff */
.L_x_2924:
[----:B------:R-:W-:-:S13]  /*1f5a0*/  ISETP.NE.AND P0, PT, R5, RZ, PT ;  /* 0x000000ff0500720c */ /* 0x000fda0003f05270 */
[----:B------:R-:W0:Y:S01]  /*1f5b0*/  @!P0 S2R R3, SR_CgaCtaId ;  /* 0x0000000000038919 */ /* 0x000e220000008800 */
[----:B------:R-:W-:-:S04]  /*1f5c0*/  @!P0 MOV R2, 0x400 ;  /* 0x0000040000028802 */ /* 0x000fc80000000f00 */
[----:B0-----:R-:W-:-:S05]  /*1f5d0*/  @!P0 LEA R2, R3, R2, 0x18 ;  /* 0x0000000203028211 */ /* 0x001fca00078ec0ff */
[----:B------:R0:W-:Y:S01]  /*1f5e0*/  @!P0 STS.128 [R2+0x308d0], R16 ;  /* 0x0308d01002008388 */ /* 0x0001e20000000c00 */
[----:B------:R-:W-:Y:S06]  /*1f5f0*/  BAR.ARV 0x5, 0x180 ;  /* 0x0146000000007b1d */ /* 0x000fec0000002000 */
.L_x_2917:
[----:B------:R2:W-:Y:S01]  /*1f600*/  STL [R1+0x28], RZ ;  /* 0x000028ff01007387 */ /* 0x0005e20000100800 */
[----:B------:R-:W-:Y:S01]  /*1f610*/  ULDC UR4, c[0x0][0xc3c] ;  /* 0x00030f0000047ab9 */ /* 0x000fe20000000800 */
[----:B------:R-:W-:Y:S01]  /*1f620*/  IMAD.MOV.U32 R28, RZ, RZ, 0x1 ;  /* 0x00000001ff1c7424 */ /* 0x000fe200078e00ff */
[----:B-1----:R-:W-:Y:S01]  /*1f630*/  ISETP.GE.AND P0, PT, R19, UR4, PT ;  /* 0x0000000413007c0c */ /* 0x002fe2000bf06270 */
[----:B------:R-:W-:-:S12]  /*1f640*/  IMAD.MOV.U32 R26, RZ, RZ, RZ ;  /* 0x000000ffff1a7224 */ /* 0x000fd800078e00ff */
[----:B--2---:R-:W-:Y:S05]  /*1f650*/  @P0 BRA `(.L_x_2925) ;  /* 0x0000006000700947 */ /* 0x004fea0003800000 */
[----:B0-----:R-:W2:Y:S01]  /*1f660*/  LDL R2, [R1+0x88] ;  /* 0x0000880001027983 */ /* 0x001ea20000100800 */
[----:B------:R-:W0:Y:S01]  /*1f670*/  S2UR UR5, SR_CgaCtaId ;  /* 0x00000000000579c3 */ /* 0x000e220000008800 */
[C---:B------:R-:W-:Y:S01]  /*1f680*/  IMAD.SHL.U32 R33, R0.reuse, 0x8, RZ ;  /* 0x0000000800217824 */ /* 0x040fe200078e00ff */
[----:B------:R-:W-:Y:S01]  /*1f690*/  LOP3.LUT R4, R0, 0x7f, RZ, 0xc0, !PT ;  /* 0x0000007f00047812 */ /* 0x000fe200078ec0ff */
[----:B------:R1:W-:Y:S01]  /*1f6a0*/  STL [R1+0x28], RZ ;  /* 0x000028ff01007387 */ /* 0x0003e20000100800 */
[----:B------:R-:W-:Y:S01]  /*1f6b0*/  BSSY B8, `(.L_x_2925) ;  /* 0x0000616000087945 */ /* 0x000fe20003800000 */
[----:B------:R-:W-:Y:S01]  /*1f6c0*/  IMAD.MOV.U32 R28, RZ, RZ, 0x1 ;  /* 0x00000001ff1c7424 */ /* 0x000fe200078e00ff */
[C---:B------:R-:W-:Y:S01]  /*1f6d0*/  LOP3.LUT R3, R33.reuse, 0x1f8, RZ, 0xc0, !PT ;  /* 0x000001f821037812 */ /* 0x040fe200078ec0ff */
[----:B------:R-:W-:Y:S01]  /*1f6e0*/  IMAD.SHL.U32 R37, R4, 0x8, RZ ;  /* 0x0000000804257824 */ /* 0x000fe200078e00ff */
[----:B------:R-:W-:Y:S02]  /*1f6f0*/  LOP3.LUT R33, R33, 0x38, RZ, 0xc0, !PT ;  /* 0x0000003821217812 */ /* 0x000fe400078ec0ff */
[----:B------:R-:W-:Y:S01]  /*1f700*/  CS2R R26, SRZ ;  /* 0x00000000001a7805 */ /* 0x000fe2000001ff00 */
[----:B------:R-:W-:Y:S01]  /*1f710*/  IMAD.MOV.U32 R29, RZ, RZ, 0x1 ;  /* 0x00000001ff1d7424 */ /* 0x000fe200078e00ff */
[----:B------:R-:W-:Y:S01]  /*1f720*/  ULDC.64 UR36, c[0x0][0x198] ;  /* 0x0000660000247ab9 */ /* 0x000fe20000000a00 */
[C---:B------:R-:W-:Y:S01]  /*1f730*/  LOP3.LUT R36, R33.reuse, 0x40, RZ, 0xfc, !PT ;  /* 0x0000004021247812 */ /* 0x040fe200078efcff */
[----:B------:R-:W-:Y:S01]  /*1f740*/  ULDC UR38, c[0x0][0xc] ;  /* 0x0000030000267ab9 */ /* 0x000fe20000000800 */
[----:B------:R-:W-:-:S02]  /*1f750*/  LOP3.LUT R35, R33, 0x80, RZ, 0xfc, !PT ;  /* 0x0000008021237812 */ /* 0x000fc400078efcff */
[----:B--2---:R-:W-:Y:S02]  /*1f760*/  R2UR UR4, R2 ;  /* 0x00000000020472ca */ /* 0x004fe400000e0000 */
[----:B------:R-:W-:Y:S01]  /*1f770*/  LOP3.LUT R2, R3, 0x38, R0, 0x78, !PT ;  /* 0x0000003803027812 */ /* 0x000fe200078e7800 */
[----:B------:R-:W-:-:S03]  /*1f780*/  IMAD.SHL.U32 R0, R0, 0x10, RZ ;  /* 0x0000001000007824 */ /* 0x000fc600078e00ff */
[----:B------:R-:W-:Y:S02]  /*1f790*/  LOP3.LUT R37, R2, 0x200, R37, 0xf8, !PT ;  /* 0x0000020002257812 */ /* 0x000fe400078ef825 */
[----:B------:R-:W-:-:S04]  /*1f7a0*/  SHF.R.U32.HI R2, RZ, 0x3, R4 ;  /* 0x00000003ff027819 */ /* 0x000fc80000011604 */
[----:B------:R-:W-:Y:S01]  /*1f7b0*/  LOP3.LUT R0, R2, 0x70, R0, 0xf8, !PT ;  /* 0x0000007002007812 */ /* 0x000fe200078ef800 */
[----:B------:R-:W-:-:S03]  /*1f7c0*/  ULOP3.LUT UR39, UR4, 0x2, URZ, 0xfc, !UPT ;  /* 0x0000000204277892 */ /* 0x000fc6000f8efc3f */
[----:B------:R-:W-:Y:S02]  /*1f7d0*/  UMOV UR4, 0x400 ;  /* 0x0000040000047882 */ /* 0x000fe40000000000 */
[----:B0-----:R-:W-:-:S06]  /*1f7e0*/  ULEA UR4, UR5, UR4, 0x18 ;  /* 0x0000000405047291 */ /* 0x001fcc000f8ec03f */
[----:B------:R-:W-:-:S04]  /*1f7f0*/  IMAD.U32 R22, RZ, RZ, UR4 ;  /* 0x00000004ff167e24 */ /* 0x000fc8000f8e00ff */
[----:B------:R-:W-:-:S05]  /*1f800*/  IMAD R0, R37, 0x2, R22 ;  /* 0x0000000225007824 */ /* 0x000fca00078e0216 */
[----:B------:R1:W-:Y:S02]  /*1f810*/  STL [R1+0x4], R0 ;  /* 0x0000040001007387 */ /* 0x0003e40000100800 */
.L_x_3028:
[----:B0-----:R-:W0:Y:S02]  /*1f820*/  LDC.64 R30, c[0x0][0xc88] ;  /* 0x00032200ff1e7b82 */ /* 0x001e240000000a00 */
[----:B0-----:R-:W-:-:S06]  /*1f830*/  IMAD.WIDE R30, R19, 0x4, R30 ;  /* 0x00000004131e7825 */ /* 0x001fcc00078e021e */
[----:B-1----:R-:W1:Y:S01]  /*1f840*/  LDG.E R30, desc[UR60][R30.64] ;  /* 0x0000003c1e1e7981 */ /* 0x002e62000c1e1900 */
        /* <DEDUP_REMOVED lines=10> */
[----:B-1----:R-:W-:-:S05]  /*1f8f0*/  SHF.R.S32.HI R0, RZ, 0x1f, R30 ;  /* 0x0000001fff007819 */ /* 0x002fca000001141e */
        /* <DEDUP_REMOVED lines=23> */
[----:B---3--:R0:W3:Y:S01]  /*1fa70*/  @P2 LDG.E R8, desc[UR60][R6.64] ;  /* 0x0000003c06082981 */ /* 0x0080e2000c1e1900 */
[----:B------:R-:W-:-:S03]  /*1fa80*/  UISETP.NE.U32.AND UP0, UPT, UR4, URZ, UPT ;  /* 0x0000003f0400728c */ /* 0x000fc6000bf05070 */
[----:B------:R-:W-:Y:S01]  /*1fa90*/  ULDC UR4, c[0x0][0x424] ;  /* 0x0001090000047ab9 */ /* 0x000fe20000000800 */
[----:B------:R-:W-:-:S03]  /*1faa0*/  UISETP.NE.AND.EX UP0, UPT, UR5, URZ, UPT, UP0 ;  /* 0x0000003f0500728c */ /* 0x000fc6000bf05300 */
[----:B------:R-:W-:Y:S01]  /*1fab0*/  ULDC UR5, c[0x0][0x2f0] ;  /* 0x0000bc0000057ab9 */ /* 0x000fe20000000800 */
[----:B------:R-:W-:-:S04]  /*1fac0*/  USEL UR4, UR4, 0x1, UP0 ;  /* 0x0000000104047887 */ /* 0x000fc80008000000 */
[----:B------:R-:W-:-:S03]  /*1fad0*/  UIMAD UR4, UR4, UR5, URZ ;  /* 0x00000005040472a4 */ /* 0x000fc6000f8e023f */
[----:B------:R-:W-:Y:S02]  /*1fae0*/  ULDC UR5, c[0x0][0x348] ;  /* 0x0000d20000057ab9 */ /* 0x000fe40000000800 */
[----:B0-----:R-:W-:Y:S02]  /*1faf0*/  IMAD.U32 R6, RZ, RZ, UR5 ;  /* 0x00000005ff067e24 */ /* 0x001fe4000f8e00ff */
[----:B------:R-:W-:Y:S01]  /*1fb00*/  IMAD.U32 R7, RZ, RZ, UR4 ;  /* 0x00000004ff077e24 */ /* 0x000fe2000f8e00ff */
[----:B---3--:R0:W-:Y:S01]  /*1fb10*/  STL [R1+0x18], R8 ;  /* 0x0000180801007387 */ /* 0x0081e20000100800 */
[----:B------:R-:W-:-:S03]  /*1fb20*/  IMAD.MOV.U32 R10, RZ, RZ, R8 ;  /* 0x000000ffff0a7224 */ /* 0x000fc600078e0008 */
[----:B--2---:R0:W-:Y:S01]  /*1fb30*/  STL [R1+0xc], R11 ;  /* 0x00000c0b01007387 */ /* 0x0041e20000100800 */
[----:B------:R-:W-:Y:S05]  /*1fb40*/  @P2 BRA `(.L_x_2926) ;  /* 0x0000000000142947 */ /* 0x000fea0003800000 */
[----:B------:R-:W-:Y:S05]  /*1fb50*/  @!P0 BRA `(.L_x_2926) ;  /* 0x0000000000108947 */ /* 0x000fea0003800000 */
[----:B------:R-:W2:Y:S04]  /*1fb60*/  LDG.E R9, desc[UR60][R2.64] ;  /* 0x0000003c02097981 */ /* 0x000ea8000c1e1900 */
[----:B0-----:R-:W2:Y:S02]  /*1fb70*/  LDG.E R8, desc[UR60][R2.64+0x4] ;  /* 0x0000043c02087981 */ /* 0x001ea4000c1e1900 */
[----:B--2---:R-:W-:-:S05]  /*1fb80*/  IMAD.IADD R10, R8, 0x1, -R9 ;  /* 0x00000001080a7824 */ /* 0x004fca00078e0a09 */
[----:B------:R1:W-:Y:S02]  /*1fb90*/  STL [R1+0x18], R10 ;  /* 0x0000180a01007387 */ /* 0x0003e40000100800 */
.L_x_2926:
[----:B------:R-:W-:Y:S01]  /*1fba0*/  ULDC.64 UR4, c[0x0][0xa20] ;  /* 0x0002880000047ab9 */ /* 0x000fe20000000a00 */
[----:B------:R-:W-:Y:S01]  /*1fbb0*/  IMAD.MOV.U32 R32, RZ, RZ, R30 ;  /* 0x000000ffff207224 */ /* 0x000fe200078e001e */
[----:B------:R-:W-:-:S04]  /*1fbc0*/  ISETP.NE.U32.AND P0, PT, RZ, UR4, PT ;  /* 0x00000004ff007c0c */ /* 0x000fc8000bf05070 */
[----:B------:R-:W-:-:S13]  /*1fbd0*/  ISETP.NE.AND.EX P0, PT, RZ, UR5, PT, P0 ;  /* 0x00000005ff007c0c */ /* 0x000fda000bf05300 */
[----:B------:R-:W-:Y:S05]  /*1fbe0*/  @!P0 BRA `(.L_x_2927) ;  /* 0x0000000000108947 */ /* 0x000fea0003800000 */
[----:B------:R-:W-:-:S04]  /*1fbf0*/  IADD3 R2, P0, R23, UR4, RZ ;  /* 0x0000000417027c10 */ /* 0x000fc8000ff1e0ff */
[----:B------:R-:W-:-:S05]  /*1fc00*/  IADD3.X R3, R24, UR5, RZ, P0, !PT ;  /* 0x0000000518037c10 */ /* 0x000fca00087fe4ff */
[----:B------:R2:W5:Y:S01]  /*1fc10*/  LDG.E R7, desc[UR60][R2.64] ;  /* 0x0000003c02077981 */ /* 0x000562000c1e1900 */
[----:B------:R-:W-:Y:S05]  /*1fc20*/  BRA `(.L_x_2928) ;  /* 0x0000000000247947 */ /* 0x000fea0003800000 */
.L_x_2927:
[----:B------:R-:W-:Y:S02]  /*1fc30*/  ULDC.64 UR4, c[0x0][0xa08] ;  /* 0x0002820000047ab9 */ /* 0x000fe40000000a00 */
[----:B------:R-:W-:-:S04]  /*1fc40*/  ISETP.NE.U32.AND P0, PT, RZ, UR4, PT ;  /* 0x00000004ff007c0c */ /* 0x000fc8000bf05070 */
[----:B------:R-:W-:-:S13]  /*1fc50*/  ISETP.NE.AND.EX P0, PT, RZ, UR5, PT, P0 ;  /* 0x00000005ff007c0c */ /* 0x000fda000bf05300 */
[----:B------:R-:W-:Y:S05]  /*1fc60*/  @!P0 BRA `(.L_x_2928) ;  /* 0x0000000000148947 */ /* 0x000fea0003800000 */
[----:B------:R-:W2:Y:S02]  /*1fc70*/  LDC.64 R2, c[0x0][0xa08] ;  /* 0x00028200ff027b82 */ /* 0x000ea40000000a00 */
[----:B--2---:R-:W-:-:S05]  /*1fc80*/  IMAD.WIDE R2, R32, 0x4, R2 ;  /* 0x0000000420027825 */ /* 0x004fca00078e0202 */
[----:B------:R-:W2:Y:S04]  /*1fc90*/  LDG.E R7, desc[UR60][R2.64] ;  /* 0x0000003c02077981 */ /* 0x000ea8000c1e1900 */
[----:B0-----:R-:W2:Y:S02]  /*1fca0*/  LDG.E R8, desc[UR60][R2.64+0x4] ;  /* 0x0000043c02087981 */ /* 0x001ea4000c1e1900 */
[----:B--2---:R-:W-:-:S07]  /*1fcb0*/  IMAD.IADD R7, R8, 0x1, -R7 ;  /* 0x0000000108077824 */ /* 0x004fce00078e0a07 */
.L_x_2928:
[----:B--2---:R-:W2:Y:S01]  /*1fcc0*/  @P1 LDG.E R2, desc[UR60][R4.64] ;  /* 0x0000003c04021981 */ /* 0x004ea2000c1e1900 */
[----:B------:R-:W3:Y:S03]  /*1fcd0*/  LDC R3, c[0x0][0x448] ;  /* 0x00011200ff037b82 */ /* 0x000ee60000000800 */
[----:B------:R-:W2:Y:S01]  /*1fce0*/  @P1 LDG.E R9, desc[UR60][R4.64+0x4] ;  /* 0x0000043c04091981 */ /* 0x000ea2000c1e1900 */
[----:B-----5:R-:W-:Y:S01]  /*1fcf0*/  IMAD.IADD R7, R7, 0x1, -R11 ;  /* 0x0000000107077824 */ /* 0x020fe200078e0a0b */
[----:B------:R-:W-:Y:S01]  /*1fd00*/  BSSY B0, `(.L_x_2929) ;  /* 0x0000165000007945 */ /* 0x000fe20003800000 */
[----:B---3--:R-:W-:-:S13]  /*1fd10*/  ISETP.NE.AND P0, PT, R3, 0x1, PT ;  /* 0x000000010300780c */ /* 0x008fda0003f05270 */
[----:B0-----:R-:W0:Y:S08]  /*1fd20*/  @P0 LDC R8, c[0x0][0x44c] ;  /* 0x00011300ff080b82 */ /* 0x001e300000000800 */
[----:B------:R-:W3:Y:S01]  /*1fd30*/  @P0 LDC R3, c[0x0][0x450] ;  /* 0x00011400ff030b82 */ /* 0x000ee20000000800 */
[----:B--2---:R-:W-:Y:S02]  /*1fd40*/  @P1 IMAD.IADD R6, R9, 0x1, -R2 ;  /* 0x0000000109061824 */ /* 0x004fe400078e0a02 */
[----:B------:R-:W-:-:S02]  /*1fd50*/  IMAD.SHL.U32 R9, R17, 0x80, RZ ;  /* 0x0000008011097824 */ /* 0x000fc400078e00ff */
[----:B------:R-:W-:Y:S02]  /*1fd60*/  IMAD.IADD R5, R7, 0x1, R6 ;  /* 0x0000000107057824 */ /* 0x000fe400078e0206 */
[----:B------:R-:W-:-:S03]  /*1fd70*/  VIADD R9, R9, 0x7f ;  /* 0x0000007f09097836 */ /* 0x000fc60000000000 */
[----:B------:R-:W-:Y:S01]  /*1fd80*/  IADD3 R2, R5, 0x5f, RZ ;  /* 0x0000005f05027810 */ /* 0x000fe20007ffe0ff */
[----:B0-----:R-:W-:Y:S01]  /*1fd90*/  @P0 IMAD.HI.U32 R8, R9, R8, RZ ;  /* 0x0000000809080227 */ /* 0x001fe200078e00ff */
[----:B------:R0:W-:Y:S03]  /*1fda0*/  STL [R1+0x8], R5 ;  /* 0x0000080501007387 */ /* 0x0001e60000100800 */
[----:B------:R-:W-:-:S04]  /*1fdb0*/  IMAD.HI R2, R2, 0x2aaaaaab, RZ ;  /* 0x2aaaaaab02027827 */ /* 0x000fc800078e02ff */
[----:B------:R-:W-:Y:S01]  /*1fdc0*/  IMAD.MOV.U32 R4, RZ, RZ, R9 ;  /* 0x000000ffff047224 */ /* 0x000fe200078e0009 */
[----:B---3--:R-:W-:Y:S02]  /*1fdd0*/  @P0 SHF.R.U32.HI R4, RZ, R3, R8 ;  /* 0x00000003ff040219 */ /* 0x008fe40000011608 */
[----:B------:R-:W-:-:S04]  /*1fde0*/  SHF.R.U32.HI R3, RZ, 0x1f, R2 ;  /* 0x0000001fff037819 */ /* 0x000fc80000011602 */
[----:B------:R-:W-:Y:S02]  /*1fdf0*/  LEA.HI.SX32 R3, R2, R3, 0x1c ;  /* 0x0000000302037211 */ /* 0x000fe400078fe2ff */
[----:B------:R-:W-:-:S05]  /*1fe00*/  IADD3 R2, R5, 0x60, -R10 ;  /* 0x0000006005027810 */ /* 0x000fca0007ffe80a */
[----:B------:R-:W-:-:S04]  /*1fe10*/  IMAD.IADD R4, R2, 0x1, R4 ;  /* 0x0000000102047824 */ /* 0x000fc800078e0204 */
[----:B------:R-:W-:-:S05]  /*1fe20*/  IMAD.HI R4, R4, 0x2aaaaaab, RZ ;  /* 0x2aaaaaab04047827 */ /* 0x000fca00078e02ff */
[----:B0-----:R-:W-:-:S04]  /*1fe30*/  SHF.R.U32.HI R5, RZ, 0x1f, R4 ;  /* 0x0000001fff057819 */ /* 0x001fc80000011604 */
[----:B------:R-:W-:-:S04]  /*1fe40*/  LEA.HI.SX32 R4, R4, R5, 0x1c ;  /* 0x0000000504047211 */ /* 0x000fc800078fe2ff */
[----:B------:R-:W-:-:S05]  /*1fe50*/  VIMNMX R4, R3, R4, PT ;  /* 0x0000000403047248 */ /* 0x000fca0003fe0100 */
[--C-:B------:R-:W-:Y:S02]  /*1fe60*/  IMAD R5, R4, 0x60, -R7.reuse ;  /* 0x0000006004057824 */ /* 0x100fe400078e0a07 */
[----:B------:R-:W-:-:S03]  /*1fe70*/  IMAD.MOV R7, RZ, RZ, -R7 ;  /* 0x000000ffff077224 */ /* 0x000fc600078e0a07 */
[----:B------:R-:W-:Y:S02]  /*1fe80*/  VIMNMX R4, R5, R6, PT ;  /* 0x0000000605047248 */ /* 0x000fe40003fe0100 */
[----:B------:R-:W-:-:S04]  /*1fe90*/  VIMNMX R7, RZ, R7, !PT ;  /* 0x00000007ff077248 */ /* 0x000fc80007fe0100 */
        /* <DEDUP_REMOVED lines=17> */
[----:B------:R0:W2:Y:S02]  /*1ffb0*/  SHFL.IDX PT, R14, R7, RZ, 0x1f ;  /* 0x00001fff070e7589 */ /* 0x0000a400000e0000 */
.L_x_3096:
[----:B--2---:R-:W-:Y:S02]  /*1ffc0*/  ISETP.NE.AND P0, PT, R14, RZ, PT ;  /* 0x000000ff0e00720c */ /* 0x004fe40003f05270 */
[----:B------:R-:W-:-:S11]  /*1ffd0*/  PLOP3.LUT P6, PT, PT, PT, PT, 0x8, 0x0 ;  /* 0x000000000000781c */ /* 0x000fd60003fce170 */
[----:B------:R-:W-:Y:S05]  /*1ffe0*/  @P0 BRA `(.L_x_2932) ;  /* 0x00000000000c0947 */ /* 0x000fea0003800000 */
[----:B------:R-:W-:-:S03]  /*1fff0*/  UMOV UR4, 0xffffffff ;  /* 0xffffffff00047882 */ /* 0x000fc60000000000 */
[----:B------:R-:W-:Y:S05]  /*20000*/  BRA.DIV UR4, `(.L_x_2933) ;  /* 0x0000006e04a47947 */ /* 0x000fea000b800000 */
[----:B------:R-:W-:-:S13]  /*20010*/  ELECT P6, URZ, PT ;  /* 0x00000000003f782f */ /* 0x000fda00038c0000 */
.L_x_2932:
        /* <DEDUP_REMOVED lines=9> */
.L_x_3099:
[----:B------:R-:W-:Y:S05]  /*200b0*/  BSYNC B1 ;  /* 0x0000000000017941 */ /* 0x000fea0003800000 */
.L_x_2934:
[----:B------:R-:W-:Y:S04]  /*200c0*/  BSSY B1, `(.L_x_2936) ;  /* 0x000008b000017945 */ /* 0x000fe80003800000 */
[----:B------:R-:W-:Y:S05]  /*200d0*/  @!P6 BRA `(.L_x_2937) ;  /* 0x000000080024e947 */ /* 0x000fea0003800000 */
[----:B------:R-:W-:Y:S01]  /*200e0*/  IMAD R11, R27, 0x8, R22 ;  /* 0x000000081b0b7824 */ /* 0x000fe200078e0216 */
[----:B-1----:R-:W-:Y:S01]  /*200f0*/  SHF.L.U32 R10, R29, 0x1f, RZ ;  /* 0x0000001f1d0a7819 */ /* 0x002fe200000006ff */
[----:B------:R-:W1:Y:S01]  /*20100*/  S2R R8, SR_TID.X ;  /* 0x0000000000087919 */ /* 0x000e620000002100 */
[----:B------:R-:W-:Y:S02]  /*20110*/  BSSY B2, `(.L_x_2938) ;  /* 0x0000005000027945 */ /* 0x000fe40003800000 */
[----:B------:R-:W2:Y:S01]  /*20120*/  SYNCS.PHASECHK.TRANS64.TRYWAIT P0, [R11+URZ+0x308a0], R10 ;  /* 0x0308a00a0b0075a7 */ /* 0x000ea2000800017f */
[----:B-1----:R-:W-:-:S04]  /*20130*/  LOP3.LUT R8, R8, 0x7f, RZ, 0xc0, !PT ;  /* 0x0000007f08087812 */ /* 0x002fc800078ec0ff */
[----:B------:R-:W-:Y:S01]  /*20140*/  ISETP.NE.AND P1, PT, R8, RZ, PT ;  /* 0x000000ff0800720c */ /* 0x000fe20003f25270 */
[----:B--2---:R-:W-:-:S12]  /*20150*/  @!P0 BRA `(.L_x_2939) ;  /* 0x0000006c00848947 */ /* 0x004fd80003800000 */
.L_x_3100:
[----:B------:R-:W-:Y:S05]  /*20160*/  BSYNC B2 ;  /* 0x0000000000027941 */ /* 0x000fea0003800000 */
.L_x_2938:
        /* <DEDUP_REMOVED lines=9> */
.L_x_2941:
[----:B------:R-:W-:Y:S05]  /*20200*/  BSYNC B2 ;  /* 0x0000000000027941 */ /* 0x000fea0003800000 */
.L_x_2940:
[----:B------:R-:W-:Y:S01]  /*20210*/  IMAD.MOV.U32 R20, RZ, RZ, RZ ;  /* 0x000000ffff147224 */ /* 0x000fe200078e00ff */
[----:B------:R-:W-:Y:S01]  /*20220*/  UIADD3 UR4, UP0, UR36, 0x570, URZ ;  /* 0x0000057024047890 */ /* 0x000fe2000ff1e03f */
[----:B------:R-:W-:Y:S01]  /*20230*/  IMAD R8, R5, 0x60, R0 ;  /* 0x0000006005087824 */ /* 0x000fe200078e0200 */
[----:B------:R-:W-:Y:S01]  /*20240*/  PLOP3.LUT P0, PT, PT, PT, PT, 0x80, 0x0 ;  /* 0x000000000000781c */ /* 0x000fe20003f0f070 */
[----:B------:R-:W-:Y:S01]  /*20250*/  IMAD R9, R27, 0x9000, R22 ;  /* 0x000090001b097824 */ /* 0x000fe200078e0216 */
[----:B------:R-:W-:Y:S01]  /*20260*/  R2UR UR10, R20 ;  /* 0x00000000140a72ca */ /* 0x000fe200000e0000 */
[----:B------:R-:W-:Y:S01]  /*20270*/  VIADD R8, R8, 0xffffffa0 ;  /* 0xffffffa008087836 */ /* 0x000fe20000000000 */
[----:B------:R-:W-:Y:S01]  /*20280*/  UIADD3.X UR5, URZ, UR37, URZ, UP0, !UPT ;  /* 0x000000253f057290 */ /* 0x000fe200087fe43f */
[----:B0-----:R-:W-:Y:S01]  /*20290*/  VIADD R7, R11, 0x30890 ;  /* 0x000308900b077836 */ /* 0x001fe20000000000 */
[----:B------:R-:W-:Y:S01]  /*202a0*/  UMOV UR6, 0x0 ;  /* 0x0000000000067882 */ /* 0x000fe20000000000 */
[----:B------:R-:W-:Y:S01]  /*202b0*/  VIADD R12, R9, 0x1e400 ;  /* 0x0001e400090c7836 */ /* 0x000fe20000000000 */
[----:B------:R-:W-:-:S09]  /*202c0*/  UMOV UR7, 0x12f00000 ;  /* 0x12f0000000077882 */ /* 0x000fd20000000000 */
.L_x_2942:
        /* <DEDUP_REMOVED lines=16> */
.L_x_2943:
        /* <DEDUP_REMOVED lines=16> */
.L_x_2944:
        /* <DEDUP_REMOVED lines=13> */
.L_x_3101:
[----:B------:R-:W-:Y:S05]  /*205a0*/  BSYNC B2 ;  /* 0x0000000000027941 */ /* 0x000fea0003800000 */
.L_x_2945:
        /* <DEDUP_REMOVED lines=11> */
.L_x_2948:
[----:B------:R-:W-:Y:S05]  /*20660*/  BSYNC B2 ;  /* 0x0000000000027941 */ /* 0x000fea0003800000 */
.L_x_2947:
        /* <DEDUP_REMOVED lines=8> */
.L_x_2949:
        /* <DEDUP_REMOVED lines=15> */
.L_x_2950:
        /* <DEDUP_REMOVED lines=15> */
.L_x_2951:
        /* <DEDUP_REMOVED lines=9> */
[----:B--2---:R-:W-:Y:S05]  /*20960*/  @P0 BRA.U.ANY `(.L_x_2951) ;  /* 0xfffffffd00d80947 */ /* 0x004fea000393ffff */
.L_x_2937:
[----:B------:R-:W-:Y:S05]  /*20970*/  BSYNC B1 ;  /* 0x0000000000017941 */ /* 0x000fea0003800000 */
.L_x_2936:
        /* <DEDUP_REMOVED lines=9> */
.L_x_2968:
[----:B------:R-:W-:Y:S05]  /*20a10*/  YIELD ;  /* 0x0000000000007946 */ /* 0x000fea0003800000 */
[----:B------:R-:W-:Y:S04]  /*20a20*/  BSSY B1, `(.L_x_2952) ;  /* 0x000008a000017945 */ /* 0x000fe80003800000 */
[----:B------:R-:W-:Y:S05]  /*20a30*/  @!P6 BRA `(.L_x_2953) ;  /* 0x000000080020e947 */ /* 0x000fea0003800000 */
[----:B-1----:R-:W-:Y:S01]  /*20a40*/  IMAD R10, R27, 0x8, R22 ;  /* 0x000000081b0a7824 */ /* 0x002fe200078e0216 */
[----:B------:R-:W-:Y:S01]  /*20a50*/  SHF.L.U32 R9, R29, 0x1f, RZ ;  /* 0x0000001f1d097819 */ /* 0x000fe200000006ff */
[----:B------:R-:W1:Y:S01]  /*20a60*/  S2R R5, SR_TID.X ;  /* 0x0000000000057919 */ /* 0x000e620000002100 */
[----:B------:R-:W-:Y:S02]  /*20a70*/  BSSY B2, `(.L_x_2954) ;  /* 0x0000005000027945 */ /* 0x000fe40003800000 */
[----:B------:R-:W2:Y:S01]  /*20a80*/  SYNCS.PHASECHK.TRANS64.TRYWAIT P1, [R10+URZ+0x308a0], R9 ;  /* 0x0308a0090a0075a7 */ /* 0x000ea2000802017f */
[----:B-1----:R-:W-:-:S04]  /*20a90*/  LOP3.LUT R5, R5, 0x7f, RZ, 0xc0, !PT ;  /* 0x0000007f05057812 */ /* 0x002fc800078ec0ff */
[----:B------:R-:W-:Y:S01]  /*20aa0*/  ISETP.NE.AND P2, PT, R5, RZ, PT ;  /* 0x000000ff0500720c */ /* 0x000fe20003f45270 */
[----:B--2---:R-:W-:-:S12]  /*20ab0*/  @!P1 BRA `(.L_x_2955) ;  /* 0x0000006400549947 */ /* 0x004fd80003800000 */
.L_x_3102:
[----:B------:R-:W-:Y:S05]  /*20ac0*/  BSYNC B2 ;  /* 0x0000000000027941 */ /* 0x000fea0003800000 */
.L_x_2954:
        /* <DEDUP_REMOVED lines=9> */
.L_x_2957:
[----:B------:R-:W-:Y:S05]  /*20b60*/  BSYNC B2 ;  /* 0x0000000000027941 */ /* 0x000fea0003800000 */
.L_x_2956:
        /* <DEDUP_REMOVED lines=11> */
.L_x_2958:
        /* <DEDUP_REMOVED lines=16> */
.L_x_2959:
        /* <DEDUP_REMOVED lines=16> */
.L_x_2960:
        /* <DEDUP_REMOVED lines=13> */
.L_x_3103:
[----:B------:R-:W-:Y:S05]  /*20ef0*/  BSYNC B2 ;  /* 0x0000000000027941 */ /* 0x000fea0003800000 */
.L_x_2961:
        /* <DEDUP_REMOVED lines=11> */
.L_x_2964:
[----:B------:R-:W-:Y:S05]  /*20fb0*/  BSYNC B2 ;  /* 0x0000000000027941 */ /* 0x000fea0003800000 */
.L_x_2963:
        /* <DEDUP_REMOVED lines=8> */
.L_x_2965:
        /* <DEDUP_REMOVED lines=15> */
.L_x_2966:
        /* <DEDUP_REMOVED lines=15> */
.L_x_2967:
        /* <DEDUP_REMOVED lines=10> */
.L_x_2953:
[----:B------:R-:W-:Y:S05]  /*212c0*/  BSYNC B1 ;  /* 0x0000000000017941 */ /* 0x000fea0003800000 */
.L_x_2952:
[----:B------:R-:W-:Y:S01]  /*212d0*/  ISETP.GT.AND P2, PT, R11, R6, PT ;  /* 0x000000060b00720c */ /* 0x000fe20003f44270 */
[----:B------:R-:W-:Y:S02]  /*212e0*/  VIADD R27, R27, 0x1 ;  /* 0x000000011b1b7836 */ /* 0x000fe40000000000 */
[----:B------:R-:W-:-:S03]  /*212f0*/  VIADD R11, R11, 0xffffffff ;  /* 0xffffffff0b0b7836 */ /* 0x000fc60000000000 */
[----:B------:R-:W-:-:S04]  /*21300*/  ISETP.NE.AND P1, PT, R27, 0x2, PT ;  /* 0x000000021b00780c */ /* 0x000fc80003f25270 */
[----:B------:R-:W-:Y:S02]  /*21310*/  SEL R5, RZ, 0x1, P1 ;  /* 0x00000001ff057807 */ /* 0x000fe40000800000 */
[----:B------:R-:W-:Y:S02]  /*21320*/  SEL R27, R27, RZ, P1 ;  /* 0x000000ff1b1b7207 */ /* 0x000fe40000800000 */
[----:B------:R-:W-:Y:S01]  /*21330*/  LOP3.LUT R29, R29, R5, RZ, 0x3c, !PT ;  /* 0x000000051d1d7212 */ /* 0x000fe200078e3cff */
[----:B------:R-:W-:Y:S06]  /*21340*/  @P2 BRA `(.L_x_2968) ;  /* 0xfffffff400b02947 */ /* 0x000fec000383ffff */
.L_x_2930:
[----:B------:R-:W-:Y:S05]  /*21350*/  BSYNC B0 ;  /* 0x0000000000007941 */ /* 0x000fea0003800000 */
.L_x_2929:
[----:B------:R-:W2:Y:S01]  /*21360*/  LDC R0, c[0x0][0x448] ;  /* 0x00011200ff007b82 */ /* 0x000ea20000000800 */
[----:B------:R-:W-:Y:S01]  /*21370*/  LEA R5, R17, 0x7f, 0x7 ;  /* 0x0000007f11057811 */ /* 0x000fe200078e38ff */
[----:B------:R-:W-:Y:S05]  /*21380*/  @!P0 WARPSYNC.ALL ;  /* 0x0000000000008948 */ /* 0x000fea0003800000 */
[----:B------:R-:W-:Y:S01]  /*21390*/  BSSY B7, `(.L_x_2969) ;  /* 0x0000385000077945 */ /* 0x000fe20003800000 */
[----:B------:R-:W-:Y:S01]  /*213a0*/  @!P0 BAR.SYNC.DEFER_BLOCKING 0xc, 0x180 ;  /* 0x0306000000008b1d */ /* 0x000fe20000010000 */
[----:B--2---:R-:W-:-:S13]  /*213b0*/  ISETP.NE.AND P1, PT, R0, 0x1, PT ;  /* 0x000000010000780c */ /* 0x004fda0003f25270 */
[----:B------:R-:W0:Y:S08]  /*213c0*/  @P1 LDC R4, c[0x0][0x44c] ;  /* 0x00011300ff041b82 */ /* 0x000e300000000800 */
[----:B------:R-:W2:Y:S01]  /*213d0*/  @P1 LDC R0, c[0x0][0x450] ;  /* 0x00011400ff001b82 */ /* 0x000ea20000000800 */
[----:B0-----:R-:W-:-:S05]  /*213e0*/  @P1 IMAD.HI.U32 R7, R5, R4, RZ ;  /* 0x0000000405071227 */ /* 0x001fca00078e00ff */
[----:B--2---:R-:W-:-:S05]  /*213f0*/  @P1 SHF.R.U32.HI R5, RZ, R0, R7 ;  /* 0x00000000ff051219 */ /* 0x004fca0000011607 */
[----:B------:R-:W-:-:S04]  /*21400*/  IMAD.IADD R5, R2, 0x1, R5 ;  /* 0x0000000102057824 */ /* 0x000fc800078e0205 */
[----:B------:R-:W-:-:S05]  /*21410*/  IMAD.HI R5, R5, 0x2aaaaaab, RZ ;  /* 0x2aaaaaab05057827 */ /* 0x000fca00078e02ff */
[----:B------:R-:W-:-:S04]  /*21420*/  SHF.R.U32.HI R0, RZ, 0x1f, R5 ;  /* 0x0000001fff007819 */ /* 0x000fc80000011605 */
        /* <DEDUP_REMOVED lines=11> */
[----:B------:R-:W2:Y:S01]  /*214e0*/  LDC.64 R2, c[0x0][0xc60] ;  /* 0x00031800ff027b82 */ /* 0x000ea20000000a00 */
[----:B------:R-:W0:Y:S02]  /*214f0*/  FLO.U32 R0, UR4 ;  /* 0x0000000400007d00 */ /* 0x000e2400080e0000 */
[----:B0-----:R-:W-:-:S06]  /*21500*/  ISETP.EQ.U32.AND P0, PT, R0, R5, PT ;  /* 0x000000050000720c */ /* 0x001fcc0003f02070 */
[----:B------:R-:W2:Y:S07]  /*21510*/  POPC R5, UR4 ;  /* 0x0000000400057d09 */ /* 0x000eae0008000000 */
[----:B--2---:R-:W2:Y:S01]  /*21520*/  @P0 ATOMG.E.ADD.STRONG.GPU PT, R3, desc[UR60][R2.64], R5 ;  /* 0x00000005020309a8 */ /* 0x004ea200081ee1fc */
[----:B------:R-:W0:Y:S02]  /*21530*/  S2R R4, SR_LTMASK ;  /* 0x0000000000047919 */ /* 0x000e240000003900 */
[----:B0-----:R-:W-:-:S04]  /*21540*/  LOP3.LUT R4, R4, UR4, RZ, 0xc0, !PT ;  /* 0x0000000404047c12 */ /* 0x001fc8000f8ec0ff */
[----:B------:R-:W0:Y:S01]  /*21550*/  POPC R7, R4 ;  /* 0x0000000400077309 */ /* 0x000e220000000000 */
[----:B--2---:R-:W0:Y:S02]  /*21560*/  SHFL.IDX PT, R0, R3, R0, 0x1f ;  /* 0x00001f0003007589 */ /* 0x004e2400000e0000 */
[----:B0-----:R-:W-:Y:S01]  /*21570*/  IADD3 R16, R0, UR38, R7 ;  /* 0x0000002600107c10 */ /* 0x001fe2000fffe007 */
[----:B------:R-:W-:Y:S06]  /*21580*/  BRA `(.L_x_2971) ;  /* 0x0000003400947947 */ /* 0x000fec0003800000 */
.L_x_2970:
        /* <DEDUP_REMOVED lines=13> */
[----:B-1----:R-:W-:Y:S02]  /*21660*/  IMAD.U32 R10, RZ, RZ, UR4 ;  /* 0x00000004ff0a7e24 */ /* 0x002fe4000f8e00ff */
[----:B------:R-:W-:Y:S02]  /*21670*/  IMAD.U32 R11, RZ, RZ, UR5 ;  /* 0x00000005ff0b7e24 */ /* 0x000fe4000f8e00ff */
[----:B------:R-:W-:Y:S02]  /*21680*/  IMAD.MOV.U32 R8, RZ, RZ, 0x70 ;  /* 0x00000070ff087424 */ /* 0x000fe400078e00ff */
[----:B------:R-:W-:Y:S02]  /*21690*/  IMAD.MOV.U32 R12, RZ, RZ, 0x1 ;  /* 0x00000001ff0c7424 */ /* 0x000fe400078e00ff */
[----:B------:R-:W-:-:S07]  /*216a0*/  IMAD.MOV.U32 R13, RZ, RZ, RZ ;  /* 0x000000ffff0d7224 */ /* 0x000fce00078e00ff */
[----:B------:R-:W-:-:S07]  /*216b0*/  LEPC R20, `(.L_x_2973) ;  /* 0x000000001014794e */ /* 0x000fce0000000000 */
[----:B0-----:R-:W-:Y:S05]  /*216c0*/  CALL.ABS.NOINC R2 ;  /* 0x0000000002007343 */ /* 0x001fea0003c00000 */
.L_x_2973:
[----:B------:R-:W-:Y:S05]  /*216d0*/  BSYNC B6 ;  /* 0x0000000000067941 */ /* 0x000fea0003800000 */
.L_x_2972:
        /* <DEDUP_REMOVED lines=10> */
[----:B------:R-:W-:Y:S01]  /*21780*/  MOV R8, 0x70 ;  /* 0x0000007000087802 */ /* 0x000fe20000000f00 */
[----:B------:R-:W-:Y:S02]  /*21790*/  IMAD.U32 R5, RZ, RZ, UR7 ;  /* 0x00000007ff057e24 */ /* 0x000fe4000f8e00ff */
[----:B------:R-:W-:Y:S02]  /*217a0*/  IMAD.U32 R6, RZ, RZ, UR8 ;  /* 0x00000008ff067e24 */ /* 0x000fe4000f8e00ff */
[----:B------:R-:W-:-:S02]  /*217b0*/  IMAD.U32 R7, RZ, RZ, UR9 ;  /* 0x00000009ff077e24 */ /* 0x000fc4000f8e00ff */
[----:B-1----:R-:W-:Y:S02]  /*217c0*/  IMAD.U32 R10, RZ, RZ, UR4 ;  /* 0x00000004ff0a7e24 */ /* 0x002fe4000f8e00ff */
[----:B------:R-:W-:Y:S02]  /*217d0*/  IMAD.U32 R11, RZ, RZ, UR5 ;  /* 0x00000005ff0b7e24 */ /* 0x000fe4000f8e00ff */
[----:B------:R-:W-:Y:S02]  /*217e0*/  IMAD.MOV.U32 R12, RZ, RZ, 0x1 ;  /* 0x00000001ff0c7424 */ /* 0x000fe400078e00ff */
[----:B0-----:R-:W-:-:S07]  /*217f0*/  IMAD.MOV.U32 R13, RZ, RZ, RZ ;  /* 0x000000ffff0d7224 */ /* 0x001fce00078e00ff */
[----:B------:R-:W-:-:S07]  /*21800*/  LEPC R20, `(.L_x_2976) ;  /* 0x000000001014794e */ /* 0x000fce0000000000 */
[----:B--2---:R-:W-:Y:S05]  /*21810*/  CALL.ABS.NOINC R2 ;  /* 0x0000000002007343 */ /* 0x004fea0003c00000 */
.L_x_2976:
        /* <DEDUP_REMOVED lines=15> */
.L_x_2975:
[----:B------:R-:W-:Y:S05]  /*21910*/  BSYNC B6 ;  /* 0x0000000000067941 */ /* 0x000fea0003800000 */
.L_x_2974:
[----:B------:R-:W-:Y:S01]  /*21920*/  IMAD.MOV.U32 R25, RZ, RZ, R31 ;  /* 0x000000ffff197224 */ /* 0x000fe200078e001f */
[----:B------:R-:W-:Y:S01]  /*21930*/  ULDC.64 UR4, c[0x0][0x9f8] ;  /* 0x00027e0000047ab9 */ /* 0x000fe20000000a00 */
[----:B------:R-:W2:Y:S01]  /*21940*/  LDL R31, [R1+0x8] ;  /* 0x00000800011f7983 */ /* 0x000ea20000100800 */
[----:B------:R-:W-:Y:S01]  /*21950*/  ISETP.NE.U32.AND P0, PT, RZ, UR4, PT ;  /* 0x00000004ff007c0c */ /* 0x000fe2000bf05070 */
[----:B------:R-:W0:Y:S02]  /*21960*/  LDC R0, c[0x0][0x430] ;  /* 0x00010c00ff007b82 */ /* 0x000e240000000800 */
[----:B------:R-:W3:Y:S01]  /*21970*/  LDL R21, [R1+0xc] ;  /* 0x00000c0001157983 */ /* 0x000ee20000100800 */
[----:B------:R-:W-:-:S03]  /*21980*/  ISETP.NE.AND.EX P0, PT, RZ, UR5, PT, P0 ;  /* 0x00000005ff007c0c */ /* 0x000fc6000bf05300 */
[----:B------:R-:W4:Y:S01]  /*21990*/  LDL.LU R8, [R1] ;  /* 0x0000000001087983 */ /* 0x000f220000300800 */
[----:B------:R-:W1:Y:S09]  /*219a0*/  S2R R20, SR_TID.X ;  /* 0x0000000000147919 */ /* 0x000e720000002100 */
[----:B------:R-:W-:Y:S01]  /*219b0*/  @P0 IADD3 R2, P1, R23, UR4, RZ ;  /* 0x0000000417020c10 */ /* 0x000fe2000ff3e0ff */
[----:B------:R-:W-:Y:S01]  /*219c0*/  VIADD R25, R25, 0xffffffff ;  /* 0xffffffff19197836 */ /* 0x000fe20000000000 */
[----:B------:R-:W-:-:S02]  /*219d0*/  ULDC UR4, c[0x0][0x2f4] ;  /* 0x0000bd0000047ab9 */ /* 0x000fc40000000800 */
[----:B------:R-:W-:-:S05]  /*219e0*/  @P0 IADD3.X R3, R24, UR5, RZ, P1, !PT ;  /* 0x0000000518030c10 */ /* 0x000fca0008ffe4ff */
[----:B------:R3:W4:Y:S01]  /*219f0*/  @P0 LDG.E R32, desc[UR60][R2.64] ;  /* 0x0000003c02200981 */ /* 0x000722000c1e1900 */
[----:B-1----:R-:W-:-:S04]  /*21a00*/  LOP3.LUT R20, R20, 0x7f, RZ, 0xc0, !PT ;  /* 0x0000007f14147812 */ /* 0x002fc800078ec0ff */
[----:B------:R-:W-:Y:S02]  /*21a10*/  SHF.R.U32.HI R4, RZ, 0x3, R20 ;  /* 0x00000003ff047819 */ /* 0x000fe40000011614 */
[----:B------:R-:W1:Y:S01]  /*21a20*/  S2R R20, SR_TID.X ;  /* 0x0000000000147919 */ /* 0x000e620000002100 */
[----:B0-----:R-:W-:-:S13]  /*21a30*/  ISETP.NE.AND P1, PT, R0, 0x1, PT ;  /* 0x000000010000780c */ /* 0x001fda0003f25270 */
[----:B------:R-:W0:Y:S08]  /*21a40*/  @P1 LDC R7, c[0x0][0x434] ;  /* 0x00010d00ff071b82 */ /* 0x000e300000000800 */
[----:B------:R-:W0:Y:S01]  /*21a50*/  @P1 LDC R5, c[0x0][0x438] ;  /* 0x00010e00ff051b82 */ /* 0x000e220000000800 */
[----:B-1----:R-:W-:-:S05]  /*21a60*/  IMAD.SHL.U32 R20, R20, 0x10, RZ ;  /* 0x0000001014147824 */ /* 0x002fca00078e00ff */
[----:B------:R-:W-:-:S05]  /*21a70*/  LOP3.LUT R20, R4, 0x70, R20, 0xf8, !PT ;  /* 0x0000007004147812 */ /* 0x000fca00078ef814 */
[----:B------:R-:W-:Y:S01]  /*21a80*/  IMAD R6, R25, 0x60, R20 ;  /* 0x0000006019067824 */ /* 0x000fe200078e0214 */
[----:B------:R-:W-:Y:S01]  /*21a90*/  ISETP.GE.AND P3, PT, R33, UR4, PT ;  /* 0x0000000421007c0c */ /* 0x000fe2000bf66270 */
[----:B------:R-:W-:-:S03]  /*21aa0*/  UMOV UR5, 0xffffffff ;  /* 0xffffffff00057882 */ /* 0x000fc60000000000 */
[----:B--2---:R-:W-:-:S04]  /*21ab0*/  ISETP.GE.AND P0, PT, R6, R31, PT ;  /* 0x0000001f0600720c */ /* 0x004fc80003f06270 */
[----:B------:R-:W-:Y:S01]  /*21ac0*/  ISETP.GT.U32.OR P0, PT, R20, 0x5f, P0 ;  /* 0x0000005f1400780c */ /* 0x000fe20000704470 */
[----:B---3--:R-:W-:-:S04]  /*21ad0*/  IMAD.IADD R6, R6, 0x1, R21 ;  /* 0x0000000106067824 */ /* 0x008fc800078e0215 */
[----:B0-----:R-:W-:-:S08]  /*21ae0*/  @P1 IMAD.HI.U32 R7, R6, R7, RZ ;  /* 0x0000000706071227 */ /* 0x001fd000078e00ff */
[----:B------:R-:W0:Y:S01]  /*21af0*/  @!P0 LDC.64 R2, c[0x0][0x428] ;  /* 0x00010a00ff028b82 */ /* 0x000e220000000a00 */
[----:B------:R-:W-:Y:S01]  /*21b00*/  IMAD.MOV.U32 R4, RZ, RZ, R6 ;  /* 0x000000ffff047224 */ /* 0x000fe200078e0006 */
[----:B------:R-:W-:-:S05]  /*21b10*/  @P1 SHF.R.U32.HI R4, RZ, R5, R7 ;  /* 0x00000005ff041219 */ /* 0x000fca0000011607 */
[----:B------:R-:W-:Y:S01]  /*21b20*/  IMAD.MOV R5, RZ, RZ, -R4 ;  /* 0x000000ffff057224 */ /* 0x000fe200078e0a04 */
[----:B----4-:R-:W-:-:S03]  /*21b30*/  SHF.R.S32.HI R9, RZ, 0x1f, R32 ;  /* 0x0000001fff097819 */ /* 0x010fc60000011420 */
[----:B------:R-:W-:Y:S01]  /*21b40*/  IMAD R0, R0, R5, R6 ;  /* 0x0000000500007224 */ /* 0x000fe200078e0206 */
[--C-:B------:R-:W-:Y:S01]  /*21b50*/  @!P0 SHF.R.S32.HI R5, RZ, 0x1f, R4.reuse ;  /* 0x0000001fff058819 */ /* 0x100fe20000011404 */
[-C--:B0-----:R-:W-:Y:S02]  /*21b60*/  @!P0 IMAD R6, R9, R2.reuse, RZ ;  /* 0x0000000209068224 */ /* 0x081fe400078e02ff */
        /* <DEDUP_REMOVED lines=21> */
[----:B------:R-:W-:-:S04]  /*21cc0*/  @P1 LOP3.LUT R8, R8, 0x2, RZ, 0xfc, !PT ;  /* 0x0000000208081812 */ /* 0x000fc800078efcff */
[----:B------:R-:W-:Y:S01]  /*21cd0*/  @P0 LOP3.LUT R8, R8, 0x1, RZ, 0xfc, !PT ;  /* 0x0000000108080812 */ /* 0x000fe200078efcff */
[----:B------:R0:W-:Y:S04]  /*21ce0*/  STL [R1+0x10], R9 ;  /* 0x0000100901007387 */ /* 0x0001e80000100800 */
[----:B------:R0:W-:Y:S01]  /*21cf0*/  STL [R1], R8 ;  /* 0x0000000801007387 */ /* 0x0001e20000100800 */
[----:B------:R-:W-:Y:S05]  /*21d00*/  BRA.DIV UR5, `(.L_x_2977) ;  /* 0x0000005205e87947 */ /* 0x000fea000b800000 */
.L_x_3106:
[----:B------:R-:W-:Y:S01]  /*21d10*/  SHF.R.S32.HI R31, RZ, 0x1f, R18 ;  /* 0x0000001fff1f7819 */ /* 0x000fe20000011412 */
[----:B------:R-:W-:Y:S06]  /*21d20*/  @!P2 BRA `(.L_x_2978) ;  /* 0x000000000004a947 */ /* 0x000fec0003800000 */
[----:B------:R-:W-:Y:S01]  /*21d30*/  BPT.TRAP 0x1 ;  /* 0x000000040000795c */ /* 0x000fe20000300000 */
.L_x_2978:
        /* <DEDUP_REMOVED lines=25> */
.L_x_3107:
[----:B------:R-:W-:Y:S05]  /*21ed0*/  BSYNC B0 ;  /* 0x0000000000007941 */ /* 0x000fea0003800000 */
.L_x_2979:
        /* <DEDUP_REMOVED lines=19> */
[----:B------:R-:W-:Y:S02]  /*22010*/  IMAD.IADD R3, R3, 0x1, R6 ;  /* 0x0000000103037824 */ /* 0x000fe400078e0206 */
[----:B------:R-:W-:Y:S02]  /*22020*/  IMAD R0, R31, UR4, RZ ;  /* 0x000000041f007c24 */ /* 0x000fe4000f8e02ff */
[----:B------:R-:W-:-:S04]  /*22030*/  IMAD.WIDE.U32 R2, R18, UR4, R2 ;  /* 0x0000000412027c25 */ /* 0x000fc8000f8e0002 */
[----:B------:R-:W-:Y:S01]  /*22040*/  IMAD R0, R18, UR5, R0 ;  /* 0x0000000512007c24 */ /* 0x000fe2000f8e0200 */
[----:B------:R-:W-:Y:S01]  /*22050*/  ULDC.64 UR4, c[0x0][0x2e8] ;  /* 0x0000ba0000047ab9 */ /* 0x000fe20000000a00 */
[----:B---3--:R-:W-:Y:S01]  /*22060*/  IMAD R6, R25, -0x60, R9 ;  /* 0xffffffa019067824 */ /* 0x008fe200078e0209 */
[----:B------:R-:W-:Y:S01]  /*22070*/  LEA R4, P0, R2, UR4, 0x1 ;  /* 0x0000000402047c11 */ /* 0x000fe2000f8008ff */
[----:B------:R-:W-:Y:S01]  /*22080*/  IMAD.IADD R0, R3, 0x1, R0 ;  /* 0x0000000103007824 */ /* 0x000fe200078e0200 */
[----:B------:R-:W-:Y:S01]  /*22090*/  UMOV UR4, 0xffffffff ;  /* 0xffffffff00047882 */ /* 0x000fe20000000000 */
[----:B------:R-:W-:-:S03]  /*220a0*/  IMAD.IADD R6, R6, 0x1, -R8 ;  /* 0x0000000106067824 */ /* 0x000fc600078e0a08 */
        /* <DEDUP_REMOVED lines=65> */
.L_x_3121:
        /* <DEDUP_REMOVED lines=12> */
.L_x_2982:
[----:B------:R-:W-:Y:S02]  /*22580*/  PLOP3.LUT P1, PT, P1, P0, PT, 0xa2, 0x0 ;  /* 0x000000000000781c */ /* 0x000fe40000f21472 */
[----:B------:R-:W-:-:S08]  /*22590*/  @P0 R2UR P1, UR4, R7 ;  /* 0x00000000070402ca */ /* 0x000fd00000020000 */
[----:B------:R-:W-:-:S05]  /*225a0*/  @P0 PLOP3.LUT P0, PT, P1, PT, PT, 0x80, 0x0 ;  /* 0x000000000000081c */ /* 0x000fca0000f0f070 */
[----:B------:R-:W-:Y:S01]  /*225b0*/  @!P1 SYNCS.ARRIVE.TRANS64.RED.A0T1 RZ, [UR4+0x30830], RZ ;  /* 0x030830ffffff99a7 */ /* 0x000fe20008200404 */
[----:B------:R-:W-:Y:S07]  /*225c0*/  @!P1 ARRIVES.LDGSTSBAR.64.TRANSCNT [UR4+0x30830] ;  /* 0x03083000ff0099b0 */ /* 0x000fee0008000a84 */
[----:B------:R-:W-:Y:S05]  /*225d0*/  @P0 BRA.U.ANY `(.L_x_2982) ;  /* 0xfffffffd00e80947 */ /* 0x000fea000393ffff */
[----:B------:R-:W-:Y:S01]  /*225e0*/  NOP ;  /* 0x0000000000007918 */ /* 0x000fe20000000000 */
[----:B------:R-:W2:Y:S02]  /*225f0*/  LDL R0, [R1] ;  /* 0x0000000001007983 */ /* 0x000ea40000100800 */
[----:B--2---:R-:W-:-:S13]  /*22600*/  LOP3.LUT P2, RZ, R0, 0x10, RZ, 0xc0, !PT ;  /* 0x0000001000ff7812 */ /* 0x004fda000784c0ff */
[----:B------:R-:W-:Y:S05]  /*22610*/  @!P2 BRA `(.L_x_2983) ;  /* 0x000000000004a947 */ /* 0x000fea0003800000 */
[----:B------:R-:W-:Y:S01]  /*22620*/  BPT.TRAP 0x1 ;  /* 0x000000040000795c */ /* 0x000fe20000300000 */
.L_x_2983:
        /* <DEDUP_REMOVED lines=29> */
[----:B-1----:R-:W-:-:S02]  /*22800*/  IMAD.U32 R7, RZ, RZ, UR7 ;  /* 0x00000007ff077e24 */ /* 0x002fc4000f8e00ff */
[----:B------:R-:W-:Y:S02]  /*22810*/  IMAD.U32 R10, RZ, RZ, UR8 ;  /* 0x00000008ff0a7e24 */ /* 0x000fe4000f8e00ff */
[----:B------:R-:W-:Y:S02]  /*22820*/  IMAD.U32 R11, RZ, RZ, UR9 ;  /* 0x00000009ff0b7e24 */ /* 0x000fe4000f8e00ff */
[----:B------:R-:W-:Y:S02]  /*22830*/  IMAD.MOV.U32 R8, RZ, RZ, 0x70 ;  /* 0x00000070ff087424 */ /* 0x000fe400078e00ff */
[----:B------:R-:W-:Y:S02]  /*22840*/  IMAD.MOV.U32 R12, RZ, RZ, 0x1 ;  /* 0x00000001ff0c7424 */ /* 0x000fe400078e00ff */
[----:B------:R-:W-:-:S07]  /*22850*/  IMAD.MOV.U32 R13, RZ, RZ, RZ ;  /* 0x000000ffff0d7224 */ /* 0x000fce00078e00ff */
[----:B------:R-:W-:-:S07]  /*22860*/  LEPC R20, `(.L_x_2985) ;  /* 0x000000001014794e */ /* 0x000fce0000000000 */
[----:B0-----:R-:W-:Y:S05]  /*22870*/  CALL.ABS.NOINC R2 ;  /* 0x0000000002007343 */ /* 0x001fea0003c00000 */
.L_x_2985:
[----:B------:R-:W-:Y:S05]  /*22880*/  BSYNC B6 ;  /* 0x0000000000067941 */ /* 0x000fea0003800000 */
.L_x_2984:
[----:B------:R-:W2:Y:S01]  /*22890*/  LDL.LU R20, [R1+0x2c] ;  /* 0x00002c0001147983 */ /* 0x000ea20000300800 */
[----:B------:R-:W-:Y:S01]  /*228a0*/  ULDC.64 UR4, c[0x0][0x2d8] ;  /* 0x0000b60000047ab9 */ /* 0x000fe20000000a00 */
[----:B------:R-:W3:Y:S02]  /*228b0*/  LDC R6, c[0x0][0x448] ;  /* 0x00011200ff067b82 */ /* 0x000ee40000000800 */
[----:B0-----:R-:W4:Y:S01]  /*228c0*/  LDL.LU.64 R2, [R1+0x20] ;  /* 0x0000200001027983 */ /* 0x001f220000300a00 */
[----:B------:R-:W-:-:S03]  /*228d0*/  IMAD R0, R31, UR4, RZ ;  /* 0x000000041f007c24 */ /* 0x000fc6000f8e02ff */
[----:B------:R0:W5:Y:S01]  /*228e0*/  LDL R10, [R1+0x18] ;  /* 0x00001800010a7983 */ /* 0x0001620000100800 */
[----:B------:R-:W-:-:S03]  /*228f0*/  IMAD R5, R18, UR5, R0 ;  /* 0x0000000512057c24 */ /* 0x000fc6000f8e0200 */
[----:B------:R0:W5:Y:S01]  /*22900*/  LDL R8, [R1+0x4] ;  /* 0x0000040001087983 */ /* 0x0001620000100800 */
[----:B---3--:R-:W-:-:S13]  /*22910*/  ISETP.NE.AND P0, PT, R6, 0x1, PT ;  /* 0x000000010600780c */ /* 0x008fda0003f05270 */
[----:B-1----:R-:W1:Y:S01]  /*22920*/  @P0 LDC R7, c[0x0][0x44c] ;  /* 0x00011300ff070b82 */ /* 0x002e620000000800 */
[----:B----4-:R-:W-:Y:S02]  /*22930*/  IMAD.MOV.U32 R3, RZ, RZ, R34 ;  /* 0x000000ffff037224 */ /* 0x010fe400078e0022 */
[----:B------:R-:W-:Y:S01]  /*22940*/  IMAD.WIDE.U32 R2, R18, UR4, R2 ;  /* 0x0000000412027c25 */ /* 0x000fe2000f8e0002 */
[----:B------:R-:W-:-:S03]  /*22950*/  ULDC.64 UR4, c[0x0][0x2e0] ;  /* 0x0000b80000047ab9 */ /* 0x000fc60000000a00 */
[----:B------:R-:W-:Y:S02]  /*22960*/  IMAD.IADD R3, R3, 0x1, R5 ;  /* 0x0000000103037824 */ /* 0x000fe400078e0205 */
[----:B--2---:R-:W-:Y:S02]  /*22970*/  IMAD R5, R20, UR4, RZ ;  /* 0x0000000414057c24 */ /* 0x004fe4000f8e02ff */
[----:B------:R-:W2:Y:S01]  /*22980*/  S2R R20, SR_TID.X ;  /* 0x0000000000147919 */ /* 0x000ea20000002100 */
[----:B------:R-:W-:-:S04]  /*22990*/  IMAD.WIDE.U32 R2, R30, UR4, R2 ;  /* 0x000000041e027c25 */ /* 0x000fc8000f8e0002 */
[----:B------:R-:W-:Y:S01]  /*229a0*/  IMAD R0, R30, UR5, R5 ;  /* 0x000000051e007c24 */ /* 0x000fe2000f8e0205 */
[----:B------:R-:W-:-:S03]  /*229b0*/  ULDC.64 UR4, c[0x0][0x2d0] ;  /* 0x0000b40000047ab9 */ /* 0x000fc60000000a00 */
[----:B------:R-:W-:Y:S02]  /*229c0*/  IMAD.IADD R3, R3, 0x1, R0 ;  /* 0x0000000103037824 */ /* 0x000fe400078e0200 */
[----:B------:R-:W3:Y:S01]  /*229d0*/  @P0 LDC R0, c[0x0][0x450] ;  /* 0x00011400ff000b82 */ /* 0x000ee20000000800 */
[----:B--2---:R-:W-:-:S04]  /*229e0*/  LOP3.LUT R20, R20, 0x7f, RZ, 0xc0, !PT ;  /* 0x0000007f14147812 */ /* 0x004fc800078ec0ff */
[----:B------:R-:W-:Y:S02]  /*229f0*/  SHF.R.U32.HI R21, RZ, 0x3, R20 ;  /* 0x00000003ff157819 */ /* 0x000fe40000011614 */
[----:B------:R-:W2:Y:S02]  /*22a00*/  S2R R20, SR_TID.X ;  /* 0x0000000000147919 */ /* 0x000ea40000002100 */
[----:B--2---:R-:W-:-:S05]  /*22a10*/  IMAD.SHL.U32 R20, R20, 0x10, RZ ;  /* 0x0000001014147824 */ /* 0x004fca00078e00ff */
[----:B------:R-:W-:-:S05]  /*22a20*/  LOP3.LUT R20, R21, 0x70, R20, 0xf8, !PT ;  /* 0x0000007015147812 */ /* 0x000fca00078ef814 */
[----:B------:R-:W-:-:S04]  /*22a30*/  IMAD R5, R17, 0x80, R20 ;  /* 0x0000008011057824 */ /* 0x000fc800078e0214 */
[----:B-1----:R-:W-:-:S04]  /*22a40*/  @P0 IMAD.HI.U32 R7, R5, R7, RZ ;  /* 0x0000000705070227 */ /* 0x002fc800078e00ff */
[----:B------:R-:W-:Y:S01]  /*22a50*/  IMAD.MOV.U32 R4, RZ, RZ, R5 ;  /* 0x000000ffff047224 */ /* 0x000fe200078e0005 */
[----:B---3--:R-:W-:Y:S01]  /*22a60*/  @P0 SHF.R.U32.HI R4, RZ, R0, R7 ;  /* 0x00000000ff040219 */ /* 0x008fe20000011607 */
[----:B------:R-:W1:Y:S04]  /*22a70*/  S2R R20, SR_TID.X ;  /* 0x0000000000147919 */ /* 0x000e680000002100 */
        /* <DEDUP_REMOVED lines=26> */
[----:B------:R-:W-:Y:S01]  /*22c20*/  IMAD R17, R17, 0x80, R9 ;  /* 0x0000008011117824 */ /* 0x000fe200078e0209 */
[----:B------:R-:W1:Y:S03]  /*22c30*/  SHFL.IDX PT, R2, R4, RZ, 0x181f ;  /* 0x00181fff04027589 */ /* 0x000e6600000e0000 */
[C---:B------:R-:W-:Y:S01]  /*22c40*/  VIADD R6, R17.reuse, 0x10 ;  /* 0x0000001011067836 */ /* 0x040fe20000000000 */
[----:B------:R-:W-:-:S13]  /*22c50*/  ISETP.GE.AND P1, PT, R17, R5, PT ;  /* 0x000000051100720c */ /* 0x000fda0003f26270 */
[----:B0-----:R-:W-:-:S04]  /*22c60*/  @!P1 LEA R14, P4, R33, R14, 0x1 ;  /* 0x0000000e210e9211 */ /* 0x001fc800078808ff */
[----:B-1----:R-:W-:Y:S01]  /*22c70*/  @!P1 IADD3.X R3, RZ, R2, RZ, P4, !PT ;  /* 0x00000002ff039210 */ /* 0x002fe200027fe4ff */
[----:B------:R-:W-:Y:S02]  /*22c80*/  @!P1 IMAD.MOV.U32 R2, RZ, RZ, R14 ;  /* 0x000000ffff029224 */ /* 0x000fe400078e000e */
        /* <DEDUP_REMOVED lines=70> */
.L_x_3138:
        /* <DEDUP_REMOVED lines=12> */
.L_x_2988:
[----:B------:R-:W-:Y:S05]  /*231b0*/  BSYNC B0 ;  /* 0x0000000000007941 */ /* 0x000fea0003800000 */
.L_x_2987:
[----:B------:R-:W-:Y:S01]  /*231c0*/  NOP ;  /* 0x0000000000007918 */ /* 0x000fe20000000000 */
[----:B------:R-:W-:-:S13]  /*231d0*/  PLOP3.LUT P0, PT, PT, PT, PT, 0x80, 0x0 ;  /* 0x000000000000781c */ /* 0x000fda0003f0f070 */
.L_x_2989:
        /* <DEDUP_REMOVED lines=18> */
.L_x_3139:
[----:B------:R-:W-:Y:S05]  /*23300*/  BSYNC B0 ;  /* 0x0000000000007941 */ /* 0x000fea0003800000 */
.L_x_2990:
        /* <DEDUP_REMOVED lines=12> */
.L_x_3006:
[----:B------:R-:W3:Y:S01]  /*233d0*/  LDL R2, [R1] ;  /* 0x0000000001027983 */ /* 0x000ee20000100800 */
[----:B------:R-:W1:Y:S03]  /*233e0*/  LDC R7, c[0x0][0x430] ;  /* 0x00010c00ff077b82 */ /* 0x000e660000000800 */
[----:B------:R-:W4:Y:S04]  /*233f0*/  LDL R4, [R1+0xc] ;  /* 0x00000c0001047983 */ /* 0x000f280000100800 */
[----:B------:R-:W2:Y:S01]  /*23400*/  LDL R8, [R1+0x10] ;  /* 0x0000100001087983 */ /* 0x000ea20000100800 */
[----:B------:R-:W0:Y:S02]  /*23410*/  S2R R0, SR_TID.X ;  /* 0x0000000000007919 */ /* 0x000e240000002100 */
[----:B0-----:R-:W-:-:S02]  /*23420*/  LOP3.LUT R0, R0, 0x7f, RZ, 0xc0, !PT ;  /* 0x0000007f00007812 */ /* 0x001fc400078ec0ff */
[----:B-1----:R-:W-:-:S13]  /*23430*/  ISETP.NE.AND P0, PT, R7, 0x1, PT ;  /* 0x000000010700780c */ /* 0x002fda0003f05270 */
[----:B------:R-:W0:Y:S01]  /*23440*/  @P0 LDC R3, c[0x0][0x438] ;  /* 0x00010e00ff030b82 */ /* 0x000e220000000800 */
[----:B---3--:R-:W-:Y:S02]  /*23450*/  LOP3.LUT P4, RZ, R2, 0x10, RZ, 0xc0, !PT ;  /* 0x0000001002ff7812 */ /* 0x008fe4000788c0ff */
[----:B------:R-:W-:Y:S02]  /*23460*/  SHF.R.U32.HI R2, RZ, 0x3, R0 ;  /* 0x00000003ff027819 */ /* 0x000fe40000011600 */
[----:B------:R-:W1:Y:S01]  /*23470*/  S2R R0, SR_TID.X ;  /* 0x0000000000007919 */ /* 0x000e620000002100 */
[----:B----4-:R-:W-:Y:S02]  /*23480*/  IMAD R9, R6, 0x60, R4 ;  /* 0x0000006006097824 */ /* 0x010fe400078e0204 */
[----:B-1----:R-:W-:-:S05]  /*23490*/  IMAD.SHL.U32 R0, R0, 0x10, RZ ;  /* 0x0000001000007824 */ /* 0x002fca00078e00ff */
[----:B------:R-:W-:Y:S02]  /*234a0*/  LOP3.LUT R0, R2, 0x70, R0, 0xf8, !PT ;  /* 0x0000007002007812 */ /* 0x000fe400078ef800 */
[----:B------:R-:W1:Y:S02]  /*234b0*/  @P0 LDC R2, c[0x0][0x434] ;  /* 0x00010d00ff020b82 */ /* 0x000e640000000800 */
[C---:B------:R-:W-:Y:S01]  /*234c0*/  ISETP.GT.U32.AND P5, PT, R0.reuse, 0x5f, PT ;  /* 0x0000005f0000780c */ /* 0x040fe20003fa4070 */
[----:B------:R-:W-:-:S12]  /*234d0*/  IMAD.IADD R9, R0, 0x1, R9 ;  /* 0x0000000100097824 */ /* 0x000fd800078e0209 */
[----:B------:R-:W2:Y:S01]  /*234e0*/  @!P5 LDC.64 R4, c[0x0][0x428] ;  /* 0x00010a00ff04db82 */ /* 0x000ea20000000a00 */
[----:B------:R-:W-:Y:S02]  /*234f0*/  IMAD.MOV.U32 R0, RZ, RZ, R9 ;  /* 0x000000ffff007224 */ /* 0x000fe400078e0009 */
[----:B-1----:R-:W-:-:S05]  /*23500*/  @P0 IMAD.HI.U32 R2, R9, R2, RZ ;  /* 0x0000000209020227 */ /* 0x002fca00078e00ff */
[----:B0-----:R-:W-:-:S04]  /*23510*/  @P0 SHF.R.U32.HI R0, RZ, R3, R2 ;  /* 0x00000003ff000219 */ /* 0x001fc80000011602 */
[--C-:B------:R-:W-:Y:S01]  /*23520*/  @!P5 SHF.R.S32.HI R3, RZ, 0x1f, R0.reuse ;  /* 0x0000001fff03d819 */ /* 0x100fe20000011400 */
[----:B------:R-:W-:Y:S02]  /*23530*/  @!P5 IMAD.MOV.U32 R2, RZ, RZ, R0 ;  /* 0x000000ffff02d224 */ /* 0x000fe400078e0000 */
[-C--:B--2---:R-:W-:Y:S02]  /*23540*/  @!P5 IMAD R8, R8, R4.reuse, RZ ;  /* 0x000000040808d224 */ /* 0x084fe400078e02ff */
        /* <DEDUP_REMOVED lines=19> */
.L_x_2994:
[----:B------:R-:W-:Y:S01]  /*23680*/  IMAD R7, R26, 0x8, R22 ;  /* 0x000000081a077824 */ /* 0x000fe200078e0216 */
[----:B------:R-:W-:Y:S01]  /*23690*/  SHF.L.U32 R2, R28, 0x1f, RZ ;  /* 0x0000001f1c027819 */ /* 0x000fe200000006ff */
[----:B------:R-:W-:Y:S03]  /*236a0*/  BSSY B1, `(.L_x_2995) ;  /* 0x0000003000017945 */ /* 0x000fe60003800000 */
[----:B------:R-:W0:Y:S02]  /*236b0*/  SYNCS.PHASECHK.TRANS64.TRYWAIT P0, [R7+URZ+0x30840], R2 ;  /* 0x03084002070075a7 */ /* 0x000e24000800017f */
[----:B0-----:R-:W-:Y:S05]  /*236c0*/  @!P0 BRA `(.L_x_2996) ;  /* 0x0000004c00988947 */ /* 0x001fea0003800000 */
.L_x_3140:
[----:B------:R-:W-:Y:S05]  /*236d0*/  BSYNC B1 ;  /* 0x0000000000017941 */ /* 0x000fea0003800000 */
.L_x_2995:
        /* <DEDUP_REMOVED lines=67> */
.L_x_3154:
        /* <DEDUP_REMOVED lines=12> */
.L_x_2998:
[----:B------:R-:W-:Y:S02]  /*23bd0*/  PLOP3.LUT P4, PT, P4, P0, PT, 0xa2, 0x0 ;  /* 0x000000000000781c */ /* 0x000fe40002781472 */
[----:B------:R-:W-:-:S08]  /*23be0*/  @P0 R2UR P4, UR4, R7 ;  /* 0x00000000070402ca */ /* 0x000fd00000080000 */
[----:B------:R-:W-:-:S05]  /*23bf0*/  @P0 PLOP3.LUT P0, PT, P4, PT, PT, 0x80, 0x0 ;  /* 0x000000000000081c */ /* 0x000fca000270f070 */
[----:B------:R-:W-:Y:S01]  /*23c00*/  @!P4 SYNCS.ARRIVE.TRANS64.RED.A0T1 RZ, [UR4+0x30830], RZ ;  /* 0x030830ffffffc9a7 */ /* 0x000fe20008200404 */
[----:B------:R-:W-:Y:S07]  /*23c10*/  @!P4 ARRIVES.LDGSTSBAR.64.TRANSCNT [UR4+0x30830] ;  /* 0x03083000ff00c9b0 */ /* 0x000fee0008000a84 */
[----:B------:R-:W-:Y:S05]  /*23c20*/  @P0 BRA.U.ANY `(.L_x_2998) ;  /* 0xfffffffd00e80947 */ /* 0x000fea000393ffff */
[----:B------:R-:W-:Y:S01]  /*23c30*/  NOP ;  /* 0x0000000000007918 */ /* 0x000fe20000000000 */
[----:B-1----:R-:W2:Y:S02]  /*23c40*/  LDL R2, [R1] ;  /* 0x0000000001027983 */ /* 0x002ea40000100800 */
[----:B--2---:R-:W-:-:S13]  /*23c50*/  LOP3.LUT P5, RZ, R2, 0x10, RZ, 0xc0, !PT ;  /* 0x0000001002ff7812 */ /* 0x004fda00078ac0ff */
[----:B------:R-:W-:Y:S05]  /*23c60*/  @!P5 BRA `(.L_x_2999) ;  /* 0x000000000004d947 */ /* 0x000fea0003800000 */
[----:B------:R-:W-:Y:S01]  /*23c70*/  BPT.TRAP 0x1 ;  /* 0x000000040000795c */ /* 0x000fe20000300000 */
.L_x_2999:
[----:B------:R1:W-:Y:S01]  /*23c80*/  SYNCS.ARRIVE.TRANS64.A1T0 RZ, [R7+URZ+0x30830], RZ ;  /* 0x030830ff07ff79a7 */ /* 0x0003e2000810003f */
[----:B------:R-:W-:Y:S05]  /*23c90*/  @!P5 BRA `(.L_x_3000) ;  /* 0x000000000004d947 */ /* 0x000fea0003800000 */
[----:B------:R-:W-:Y:S01]  /*23ca0*/  BPT.TRAP 0x1 ;  /* 0x000000040000795c */ /* 0x000fe20000300000 */
.L_x_3000:
[----:B------:R-:W-:Y:S01]  /*23cb0*/  SHF.L.U32 R2, R17, 0x1f, RZ ;  /* 0x0000001f11027819 */ /* 0x000fe200000006ff */
[----:B0-----:R-:W-:Y:S01]  /*23cc0*/  IMAD R6, R10, 0x8, R22 ;  /* 0x000000080a067824 */ /* 0x001fe200078e0216 */
[----:B------:R-:W-:Y:S03]  /*23cd0*/  BSSY B1, `(.L_x_3001) ;  /* 0x0000003000017945 */ /* 0x000fe60003800000 */
[----:B------:R-:W0:Y:S02]  /*23ce0*/  SYNCS.PHASECHK.TRANS64.TRYWAIT P0, [R6+URZ+0x30860], R2 ;  /* 0x03086002060075a7 */ /* 0x000e24000800017f */
[----:B0-----:R-:W-:Y:S05]  /*23cf0*/  @!P0 BRA `(.L_x_3002) ;  /* 0x00000050001c8947 */ /* 0x001fea0003800000 */
.L_x_3155:
[----:B------:R-:W-:Y:S05]  /*23d00*/  BSYNC B1 ;  /* 0x0000000000017941 */ /* 0x000fea0003800000 */
.L_x_3001:
        /* <DEDUP_REMOVED lines=54> */
[----:B0-----:R-:W-:-:S04]  /*24070*/  IADD3 R2, P0, R2, R4, RZ ;  /* 0x0000000402027210 */ /* 0x001fc80007f1e0ff */
[----:B-1----:R-:W-:Y:S02]  /*24080*/  IADD3.X R3, RZ, R3, RZ, P0, !PT ;  /* 0x00000003ff037210 */ /* 0x002fe400007fe4ff */
[----:B------:R-:W-:-:S13]  /*24090*/  ISETP.LT.OR P0, PT, R7, 0x41, P3 ;  /* 0x000000410700780c */ /* 0x000fda0001f01670 */
[----:B------:R1:W-:Y:S01]  /*240a0*/  LDGSTS.E.BYPASS.LTC128B.128 [R5+0x2400], desc[UR60][R2.64], !P0 ;  /* 0x0240000002057fae */ /* 0x0003e2000c101d7c */
[----:B------:R-:W-:-:S13]  /*240b0*/  ISETP.LT.OR P0, PT, R7, 0x41, P2 ;  /* 0x000000410700780c */ /* 0x000fda0001701670 */
[----:B------:R1:W-:Y:S01]  /*240c0*/  LDGSTS.E.BYPASS.LTC128B.128 [R5+0x5400], desc[UR60][R2.64+0x80], !P0 ;  /* 0x0540008002057fae */ /* 0x0003e2000c101d7c */
[----:B------:R-:W-:-:S13]  /*240d0*/  ISETP.LT.OR P0, PT, R7, 0x41, P1 ;  /* 0x000000410700780c */ /* 0x000fda0000f01670 */
[----:B--2---:R1:W-:Y:S02]  /*240e0*/  LDGSTS.E.BYPASS.LTC128B.128 [R5+0x8400], desc[UR60][R2.64+0x100], !P0 ;  /* 0x0840010002057fae */ /* 0x0043e4000c101d7c */
.L_x_3169:
        /* <DEDUP_REMOVED lines=31> */
.L_x_3004:
        /* <DEDUP_REMOVED lines=11> */
.L_x_3005:
[C---:B------:R-:W-:Y:S01]  /*24390*/  ISETP.GT.AND P0, PT, R25.reuse, RZ, PT ;  /* 0x000000ff1900720c */ /* 0x040fe20003f04270 */
[----:B------:R0:W-:Y:S01]  /*243a0*/  SYNCS.ARRIVE.TRANS64.A1T0 RZ, [R6+URZ+0x30850], RZ ;  /* 0x030850ff06ff79a7 */ /* 0x0001e2000810003f */
[----:B------:R-:W-:Y:S02]  /*243b0*/  IMAD.MOV.U32 R17, RZ, RZ, R28 ;  /* 0x000000ffff117224 */ /* 0x000fe400078e001c */
[----:B------:R-:W-:Y:S02]  /*243c0*/  IMAD.MOV.U32 R10, RZ, RZ, R26 ;  /* 0x000000ffff0a7224 */ /* 0x000fe400078e001a */
[----:B------:R-:W-:Y:S02]  /*243d0*/  IMAD.MOV.U32 R30, RZ, RZ, R25 ;  /* 0x000000ffff1e7224 */ /* 0x000fe400078e0019 */
[----:B0-----:R-:W-:-:S05]  /*243e0*/  VIADD R6, R25, 0xffffffff ;  /* 0xffffffff19067836 */ /* 0x001fca0000000000 */
[----:B------:R-:W-:Y:S05]  /*243f0*/  @P0 BRA `(.L_x_3006) ;  /* 0xffffffec00f40947 */ /* 0x000fea000383ffff */
.L_x_2993:
[----:B------:R-:W-:Y:S05]  /*24400*/  BSYNC B0 ;  /* 0x0000000000007941 */ /* 0x000fea0003800000 */
.L_x_2992:
        /* <DEDUP_REMOVED lines=17> */
.L_x_3008:
[----:B------:R-:W-:Y:S05]  /*24520*/  BSYNC B0 ;  /* 0x0000000000007941 */ /* 0x000fea0003800000 */
.L_x_3007:
[----:B------:R-:W3:Y:S02]  /*24530*/  LDL R0, [R1] ;  /* 0x0000000001007983 */ /* 0x000ee40000100800 */
[----:B---3--:R-:W-:-:S13]  /*24540*/  LOP3.LUT P0, RZ, R0, 0x10, RZ, 0xc0, !PT ;  /* 0x0000001000ff7812 */ /* 0x008fda000780c0ff */
[----:B------:R-:W-:Y:S05]  /*24550*/  @!P0 BRA `(.L_x_3009) ;  /* 0x0000000000048947 */ /* 0x000fea0003800000 */
[----:B------:R-:W-:Y:S01]  /*24560*/  BPT.TRAP 0x1 ;  /* 0x000000040000795c */ /* 0x000fe20000300000 */
.L_x_3009:
[----:B------:R-:W3:Y:S01]  /*24570*/  LDL.LU R2, [R1+0x8] ;  /* 0x0000080001027983 */ /* 0x000ee20000300800 */
[----:B------:R-:W-:Y:S01]  /*24580*/  IMAD R0, R26, 0x8, R22 ;  /* 0x000000081a007824 */ /* 0x000fe200078e0216 */
[----:B0-----:R-:W-:Y:S01]  /*24590*/  SHF.L.U32 R3, R28, 0x1f, RZ ;  /* 0x0000001f1c037819 */ /* 0x001fe200000006ff */
[----:B------:R-:W-:Y:S03]  /*245a0*/  BSSY B0, `(.L_x_3010) ;  /* 0x0000004000007945 */ /* 0x000fe60003800000 */
[----:B------:R-:W0:Y:S01]  /*245b0*/  SYNCS.PHASECHK.TRANS64.TRYWAIT P0, [R0+URZ+0x30860], R3 ;  /* 0x03086003000075a7 */ /* 0x000e22000800017f */
[----:B---3--:R-:W-:Y:S01]  /*245c0*/  IMAD R6, R25, -0x60, R2 ;  /* 0xffffffa019067824 */ /* 0x008fe200078e0202 */
[----:B0-----:R-:W-:Y:S06]  /*245d0*/  @!P0 BRA `(.L_x_3011) ;  /* 0x0000005000088947 */ /* 0x001fec0003800000 */
.L_x_3170:
[----:B------:R-:W-:Y:S05]  /*245e0*/  BSYNC B0 ;  /* 0x0000000000007941 */ /* 0x000fea0003800000 */
.L_x_3010:
        /* <DEDUP_REMOVED lines=65> */
.L_x_3184:
        /* <DEDUP_REMOVED lines=13> */
.L_x_3013:
[----:B------:R-:W-:Y:S02]  /*24ad0*/  PLOP3.LUT P1, PT, P1, P0, PT, 0xa2, 0x0 ;  /* 0x000000000000781c */ /* 0x000fe40000f21472 */
[----:B------:R-:W-:-:S08]  /*24ae0*/  @P0 R2UR P1, UR4, R0 ;  /* 0x00000000000402ca */ /* 0x000fd00000020000 */
[----:B------:R-:W-:-:S05]  /*24af0*/  @P0 PLOP3.LUT P0, PT, P1, PT, PT, 0x80, 0x0 ;  /* 0x000000000000081c */ /* 0x000fca0000f0f070 */
[----:B------:R-:W-:Y:S01]  /*24b00*/  @!P1 SYNCS.ARRIVE.TRANS64.RED.A0T1 RZ, [UR4+0x30850], RZ ;  /* 0x030850ffffff99a7 */ /* 0x000fe20008200404 */
[----:B------:R-:W-:Y:S07]  /*24b10*/  @!P1 ARRIVES.LDGSTSBAR.64.TRANSCNT [UR4+0x30850] ;  /* 0x03085000ff0099b0 */ /* 0x000fee0008000a84 */
[----:B------:R-:W-:Y:S05]  /*24b20*/  @P0 BRA.U.ANY `(.L_x_3013) ;  /* 0xfffffffd00e80947 */ /* 0x000fea000393ffff */
[----:B------:R-:W-:Y:S01]  /*24b30*/  NOP ;  /* 0x0000000000007918 */ /* 0x000fe20000000000 */
[----:B0-----:R-:W2:Y:S02]  /*24b40*/  LDL R2, [R1] ;  /* 0x0000000001027983 */ /* 0x001ea40000100800 */
[----:B--2---:R-:W-:-:S13]  /*24b50*/  LOP3.LUT P2, RZ, R2, 0x10, RZ, 0xc0, !PT ;  /* 0x0000001002ff7812 */ /* 0x004fda000784c0ff */
[----:B------:R-:W-:Y:S05]  /*24b60*/  @!P2 BRA `(.L_x_3014) ;  /* 0x000000000004a947 */ /* 0x000fea0003800000 */
[----:B------:R-:W-:Y:S01]  /*24b70*/  BPT.TRAP 0x1 ;  /* 0x000000040000795c */ /* 0x000fe20000300000 */
.L_x_3014:
[----:B------:R0:W-:Y:S01]  /*24b80*/  SYNCS.ARRIVE.TRANS64.A1T0 RZ, [R0+URZ+0x30850], RZ ;  /* 0x030850ff00ff79a7 */ /* 0x0001e2000810003f */
[----:B------:R-:W-:-:S05]  /*24b90*/  VIADD R26, R26, 0x1 ;  /* 0x000000011a1a7836 */ /* 0x000fca0000000000 */
[----:B------:R-:W-:-:S04]  /*24ba0*/  ISETP.NE.AND P0, PT, R26, 0x2, PT ;  /* 0x000000021a00780c */ /* 0x000fc80003f05270 */
[----:B------:R-:W-:Y:S02]  /*24bb0*/  SEL R3, RZ, 0x1, P0 ;  /* 0x00000001ff037807 */ /* 0x000fe40000000000 */
[----:B------:R-:W-:Y:S02]  /*24bc0*/  SEL R26, R26, RZ, P0 ;  /* 0x000000ff1a1a7207 */ /* 0x000fe40000000000 */
[----:B0-----:R-:W-:-:S07]  /*24bd0*/  LOP3.LUT R28, R28, R3, RZ, 0x3c, !PT ;  /* 0x000000031c1c7212 */ /* 0x001fce00078e3cff */
.L_x_2971:
[----:B------:R-:W-:Y:S05]  /*24be0*/  BSYNC B7 ;  /* 0x0000000000077941 */ /* 0x000fea0003800000 */
.L_x_2969:
[----:B------:R-:W2:Y:S02]  /*24bf0*/  LDL R0, [R1] ;  /* 0x0000000001007983 */ /* 0x000ea40000100800 */
[----:B--2---:R-:W-:-:S13]  /*24c00*/  LOP3.LUT P0, RZ, R0, 0x20, RZ, 0xc0, !PT ;  /* 0x0000002000ff7812 */ /* 0x004fda000780c0ff */
[----:B------:R-:W-:Y:S05]  /*24c10*/  @!P0 BRA `(.L_x_3015) ;  /* 0x0000000000248947 */ /* 0x000fea0003800000 */
[----:B------:R-:W-:Y:S05]  /*24c20*/  WARPSYNC.ALL ;  /* 0x0000000000007948 */ /* 0x000fea0003800000 */
[----:B------:R-:W0:Y:S08]  /*24c30*/  S2UR UR5, SR_CgaCtaId ;  /* 0x00000000000579c3 */ /* 0x000e300000008800 */
[----:B------:R-:W-:Y:S06]  /*24c40*/  BAR.SYNC.DEFER_BLOCKING 0x5, 0x180 ;  /* 0x0146000000007b1d */ /* 0x000fec0000010000 */
[----:B------:R-:W-:-:S02]  /*24c50*/  UMOV UR4, 0x400 ;  /* 0x0000040000047882 */ /* 0x000fc40000000000 */
[----:B0-----:R-:W-:-:S06]  /*24c60*/  ULEA UR4, UR5, UR4, 0x18 ;  /* 0x0000000405047291 */ /* 0x001fcc000f8ec03f */
[----:B------:R-:W-:-:S05]  /*24c70*/  IMAD.U32 R22, RZ, RZ, UR4 ;  /* 0x00000004ff167e24 */ /* 0x000fca000f8e00ff */
[----:B------:R0:W2:Y:S01]  /*24c80*/  LDS.128 R16, [R22+0x308d0] ;  /* 0x0308d00016107984 */ /* 0x0000a20000000c00 */
[----:B------:R-:W-:Y:S06]  /*24c90*/  BAR.ARV 0x4, 0x180 ;  /* 0x0106000000007b1d */ /* 0x000fec0000002000 */
[----:B------:R-:W-:Y:S05]  /*24ca0*/  BRA `(.L_x_3016) ;  /* 0x0000000800cc7947 */ /* 0x000fea0003800000 */
.L_x_3015:
        /* <DEDUP_REMOVED lines=36> */
.L_x_3194:
[----:B------:R-:W-:Y:S02]  /*24ef0*/  ULDC UR4, c[0x0][0xc38] ;  /* 0x00030e0000047ab9 */ /* 0x000fe40000000800 */
[----:B------:R-:W-:-:S04]  /*24f00*/  IMAD.U32 R7, RZ, RZ, UR4 ;  /* 0x00000004ff077e24 */ /* 0x000fc8000f8e00ff */
[----:B--2---:R-:W-:-:S04]  /*24f10*/  IMAD R14, R14, R7, RZ ;  /* 0x000000070e0e7224 */ /* 0x004fc800078e02ff */
[----:B------:R-:W-:-:S05]  /*24f20*/  IMAD.IADD R9, R4, 0x1, R14 ;  /* 0x0000000104097824 */ /* 0x000fca00078e020e */
[----:B------:R-:W-:-:S13]  /*24f30*/  ISETP.GT.AND P6, PT, R9, R0, PT ;  /* 0x000000000900720c */ /* 0x000fda0003fc4270 */
[----:B------:R-:W-:Y:S05]  /*24f40*/  @P6 BRA `(.L_x_3018) ;  /* 0x00000000009c6947 */ /* 0x000fea0003800000 */
.L_x_3023:
[----:B0-----:R-:W0:Y:S01]  /*24f50*/  LDC R2, c[0x0][0xc3c] ;  /* 0x00030f00ff027b82 */ /* 0x001e220000000800 */
[----:B------:R-:W-:-:S04]  /*24f60*/  IADD3 R19, R19, 0x1f, RZ ;  /* 0x0000001f13137810 */ /* 0x000fc80007ffe0ff */
        /* <DEDUP_REMOVED lines=12> */
.L_x_3021:
[----:B------:R-:W-:Y:S05]  /*25030*/  BSYNC B0 ;  /* 0x0000000000007941 */ /* 0x000fea0003800000 */
.L_x_3020:
        /* <DEDUP_REMOVED lines=18> */
.L_x_3202:
[----:B------:R-:W-:Y:S02]  /*25160*/  ULDC UR4, c[0x0][0xc38] ;  /* 0x00030e0000047ab9 */ /* 0x000fe40000000800 */
[----:B------:R-:W-:-:S04]  /*25170*/  IMAD.U32 R7, RZ, RZ, UR4 ;  /* 0x00000004ff077e24 */ /* 0x000fc8000f8e00ff */
[----:B--2---:R-:W-:-:S04]  /*25180*/  IMAD R14, R14, R7, RZ ;  /* 0x000000070e0e7224 */ /* 0x004fc800078e02ff */
[----:B------:R-:W-:-:S05]  /*25190*/  IMAD.IADD R9, R14, 0x1, R9 ;  /* 0x000000010e097824 */ /* 0x000fca00078e0209 */
[----:B------:R-:W-:-:S13]  /*251a0*/  ISETP.GT.AND P6, PT, R9, R0, PT ;  /* 0x000000000900720c */ /* 0x000fda0003fc4270 */
[----:B------:R-:W-:Y:S05]  /*251b0*/  @!P6 BRA `(.L_x_3023) ;  /* 0xfffffffc0064e947 */ /* 0x000fea000383ffff */
.L_x_3018:
        /* <DEDUP_REMOVED lines=8> */
.L_x_3206:
[----:B------:R-:W-:Y:S01]  /*25240*/  ISETP.NE.AND P0, PT, R3, RZ, PT ;  /* 0x000000ff0300720c */ /* 0x000fe20003f05270 */
[----:B------:R-:W-:-:S12]  /*25250*/  IMAD.MOV.U32 R14, RZ, RZ, RZ ;  /* 0x000000ffff0e7224 */ /* 0x000fd800078e00ff */
[----:B------:R-:W-:Y:S05]  /*25260*/  @!P0 BRA `(.L_x_3025) ;  /* 0x0000000000108947 */ /* 0x000fea0003800000 */
[----:B------:R-:W-:Y:S01]  /*25270*/  UMOV UR4, 0xffffffff ;  /* 0xffffffff00047882 */ /* 0x000fe20000000000 */
[----:B------:R-:W-:Y:S02]  /*25280*/  VIADD R12, R4, 0xffffffff ;  /* 0xffffffff040c7836 */ /* 0x000fe40000000000 */
[----:B------:R-:W-:Y:S05]  /*25290*/  BRA.DIV UR4, `(.L_x_3026) ;  /* 0x0000005604187947 */ /* 0x000fea000b800000 */
[----:B------:R4:W0:Y:S02]  /*252a0*/  SHFL.IDX PT, R14, R2, R12, 0x1f ;  /* 0x00001f0c020e7589 */ /* 0x00082400000e0000 */
.L_x_3025:
        /* <DEDUP_REMOVED lines=8> */
[----:B-1----:R-:W0:Y:S08]  /*25330*/  I2F.RP R10, R8 ;  /* 0x00000008000a7306 */ /* 0x002e300000209400 */
        /* <DEDUP_REMOVED lines=49> */
[----:B------:R-:W-:-:S05]  /*25650*/  @P0 IADD3 R2, R2, 0x1, RZ ;  /* 0x0000000102020810 */ /* 0x000fca0007ffe0ff */
[----:B------:R-:W-:Y:S01]  /*25660*/  @!P2 IMAD.MOV R2, RZ, RZ, -R2 ;  /* 0x000000ffff02a224 */ /* 0x000fe200078e0a02 */
[----:B------:R-:W-:Y:S01]  /*25670*/  @!P1 LOP3.LUT R2, RZ, R6, RZ, 0x33, !PT ;  /* 0x00000006ff029212 */ /* 0x000fe200078e33ff */
[----:B------:R-:W-:-:S04]  /*25680*/  IMAD.MOV R6, RZ, RZ, -R6 ;  /* 0x000000ffff067224 */ /* 0x000fc800078e0a06 */
[----:B------:R-:W-:Y:S01]  /*25690*/  IMAD R18, R2, R6, R9 ;  /* 0x0000000602127224 */ /* 0x000fe200078e0209 */
[----:B------:R-:W-:-:S05]  /*256a0*/  LOP3.LUT R2, RZ, R2, RZ, 0x33, !PT ;  /* 0x00000002ff027212 */ /* 0x000fca00078e33ff */
[----:B------:R-:W-:Y:S01]  /*256b0*/  IMAD.IADD R17, R5, 0x1, R2 ;  /* 0x0000000105117824 */ /* 0x000fe200078e0202 */
[----:B------:R-:W-:Y:S06]  /*256c0*/  BRA `(.L_x_3027) ;  /* 0x00000000001c7947 */ /* 0x000fec0003800000 */
.L_x_3019:
[----:B------:R-:W-:Y:S01]  /*256d0*/  UMOV UR4, URZ ;  /* 0x0000003f00047c82 */ /* 0x000fe20008000000 */
[----:B------:R-:W-:Y:S01]  /*256e0*/  UMOV UR5, URZ ;  /* 0x0000003f00057c82 */ /* 0x000fe20008000000 */
[----:B------:R-:W-:Y:S01]  /*256f0*/  ULDC UR6, c[0x0][0xc3c] ;  /* 0x00030f0000067ab9 */ /* 0x000fe20000000800 */
[----:B------:R-:W-:Y:S02]  /*25700*/  IMAD.MOV.U32 R16, RZ, RZ, R0 ;  /* 0x000000ffff107224 */ /* 0x000fe400078e0000 */
[----:B------:R-:W-:Y:S02]  /*25710*/  IMAD.U32 R17, RZ, RZ, UR4 ;  /* 0x00000004ff117e24 */ /* 0x000fe4000f8e00ff */
[----:B------:R-:W-:Y:S02]  /*25720*/  IMAD.U32 R18, RZ, RZ, UR5 ;  /* 0x00000005ff127e24 */ /* 0x000fe4000f8e00ff */
[----:B------:R-:W-:-:S07]  /*25730*/  IMAD.U32 R19, RZ, RZ, UR6 ;  /* 0x00000006ff137e24 */ /* 0x000fce000f8e00ff */
.L_x_3027:
        /* <DEDUP_REMOVED lines=10> */
.L_x_3016:
[----:B------:R-:W-:Y:S02]  /*257e0*/  ULDC UR4, c[0x0][0xc3c] ;  /* 0x00030f0000047ab9 */ /* 0x000fe40000000800 */
[----:B--2---:R-:W-:-:S13]  /*257f0*/  ISETP.GE.AND P0, PT, R19, UR4, PT ;  /* 0x0000000413007c0c */ /* 0x004fda000bf06270 */
[----:B------:R-:W-:Y:S05]  /*25800*/  @!P0 BRA `(.L_x_3028) ;  /* 0xffffffa000048947 */ /* 0x000fea000383ffff */
[----:B------:R-:W-:Y:S05]  /*25810*/  BSYNC B8 ;  /* 0x0000000000087941 */ /* 0x000fea0003800000 */
.L_x_2925:
[----:B------:R-:W2:Y:S01]  /*25820*/  LDL.LU R0, [R1+0x28] ;  /* 0x0000280001007983 */ /* 0x000ea20000300800 */
[----:B------:R-:W-:Y:S01]  /*25830*/  BSSY B0, `(.L_x_3029) ;  /* 0x000000b000007945 */ /* 0x000fe20003800000 */
[----:B------:R-:W4:Y:S01]  /*25840*/  S2R R5, SR_CgaCtaId ;  /* 0x0000000000057919 */ /* 0x000f220000008800 */
[----:B--2---:R-:W-:-:S05]  /*25850*/  VIADD R0, R0, 0x1 ;  /* 0x0000000100007836 */ /* 0x004fca0000000000 */
[----:B0-----:R-:W-:-:S04]  /*25860*/  LEA.HI R2, R0, R0, RZ, 0x1 ;  /* 0x0000000000027211 */ /* 0x001fc800078f08ff */
[----:B------:R-:W-:Y:S02]  /*25870*/  LOP3.LUT R3, R2, 0xfffffffe, RZ, 0xc0, !PT ;  /* 0xfffffffe02037812 */ /* 0x000fe400078ec0ff */
[----:B------:R-:W-:-:S03]  /*25880*/  MOV R2, 0x400 ;  /* 0x0000040000027802 */ /* 0x000fc60000000f00 */
[----:B------:R-:W-:Y:S01]  /*25890*/  IMAD.IADD R0, R0, 0x1, -R3 ;  /* 0x0000000100007824 */ /* 0x000fe200078e0a03 */
[----:B----4-:R-:W-:-:S04]  /*258a0*/  LEA R7, R5, R2, 0x18 ;  /* 0x0000000205077211 */ /* 0x010fc800078ec0ff */
[----:B------:R-:W-:-:S04]  /*258b0*/  SHF.L.U32 R0, R0, 0x1f, RZ ;  /* 0x0000001f00007819 */ /* 0x000fc800000006ff */
[----:B------:R-:W0:Y:S02]  /*258c0*/  SYNCS.PHASECHK.TRANS64.TRYWAIT P0, [R7+URZ+0x30820], R0 ;  /* 0x03082000070075a7 */ /* 0x000e24000800017f */
[----:B0-----:R-:W-:Y:S05]  /*258d0*/  @!P0 BRA `(.L_x_3030) ;  /* 0x0000004c00ac8947 */ /* 0x001fea0003800000 */
.L_x_3209:
[----:B------:R-:W-:Y:S05]  /*258e0*/  BSYNC B0 ;  /* 0x0000000000007941 */ /* 0x000fea0003800000 */
.L_x_3029:
[----:B------:R-:W-:-:S03]  /*258f0*/  UMOV UR4, 0xffffffff ;  /* 0xffffffff00047882 */ /* 0x000fc60000000000 */
[----:B------:R-:W-:Y:S05]  /*25900*/  BRA.DIV UR4, `(.L_x_3031) ;  /* 0x0000004e04b47947 */ /* 0x000fea000b800000 */
[----:B0-----:R-:W0:Y:S02]  /*25910*/  S2R R0, SR_TID.X ;  /* 0x0000000000007919 */ /* 0x001e240000002100 */
[----:B0-----:R-:W-:-:S04]  /*25920*/  SHF.R.U32.HI R0, RZ, 0x5, R0 ;  /* 0x00000005ff007819 */ /* 0x001fc80000011600 */
[----:B------:R-:W-:-:S05]  /*25930*/  LOP3.LUT R0, R0, 0x3, RZ, 0xc0, !PT ;  /* 0x0000000300007812 */ /* 0x000fca00078ec0ff */
[----:B------:R0:W2:Y:S02]  /*25940*/  SHFL.IDX PT, R14, R0, RZ, 0x1f ;  /* 0x00001fff000e7589 */ /* 0x0000a400000e0000 */
.L_x_3212:
[----:B--2---:R-:W-:-:S13]  /*25950*/  ISETP.NE.AND P0, PT, R14, RZ, PT ;  /* 0x000000ff0e00720c */ /* 0x004fda0003f05270 */
[----:B------:R-:W-:Y:S05]  /*25960*/  @P0 BRA `(.L_x_2679) ;  /* 0x0000000000900947 */ /* 0x000fea0003800000 */
[----:B------:R-:W-:-:S03]  /*25970*/  UMOV UR4, 0xffffffff ;  /* 0xffffffff00047882 */ /* 0x000fc60000000000 */
[----:B------:R-:W-:Y:S05]  /*25980*/  BRA.DIV UR4, `(.L_x_3032) ;  /* 0x0000004e04c87947 */ /* 0x000fea000b800000 */
[----:B------:R-:W-:-:S13]  /*25990*/  ELECT P6, URZ, PT ;  /* 0x00000000003f782f */ /* 0x000fda00038c0000 */
.L_x_3215:
        /* <DEDUP_REMOVED lines=8> */
.L_x_3033:
[----:B------:R-:W-:Y:S01]  /*25a20*/  IMAD R5, R26, 0x8, R7 ;  /* 0x000000081a057824 */ /* 0x000fe200078e0207 */
[----:B------:R-:W-:Y:S01]  /*25a30*/  SHF.L.U32 R0, R28, 0x1f, RZ ;  /* 0x0000001f1c007819 */ /* 0x000fe200000006ff */
[----:B------:R-:W-:-:S03]  /*25a40*/  VIADD R26, R26, 0x1 ;  /* 0x000000011a1a7836 */ /* 0x000fc60000000000 */
[----:B------:R-:W0:Y:S02]  /*25a50*/  SYNCS.PHASECHK.TRANS64.TRYWAIT P1, [R5+URZ+0x30840], R0 ;  /* 0x03084000050075a7 */ /* 0x000e24000802017f */
[----:B------:R-:W-:-:S04]  /*25a60*/  ISETP.NE.AND P2, PT, R26, 0x2, PT ;  /* 0x000000021a00780c */ /* 0x000fc80003f45270 */
[----:B------:R-:W-:Y:S01]  /*25a70*/  SEL R3, RZ, 0x1, P2 ;  /* 0x00000001ff037807 */ /* 0x000fe20001000000 */
[----:B0-----:R-:W-:Y:S08]  /*25a80*/  @!P1 BRA `(.L_x_3034) ;  /* 0x0000004c00a89947 */ /* 0x001ff00003800000 */
.L_x_3216:
[----:B------:R-:W-:Y:S02]  /*25a90*/  SEL R26, R26, RZ, P2 ;  /* 0x000000ff1a1a7207 */ /* 0x000fe40001000000 */
[----:B------:R-:W-:Y:S01]  /*25aa0*/  LOP3.LUT R2, R28, R3, RZ, 0x3c, !PT ;  /* 0x000000031c027212 */ /* 0x000fe200078e3cff */
[----:B------:R-:W-:Y:S06]  /*25ab0*/  @!P0 BRA `(.L_x_3035) ;  /* 0x0000000000048947 */ /* 0x000fec0003800000 */
[----:B------:R-:W-:Y:S01]  /*25ac0*/  BPT.TRAP 0x1 ;  /* 0x000000040000795c */ /* 0x000fe20000300000 */
.L_x_3035:
[----:B------:R-:W-:Y:S01]  /*25ad0*/  IMAD R3, R26, 0x8, R7 ;  /* 0x000000081a037824 */ /* 0x000fe200078e0207 */
[----:B------:R-:W-:-:S04]  /*25ae0*/  SHF.L.U32 R2, R2, 0x1f, RZ ;  /* 0x0000001f02027819 */ /* 0x000fc800000006ff */
[----:B------:R-:W2:Y:S02]  /*25af0*/  SYNCS.PHASECHK.TRANS64.TRYWAIT P1, [R3+URZ+0x30840], R2 ;  /* 0x03084002030075a7 */ /* 0x000ea4000802017f */
[----:B--2---:R-:W-:Y:S05]  /*25b00*/  @!P1 BRA `(.L_x_3036) ;  /* 0x0000004c009c9947 */ /* 0x004fea0003800000 */
.L_x_3217:
[----:B------:R-:W-:Y:S05]  /*25b10*/  @!P0 BRA `(.L_x_3037) ;  /* 0x0000000000048947 */ /* 0x000fea0003800000 */
[----:B------:R-:W-:Y:S01]  /*25b20*/  BPT.TRAP 0x1 ;  /* 0x000000040000795c */ /* 0x000fe20000300000 */
.L_x_3037:
[----:B------:R-:W4:Y:S02]  /*25b30*/  SYNCS.PHASECHK.TRANS64.TRYWAIT P1, [R5+URZ+0x30860], R0 ;  /* 0x03086000050075a7 */ /* 0x000f24000802017f */
[----:B----4-:R-:W-:Y:S05]  /*25b40*/  @!P1 BRA `(.L_x_3038) ;  /* 0x0000004c00a09947 */ /* 0x010fea0003800000 */
.L_x_3218:
[----:B------:R-:W-:Y:S05]  /*25b50*/  @!P0 BRA `(.L_x_3039) ;  /* 0x0000000000048947 */ /* 0x000fea0003800000 */
[----:B------:R-:W-:Y:S01]  /*25b60*/  BPT.TRAP 0x1 ;  /* 0x000000040000795c */ /* 0x000fe20000300000 */
.L_x_3039:
[----:B------:R0:W0:Y:S02]  /*25b70*/  SYNCS.PHASECHK.TRANS64.TRYWAIT P0, [R3+URZ+0x30860], R2 ;  /* 0x03086002030075a7 */ /* 0x000024000800017f */
[----:B0-----:R-:W-:Y:S05]  /*25b80*/  @!P0 NANOSLEEP.SYNCS 0x989680 ;  /* 0x009896800000895d */ /* 0x001fea0003900000 */
[----:B------:R-:W0:Y:S02]  /*25b90*/  @!P0 SYNCS.PHASECHK.TRANS64 P0, [R3+URZ+0x30860], R2 ;  /* 0x03086002030085a7 */ /* 0x000e24000800007f */
[----:B0-----:R-:W-:Y:S05]  /*25ba0*/  @!P0 BRA `(.L_x_3039) ;  /* 0xfffffffc00f08947 */ /* 0x001fea000383ffff */
.L_x_2679:
[----:B------:R-:W-:Y:S05]  /*25bb0*/  BSYNC B9 ;  /* 0x0000000000097941 */ /* 0x000fea0003800000 */
.L_x_2676:
[----:B------:R-:W-:Y:S05]  /*25bc0*/  EXIT ;  /* 0x000000000000794d */ /* 0x000fea0003800000 */
.L_x_2697:
[----:B0-----:R0:W1:Y:S02]  /*25bd0*/  SYNCS.PHASECHK.TRANS64.TRYWAIT P5, [R88+URZ+0x30890], R89 ;  /* 0x03089059580075a7 */ /* 0x00106400080a017f */
[----:B-1----:R-:W-:Y:S05]  /*25be0*/  @!P5 NANOSLEEP.SYNCS 0x989680 ;  /* 0x009896800000d95d */ /* 0x002fea0003900000 */
[----:B------:R-:W1:Y:S02]  /*25bf0*/  @!P5 SYNCS.PHASECHK.TRANS64 P5, [R88+URZ+0x30890], R89 ;  /* 0x030890595800d5a7 */ /* 0x000e6400080a007f */
[----:B-1----:R-:W-:Y:S05]  /*25c00*/  @!P5 BRA `(.L_x_2697) ;  /* 0xfffffffc00f0d947 */ /* 0x002fea000383ffff */
[----:B------:R-:W-:Y:S05]  /*25c10*/  BRA `(.L_x_3040) ;  /* 0xfffffddc00207947 */ /* 0x000fea000383ffff */
.L_x_2698:
        /* <DEDUP_REMOVED lines=8> */
.L_x_3042:
[----:B------:R-:W-:Y:S05]  /*25ca0*/  BSYNC B1 ;  /* 0x0000000000017941 */ /* 0x000fea0003800000 */
.L_x_3041:
        /* <DEDUP_REMOVED lines=8> */
.L_x_3043:
[----:B------:R-:W-:Y:S01]  /*25d30*/  IMAD.MOV.U32 R11, RZ, RZ, R14 ;  /* 0x000000ffff0b7224 */ /* 0x000fe200078e000e */
[----:B------:R-:W-:Y:S06]  /*25d40*/  BRA `(.L_x_3044) ;  /* 0xfffffdd800e87947 */ /* 0x000fec000383ffff */
.L_x_2723:
[----:B------:R-:W-:Y:S01]  /*25d50*/  BSSY B1, `(.L_x_3045) ;  /* 0x0000008000017945 */ /* 0x000fe20003800000 */
[----:B0---4-:R-:W-:Y:S02]  /*25d60*/  IMAD.MOV.U32 R13, RZ, RZ, R119 ;  /* 0x000000ffff0d7224 */ /* 0x011fe400078e0077 */
[----:B------:R-:W-:Y:S02]  /*25d70*/  IMAD.MOV.U32 R12, RZ, RZ, 0x1 ;  /* 0x00000001ff0c7424 */ /* 0x000fe400078e00ff */
[----:B---3--:R-:W-:Y:S02]  /*25d80*/  IMAD.MOV.U32 R11, RZ, RZ, 0x1c1f ;  /* 0x00001c1fff0b7424 */ /* 0x008fe400078e00ff */
[----:B------:R-:W-:-:S07]  /*25d90*/  IMAD.MOV.U32 R15, RZ, RZ, -0x1 ;  /* 0xffffffffff0f7424 */ /* 0x000fce00078e00ff */
[----:B-12---:R-:W-:Y:S05]  /*25da0*/  WARPSYNC.COLLECTIVE R15, `(.L_x_3046) ;  /* 0x000000000f087348 */ /* 0x006fea0003c00000 */
[----:B------:R0:W3:Y:S02]  /*25db0*/  SHFL.IDX P6, R14, R13, R12, R11 ;  /* 0x0000000c0d0e7389 */ /* 0x0000e400000c000b */
[----:B0123--:R-:W-:Y:S01]  /*25dc0*/  ENDCOLLECTIVE ;  /* 0x000000000000791b */ /* 0x00ffe20003800000 */
.L_x_3046:
[----:B------:R-:W-:Y:S05]  /*25dd0*/  BSYNC B1 ;  /* 0x0000000000017941 */ /* 0x000fea0003800000 */
.L_x_3045:
        /* <DEDUP_REMOVED lines=8> */
.L_x_3047:
[----:B------:R-:W-:Y:S01]  /*25e60*/  IMAD.MOV.U32 R120, RZ, RZ, R14 ;  /* 0x000000ffff787224 */ /* 0x000fe200078e000e */
[----:B------:R-:W-:Y:S06]  /*25e70*/  BRA `(.L_x_3048) ;  /* 0xfffffdf0001c7947 */ /* 0x000fec000383ffff */
.L_x_2753:
[----:B-1----:R1:W2:Y:S02]  /*25e80*/  SYNCS.PHASECHK.TRANS64.TRYWAIT P5, [R88+URZ+0x30890], R89 ;  /* 0x03089059580075a7 */ /* 0x0022a400080a017f */
[----:B--2---:R-:W-:Y:S05]  /*25e90*/  @!P5 NANOSLEEP.SYNCS 0x989680 ;  /* 0x009896800000d95d */ /* 0x004fea0003900000 */
[----:B------:R-:W2:Y:S02]  /*25ea0*/  @!P5 SYNCS.PHASECHK.TRANS64 P5, [R88+URZ+0x30890], R89 ;  /* 0x030890595800d5a7 */ /* 0x000ea400080a007f */
[----:B--2---:R-:W-:Y:S05]  /*25eb0*/  @!P5 BRA `(.L_x_2753) ;  /* 0xfffffffc00f0d947 */ /* 0x004fea000383ffff */
[----:B------:R-:W-:Y:S05]  /*25ec0*/  BRA `(.L_x_3049) ;  /* 0xfffffe1000687947 */ /* 0x000fea000383ffff */
.L_x_2754:
[----:B------:R-:W-:Y:S01]  /*25ed0*/  BSSY B1, `(.L_x_3050) ;  /* 0x0000008000017945 */ /* 0x000fe20003800000 */
[----:B------:R-:W-:Y:S02]  /*25ee0*/  IMAD.MOV.U32 R13, RZ, RZ, R119 ;  /* 0x000000ffff0d7224 */ /* 0x000fe400078e0077 */
[----:B------:R-:W-:Y:S02]  /*25ef0*/  IMAD.MOV.U32 R12, RZ, RZ, RZ ;  /* 0x000000ffff0c7224 */ /* 0x000fe400078e00ff */
[----:B------:R-:W-:Y:S02]  /*25f00*/  IMAD.MOV.U32 R11, RZ, RZ, 0x1c1f ;  /* 0x00001c1fff0b7424 */ /* 0x000fe400078e00ff */
[----:B------:R-:W-:-:S07]  /*25f10*/  IMAD.MOV.U32 R15, RZ, RZ, -0x1 ;  /* 0xffffffffff0f7424 */ /* 0x000fce00078e00ff */
[----:B-1----:R-:W-:Y:S05]  /*25f20*/  WARPSYNC.COLLECTIVE R15, `(.L_x_3051) ;  /* 0x000000000f087348 */ /* 0x002fea0003c00000 */
[----:B------:R0:W2:Y:S02]  /*25f30*/  SHFL.IDX P6, R14, R13, R12, R11 ;  /* 0x0000000c0d0e7389 */ /* 0x0000a400000c000b */
[----:B012---:R-:W-:Y:S01]  /*25f40*/  ENDCOLLECTIVE ;  /* 0x000000000000791b */ /* 0x007fe20003800000 */
.L_x_3051:
[----:B------:R-:W-:Y:S05]  /*25f50*/  BSYNC B1 ;  /* 0x0000000000017941 */ /* 0x000fea0003800000 */
.L_x_3050:
        /* <DEDUP_REMOVED lines=8> */
.L_x_3052:
[----:B------:R-:W-:Y:S01]  /*25fe0*/  IMAD.MOV.U32 R11, RZ, RZ, R14 ;  /* 0x000000ffff0b7224 */ /* 0x000fe200078e000e */
[----:B------:R-:W-:Y:S06]  /*25ff0*/  BRA `(.L_x_3053) ;  /* 0xfffffe1000347947 */ /* 0x000fec000383ffff */
.L_x_2767:
        /* <DEDUP_REMOVED lines=8> */
.L_x_3055:
[----:B------:R-:W-:Y:S05]  /*26080*/  BSYNC B1 ;  /* 0x0000000000017941 */ /* 0x000fea0003800000 */
.L_x_3054:
        /* <DEDUP_REMOVED lines=8> */
.L_x_3056:
[----:B------:R-:W-:Y:S01]  /*26110*/  IMAD.MOV.U32 R36, RZ, RZ, R14 ;  /* 0x000000ffff247224 */ /* 0x000fe200078e000e */
[----:B------:R-:W-:Y:S06]  /*26120*/  BRA `(.L_x_3057) ;  /* 0xfffffe2400e47947 */ /* 0x000fec000383ffff */
.L_x_2780:
[----:B0-----:R0:W1:Y:S02]  /*26130*/  SYNCS.PHASECHK.TRANS64.TRYWAIT P3, [R88+URZ+0x30890], R89 ;  /* 0x03089059580075a7 */ /* 0x001064000806017f */
[----:B-1----:R-:W-:Y:S05]  /*26140*/  @!P3 NANOSLEEP.SYNCS 0x989680 ;  /* 0x009896800000b95d */ /* 0x002fea0003900000 */
[----:B------:R-:W1:Y:S02]  /*26150*/  @!P3 SYNCS.PHASECHK.TRANS64 P3, [R88+URZ+0x30890], R89 ;  /* 0x030890595800b5a7 */ /* 0x000e64000806007f */
[----:B-1----:R-:W-:Y:S05]  /*26160*/  @!P3 BRA `(.L_x_2780) ;  /* 0xfffffffc00f0b947 */ /* 0x002fea000383ffff */
[----:B------:R-:W-:Y:S05]  /*26170*/  BRA `(.L_x_3058) ;  /* 0xfffffe3c00e87947 */ /* 0x000fea000383ffff */
.L_x_2781:
        /* <DEDUP_REMOVED lines=8> */
.L_x_3060:
[----:B------:R-:W-:Y:S05]  /*26200*/  BSYNC B1 ;  /* 0x0000000000017941 */ /* 0x000fea0003800000 */
.L_x_3059:
        /* <DEDUP_REMOVED lines=8> */
.L_x_3061:
[----:B------:R-:W-:Y:S01]  /*26290*/  IMAD.MOV.U32 R38, RZ, RZ, R14 ;  /* 0x000000ffff267224 */ /* 0x000fe200078e000e */
[----:B------:R-:W-:Y:S06]  /*262a0*/  BRA `(.L_x_3062) ;  /* 0xfffffe40000c7947 */ /* 0x000fec000383ffff */
.L_x_2784:
        /* <DEDUP_REMOVED lines=8> */
.L_x_3064:
[----:B------:R-:W-:Y:S05]  /*26330*/  BSYNC B1 ;  /* 0x0000000000017941 */ /* 0x000fea0003800000 */
.L_x_3063:
        /* <DEDUP_REMOVED lines=8> */
.L_x_3065:
[----:B------:R-:W-:Y:S01]  /*263c0*/  IMAD.MOV.U32 R38, RZ, RZ, R14 ;  /* 0x000000ffff267224 */ /* 0x000fe200078e000e */
[----:B------:R-:W-:Y:S06]  /*263d0*/  BRA `(.L_x_3066) ;  /* 0xfffffe4000687947 */ /* 0x000fec000383ffff */
.L_x_2788:
[----:B---3--:R3:W0:Y:S02]  /*263e0*/  SYNCS.PHASECHK.TRANS64.TRYWAIT P2, [R88+URZ+0x308b0], R89 ;  /* 0x0308b059580075a7 */ /* 0x008624000804017f */
[----:B0-----:R-:W-:Y:S05]  /*263f0*/  @!P2 NANOSLEEP.SYNCS 0x989680 ;  /* 0x009896800000a95d */ /* 0x001fea0003900000 */
[----:B------:R-:W0:Y:S02]  /*26400*/  @!P2 SYNCS.PHASECHK.TRANS64 P2, [R88+URZ+0x308b0], R89 ;  /* 0x0308b0595800a5a7 */ /* 0x000e24000804007f */
[----:B0-----:R-:W-:Y:S05]  /*26410*/  @!P2 BRA `(.L_x_2788) ;  /* 0xfffffffc00f0a947 */ /* 0x001fea000383ffff */
[----:B------:R-:W-:Y:S05]  /*26420*/  BRA `(.L_x_3067) ;  /* 0xfffffe4400407947 */ /* 0x000fea000383ffff */
.L_x_2806:
        /* <DEDUP_REMOVED lines=8> */
.L_x_3069:
[----:B------:R-:W-:Y:S05]  /*264b0*/  BSYNC B1 ;  /* 0x0000000000017941 */ /* 0x000fea0003800000 */
.L_x_3068:
        /* <DEDUP_REMOVED lines=8> */
.L_x_3070:
[----:B------:R-:W-:Y:S02]  /*26540*/  IMAD.MOV.U32 R13, RZ, RZ, R10 ;  /* 0x000000ffff0d7224 */ /* 0x000fe400078e000a */
[----:B------:R-:W-:-:S07]  /*26550*/  IMAD.MOV.U32 R0, RZ, RZ, R14 ;  /* 0x000000ffff007224 */ /* 0x000fce00078e000e */
[----:B------:R-:W-:Y:S05]  /*26560*/  WARPSYNC.COLLECTIVE R15, `(.L_x_3071) ;  /* 0x000000000f087348 */ /* 0x000fea0003c00000 */
[----:B------:R0:W1:Y:S02]  /*26570*/  SHFL.IDX P6, R14, R13, R12, R11 ;  /* 0x0000000c0d0e7389 */ /* 0x00006400000c000b */
[----:B01----:R-:W-:Y:S01]  /*26580*/  ENDCOLLECTIVE ;  /* 0x000000000000791b */ /* 0x003fe20003800000 */
.L_x_3071:
[----:B------:R-:W-:Y:S02]  /*26590*/  IMAD.MOV.U32 R13, RZ, RZ, R4 ;  /* 0x000000ffff0d7224 */ /* 0x000fe400078e0004 */
[----:B------:R-:W-:-:S07]  /*265a0*/  IMAD.MOV.U32 R5, RZ, RZ, R14 ;  /* 0x000000ffff057224 */ /* 0x000fce00078e000e */
[----:B------:R-:W-:Y:S05]  /*265b0*/  WARPSYNC.COLLECTIVE R15, `(.L_x_3072) ;  /* 0x000000000f087348 */ /* 0x000fea0003c00000 */
[----:B------:R0:W1:Y:S02]  /*265c0*/  SHFL.IDX P6, R14, R13, R12, R11 ;  /* 0x0000000c0d0e7389 */ /* 0x00006400000c000b */
[----:B01----:R-:W-:Y:S01]  /*265d0*/  ENDCOLLECTIVE ;  /* 0x000000000000791b */ /* 0x003fe20003800000 */
.L_x_3072:
[----:B------:R-:W-:Y:S05]  /*265e0*/  BRA `(.L_x_3073) ;  /* 0xfffffe5400bc7947 */ /* 0x000fea000383ffff */
.L_x_2809:
[----:B------:R-:W-:Y:S01]  /*265f0*/  BSSY B1, `(.L_x_3074) ;  /* 0x0000008000017945 */ /* 0x000fe20003800000 */
[----:B------:R-:W-:Y:S02]  /*26600*/  IMAD.MOV.U32 R13, RZ, RZ, R7 ;  /* 0x000000ffff0d7224 */ /* 0x000fe400078e0007 */
[----:B------:R-:W-:Y:S02]  /*26610*/  IMAD.MOV.U32 R12, RZ, RZ, 0x1 ;  /* 0x00000001ff0c7424 */ /* 0x000fe400078e00ff */
[----:B------:R-:W-:Y:S02]  /*26620*/  IMAD.MOV.U32 R11, RZ, RZ, 0x1c1f ;  /* 0x00001c1fff0b7424 */ /* 0x000fe400078e00ff */
[----:B------:R-:W-:-:S07]  /*26630*/  IMAD.MOV.U32 R15, RZ, RZ, -0x1 ;  /* 0xffffffffff0f7424 */ /* 0x000fce00078e00ff */
[----:B0---4-:R-:W-:Y:S05]  /*26640*/  WARPSYNC.COLLECTIVE R15, `(.L_x_3075) ;  /* 0x000000000f087348 */ /* 0x011fea0003c00000 */
[----:B----4-:R1:W2:Y:S02]  /*26650*/  SHFL.IDX P6, R14, R13, R12, R11 ;  /* 0x0000000c0d0e7389 */ /* 0x0102a400000c000b */
[----:B012---:R-:W-:Y:S01]  /*26660*/  ENDCOLLECTIVE ;  /* 0x000000000000791b */ /* 0x007fe20003800000 */
.L_x_3075:
[----:B------:R-:W-:Y:S05]  /*26670*/  BSYNC B1 ;  /* 0x0000000000017941 */ /* 0x000fea0003800000 */
.L_x_3074:
[----:B------:R-:W-:Y:S01]  /*26680*/  MOV R13, R6 ;  /* 0x00000006000d7202 */ /* 0x000fe20000000f00 */
[----:B------:R-:W-:Y:S02]  /*26690*/  IMAD.MOV.U32 R12, RZ, RZ, 0x1 ;  /* 0x00000001ff0c7424 */ /* 0x000fe400078e00ff */
[----:B------:R-:W-:Y:S02]  /*266a0*/  IMAD.MOV.U32 R11, RZ, RZ, 0x1c1f ;  /* 0x00001c1fff0b7424 */ /* 0x000fe400078e00ff */
[----:B------:R-:W-:Y:S02]  /*266b0*/  IMAD.MOV.U32 R15, RZ, RZ, -0x1 ;  /* 0xffffffffff0f7424 */ /* 0x000fe400078e00ff */
[----:B------:R-:W-:-:S07]  /*266c0*/  IMAD.MOV.U32 R3, RZ, RZ, R14 ;  /* 0x000000ffff037224 */ /* 0x000fce00078e000e */
[----:B------:R-:W-:Y:S05]  /*266d0*/  WARPSYNC.COLLECTIVE R15, `(.L_x_3076) ;  /* 0x000000000f087348 */ /* 0x000fea0003c00000 */
[----:B------:R0:W1:Y:S02]  /*266e0*/  SHFL.IDX P6, R14, R13, R12, R11 ;  /* 0x0000000c0d0e7389 */ /* 0x00006400000c000b */
[----:B01----:R-:W-:Y:S01]  /*266f0*/  ENDCOLLECTIVE ;  /* 0x000000000000791b */ /* 0x003fe20003800000 */
.L_x_3076:
[----:B------:R-:W-:Y:S02]  /*26700*/  IMAD.MOV.U32 R13, RZ, RZ, R10 ;  /* 0x000000ffff0d7224 */ /* 0x000fe400078e000a */
[----:B------:R-:W-:-:S07]  /*26710*/  IMAD.MOV.U32 R0, RZ, RZ, R14 ;  /* 0x000000ffff007224 */ /* 0x000fce00078e000e */
[----:B------:R-:W-:Y:S05]  /*26720*/  WARPSYNC.COLLECTIVE R15, `(.L_x_3077) ;  /* 0x000000000f087348 */ /* 0x000fea0003c00000 */
[----:B------:R0:W1:Y:S02]  /*26730*/  SHFL.IDX P6, R14, R13, R12, R11 ;  /* 0x0000000c0d0e7389 */ /* 0x00006400000c000b */
[----:B01----:R-:W-:Y:S01]  /*26740*/  ENDCOLLECTIVE ;  /* 0x000000000000791b */ /* 0x003fe20003800000 */
.L_x_3077:
[----:B------:R-:W-:Y:S02]  /*26750*/  IMAD.MOV.U32 R13, RZ, RZ, R4 ;  /* 0x000000ffff0d7224 */ /* 0x000fe400078e0004 */
[----:B------:R-:W-:-:S07]  /*26760*/  IMAD.MOV.U32 R5, RZ, RZ, R14 ;  /* 0x000000ffff057224 */ /* 0x000fce00078e000e */
[----:B------:R-:W-:Y:S05]  /*26770*/  WARPSYNC.COLLECTIVE R15, `(.L_x_3078) ;  /* 0x000000000f087348 */ /* 0x000fea0003c00000 */
[----:B------:R0:W1:Y:S02]  /*26780*/  SHFL.IDX P6, R14, R13, R12, R11 ;  /* 0x0000000c0d0e7389 */ /* 0x00006400000c000b */
[----:B01----:R-:W-:Y:S01]  /*26790*/  ENDCOLLECTIVE ;  /* 0x000000000000791b */ /* 0x003fe20003800000 */
.L_x_3078:
[----:B------:R-:W-:Y:S01]  /*267a0*/  IMAD.MOV.U32 R4, RZ, RZ, R14 ;  /* 0x000000ffff047224 */ /* 0x000fe200078e000e */
[----:B------:R-:W-:Y:S06]  /*267b0*/  BRA `(.L_x_3079) ;  /* 0xfffffe5c00707947 */ /* 0x000fec000383ffff */
.L_x_2813:
[----:B0-----:R0:W1:Y:S02]  /*267c0*/  SYNCS.PHASECHK.TRANS64.TRYWAIT P0, [R2+URZ+0x30800], R5 ;  /* 0x03080005020075a7 */ /* 0x001064000800017f */
[----:B-1----:R-:W-:Y:S05]  /*267d0*/  @!P0 NANOSLEEP.SYNCS 0x989680 ;  /* 0x009896800000895d */ /* 0x002fea0003900000 */
[----:B------:R-:W1:Y:S02]  /*267e0*/  @!P0 SYNCS.PHASECHK.TRANS64 P0, [R2+URZ+0x30800], R5 ;  /* 0x03080005020085a7 */ /* 0x000e64000800007f */
[----:B-1----:R-:W-:Y:S05]  /*267f0*/  @!P0 BRA `(.L_x_2813) ;  /* 0xfffffffc00f08947 */ /* 0x002fea000383ffff */
[----:B------:R-:W-:Y:S05]  /*26800*/  BRA `(.L_x_3080) ;  /* 0xfffffe64009c7947 */ /* 0x000fea000383ffff */
.L_x_2837:
        /* <DEDUP_REMOVED lines=8> */
.L_x_3082:
[----:B------:R-:W-:Y:S05]  /*26890*/  BSYNC B1 ;  /* 0x0000000000017941 */ /* 0x000fea0003800000 */
.L_x_3081:
        /* <DEDUP_REMOVED lines=8> */
.L_x_3083:
[----:B------:R-:W-:Y:S02]  /*26920*/  IMAD.MOV.U32 R13, RZ, RZ, R21 ;  /* 0x000000ffff0d7224 */ /* 0x000fe400078e0015 */
[----:B------:R-:W-:-:S07]  /*26930*/  IMAD.MOV.U32 R0, RZ, RZ, R14 ;  /* 0x000000ffff007224 */ /* 0x000fce00078e000e */
[----:B------:R-:W-:Y:S05]  /*26940*/  WARPSYNC.COLLECTIVE R15, `(.L_x_3084) ;  /* 0x000000000f087348 */ /* 0x000fea0003c00000 */
[----:B------:R0:W1:Y:S02]  /*26950*/  SHFL.IDX P6, R14, R13, R12, R11 ;  /* 0x0000000c0d0e7389 */ /* 0x00006400000c000b */
[----:B01----:R-:W-:Y:S01]  /*26960*/  ENDCOLLECTIVE ;  /* 0x000000000000791b */ /* 0x003fe20003800000 */
.L_x_3084:
[----:B------:R-:W-:Y:S02]  /*26970*/  IMAD.MOV.U32 R13, RZ, RZ, R20 ;  /* 0x000000ffff0d7224 */ /* 0x000fe400078e0014 */
[----:B------:R-:W-:-:S07]  /*26980*/  IMAD.MOV.U32 R5, RZ, RZ, R14 ;  /* 0x000000ffff057224 */ /* 0x000fce00078e000e */
[----:B------:R-:W-:Y:S05]  /*26990*/  WARPSYNC.COLLECTIVE R15, `(.L_x_3085) ;  /* 0x000000000f087348 */ /* 0x000fea0003c00000 */
[----:B------:R0:W1:Y:S02]  /*269a0*/  SHFL.IDX P6, R14, R13, R12, R11 ;  /* 0x0000000c0d0e7389 */ /* 0x00006400000c000b */
[----:B01----:R-:W-:Y:S01]  /*269b0*/  ENDCOLLECTIVE ;  /* 0x000000000000791b */ /* 0x003fe20003800000 */
.L_x_3085:
[----:B------:R-:W-:Y:S05]  /*269c0*/  BRA `(.L_x_3086) ;  /* 0xfffffe8c00387947 */ /* 0x000fea000383ffff */
.L_x_2840:
        /* <DEDUP_REMOVED lines=8> */
.L_x_3088:
[----:B------:R-:W-:Y:S05]  /*26a50*/  BSYNC B1 ;  /* 0x0000000000017941 */ /* 0x000fea0003800000 */
.L_x_3087:
        /* <DEDUP_REMOVED lines=8> */
.L_x_3089:
[----:B------:R-:W-:Y:S01]  /*26ae0*/  IMAD.MOV.U32 R13, RZ, RZ, R21 ;  /* 0x000000ffff0d7224 */ /* 0x000fe200078e0015 */
[----:B------:R-:W-:-:S07]  /*26af0*/  MOV R0, R14 ;  /* 0x0000000e00007202 */ /* 0x000fce0000000f00 */
[----:B------:R-:W-:Y:S05]  /*26b00*/  WARPSYNC.COLLECTIVE R15, `(.L_x_3090) ;  /* 0x000000000f087348 */ /* 0x000fea0003c00000 */
[----:B------:R0:W1:Y:S02]  /*26b10*/  SHFL.IDX P6, R14, R13, R12, R11 ;  /* 0x0000000c0d0e7389 */ /* 0x00006400000c000b */
[----:B01----:R-:W-:Y:S01]  /*26b20*/  ENDCOLLECTIVE ;  /* 0x000000000000791b */ /* 0x003fe20003800000 */
.L_x_3090:
[----:B------:R-:W-:Y:S02]  /*26b30*/  IMAD.MOV.U32 R13, RZ, RZ, R20 ;  /* 0x000000ffff0d7224 */ /* 0x000fe400078e0014 */
[----:B------:R-:W-:-:S07]  /*26b40*/  IMAD.MOV.U32 R21, RZ, RZ, R14 ;  /* 0x000000ffff157224 */ /* 0x000fce00078e000e */
[----:B------:R-:W-:Y:S05]  /*26b50*/  WARPSYNC.COLLECTIVE R15, `(.L_x_3091) ;  /* 0x000000000f087348 */ /* 0x000fea0003c00000 */
[----:B------:R0:W1:Y:S02]  /*26b60*/  SHFL.IDX P6, R14, R13, R12, R11 ;  /* 0x0000000c0d0e7389 */ /* 0x00006400000c000b */
[----:B01----:R-:W-:Y:S01]  /*26b70*/  ENDCOLLECTIVE ;  /* 0x000000000000791b */ /* 0x003fe20003800000 */
.L_x_3091:
[----:B------:R-:W-:Y:S01]  /*26b80*/  IMAD.MOV.U32 R20, RZ, RZ, R14 ;  /* 0x000000ffff147224 */ /* 0x000fe200078e000e */
[----:B------:R-:W-:Y:S06]  /*26b90*/  BRA `(.L_x_3092) ;  /* 0xfffffe9000787947 */ /* 0x000fec000383ffff */
.L_x_2844:
[----:B0-----:R0:W1:Y:S02]  /*26ba0*/  SYNCS.PHASECHK.TRANS64.TRYWAIT P0, [R2+URZ+0x30800], R61 ;  /* 0x0308003d020075a7 */ /* 0x001064000800017f */
[----:B-1----:R-:W-:Y:S05]  /*26bb0*/  @!P0 NANOSLEEP.SYNCS 0x989680 ;  /* 0x009896800000895d */ /* 0x002fea0003900000 */
[----:B------:R-:W1:Y:S02]  /*26bc0*/  @!P0 SYNCS.PHASECHK.TRANS64 P0, [R2+URZ+0x30800], R61 ;  /* 0x0308003d020085a7 */ /* 0x000e64000800007f */
[----:B-1----:R-:W-:Y:S05]  /*26bd0*/  @!P0 BRA `(.L_x_2844) ;  /* 0xfffffffc00f08947 */ /* 0x002fea000383ffff */
[----:B------:R-:W-:Y:S05]  /*26be0*/  BRA `(.L_x_3093) ;  /* 0xfffffe9800107947 */ /* 0x000fea000383ffff */
.L_x_2858:
[----:B-1----:R1:W2:Y:S02]  /*26bf0*/  SYNCS.PHASECHK.TRANS64.TRYWAIT P1, [R5+URZ+0x30830], R0 ;  /* 0x03083000050075a7 */ /* 0x0022a4000802017f */
[----:B--2---:R-:W-:Y:S05]  /*26c00*/  @!P1 NANOSLEEP.SYNCS 0x989680 ;  /* 0x009896800000995d */ /* 0x004fea0003900000 */
[----:B------:R-:W2:Y:S02]  /*26c10*/  @!P1 SYNCS.PHASECHK.TRANS64 P1, [R5+URZ+0x30830], R0 ;  /* 0x03083000050095a7 */ /* 0x000ea4000802007f */
[----:B--2---:R-:W-:Y:S05]  /*26c20*/  @!P1 BRA `(.L_x_2858) ;  /* 0xfffffffc00f09947 */ /* 0x004fea000383ffff */
[----:B------:R-:W-:Y:S05]  /*26c30*/  BRA `(.L_x_2857) ;  /* 0xfffffec000947947 */ /* 0x000fea000383ffff */
.L_x_2866:
[----:B-1----:R1:W2:Y:S02]  /*26c40*/  SYNCS.PHASECHK.TRANS64.TRYWAIT P2, [R13+URZ+0x30830], R0 ;  /* 0x030830000d0075a7 */ /* 0x0022a4000804017f */
[----:B--2---:R-:W-:Y:S05]  /*26c50*/  @!P2 NANOSLEEP.SYNCS 0x989680 ;  /* 0x009896800000a95d */ /* 0x004fea0003900000 */
[----:B------:R-:W2:Y:S02]  /*26c60*/  @!P2 SYNCS.PHASECHK.TRANS64 P2, [R13+URZ+0x30830], R0 ;  /* 0x030830000d00a5a7 */ /* 0x000ea4000804007f */
[----:B--2---:R-:W-:Y:S05]  /*26c70*/  @!P2 BRA `(.L_x_2866) ;  /* 0xfffffffc00f0a947 */ /* 0x004fea000383ffff */
[----:B------:R-:W-:Y:S05]  /*26c80*/  BRA `(.L_x_2865) ;  /* 0xfffffeec00187947 */ /* 0x000fea000383ffff */
.L_x_2871:
[----:B-1----:R1:W2:Y:S02]  /*26c90*/  SYNCS.PHASECHK.TRANS64.TRYWAIT P2, [R15+URZ+0x30850], R0 ;  /* 0x030850000f0075a7 */ /* 0x0022a4000804017f */
[----:B--2---:R-:W-:Y:S05]  /*26ca0*/  @!P2 NANOSLEEP.SYNCS 0x989680 ;  /* 0x009896800000a95d */ /* 0x004fea0003900000 */
[----:B------:R-:W2:Y:S02]  /*26cb0*/  @!P2 SYNCS.PHASECHK.TRANS64 P2, [R15+URZ+0x30850], R0 ;  /* 0x030850000f00a5a7 */ /* 0x000ea4000804007f */
[----:B--2---:R-:W-:Y:S05]  /*26cc0*/  @!P2 BRA `(.L_x_2871) ;  /* 0xfffffffc00f0a947 */ /* 0x004fea000383ffff */
[----:B------:R-:W-:Y:S05]  /*26cd0*/  BRA `(.L_x_2870) ;  /* 0xfffffef800bc7947 */ /* 0x000fea000383ffff */
.L_x_2881:
[----:B-1----:R1:W2:Y:S02]  /*26ce0*/  SYNCS.PHASECHK.TRANS64.TRYWAIT P1, [R0+URZ+0x30830], R3 ;  /* 0x03083003000075a7 */ /* 0x0022a4000802017f */
[----:B--2---:R-:W-:Y:S05]  /*26cf0*/  @!P1 NANOSLEEP.SYNCS 0x989680 ;  /* 0x009896800000995d */ /* 0x004fea0003900000 */
[----:B------:R-:W2:Y:S02]  /*26d00*/  @!P1 SYNCS.PHASECHK.TRANS64 P1, [R0+URZ+0x30830], R3 ;  /* 0x03083003000095a7 */ /* 0x000ea4000802007f */
[----:B--2---:R-:W-:Y:S05]  /*26d10*/  @!P1 BRA `(.L_x_2881) ;  /* 0xfffffffc00f09947 */ /* 0x004fea000383ffff */
[----:B------:R-:W-:Y:S05]  /*26d20*/  BRA `(.L_x_2880) ;  /* 0xffffff1c00107947 */ /* 0x000fea000383ffff */
.L_x_2886:
[----:B-1----:R1:W2:Y:S02]  /*26d30*/  SYNCS.PHASECHK.TRANS64.TRYWAIT P1, [R15+URZ+0x30850], R0 ;  /* 0x030850000f0075a7 */ /* 0x0022a4000802017f */
[----:B--2---:R-:W-:Y:S05]  /*26d40*/  @!P1 NANOSLEEP.SYNCS 0x989680 ;  /* 0x009896800000995d */ /* 0x004fea0003900000 */
[----:B------:R-:W2:Y:S02]  /*26d50*/  @!P1 SYNCS.PHASECHK.TRANS64 P1, [R15+URZ+0x30850], R0 ;  /* 0x030850000f0095a7 */ /* 0x000ea4000802007f */
[----:B--2---:R-:W-:Y:S05]  /*26d60*/  @!P1 BRA `(.L_x_2886) ;  /* 0xfffffffc00f09947 */ /* 0x004fea000383ffff */
[----:B------:R-:W-:Y:S05]  /*26d70*/  BRA `(.L_x_2885) ;  /* 0xffffff2800ac7947 */ /* 0x000fea000383ffff */
.L_x_2894:
[----:B-1----:R1:W2:Y:S02]  /*26d80*/  SYNCS.PHASECHK.TRANS64.TRYWAIT P1, [R10+URZ+0x30850], R5 ;  /* 0x030850050a0075a7 */ /* 0x0022a4000802017f */
[----:B--2---:R-:W-:Y:S05]  /*26d90*/  @!P1 NANOSLEEP.SYNCS 0x989680 ;  /* 0x009896800000995d */ /* 0x004fea0003900000 */
[----:B------:R-:W2:Y:S02]  /*26da0*/  @!P1 SYNCS.PHASECHK.TRANS64 P1, [R10+URZ+0x30850], R5 ;  /* 0x030850050a0095a7 */ /* 0x000ea4000802007f */
[----:B--2---:R-:W-:Y:S05]  /*26db0*/  @!P1 BRA `(.L_x_2894) ;  /* 0xfffffffc00f09947 */ /* 0x004fea000383ffff */
[----:B------:R-:W-:Y:S05]  /*26dc0*/  BRA `(.L_x_2893) ;  /* 0xffffff4800887947 */ /* 0x000fea000383ffff */
.L_x_2931:
        /* <DEDUP_REMOVED lines=8> */
[----:B-1----:R-:W-:Y:S05]  /*26e50*/  WARPSYNC.COLLECTIVE R15, `(.L_x_3095) ;  /* 0x000000000f087348 */ /* 0x002fea0003c00000 */
[----:B------:R0:W2:Y:S02]  /*26e60*/  SHFL.IDX P6, R14, R13, R12, R11 ;  /* 0x0000000c0d0e7389 */ /* 0x0000a400000c000b */
[----:B012---:R-:W-:Y:S01]  /*26e70*/  ENDCOLLECTIVE ;  /* 0x000000000000791b */ /* 0x007fe20003800000 */
.L_x_3095:
[----:B------:R-:W-:Y:S05]  /*26e80*/  BSYNC B1 ;  /* 0x0000000000017941 */ /* 0x000fea0003800000 */
.L_x_3094:
[----:B------:R-:W-:Y:S05]  /*26e90*/  BRA `(.L_x_3096) ;  /* 0xffffff9000487947 */ /* 0x000fea000383ffff */
.L_x_2933:
[----:B------:R-:W-:Y:S01]  /*26ea0*/  BSSY B1, `(.L_x_3097) ;  /* 0x0000006000017945 */ /* 0x000fe20003800000 */
[----:B------:R-:W-:-:S07]  /*26eb0*/  IMAD.MOV.U32 R15, RZ, RZ, -0x1 ;  /* 0xffffffffff0f7424 */ /* 0x000fce00078e00ff */
[----:B01----:R-:W-:Y:S05]  /*26ec0*/  WARPSYNC.COLLECTIVE R15, `(.L_x_3098) ;  /* 0x000000000f0c7348 */ /* 0x003fea0003c00000 */
[----:B------:R-:W-:Y:S02]  /*26ed0*/  ELECT P6, UR62, PT ;  /* 0x00000000003e782f */ /* 0x000fe400038c0000 */
[----:B------:R-:W-:Y:S01]  /*26ee0*/  MOV R14, UR62 ;  /* 0x0000003e000e7c02 */ /* 0x000fe20008000f00 */
[----:B01----:R-:W-:Y:S10]  /*26ef0*/  ENDCOLLECTIVE ;  /* 0x000000000000791b */ /* 0x003ff40003800000 */
.L_x_3098:
[----:B------:R-:W-:Y:S05]  /*26f00*/  BSYNC B1 ;  /* 0x0000000000017941 */ /* 0x000fea0003800000 */
.L_x_3097:
[----:B------:R-:W-:Y:S05]  /*26f10*/  BRA `(.L_x_2932) ;  /* 0xffffff9000407947 */ /* 0x000fea000383ffff */
.L_x_2935:
[----:B0-----:R0:W2:Y:S02]  /*26f20*/  SYNCS.PHASECHK.TRANS64.TRYWAIT P0, [R22+URZ+0x30820], R7 ;  /* 0x03082007160075a7 */ /* 0x0010a4000800017f */
[----:B--2---:R-:W-:Y:S05]  /*26f30*/  @!P0 NANOSLEEP.SYNCS 0x989680 ;  /* 0x009896800000895d */ /* 0x004fea0003900000 */
[----:B------:R-:W2:Y:S02]  /*26f40*/  @!P0 SYNCS.PHASECHK.TRANS64 P0, [R22+URZ+0x30820], R7 ;  /* 0x03082007160085a7 */ /* 0x000ea4000800007f */
[----:B--2---:R-:W-:Y:S05]  /*26f50*/  @!P0 BRA `(.L_x_2935) ;  /* 0xfffffffc00f08947 */ /* 0x004fea000383ffff */
[----:B------:R-:W-:Y:S05]  /*26f60*/  BRA `(.L_x_3099) ;  /* 0xffffff9000507947 */ /* 0x000fea000383ffff */
.L_x_2939:
[----:B-1----:R1:W2:Y:S02]  /*26f70*/  SYNCS.PHASECHK.TRANS64.TRYWAIT P0, [R11+URZ+0x308a0], R10 ;  /* 0x0308a00a0b0075a7 */ /* 0x0022a4000800017f */
[----:B--2---:R-:W-:Y:S05]  /*26f80*/  @!P0 NANOSLEEP.SYNCS 0x989680 ;  /* 0x009896800000895d */ /* 0x004fea0003900000 */
[----:B------:R-:W2:Y:S02]  /*26f90*/  @!P0 SYNCS.PHASECHK.TRANS64 P0, [R11+URZ+0x308a0], R10 ;  /* 0x0308a00a0b0085a7 */ /* 0x000ea4000800007f */
[----:B--2---:R-:W-:Y:S05]  /*26fa0*/  @!P0 BRA `(.L_x_2939) ;  /* 0xfffffffc00f08947 */ /* 0x004fea000383ffff */
[----:B------:R-:W-:Y:S05]  /*26fb0*/  BRA `(.L_x_3100) ;  /* 0xffffff9000687947 */ /* 0x000fea000383ffff */
.L_x_2946:
[----:B0-----:R0:W2:Y:S02]  /*26fc0*/  SYNCS.PHASECHK.TRANS64.TRYWAIT P0, [R11+URZ+0x308c0], R10 ;  /* 0x0308c00a0b0075a7 */ /* 0x0010a4000800017f */
[----:B--2---:R-:W-:Y:S05]  /*26fd0*/  @!P0 NANOSLEEP.SYNCS 0x989680 ;  /* 0x009896800000895d */ /* 0x004fea0003900000 */
[----:B------:R-:W2:Y:S02]  /*26fe0*/  @!P0 SYNCS.PHASECHK.TRANS64 P0, [R11+URZ+0x308c0], R10 ;  /* 0x0308c00a0b0085a7 */ /* 0x000ea4000800007f */
[----:B--2---:R-:W-:Y:S05]  /*26ff0*/  @!P0 BRA `(.L_x_2946) ;  /* 0xfffffffc00f08947 */ /* 0x004fea000383ffff */
[----:B------:R-:W-:Y:S05]  /*27000*/  BRA `(.L_x_3101) ;  /* 0xffffff9400647947 */ /* 0x000fea000383ffff */
.L_x_2955:
[----:B-1----:R1:W2:Y:S02]  /*27010*/  SYNCS.PHASECHK.TRANS64.TRYWAIT P1, [R10+URZ+0x308a0], R9 ;  /* 0x0308a0090a0075a7 */ /* 0x0022a4000802017f */
[----:B--2---:R-:W-:Y:S05]  /*27020*/  @!P1 NANOSLEEP.SYNCS 0x989680 ;  /* 0x009896800000995d */ /* 0x004fea0003900000 */
[----:B------:R-:W2:Y:S02]  /*27030*/  @!P1 SYNCS.PHASECHK.TRANS64 P1, [R10+URZ+0x308a0], R9 ;  /* 0x0308a0090a0095a7 */ /* 0x000ea4000802007f */
[----:B--2---:R-:W-:Y:S05]  /*27040*/  @!P1 BRA `(.L_x_2955) ;  /* 0xfffffffc00f09947 */ /* 0x004fea000383ffff */
[----:B------:R-:W-:Y:S05]  /*27050*/  BRA `(.L_x_3102) ;  /* 0xffffff9800987947 */ /* 0x000fea000383ffff */
.L_x_2962:
[----:B0-----:R0:W2:Y:S02]  /*27060*/  SYNCS.PHASECHK.TRANS64.TRYWAIT P1, [R10+URZ+0x308c0], R9 ;  /* 0x0308c0090a0075a7 */ /* 0x0010a4000802017f */
[----:B--2---:R-:W-:Y:S05]  /*27070*/  @!P1 NANOSLEEP.SYNCS 0x989680 ;  /* 0x009896800000995d */ /* 0x004fea0003900000 */
[----:B------:R-:W2:Y:S02]  /*27080*/  @!P1 SYNCS.PHASECHK.TRANS64 P1, [R10+URZ+0x308c0], R9 ;  /* 0x0308c0090a0095a7 */ /* 0x000ea4000802007f */
[----:B--2---:R-:W-:Y:S05]  /*27090*/  @!P1 BRA `(.L_x_2962) ;  /* 0xfffffffc00f09947 */ /* 0x004fea000383ffff */
[----:B------:R-:W-:Y:S05]  /*270a0*/  BRA `(.L_x_3103) ;  /* 0xffffff9c00907947 */ /* 0x000fea000383ffff */
.L_x_2977:
        /* <DEDUP_REMOVED lines=11> */
.L_x_3105:
[----:B------:R-:W-:Y:S05]  /*27160*/  BSYNC B0 ;  /* 0x0000000000007941 */ /* 0x000fea0003800000 */
.L_x_3104:
[----:B------:R-:W-:Y:S05]  /*27170*/  BRA `(.L_x_3106) ;  /* 0xffffffa800e47947 */ /* 0x000fea000383ffff */
.L_x_2980:
[----:B0-----:R0:W1:Y:S02]  /*27180*/  SYNCS.PHASECHK.TRANS64.TRYWAIT P0, [R7+URZ+0x30840], R2 ;  /* 0x03084002070075a7 */ /* 0x001064000800017f */
[----:B-1----:R-:W-:Y:S05]  /*27190*/  @!P0 NANOSLEEP.SYNCS 0x989680 ;  /* 0x009896800000895d */ /* 0x002fea0003900000 */
[----:B------:R-:W1:Y:S02]  /*271a0*/  @!P0 SYNCS.PHASECHK.TRANS64 P0, [R7+URZ+0x30840], R2 ;  /* 0x03084002070085a7 */ /* 0x000e64000800007f */
[----:B-1----:R-:W-:Y:S05]  /*271b0*/  @!P0 BRA `(.L_x_2980) ;  /* 0xfffffffc00f08947 */ /* 0x002fea000383ffff */
[----:B------:R-:W-:Y:S05]  /*271c0*/  BRA `(.L_x_3107) ;  /* 0xffffffac00407947 */ /* 0x000fea000383ffff */
.L_x_2981:
        /* <DEDUP_REMOVED lines=8> */
.L_x_3109:
[----:B------:R-:W-:Y:S05]  /*27250*/  BSYNC B0 ;  /* 0x0000000000007941 */ /* 0x000fea0003800000 */
.L_x_3108:
        /* <DEDUP_REMOVED lines=9> */
.L_x_3110:
[----:B------:R-:W-:Y:S02]  /*272f0*/  IMAD.MOV.U32 R13, RZ, RZ, R0 ;  /* 0x000000ffff0d7224 */ /* 0x000fe400078e0000 */
[----:B------:R-:W-:Y:S02]  /*27300*/  IMAD.MOV.U32 R12, RZ, RZ, 0x1 ;  /* 0x00000001ff0c7424 */ /* 0x000fe400078e00ff */
[----:B------:R-:W-:-:S07]  /*27310*/  IMAD.MOV.U32 R3, RZ, RZ, R14 ;  /* 0x000000ffff037224 */ /* 0x000fce00078e000e */
[----:B------:R-:W-:Y:S05]  /*27320*/  WARPSYNC.COLLECTIVE R15, `(.L_x_3111) ;  /* 0x000000000f087348 */ /* 0x000fea0003c00000 */
[----:B------:R0:W1:Y:S02]  /*27330*/  SHFL.IDX P6, R14, R13, R12, R11 ;  /* 0x0000000c0d0e7389 */ /* 0x00006400000c000b */
[----:B01----:R-:W-:Y:S01]  /*27340*/  ENDCOLLECTIVE ;  /* 0x000000000000791b */ /* 0x003fe20003800000 */
.L_x_3111:
        /* <DEDUP_REMOVED lines=17> */
.L_x_3112:
[----:B------:R-:W-:Y:S02]  /*27460*/  @P1 IMAD R8, R5, 0x2, R22 ;  /* 0x0000000205081824 */ /* 0x000fe400078e0216 */
[----:B------:R-:W-:Y:S02]  /*27470*/  IMAD.MOV.U32 R13, RZ, RZ, R0 ;  /* 0x000000ffff0d7224 */ /* 0x000fe400078e0000 */
[----:B------:R-:W-:Y:S02]  /*27480*/  IMAD.MOV.U32 R12, RZ, RZ, 0x2 ;  /* 0x00000002ff0c7424 */ /* 0x000fe400078e00ff */
[----:B------:R-:W-:-:S07]  /*27490*/  IMAD.MOV.U32 R3, RZ, RZ, R14 ;  /* 0x000000ffff037224 */ /* 0x000fce00078e000e */
[----:B------:R-:W-:Y:S05]  /*274a0*/  WARPSYNC.COLLECTIVE R15, `(.L_x_3113) ;  /* 0x000000000f087348 */ /* 0x000fea0003c00000 */
[----:B------:R0:W1:Y:S02]  /*274b0*/  SHFL.IDX P6, R14, R13, R12, R11 ;  /* 0x0000000c0d0e7389 */ /* 0x00006400000c000b */
[----:B01----:R-:W-:Y:S01]  /*274c0*/  ENDCOLLECTIVE ;  /* 0x000000000000791b */ /* 0x003fe20003800000 */
.L_x_3113:
        /* <DEDUP_REMOVED lines=17> */
.L_x_3114:
[----:B------:R-:W-:Y:S02]  /*275e0*/  @P1 IMAD R8, R5, 0x2, R22 ;  /* 0x0000000205081824 */ /* 0x000fe400078e0216 */
[----:B------:R-:W-:Y:S02]  /*275f0*/  IMAD.MOV.U32 R13, RZ, RZ, R0 ;  /* 0x000000ffff0d7224 */ /* 0x000fe400078e0000 */
[----:B------:R-:W-:Y:S02]  /*27600*/  IMAD.MOV.U32 R12, RZ, RZ, 0x3 ;  /* 0x00000003ff0c7424 */ /* 0x000fe400078e00ff */
[----:B------:R-:W-:-:S07]  /*27610*/  IMAD.MOV.U32 R3, RZ, RZ, R14 ;  /* 0x000000ffff037224 */ /* 0x000fce00078e000e */
[----:B------:R-:W-:Y:S05]  /*27620*/  WARPSYNC.COLLECTIVE R15, `(.L_x_3115) ;  /* 0x000000000f087348 */ /* 0x000fea0003c00000 */
[----:B------:R0:W1:Y:S02]  /*27630*/  SHFL.IDX P6, R14, R13, R12, R11 ;  /* 0x0000000c0d0e7389 */ /* 0x00006400000c000b */
[----:B01----:R-:W-:Y:S01]  /*27640*/  ENDCOLLECTIVE ;  /* 0x000000000000791b */ /* 0x003fe20003800000 */
.L_x_3115:
        /* <DEDUP_REMOVED lines=17> */
.L_x_3116:
[----:B------:R-:W-:Y:S02]  /*27760*/  @P1 IMAD R8, R5, 0x2, R22 ;  /* 0x0000000205081824 */ /* 0x000fe400078e0216 */
[----:B------:R-:W-:Y:S02]  /*27770*/  IMAD.MOV.U32 R13, RZ, RZ, R0 ;  /* 0x000000ffff0d7224 */ /* 0x000fe400078e0000 */
[----:B------:R-:W-:Y:S02]  /*27780*/  IMAD.MOV.U32 R12, RZ, RZ, 0x4 ;  /* 0x00000004ff0c7424 */ /* 0x000fe400078e00ff */
[----:B------:R-:W-:-:S07]  /*27790*/  IMAD.MOV.U32 R3, RZ, RZ, R14 ;  /* 0x000000ffff037224 */ /* 0x000fce00078e000e */
[----:B------:R-:W-:Y:S05]  /*277a0*/  WARPSYNC.COLLECTIVE R15, `(.L_x_3117) ;  /* 0x000000000f087348 */ /* 0x000fea0003c00000 */
[----:B------:R0:W1:Y:S02]  /*277b0*/  SHFL.IDX P6, R14, R13, R12, R11 ;  /* 0x0000000c0d0e7389 */ /* 0x00006400000c000b */
[----:B01----:R-:W-:Y:S01]  /*277c0*/  ENDCOLLECTIVE ;  /* 0x000000000000791b */ /* 0x003fe20003800000 */
.L_x_3117:
        /* <DEDUP_REMOVED lines=17> */
.L_x_3118:
[----:B------:R-:W-:Y:S02]  /*278e0*/  @P1 IMAD R8, R5, 0x2, R22 ;  /* 0x0000000205081824 */ /* 0x000fe400078e0216 */
[----:B------:R-:W-:Y:S02]  /*278f0*/  IMAD.MOV.U32 R13, RZ, RZ, R0 ;  /* 0x000000ffff0d7224 */ /* 0x000fe400078e0000 */
[----:B------:R-:W-:Y:S02]  /*27900*/  IMAD.MOV.U32 R12, RZ, RZ, 0x5 ;  /* 0x00000005ff0c7424 */ /* 0x000fe400078e00ff */
[----:B------:R-:W-:-:S07]  /*27910*/  IMAD.MOV.U32 R3, RZ, RZ, R14 ;  /* 0x000000ffff037224 */ /* 0x000fce00078e000e */
[----:B------:R-:W-:Y:S05]  /*27920*/  WARPSYNC.COLLECTIVE R15, `(.L_x_3119) ;  /* 0x000000000f087348 */ /* 0x000fea0003c00000 */
[----:B------:R0:W1:Y:S02]  /*27930*/  SHFL.IDX P6, R14, R13, R12, R11 ;  /* 0x0000000c0d0e7389 */ /* 0x00006400000c000b */
[----:B01----:R-:W-:Y:S01]  /*27940*/  ENDCOLLECTIVE ;  /* 0x000000000000791b */ /* 0x003fe20003800000 */
.L_x_3119:
        /* <DEDUP_REMOVED lines=10> */
.L_x_3120:
        /* <DEDUP_REMOVED lines=8> */
.L_x_2986:
[----:B------:R-:W-:Y:S01]  /*27a70*/  IMAD.MOV.U32 R13, RZ, RZ, R4 ;  /* 0x000000ffff0d7224 */ /* 0x000fe200078e0004 */
[----:B------:R-:W-:Y:S01]  /*27a80*/  MOV R15, 0xffffffff ;  /* 0xffffffff000f7802 */ /* 0x000fe20000000f00 */
[----:B------:R-:W-:Y:S02]  /*27a90*/  IMAD.MOV.U32 R12, RZ, RZ, RZ ;  /* 0x000000ffff0c7224 */ /* 0x000fe400078e00ff */
[----:B------:R-:W-:Y:S02]  /*27aa0*/  IMAD.MOV.U32 R11, RZ, RZ, 0x181f ;  /* 0x0000181fff0b7424 */ /* 0x000fe400078e00ff */
[----:B-----5:R-:W-:Y:S02]  /*27ab0*/  IMAD R5, R10, R6, RZ ;  /* 0x000000060a057224 */ /* 0x020fe400078e02ff */
[----:B------:R-:W-:-:S07]  /*27ac0*/  IMAD R17, R17, 0x80, R9 ;  /* 0x0000008011117824 */ /* 0x000fce00078e0209 */
[----:B------:R-:W-:Y:S05]  /*27ad0*/  WARPSYNC.COLLECTIVE R15, `(.L_x_3122) ;  /* 0x000000000f087348 */ /* 0x000fea0003c00000 */
[----:B------:R0:W1:Y:S02]  /*27ae0*/  SHFL.IDX P6, R14, R13, R12, R11 ;  /* 0x0000000c0d0e7389 */ /* 0x00006400000c000b */
[----:B01----:R-:W-:Y:S01]  /*27af0*/  ENDCOLLECTIVE ;  /* 0x000000000000791b */ /* 0x003fe20003800000 */
.L_x_3122:
[C---:B------:R-:W-:Y:S01]  /*27b00*/  VIADD R6, R17.reuse, 0x10 ;  /* 0x0000001011067836 */ /* 0x040fe20000000000 */
[----:B------:R-:W-:Y:S01]  /*27b10*/  ISETP.GE.AND P1, PT, R17, R5, PT ;  /* 0x000000051100720c */ /* 0x000fe20003f26270 */
[----:B------:R-:W-:Y:S02]  /*27b20*/  IMAD.MOV.U32 R13, RZ, RZ, R0 ;  /* 0x000000ffff0d7224 */ /* 0x000fe400078e0000 */
[----:B------:R-:W-:-:S10]  /*27b30*/  IMAD.MOV.U32 R2, RZ, RZ, R14 ;  /* 0x000000ffff027224 */ /* 0x000fd400078e000e */
[----:B------:R-:W-:Y:S05]  /*27b40*/  WARPSYNC.COLLECTIVE R15, `(.L_x_3123) ;  /* 0x000000000f087348 */ /* 0x000fea0003c00000 */
[----:B------:R0:W1:Y:S02]  /*27b50*/  SHFL.IDX P6, R14, R13, R12, R11 ;  /* 0x0000000c0d0e7389 */ /* 0x00006400000c000b */
[----:B01----:R-:W-:Y:S01]  /*27b60*/  ENDCOLLECTIVE ;  /* 0x000000000000791b */ /* 0x003fe20003800000 */
.L_x_3123:
        /* <DEDUP_REMOVED lines=8> */
.L_x_3124:
        /* <DEDUP_REMOVED lines=8> */
[----:B------:R-:W-:Y:S02]  /*27c70*/  VIADD R6, R17, 0x20 ;  /* 0x0000002011067836 */ /* 0x000fe40000000000 */
[----:B0-----:R-:W-:-:S08]  /*27c80*/  IMAD.MOV.U32 R2, RZ, RZ, R14 ;  /* 0x000000ffff027224 */ /* 0x001fd000078e000e */
[----:B------:R-:W-:Y:S05]  /*27c90*/  WARPSYNC.COLLECTIVE R15, `(.L_x_3125) ;  /* 0x000000000f087348 */ /* 0x000fea0003c00000 */
[----:B------:R0:W1:Y:S02]  /*27ca0*/  SHFL.IDX P6, R14, R13, R12, R11 ;  /* 0x0000000c0d0e7389 */ /* 0x00006400000c000b */
[----:B01----:R-:W-:Y:S01]  /*27cb0*/  ENDCOLLECTIVE ;  /* 0x000000000000791b */ /* 0x003fe20003800000 */
.L_x_3125:
        /* <DEDUP_REMOVED lines=8> */
.L_x_3126:
        /* <DEDUP_REMOVED lines=14> */
.L_x_3127:
        /* <DEDUP_REMOVED lines=8> */
.L_x_3128:
        /* <DEDUP_REMOVED lines=14> */
.L_x_3129:
        /* <DEDUP_REMOVED lines=8> */
.L_x_3130:
        /* <DEDUP_REMOVED lines=14> */
.L_x_3131:
        /* <DEDUP_REMOVED lines=8> */
.L_x_3132:
        /* <DEDUP_REMOVED lines=14> */
.L_x_3133:
        /* <DEDUP_REMOVED lines=8> */
.L_x_3134:
        /* <DEDUP_REMOVED lines=13> */
.L_x_3135:
        /* <DEDUP_REMOVED lines=8> */
.L_x_3136:
        /* <DEDUP_REMOVED lines=12> */
.L_x_3137:
[----:B------:R-:W-:Y:S05]  /*284d0*/  BRA `(.L_x_3138) ;  /* 0xffffffac00047947 */ /* 0x000fea000383ffff */
.L_x_2991:
[----:B0-----:R0:W1:Y:S02]  /*284e0*/  SYNCS.PHASECHK.TRANS64.TRYWAIT P0, [R22+URZ+0x30820], R3 ;  /* 0x03082003160075a7 */ /* 0x001064000800017f */
[----:B-1----:R-:W-:Y:S05]  /*284f0*/  @!P0 NANOSLEEP.SYNCS 0x989680 ;  /* 0x009896800000895d */ /* 0x002fea0003900000 */
[----:B------:R-:W1:Y:S02]  /*28500*/  @!P0 SYNCS.PHASECHK.TRANS64 P0, [R22+URZ+0x30820], R3 ;  /* 0x03082003160085a7 */ /* 0x000e64000800007f */
[----:B-1----:R-:W-:Y:S05]  /*28510*/  @!P0 BRA `(.L_x_2991) ;  /* 0xfffffffc00f08947 */ /* 0x002fea000383ffff */
[----:B------:R-:W-:Y:S05]  /*28520*/  BRA `(.L_x_3139) ;  /* 0xffffffac00747947 */ /* 0x000fea000383ffff */
.L_x_2996:
[----:B0-----:R0:W1:Y:S02]  /*28530*/  SYNCS.PHASECHK.TRANS64.TRYWAIT P0, [R7+URZ+0x30840], R2 ;  /* 0x03084002070075a7 */ /* 0x001064000800017f */
[----:B-1----:R-:W-:Y:S05]  /*28540*/  @!P0 NANOSLEEP.SYNCS 0x989680 ;  /* 0x009896800000895d */ /* 0x002fea0003900000 */
[----:B------:R-:W1:Y:S02]  /*28550*/  @!P0 SYNCS.PHASECHK.TRANS64 P0, [R7+URZ+0x30840], R2 ;  /* 0x03084002070085a7 */ /* 0x000e64000800007f */
[----:B-1----:R-:W-:Y:S05]  /*28560*/  @!P0 BRA `(.L_x_2996) ;  /* 0xfffffffc00f08947 */ /* 0x002fea000383ffff */
[----:B------:R-:W-:Y:S05]  /*28570*/  BRA `(.L_x_3140) ;  /* 0xffffffb000547947 */ /* 0x000fea000383ffff */
.L_x_2997:
        /* <DEDUP_REMOVED lines=8> */
.L_x_3142:
[----:B------:R-:W-:Y:S05]  /*28600*/  BSYNC B1 ;  /* 0x0000000000017941 */ /* 0x000fea0003800000 */
.L_x_3141:
[----:B------:R0:W-:Y:S04]  /*28610*/  STL [R1+0x8c], R0 ;  /* 0x00008c0001007387 */ /* 0x0001e80000100800 */
[----:B0-----:R0:W5:Y:S01]  /*28620*/  LDL.LU R0, [R1] ;  /* 0x0000000001007983 */ /* 0x0011620000300800 */
[----:B------:R-:W-:Y:S01]  /*28630*/  IMAD.MOV.U32 R13, RZ, RZ, R8 ;  /* 0x000000ffff0d7224 */ /* 0x000fe200078e0008 */
[----:B------:R-:W-:Y:S01]  /*28640*/  MOV R3, R14 ;  /* 0x0000000e00037202 */ /* 0x000fe20000000f00 */
[----:B------:R-:W-:Y:S02]  /*28650*/  IMAD.MOV.U32 R12, RZ, RZ, RZ ;  /* 0x000000ffff0c7224 */ /* 0x000fe400078e00ff */
[----:B------:R-:W-:Y:S02]  /*28660*/  IMAD.MOV.U32 R11, RZ, RZ, 0x181f ;  /* 0x0000181fff0b7424 */ /* 0x000fe400078e00ff */
[----:B------:R-:W-:-:S02]  /*28670*/  IMAD.MOV.U32 R15, RZ, RZ, -0x1 ;  /* 0xffffffffff0f7424 */ /* 0x000fc400078e00ff */
[----:B------:R-:W-:Y:S02]  /*28680*/  IMAD.SHL.U32 R4, R33, 0x2, RZ ;  /* 0x0000000221047824 */ /* 0x000fe400078e00ff */
[----:B0-----:R-:W-:-:S07]  /*28690*/  IMAD R5, R5, 0x2, R22 ;  /* 0x0000000205057824 */ /* 0x001fce00078e0216 */
[----:B-----5:R-:W-:Y:S05]  /*286a0*/  WARPSYNC.COLLECTIVE R15, `(.L_x_3143) ;  /* 0x000000000f087348 */ /* 0x020fea0003c00000 */
[----:B------:R0:W1:Y:S02]  /*286b0*/  SHFL.IDX P6, R14, R13, R12, R11 ;  /* 0x0000000c0d0e7389 */ /* 0x00006400000c000b */
[----:B01---5:R-:W-:Y:S01]  /*286c0*/  ENDCOLLECTIVE ;  /* 0x000000000000791b */ /* 0x023fe20003800000 */
.L_x_3143:
[----:B------:R-:W-:Y:S02]  /*286d0*/  IMAD.MOV.U32 R13, RZ, RZ, R6 ;  /* 0x000000ffff0d7224 */ /* 0x000fe400078e0006 */
[----:B------:R-:W-:Y:S02]  /*286e0*/  IMAD.MOV.U32 R12, RZ, RZ, 0x1 ;  /* 0x00000001ff0c7424 */ /* 0x000fe400078e00ff */
[----:B------:R-:W-:-:S07]  /*286f0*/  IMAD.MOV.U32 R2, RZ, RZ, R14 ;  /* 0x000000ffff027224 */ /* 0x000fce00078e000e */
[----:B------:R-:W-:Y:S05]  /*28700*/  WARPSYNC.COLLECTIVE R15, `(.L_x_3144) ;  /* 0x000000000f087348 */ /* 0x000fea0003c00000 */
[----:B------:R0:W1:Y:S02]  /*28710*/  SHFL.IDX P6, R14, R13, R12, R11 ;  /* 0x0000000c0d0e7389 */ /* 0x00006400000c000b */
[----:B01----:R-:W-:Y:S01]  /*28720*/  ENDCOLLECTIVE ;  /* 0x000000000000791b */ /* 0x003fe20003800000 */
.L_x_3144:
        /* <DEDUP_REMOVED lines=17> */
.L_x_3145:
[----:B------:R-:W-:Y:S02]  /*28840*/  IMAD.MOV.U32 R13, RZ, RZ, R6 ;  /* 0x000000ffff0d7224 */ /* 0x000fe400078e0006 */
[----:B------:R-:W-:Y:S02]  /*28850*/  IMAD.MOV.U32 R12, RZ, RZ, 0x2 ;  /* 0x00000002ff0c7424 */ /* 0x000fe400078e00ff */
[----:B------:R-:W-:-:S07]  /*28860*/  IMAD.MOV.U32 R2, RZ, RZ, R14 ;  /* 0x000000ffff027224 */ /* 0x000fce00078e000e */
[----:B------:R-:W-:Y:S05]  /*28870*/  WARPSYNC.COLLECTIVE R15, `(.L_x_3146) ;  /* 0x000000000f087348 */ /* 0x000fea0003c00000 */
[----:B------:R0:W1:Y:S02]  /*28880*/  SHFL.IDX P6, R14, R13, R12, R11 ;  /* 0x0000000c0d0e7389 */ /* 0x00006400000c000b */
[----:B01----:R-:W-:Y:S01]  /*28890*/  ENDCOLLECTIVE ;  /* 0x000000000000791b */ /* 0x003fe20003800000 */
.L_x_3146:
        /* <DEDUP_REMOVED lines=13> */
.L_x_3147:
[----:B------:R-:W-:Y:S02]  /*28970*/  IMAD.MOV.U32 R13, RZ, RZ, R6 ;  /* 0x000000ffff0d7224 */ /* 0x000fe400078e0006 */
[----:B------:R-:W-:Y:S02]  /*28980*/  IMAD.MOV.U32 R12, RZ, RZ, 0x3 ;  /* 0x00000003ff0c7424 */ /* 0x000fe400078e00ff */
[----:B------:R-:W-:-:S07]  /*28990*/  IMAD.MOV.U32 R2, RZ, RZ, R14 ;  /* 0x000000ffff027224 */ /* 0x000fce00078e000e */
[----:B------:R-:W-:Y:S05]  /*289a0*/  WARPSYNC.COLLECTIVE R15, `(.L_x_3148) ;  /* 0x000000000f087348 */ /* 0x000fea0003c00000 */
[----:B------:R0:W1:Y:S02]  /*289b0*/  SHFL.IDX P6, R14, R13, R12, R11 ;  /* 0x0000000c0d0e7389 */ /* 0x00006400000c000b */
[----:B01----:R-:W-:Y:S01]  /*289c0*/  ENDCOLLECTIVE ;  /* 0x000000000000791b */ /* 0x003fe20003800000 */
.L_x_3148:
        /* <DEDUP_REMOVED lines=13> */
.L_x_3149:
[----:B------:R-:W-:Y:S02]  /*28aa0*/  IMAD.MOV.U32 R13, RZ, RZ, R6 ;  /* 0x000000ffff0d7224 */ /* 0x000fe400078e0006 */
[----:B------:R-:W-:Y:S02]  /*28ab0*/  IMAD.MOV.U32 R12, RZ, RZ, 0x4 ;  /* 0x00000004ff0c7424 */ /* 0x000fe400078e00ff */
[----:B------:R-:W-:-:S07]  /*28ac0*/  IMAD.MOV.U32 R2, RZ, RZ, R14 ;  /* 0x000000ffff027224 */ /* 0x000fce00078e000e */
[----:B------:R-:W-:Y:S05]  /*28ad0*/  WARPSYNC.COLLECTIVE R15, `(.L_x_3150) ;  /* 0x000000000f087348 */ /* 0x000fea0003c00000 */
[----:B------:R0:W1:Y:S02]  /*28ae0*/  SHFL.IDX P6, R14, R13, R12, R11 ;  /* 0x0000000c0d0e7389 */ /* 0x00006400000c000b */
[----:B01----:R-:W-:Y:S01]  /*28af0*/  ENDCOLLECTIVE ;  /* 0x000000000000791b */ /* 0x003fe20003800000 */
.L_x_3150:
        /* <DEDUP_REMOVED lines=13> */
.L_x_3151:
[----:B------:R-:W-:-:S04]  /*28bd0*/  MOV R2, R14 ;  /* 0x0000000e00027202 */ /* 0x000fc80000000f00 */
        /* <DEDUP_REMOVED lines=14> */
.L_x_3152:
        /* <DEDUP_REMOVED lines=9> */
.L_x_3153:
[----:B------:R-:W-:Y:S01]  /*28d50*/  IMAD.MOV.U32 R2, RZ, RZ, R14 ;  /* 0x000000ffff027224 */ /* 0x000fe200078e000e */
[----:B------:R-:W-:Y:S06]  /*28d60*/  BRA `(.L_x_3154) ;  /* 0xffffffac00687947 */ /* 0x000fec000383ffff */
.L_x_3002:
[----:B0-----:R0:W2:Y:S02]  /*28d70*/  SYNCS.PHASECHK.TRANS64.TRYWAIT P0, [R6+URZ+0x30860], R2 ;  /* 0x03086002060075a7 */ /* 0x0010a4000800017f */
[----:B--2---:R-:W-:Y:S05]  /*28d80*/  @!P0 NANOSLEEP.SYNCS 0x989680 ;  /* 0x009896800000895d */ /* 0x004fea0003900000 */
[----:B------:R-:W2:Y:S02]  /*28d90*/  @!P0 SYNCS.PHASECHK.TRANS64 P0, [R6+URZ+0x30860], R2 ;  /* 0x03086002060085a7 */ /* 0x000ea4000800007f */
[----:B--2---:R-:W-:Y:S05]  /*28da0*/  @!P0 BRA `(.L_x_3002) ;  /* 0xfffffffc00f08947 */ /* 0x004fea000383ffff */
[----:B------:R-:W-:Y:S05]  /*28db0*/  BRA `(.L_x_3155) ;  /* 0xffffffac00d07947 */ /* 0x000fea000383ffff */
.L_x_3003:
        /* <DEDUP_REMOVED lines=8> */
.L_x_3157:
[----:B------:R-:W-:Y:S05]  /*28e40*/  BSYNC B1 ;  /* 0x0000000000017941 */ /* 0x000fea0003800000 */
.L_x_3156:
        /* <DEDUP_REMOVED lines=9> */
.L_x_3158:
[----:B------:R-:W-:Y:S02]  /*28ee0*/  IMAD.MOV.U32 R13, RZ, RZ, R24 ;  /* 0x000000ffff0d7224 */ /* 0x000fe400078e0018 */
[----:B------:R-:W-:Y:S02]  /*28ef0*/  IMAD.MOV.U32 R12, RZ, RZ, 0x1 ;  /* 0x00000001ff0c7424 */ /* 0x000fe400078e00ff */
[----:B------:R-:W-:-:S07]  /*28f00*/  IMAD.MOV.U32 R2, RZ, RZ, R14 ;  /* 0x000000ffff027224 */ /* 0x000fce00078e000e */
[----:B------:R-:W-:Y:S05]  /*28f10*/  WARPSYNC.COLLECTIVE R15, `(.L_x_3159) ;  /* 0x000000000f087348 */ /* 0x000fea0003c00000 */
[----:B------:R0:W1:Y:S02]  /*28f20*/  SHFL.IDX P6, R14, R13, R12, R11 ;  /* 0x0000000c0d0e7389 */ /* 0x00006400000c000b */
[----:B01----:R-:W-:Y:S01]  /*28f30*/  ENDCOLLECTIVE ;  /* 0x000000000000791b */ /* 0x003fe20003800000 */
.L_x_3159:
        /* <DEDUP_REMOVED lines=16> */
.L_x_3160:
[----:B------:R-:W-:Y:S02]  /*29040*/  IMAD.MOV.U32 R13, RZ, RZ, R24 ;  /* 0x000000ffff0d7224 */ /* 0x000fe400078e0018 */
[----:B------:R-:W-:Y:S02]  /*29050*/  IMAD.MOV.U32 R12, RZ, RZ, 0x2 ;  /* 0x00000002ff0c7424 */ /* 0x000fe400078e00ff */
[----:B------:R-:W-:-:S07]  /*29060*/  IMAD.MOV.U32 R2, RZ, RZ, R14 ;  /* 0x000000ffff027224 */ /* 0x000fce00078e000e */
[----:B------:R-:W-:Y:S05]  /*29070*/  WARPSYNC.COLLECTIVE R15, `(.L_x_3161) ;  /* 0x000000000f087348 */ /* 0x000fea0003c00000 */
[----:B------:R0:W1:Y:S02]  /*29080*/  SHFL.IDX P6, R14, R13, R12, R11 ;  /* 0x0000000c0d0e7389 */ /* 0x00006400000c000b */
[----:B01----:R-:W-:Y:S01]  /*29090*/  ENDCOLLECTIVE ;  /* 0x000000000000791b */ /* 0x003fe20003800000 */
.L_x_3161:
        /* <DEDUP_REMOVED lines=16> */
.L_x_3162:
[----:B------:R-:W-:Y:S01]  /*291a0*/  MOV R13, R24 ;  /* 0x00000018000d7202 */ /* 0x000fe20000000f00 */
[----:B------:R-:W-:Y:S02]  /*291b0*/  IMAD.MOV.U32 R12, RZ, RZ, 0x3 ;  /* 0x00000003ff0c7424 */ /* 0x000fe400078e00ff */
[----:B------:R-:W-:-:S07]  /*291c0*/  IMAD.MOV.U32 R2, RZ, RZ, R14 ;  /* 0x000000ffff027224 */ /* 0x000fce00078e000e */
[----:B------:R-:W-:Y:S05]  /*291d0*/  WARPSYNC.COLLECTIVE R15, `(.L_x_3163) ;  /* 0x000000000f087348 */ /* 0x000fea0003c00000 */
[----:B------:R0:W1:Y:S02]  /*291e0*/  SHFL.IDX P6, R14, R13, R12, R11 ;  /* 0x0000000c0d0e7389 */ /* 0x00006400000c000b */
[----:B01----:R-:W-:Y:S01]  /*291f0*/  ENDCOLLECTIVE ;  /* 0x000000000000791b */ /* 0x003fe20003800000 */
.L_x_3163:
        /* <DEDUP_REMOVED lines=16> */
.L_x_3164:
[----:B------:R-:W-:Y:S02]  /*29300*/  IMAD.MOV.U32 R13, RZ, RZ, R24 ;  /* 0x000000ffff0d7224 */ /* 0x000fe400078e0018 */
[----:B------:R-:W-:Y:S02]  /*29310*/  IMAD.MOV.U32 R12, RZ, RZ, 0x4 ;  /* 0x00000004ff0c7424 */ /* 0x000fe400078e00ff */
[----:B------:R-:W-:-:S07]  /*29320*/  IMAD.MOV.U32 R2, RZ, RZ, R14 ;  /* 0x000000ffff027224 */ /* 0x000fce00078e000e */
[----:B------:R-:W-:Y:S05]  /*29330*/  WARPSYNC.COLLECTIVE R15, `(.L_x_3165) ;  /* 0x000000000f087348 */ /* 0x000fea0003c00000 */
[----:B------:R0:W1:Y:S02]  /*29340*/  SHFL.IDX P6, R14, R13, R12, R11 ;  /* 0x0000000c0d0e7389 */ /* 0x00006400000c000b */
[----:B01----:R-:W-:Y:S01]  /*29350*/  ENDCOLLECTIVE ;  /* 0x000000000000791b */ /* 0x003fe20003800000 */
.L_x_3165:
        /* <DEDUP_REMOVED lines=16> */
.L_x_3166:
[----:B------:R-:W-:Y:S02]  /*29460*/  IMAD.MOV.U32 R13, RZ, RZ, R24 ;  /* 0x000000ffff0d7224 */ /* 0x000fe400078e0018 */
[----:B------:R-:W-:Y:S02]  /*29470*/  IMAD.MOV.U32 R12, RZ, RZ, 0x5 ;  /* 0x00000005ff0c7424 */ /* 0x000fe400078e00ff */
[----:B------:R-:W-:-:S07]  /*29480*/  IMAD.MOV.U32 R2, RZ, RZ, R14 ;  /* 0x000000ffff027224 */ /* 0x000fce00078e000e */
[----:B------:R-:W-:Y:S05]  /*29490*/  WARPSYNC.COLLECTIVE R15, `(.L_x_3167) ;  /* 0x000000000f087348 */ /* 0x000fea0003c00000 */
[----:B------:R0:W1:Y:S02]  /*294a0*/  SHFL.IDX P6, R14, R13, R12, R11 ;  /* 0x0000000c0d0e7389 */ /* 0x00006400000c000b */
[----:B01----:R-:W-:Y:S01]  /*294b0*/  ENDCOLLECTIVE ;  /* 0x000000000000791b */ /* 0x003fe20003800000 */
.L_x_3167:
        /* <DEDUP_REMOVED lines=13> */
.L_x_3168:
[----:B------:R-:W-:Y:S01]  /*29590*/  @!PT LDS RZ, [RZ] ;  /* 0x00000000fffff984 */ /* 0x000fe20000000800 */
[----:B------:R-:W-:Y:S01]  /*295a0*/  @!PT LDS RZ, [RZ] ;  /* 0x00000000fffff984 */ /* 0x000fe20000000800 */
[----:B------:R-:W-:Y:S01]  /*295b0*/  @!PT LDS RZ, [RZ] ;  /* 0x00000000fffff984 */ /* 0x000fe20000000800 */
[----:B------:R0:W-:Y:S01]  /*295c0*/  LDGSTS.E.BYPASS.LTC128B.128 [R5+0x5400], desc[UR60][R2.64+0x80], !P0 ;  /* 0x0540008002057fae */ /* 0x0001e2000c101d7c */
[----:B------:R-:W-:-:S13]  /*295d0*/  ISETP.LT.OR P0, PT, R7, 0x41, P1 ;  /* 0x000000410700780c */ /* 0x000fda0000f01670 */
[----:B------:R0:W-:Y:S01]  /*295e0*/  LDGSTS.E.BYPASS.LTC128B.128 [R5+0x8400], desc[UR60][R2.64+0x100], !P0 ;  /* 0x0840010002057fae */ /* 0x0001e2000c101d7c */
[----:B------:R-:W-:Y:S05]  /*295f0*/  BRA `(.L_x_3169) ;  /* 0xffffffa800bc7947 */ /* 0x000fea000383ffff */
.L_x_3011:
[----:B0-----:R0:W1:Y:S02]  /*29600*/  SYNCS.PHASECHK.TRANS64.TRYWAIT P0, [R0+URZ+0x30860], R3 ;  /* 0x03086003000075a7 */ /* 0x001064000800017f */
[----:B-1----:R-:W-:Y:S05]  /*29610*/  @!P0 NANOSLEEP.SYNCS 0x989680 ;  /* 0x009896800000895d */ /* 0x002fea0003900000 */
[----:B------:R-:W1:Y:S02]  /*29620*/  @!P0 SYNCS.PHASECHK.TRANS64 P0, [R0+URZ+0x30860], R3 ;  /* 0x03086003000085a7 */ /* 0x000e64000800007f */
[----:B-1----:R-:W-:Y:S05]  /*29630*/  @!P0 BRA `(.L_x_3011) ;  /* 0xfffffffc00f08947 */ /* 0x002fea000383ffff */
[----:B------:R-:W-:Y:S05]  /*29640*/  BRA `(.L_x_3170) ;  /* 0xffffffac00e47947 */ /* 0x000fea000383ffff */
.L_x_3012:
        /* <DEDUP_REMOVED lines=8> */
.L_x_3172:
[----:B------:R-:W-:Y:S05]  /*296d0*/  BSYNC B0 ;  /* 0x0000000000007941 */ /* 0x000fea0003800000 */
.L_x_3171:
        /* <DEDUP_REMOVED lines=9> */
.L_x_3173:
        /* <DEDUP_REMOVED lines=14> */
.L_x_3174:
        /* <DEDUP_REMOVED lines=13> */
.L_x_3175:
[----:B------:R-:W-:Y:S02]  /*29920*/  IMAD.MOV.U32 R13, RZ, RZ, R24 ;  /* 0x000000ffff0d7224 */ /* 0x000fe400078e0018 */
[----:B------:R-:W-:Y:S01]  /*29930*/  IMAD.MOV.U32 R12, RZ, RZ, 0x2 ;  /* 0x00000002ff0c7424 */ /* 0x000fe200078e00ff */
[----:B------:R-:W-:-:S13]  /*29940*/  IADD3 R2, P4, R14, R5, RZ ;  /* 0x000000050e027210 */ /* 0x000fda0007f9e0ff */
[----:B------:R-:W-:Y:S05]  /*29950*/  WARPSYNC.COLLECTIVE R15, `(.L_x_3176) ;  /* 0x000000000f087348 */ /* 0x000fea0003c00000 */
[----:B------:R0:W1:Y:S02]  /*29960*/  SHFL.IDX P6, R14, R13, R12, R11 ;  /* 0x0000000c0d0e7389 */ /* 0x00006400000c000b */
[----:B01----:R-:W-:Y:S01]  /*29970*/  ENDCOLLECTIVE ;  /* 0x000000000000791b */ /* 0x003fe20003800000 */
.L_x_3176:
        /* <DEDUP_REMOVED lines=15> */
.L_x_3177:
[----:B------:R-:W-:Y:S02]  /*29a70*/  IMAD.MOV.U32 R13, RZ, RZ, R24 ;  /* 0x000000ffff0d7224 */ /* 0x000fe400078e0018 */
[----:B------:R-:W-:Y:S01]  /*29a80*/  IMAD.MOV.U32 R12, RZ, RZ, 0x3 ;  /* 0x00000003ff0c7424 */ /* 0x000fe200078e00ff */
[----:B------:R-:W-:-:S13]  /*29a90*/  IADD3 R2, P4, R14, R5, RZ ;  /* 0x000000050e027210 */ /* 0x000fda0007f9e0ff */
[----:B------:R-:W-:Y:S05]  /*29aa0*/  WARPSYNC.COLLECTIVE R15, `(.L_x_3178) ;  /* 0x000000000f087348 */ /* 0x000fea0003c00000 */
[----:B------:R0:W1:Y:S02]  /*29ab0*/  SHFL.IDX P6, R14, R13, R12, R11 ;  /* 0x0000000c0d0e7389 */ /* 0x00006400000c000b */
[----:B01----:R-:W-:Y:S01]  /*29ac0*/  ENDCOLLECTIVE ;  /* 0x000000000000791b */ /* 0x003fe20003800000 */
.L_x_3178:
        /* <DEDUP_REMOVED lines=15> */
.L_x_3179:
[----:B------:R-:W-:Y:S02]  /*29bc0*/  IMAD.MOV.U32 R13, RZ, RZ, R24 ;  /* 0x000000ffff0d7224 */ /* 0x000fe400078e0018 */
[----:B------:R-:W-:Y:S01]  /*29bd0*/  IMAD.MOV.U32 R12, RZ, RZ, 0x4 ;  /* 0x00000004ff0c7424 */ /* 0x000fe200078e00ff */
[----:B------:R-:W-:-:S13]  /*29be0*/  IADD3 R2, P4, R14, R5, RZ ;  /* 0x000000050e027210 */ /* 0x000fda0007f9e0ff */
[----:B------:R-:W-:Y:S05]  /*29bf0*/  WARPSYNC.COLLECTIVE R15, `(.L_x_3180) ;  /* 0x000000000f087348 */ /* 0x000fea0003c00000 */
[----:B------:R0:W1:Y:S02]  /*29c00*/  SHFL.IDX P6, R14, R13, R12, R11 ;  /* 0x0000000c0d0e7389 */ /* 0x00006400000c000b */
[----:B01----:R-:W-:Y:S01]  /*29c10*/  ENDCOLLECTIVE ;  /* 0x000000000000791b */ /* 0x003fe20003800000 */
.L_x_3180:
        /* <DEDUP_REMOVED lines=15> */
.L_x_3181:
[----:B------:R-:W-:Y:S02]  /*29d10*/  IMAD.MOV.U32 R13, RZ, RZ, R24 ;  /* 0x000000ffff0d7224 */ /* 0x000fe400078e0018 */
[----:B------:R-:W-:Y:S01]  /*29d20*/  IMAD.MOV.U32 R12, RZ, RZ, 0x5 ;  /* 0x00000005ff0c7424 */ /* 0x000fe200078e00ff */
[----:B------:R-:W-:-:S13]  /*29d30*/  IADD3 R2, P4, R14, R5, RZ ;  /* 0x000000050e027210 */ /* 0x000fda0007f9e0ff */
[----:B------:R-:W-:Y:S05]  /*29d40*/  WARPSYNC.COLLECTIVE R15, `(.L_x_3182) ;  /* 0x000000000f087348 */ /* 0x000fea0003c00000 */
[----:B------:R0:W1:Y:S02]  /*29d50*/  SHFL.IDX P6, R14, R13, R12, R11 ;  /* 0x0000000c0d0e7389 */ /* 0x00006400000c000b */
[----:B01----:R-:W-:Y:S01]  /*29d60*/  ENDCOLLECTIVE ;  /* 0x000000000000791b */ /* 0x003fe20003800000 */
.L_x_3182:
        /* <DEDUP_REMOVED lines=14> */
.L_x_3183:
[----:B------:R-:W-:Y:S05]  /*29e50*/  BRA `(.L_x_3184) ;  /* 0xffffffa800e87947 */ /* 0x000fea000383ffff */
.L_x_3017:
        /* <DEDUP_REMOVED lines=8> */
.L_x_3186:
[----:B------:R-:W-:Y:S05]  /*29ee0*/  BSYNC B0 ;  /* 0x0000000000007941 */ /* 0x000fea0003800000 */
.L_x_3185:
        /* <DEDUP_REMOVED lines=9> */
.L_x_3187:
        /* <DEDUP_REMOVED lines=18> */
.L_x_3188:
[----:B------:R-:W-:Y:S01]  /*2a0a0*/  IMAD.MOV.U32 R12, RZ, RZ, 0x2 ;  /* 0x00000002ff0c7424 */ /* 0x000fe200078e00ff */
[----:B------:R-:W-:-:S05]  /*2a0b0*/  SEL R6, R14, RZ, P1 ;  /* 0x000000ff0e067207 */ /* 0x000fca0000800000 */
[----:B------:R-:W-:-:S04]  /*2a0c0*/  IMAD.IADD R6, R5, 0x1, R6 ;  /* 0x0000000105067824 */ /* 0x000fc800078e0206 */
[----:B------:R-:W-:-:S07]  /*2a0d0*/  IMAD.MOV.U32 R13, RZ, RZ, R6 ;  /* 0x000000ffff0d7224 */ /* 0x000fce00078e0006 */
[----:B------:R-:W-:Y:S05]  /*2a0e0*/  WARPSYNC.COLLECTIVE R15, `(.L_x_3189) ;  /* 0x000000000f087348 */ /* 0x000fea0003c00000 */
[----:B------:R0:W1:Y:S02]  /*2a0f0*/  SHFL.UP P6, R14, R13, R12, R11 ;  /* 0x0400000c0d0e7389 */ /* 0x00006400000c000b */
[----:B01----:R-:W-:Y:S01]  /*2a100*/  ENDCOLLECTIVE ;  /* 0x000000000000791b */ /* 0x003fe20003800000 */
.L_x_3189:
[----:B------:R-:W-:Y:S01]  /*2a110*/  IMAD.MOV.U32 R12, RZ, RZ, 0x4 ;  /* 0x00000004ff0c7424 */ /* 0x000fe200078e00ff */
[----:B------:R-:W-:-:S05]  /*2a120*/  SEL R7, R14, RZ, P2 ;  /* 0x000000ff0e077207 */ /* 0x000fca0001000000 */
[----:B------:R-:W-:-:S04]  /*2a130*/  IMAD.IADD R7, R6, 0x1, R7 ;  /* 0x0000000106077824 */ /* 0x000fc800078e0207 */
[----:B------:R-:W-:-:S07]  /*2a140*/  IMAD.MOV.U32 R13, RZ, RZ, R7 ;  /* 0x000000ffff0d7224 */ /* 0x000fce00078e0007 */
[----:B------:R-:W-:Y:S05]  /*2a150*/  WARPSYNC.COLLECTIVE R15, `(.L_x_3190) ;  /* 0x000000000f087348 */ /* 0x000fea0003c00000 */
[----:B------:R0:W1:Y:S02]  /*2a160*/  SHFL.UP P6, R14, R13, R12, R11 ;  /* 0x0400000c0d0e7389 */ /* 0x00006400000c000b */
[----:B01----:R-:W-:Y:S01]  /*2a170*/  ENDCOLLECTIVE ;  /* 0x000000000000791b */ /* 0x003fe20003800000 */
.L_x_3190:
[----:B------:R-:W-:Y:S01]  /*2a180*/  IMAD.MOV.U32 R12, RZ, RZ, 0x8 ;  /* 0x00000008ff0c7424 */ /* 0x000fe200078e00ff */
[----:B------:R-:W-:-:S05]  /*2a190*/  SEL R2, R14, RZ, P3 ;  /* 0x000000ff0e027207 */ /* 0x000fca0001800000 */
[----:B------:R-:W-:-:S04]  /*2a1a0*/  IMAD.IADD R2, R7, 0x1, R2 ;  /* 0x0000000107027824 */ /* 0x000fc800078e0202 */
[----:B------:R-:W-:-:S07]  /*2a1b0*/  IMAD.MOV.U32 R13, RZ, RZ, R2 ;  /* 0x000000ffff0d7224 */ /* 0x000fce00078e0002 */
[----:B------:R-:W-:Y:S05]  /*2a1c0*/  WARPSYNC.COLLECTIVE R15, `(.L_x_3191) ;  /* 0x000000000f087348 */ /* 0x000fea0003c00000 */
[----:B------:R0:W1:Y:S02]  /*2a1d0*/  SHFL.UP P6, R14, R13, R12, R11 ;  /* 0x0400000c0d0e7389 */ /* 0x00006400000c000b */
[----:B01----:R-:W-:Y:S01]  /*2a1e0*/  ENDCOLLECTIVE ;  /* 0x000000000000791b */ /* 0x003fe20003800000 */
.L_x_3191:
[----:B------:R-:W-:Y:S01]  /*2a1f0*/  IMAD.MOV.U32 R12, RZ, RZ, 0x10 ;  /* 0x00000010ff0c7424 */ /* 0x000fe200078e00ff */
[----:B------:R-:W-:-:S05]  /*2a200*/  SEL R3, R14, RZ, P4 ;  /* 0x000000ff0e037207 */ /* 0x000fca0002000000 */
[----:B------:R-:W-:-:S04]  /*2a210*/  IMAD.IADD R3, R2, 0x1, R3 ;  /* 0x0000000102037824 */ /* 0x000fc800078e0203 */
[----:B------:R-:W-:-:S07]  /*2a220*/  IMAD.MOV.U32 R13, RZ, RZ, R3 ;  /* 0x000000ffff0d7224 */ /* 0x000fce00078e0003 */
[----:B------:R-:W-:Y:S05]  /*2a230*/  WARPSYNC.COLLECTIVE R15, `(.L_x_3192) ;  /* 0x000000000f087348 */ /* 0x000fea0003c00000 */
[----:B------:R0:W1:Y:S02]  /*2a240*/  SHFL.UP P6, R14, R13, R12, R11 ;  /* 0x0400000c0d0e7389 */ /* 0x00006400000c000b */
[----:B01----:R-:W-:Y:S01]  /*2a250*/  ENDCOLLECTIVE ;  /* 0x000000000000791b */ /* 0x003fe20003800000 */
.L_x_3192:
        /* <DEDUP_REMOVED lines=8> */
.L_x_3193:
[----:B------:R-:W-:Y:S05]  /*2a2e0*/  BRA `(.L_x_3194) ;  /* 0xffffffac00007947 */ /* 0x000fea000383ffff */
.L_x_3022:
        /* <DEDUP_REMOVED lines=8> */
.L_x_3196:
[----:B------:R-:W-:Y:S05]  /*2a370*/  BSYNC B0 ;  /* 0x0000000000007941 */ /* 0x000fea0003800000 */
.L_x_3195:
        /* <DEDUP_REMOVED lines=8> */
.L_x_3197:
[----:B------:R-:W-:Y:S01]  /*2a400*/  IMAD.MOV.U32 R12, RZ, RZ, 0x4 ;  /* 0x00000004ff0c7424 */ /* 0x000fe200078e00ff */
[----:B------:R-:W-:-:S05]  /*2a410*/  SEL R2, R14, RZ, P2 ;  /* 0x000000ff0e027207 */ /* 0x000fca0001000000 */
[----:B------:R-:W-:-:S04]  /*2a420*/  IMAD.IADD R2, R13, 0x1, R2 ;  /* 0x000000010d027824 */ /* 0x000fc800078e0202 */
[----:B------:R-:W-:-:S07]  /*2a430*/  IMAD.MOV.U32 R13, RZ, RZ, R2 ;  /* 0x000000ffff0d7224 */ /* 0x000fce00078e0002 */
[----:B------:R-:W-:Y:S05]  /*2a440*/  WARPSYNC.COLLECTIVE R15, `(.L_x_3198) ;  /* 0x000000000f087348 */ /* 0x000fea0003c00000 */
[----:B------:R0:W1:Y:S02]  /*2a450*/  SHFL.UP P6, R14, R13, R12, R11 ;  /* 0x0400000c0d0e7389 */ /* 0x00006400000c000b */
[----:B01----:R-:W-:Y:S01]  /*2a460*/  ENDCOLLECTIVE ;  /* 0x000000000000791b */ /* 0x003fe20003800000 */
.L_x_3198:
[----:B------:R-:W-:Y:S01]  /*2a470*/  IMAD.MOV.U32 R12, RZ, RZ, 0x8 ;  /* 0x00000008ff0c7424 */ /* 0x000fe200078e00ff */
[----:B------:R-:W-:-:S05]  /*2a480*/  SEL R3, R14, RZ, P3 ;  /* 0x000000ff0e037207 */ /* 0x000fca0001800000 */
[----:B------:R-:W-:-:S04]  /*2a490*/  IMAD.IADD R3, R2, 0x1, R3 ;  /* 0x0000000102037824 */ /* 0x000fc800078e0203 */
[----:B------:R-:W-:-:S07]  /*2a4a0*/  IMAD.MOV.U32 R13, RZ, RZ, R3 ;  /* 0x000000ffff0d7224 */ /* 0x000fce00078e0003 */
[----:B------:R-:W-:Y:S05]  /*2a4b0*/  WARPSYNC.COLLECTIVE R15, `(.L_x_3199) ;  /* 0x000000000f087348 */ /* 0x000fea0003c00000 */
[----:B------:R0:W1:Y:S02]  /*2a4c0*/  SHFL.UP P6, R14, R13, R12, R11 ;  /* 0x0400000c0d0e7389 */ /* 0x00006400000c000b */
[----:B01----:R-:W-:Y:S01]  /*2a4d0*/  ENDCOLLECTIVE ;  /* 0x000000000000791b */ /* 0x003fe20003800000 */
.L_x_3199:
[----:B------:R-:W-:Y:S01]  /*2a4e0*/  IMAD.MOV.U32 R12, RZ, RZ, 0x10 ;  /* 0x00000010ff0c7424 */ /* 0x000fe200078e00ff */
[----:B------:R-:W-:-:S05]  /*2a4f0*/  SEL R4, R14, RZ, P4 ;  /* 0x000000ff0e047207 */ /* 0x000fca0002000000 */
[----:B------:R-:W-:-:S04]  /*2a500*/  IMAD.IADD R4, R3, 0x1, R4 ;  /* 0x0000000103047824 */ /* 0x000fc800078e0204 */
[----:B------:R-:W-:-:S07]  /*2a510*/  IMAD.MOV.U32 R13, RZ, RZ, R4 ;  /* 0x000000ffff0d7224 */ /* 0x000fce00078e0004 */
[----:B------:R-:W-:Y:S05]  /*2a520*/  WARPSYNC.COLLECTIVE R15, `(.L_x_3200) ;  /* 0x000000000f087348 */ /* 0x000fea0003c00000 */
[----:B------:R0:W1:Y:S02]  /*2a530*/  SHFL.UP P6, R14, R13, R12, R11 ;  /* 0x0400000c0d0e7389 */ /* 0x00006400000c000b */
[----:B01----:R-:W-:Y:S01]  /*2a540*/  ENDCOLLECTIVE ;  /* 0x000000000000791b */ /* 0x003fe20003800000 */
.L_x_3200:
        /* <DEDUP_REMOVED lines=8> */
.L_x_3201:
[----:B------:R-:W-:Y:S05]  /*2a5d0*/  BRA `(.L_x_3202) ;  /* 0xffffffa800e07947 */ /* 0x000fea000383ffff */
.L_x_3024:
[----:B------:R-:W-:Y:S01]  /*2a5e0*/  BSSY B0, `(.L_x_3203) ;  /* 0x0000006000007945 */ /* 0x000fe20003800000 */
[----:B------:R-:W-:Y:S01]  /*2a5f0*/  PLOP3.LUT P6, PT, P6, PT, PT, 0x8, 0x0 ;  /* 0x000000000000781c */ /* 0x000fe200037ce170 */
[----:B------:R-:W-:-:S12]  /*2a600*/  IMAD.MOV.U32 R15, RZ, RZ, -0x1 ;  /* 0xffffffffff0f7424 */ /* 0x000fd800078e00ff */
[----:B01----:R-:W-:Y:S05]  /*2a610*/  WARPSYNC.COLLECTIVE R15, `(.L_x_3204) ;  /* 0x000000000f087348 */ /* 0x003fea0003c00000 */
[----:B------:R-:W-:Y:S01]  /*2a620*/  VOTE.ANY R14, PT, P6 ;  /* 0x00000000000e7806 */ /* 0x000fe200030e0100 */
[----:B01----:R-:W-:Y:S06]  /*2a630*/  ENDCOLLECTIVE ;  /* 0x000000000000791b */ /* 0x003fec0003800000 */
.L_x_3204:
[----:B------:R-:W-:Y:S05]  /*2a640*/  BSYNC B0 ;  /* 0x0000000000007941 */ /* 0x000fea0003800000 */
.L_x_3203:
        /* <DEDUP_REMOVED lines=9> */
.L_x_3205:
[----:B------:R-:W-:Y:S01]  /*2a6e0*/  IMAD.MOV.U32 R5, RZ, RZ, R14 ;  /* 0x000000ffff057224 */ /* 0x000fe200078e000e */
[----:B------:R-:W-:Y:S06]  /*2a6f0*/  BRA `(.L_x_3206) ;  /* 0xffffffa800d07947 */ /* 0x000fec000383ffff */
.L_x_3026:
[----:B------:R-:W-:Y:S01]  /*2a700*/  BSSY B0, `(.L_x_3207) ;  /* 0x0000007000007945 */ /* 0x000fe20003800000 */
[----:B------:R-:W-:Y:S02]  /*2a710*/  IMAD.MOV.U32 R13, RZ, RZ, R2 ;  /* 0x000000ffff0d7224 */ /* 0x000fe400078e0002 */
[----:B------:R-:W-:Y:S02]  /*2a720*/  IMAD.MOV.U32 R11, RZ, RZ, 0x1f ;  /* 0x0000001fff0b7424 */ /* 0x000fe400078e00ff */
[----:B------:R-:W-:-:S07]  /*2a730*/  IMAD.MOV.U32 R15, RZ, RZ, -0x1 ;  /* 0xffffffffff0f7424 */ /* 0x000fce00078e00ff */
[----:B0123--:R-:W-:Y:S05]  /*2a740*/  WARPSYNC.COLLECTIVE R15, `(.L_x_3208) ;  /* 0x000000000f087348 */ /* 0x00ffea0003c00000 */
[----:B------:R4:W0:Y:S02]  /*2a750*/  SHFL.IDX P6, R14, R13, R12, R11 ;  /* 0x0000000c0d0e7389 */ /* 0x00082400000c000b */
[----:B01234-:R-:W-:Y:S01]  /*2a760*/  ENDCOLLECTIVE ;  /* 0x000000000000791b */ /* 0x01ffe20003800000 */
.L_x_3208:
[----:B------:R-:W-:Y:S05]  /*2a770*/  BSYNC B0 ;  /* 0x0000000000007941 */ /* 0x000fea0003800000 */
.L_x_3207:
[----:B------:R-:W-:Y:S05]  /*2a780*/  BRA `(.L_x_3025) ;  /* 0xffffffa800c87947 */ /* 0x000fea000383ffff */
.L_x_3030:
[----:B0-----:R0:W2:Y:S02]  /*2a790*/  SYNCS.PHASECHK.TRANS64.TRYWAIT P0, [R7+URZ+0x30820], R0 ;  /* 0x03082000070075a7 */ /* 0x0010a4000800017f */
[----:B--2---:R-:W-:Y:S05]  /*2a7a0*/  @!P0 NANOSLEEP.SYNCS 0x989680 ;  /* 0x009896800000895d */ /* 0x004fea0003900000 */
[----:B------:R-:W2:Y:S02]  /*2a7b0*/  @!P0 SYNCS.PHASECHK.TRANS64 P0, [R7+URZ+0x30820], R0 ;  /* 0x03082000070085a7 */ /* 0x000ea4000800007f */
[----:B--2---:R-:W-:Y:S05]  /*2a7c0*/  @!P0 BRA `(.L_x_3030) ;  /* 0xfffffffc00f08947 */ /* 0x004fea000383ffff */
[----:B------:R-:W-:Y:S05]  /*2a7d0*/  BRA `(.L_x_3209) ;  /* 0xffffffb000407947 */ /* 0x000fea000383ffff */
.L_x_3031:
        /* <DEDUP_REMOVED lines=11> */
.L_x_3211:
[----:B------:R-:W-:Y:S05]  /*2a890*/  BSYNC B0 ;  /* 0x0000000000007941 */ /* 0x000fea0003800000 */
.L_x_3210:
[----:B------:R-:W-:Y:S05]  /*2a8a0*/  BRA `(.L_x_3212) ;  /* 0xffffffb000287947 */ /* 0x000fea000383ffff */
.L_x_3032:
[----:B------:R-:W-:Y:S01]  /*2a8b0*/  BSSY B0, `(.L_x_3213) ;  /* 0x0000006000007945 */ /* 0x000fe20003800000 */
[----:B------:R-:W-:-:S07]  /*2a8c0*/  IMAD.MOV.U32 R15, RZ, RZ, -0x1 ;  /* 0xffffffffff0f7424 */ /* 0x000fce00078e00ff */
[----:B01-3--:R-:W-:Y:S05]  /*2a8d0*/  WARPSYNC.COLLECTIVE R15, `(.L_x_3214) ;  /* 0x000000000f0c7348 */ /* 0x00bfea0003c00000 */
[----:B------:R-:W-:Y:S02]  /*2a8e0*/  ELECT P6, UR62, PT ;  /* 0x00000000003e782f */ /* 0x000fe400038c0000 */
[----:B------:R-:W-:Y:S01]  /*2a8f0*/  MOV R14, UR62 ;  /* 0x0000003e000e7c02 */ /* 0x000fe20008000f00 */
[----:B01-3--:R-:W-:Y:S10]  /*2a900*/  ENDCOLLECTIVE ;  /* 0x000000000000791b */ /* 0x00bff40003800000 */
.L_x_3214:
[----:B------:R-:W-:Y:S05]  /*2a910*/  BSYNC B0 ;  /* 0x0000000000007941 */ /* 0x000fea0003800000 */
.L_x_3213:
[----:B------:R-:W-:Y:S05]  /*2a920*/  BRA `(.L_x_3215) ;  /* 0xffffffb0001c7947 */ /* 0x000fea000383ffff */
.L_x_3034:
[----:B0-----:R0:W2:Y:S02]  /*2a930*/  SYNCS.PHASECHK.TRANS64.TRYWAIT P1, [R5+URZ+0x30840], R0 ;  /* 0x03084000050075a7 */ /* 0x0010a4000802017f */
[----:B--2---:R-:W-:Y:S05]  /*2a940*/  @!P1 NANOSLEEP.SYNCS 0x989680 ;  /* 0x009896800000995d */ /* 0x004fea0003900000 */
[----:B------:R-:W2:Y:S02]  /*2a950*/  @!P1 SYNCS.PHASECHK.TRANS64 P1, [R5+URZ+0x30840], R0 ;  /* 0x03084000050095a7 */ /* 0x000ea4000802007f */
[----:B--2---:R-:W-:Y:S05]  /*2a960*/  @!P1 BRA `(.L_x_3034) ;  /* 0xfffffffc00f09947 */ /* 0x004fea000383ffff */
[----:B------:R-:W-:Y:S05]  /*2a970*/  BRA `(.L_x_3216) ;  /* 0xffffffb000447947 */ /* 0x000fea000383ffff */
.L_x_3036:
[----:B--2---:R2:W4:Y:S02]  /*2a980*/  SYNCS.PHASECHK.TRANS64.TRYWAIT P1, [R3+URZ+0x30840], R2 ;  /* 0x03084002030075a7 */ /* 0x004524000802017f */
[----:B----4-:R-:W-:Y:S05]  /*2a990*/  @!P1 NANOSLEEP.SYNCS 0x989680 ;  /* 0x009896800000995d */ /* 0x010fea0003900000 */
[----:B------:R-:W4:Y:S02]  /*2a9a0*/  @!P1 SYNCS.PHASECHK.TRANS64 P1, [R3+URZ+0x30840], R2 ;  /* 0x03084002030095a7 */ /* 0x000f24000802007f */
[----:B----4-:R-:W-:Y:S05]  /*2a9b0*/  @!P1 BRA `(.L_x_3036) ;  /* 0xfffffffc00f09947 */ /* 0x010fea000383ffff */
[----:B------:R-:W-:Y:S05]  /*2a9c0*/  BRA `(.L_x_3217) ;  /* 0xffffffb000507947 */ /* 0x000fea000383ffff */
.L_x_3038:
[----:B----4-:R4:W0:Y:S02]  /*2a9d0*/  SYNCS.PHASECHK.TRANS64.TRYWAIT P1, [R5+URZ+0x30860], R0 ;  /* 0x03086000050075a7 */ /* 0x010824000802017f */
[----:B0-----:R-:W-:Y:S05]  /*2a9e0*/  @!P1 NANOSLEEP.SYNCS 0x989680 ;  /* 0x009896800000995d */ /* 0x001fea0003900000 */
[----:B------:R-:W0:Y:S02]  /*2a9f0*/  @!P1 SYNCS.PHASECHK.TRANS64 P1, [R5+URZ+0x30860], R0 ;  /* 0x03086000050095a7 */ /* 0x000e24000802007f */
[----:B0-----:R-:W-:Y:S05]  /*2aa00*/  @!P1 BRA `(.L_x_3038) ;  /* 0xfffffffc00f09947 */ /* 0x001fea000383ffff */
[----:B------:R-:W-:Y:S05]  /*2aa10*/  BRA `(.L_x_3218) ;  /* 0xffffffb0004c7947 */ /* 0x000fea000383ffff */
.L_x_3219:
        /* <DEDUP_REMOVED lines=14> */
.L_x_3229:


//--------------------- .nv.global.init           --------------------------
	.section	.nv.global.init,"aw",@progbits
.nv.global.init:
	.type		$str$23,@object
	.size		$str$23,($str$24 - $str$23)
$str$23:
        /*0000*/ 	.byte	0x28, 0x61, 0x64, 0x64, 0x72, 0x65, 0x73, 0x73, 0x20, 0x26, 0x20, 0x6d, 0x61, 0x73, 0x6b, 0x29
        /*0010*/ 	.byte	0x20, 0x3d, 0x3d, 0x20, 0x30, 0x00
	.type		$str$24,@object
	.size		$str$24,(__unnamed_5 - $str$24)
$str$24:
        /*0016*/ 	.byte	0x2f, 0x74, 0x6d, 0x70, 0x2f, 0x6f, 0x73, 0x73, 0x5f, 0x6b, 0x65, 0x72, 0x6e, 0x65, 0x6c, 0x73
        /*0026*/ 	.byte	0x5f, 0x73, 0x72, 0x63, 0x2f, 0x66, 0x6c, 0x61, 0x73, 0x68, 0x5f, 0x61, 0x74, 0x74, 0x65, 0x6e
        /*0036*/ 	.byte	0x74, 0x69, 0x6f, 0x6e, 0x2f, 0x63, 0x73, 0x72, 0x63, 0x2f, 0x63, 0x75, 0x74, 0x6c, 0x61, 0x73
        /*0046*/ 	.byte	0x73, 0x2f, 0x69, 0x6e, 0x63, 0x6c, 0x75, 0x64, 0x65, 0x2f, 0x63, 0x75, 0x74, 0x65, 0x2f, 0x70
        /*0056*/ 	.byte	0x6f, 0x69, 0x6e, 0x74, 0x65, 0x72, 0x5f, 0x66, 0x6c, 0x61, 0x67, 0x67, 0x65, 0x64, 0x2e, 0x68
        /*0066*/ 	.byte	0x70, 0x70, 0x00
	.type		__unnamed_5,@object
	.size		__unnamed_5,(__unnamed_4 - __unnamed_5)
__unnamed_5:
        /* <DEDUP_REMOVED lines=25> */
	.type		__unnamed_4,@object
	.size		__unnamed_4,(__unnamed_3 - __unnamed_4)
__unnamed_4:
        /* <DEDUP_REMOVED lines=25> */
	.type		__unnamed_3,@object
	.size		__unnamed_3,(__unnamed_2 - __unnamed_3)
__unnamed_3:
        /* <DEDUP_REMOVED lines=29> */
	.type		__unnamed_2,@object
	.size		__unnamed_2,(__unnamed_1 - __unnamed_2)
__unnamed_2:
        /* <DEDUP_REMOVED lines=29> */
	.type		__unnamed_1,@object
	.size		__unnamed_1,(.L_0 - __unnamed_1)
__unnamed_1:
        /* <DEDUP_REMOVED lines=29> */
        /*08e1*/ 	.byte	0x5d, 0x00
.L_0:


//--------------------- .nv.shared._ZN7cutlass13device_kernelIN5flash11enable_sm90INS1_16FlashAttnFwdSm90INS1_25CollectiveMainloopFwdSm90ILi2EN4cute5tupleIJNS5_1CILi1EEES8_S8_EEENS6_IJNS7_ILi128EEENS7_ILi96EEENS7_ILi192EEEEEELi192ENS_10bfloat16_tEfNS_4arch4Sm90ELb0ELb0ELb1ELb0ELb1ELb0ELb0ELb1ELb1ELb1ELb0ELb0EEENS1_21CollectiveEpilogueFwdINS6_IJSA_SC_SB_EEES9_SE_SG_Li256ELb0ELb1ELb0ELb0EEENS1_29StaticPersistentTileSchedulerILb0EEEEEEEEEvNT_6ParamsE --------------------------
	.section	.nv.shared._ZN7cutlass13device_kernelIN5flash11enable_sm90INS1_16FlashAttnFwdSm90INS1_25CollectiveMainloopFwdSm90ILi2EN4cute5tupleIJNS5_1CILi1EEES8_S8_EEENS6_IJNS7_ILi128EEENS7_ILi96EEENS7_ILi192EEEEEELi192ENS_10bfloat16_tEfNS_4arch4Sm90ELb0ELb0ELb1ELb0ELb1ELb0ELb0ELb1ELb1ELb1ELb0ELb0EEENS1_21CollectiveEpilogueFwdINS6_IJSA_SC_SB_EEES9_SE_SG_Li256ELb0ELb1ELb0ELb0EEENS1_29StaticPersistentTileSchedulerILb0EEEEEEEEEvNT_6ParamsE,"aw",@nobits
	.sectionflags	@""
	.align	16
	.zero		1024


//--------------------- .nv.shared.reserved.0     --------------------------
	.section	.nv.shared.reserved.0,"aw",@nobits
	.weak		__nv_reservedSMEM_offset_0_alias
	.size		__nv_reservedSMEM_offset_0_alias, 0, 0
	.other		__nv_reservedSMEM_offset_0_alias,@"STO_CUDA_RESERVED_SHARED STV_DEFAULT"
__nv_reservedSMEM_offset_0_alias:
	.zero		0


//--------------------- .nv.global                --------------------------
	.section	.nv.global,"aw",@nobits
.nv.global:
	.type		_ZN80_INTERNAL_56c26c81_44_flash_fwd_hdim192_bf16_paged_softcap_sm90_cu_59c7631c_31554cute1_E,@object
	.size		_ZN80_INTERNAL_56c26c81_44_flash_fwd_hdim192_bf16_paged_softcap_sm90_cu_59c7631c_31554cute1_E,(_ZN80_INTERNAL_56c26c81_44_flash_fwd_hdim192_bf16_paged_softcap_sm90_cu_59c7631c_31554cuda3std3__45__cpo6cbeginE - _ZN80_INTERNAL_56c26c81_44_flash_fwd_hdim192_bf16_paged_softcap_sm90_cu_59c7631c_31554cute1_E)
_ZN80_INTERNAL_56c26c81_44_flash_fwd_hdim192_bf16_paged_softcap_sm90_cu_59c7631c_31554cute1_E:
	.zero		1
	.type		_ZN80_INTERNAL_56c26c81_44_flash_fwd_hdim192_bf16_paged_softcap_sm90_cu_59c7631c_31554cuda3std3__45__cpo6cbeginE,@object
	.size		_ZN80_INTERNAL_56c26c81_44_flash_fwd_hdim192_bf16_paged_softcap_sm90_cu_59c7631c_31554cuda3std3__45__cpo6cbeginE,(_ZN80_INTERNAL_56c26c81_44_flash_fwd_hdim192_bf16_paged_softcap_sm90_cu_59c7631c_31554cuda3std3__48in_placeE - _ZN80_INTERNAL_56c26c81_44_flash_fwd_hdim192_bf16_paged_softcap_sm90_cu_59c7631c_31554cuda3std3__45__cpo6cbeginE)
_ZN80_INTERNAL_56c26c81_44_flash_fwd_hdim192_bf16_paged_softcap_sm90_cu_59c7631c_31554cuda3std3__45__cpo6cbeginE:
	.zero		1
	.type		_ZN80_INTERNAL_56c26c81_44_flash_fwd_hdim192_bf16_paged_softcap_sm90_cu_59c7631c_31554cuda3std3__48in_placeE,@object
	.size		_ZN80_INTERNAL_56c26c81_44_flash_fwd_hdim192_bf16_paged_softcap_sm90_cu_59c7631c_31554cuda3std3__48in_placeE,(_ZN80_INTERNAL_56c26c81_44_flash_fwd_hdim192_bf16_paged_softcap_sm90_cu_59c7631c_31554cuda3std6ranges3__45__cpo9iter_moveE - _ZN80_INTERNAL_56c26c81_44_flash_fwd_hdim192_bf16_paged_softcap_sm90_cu_59c7631c_31554cuda3std3__48in_placeE)
_ZN80_INTERNAL_56c26c81_44_flash_fwd_hdim192_bf16_paged_softcap_sm90_cu_59c7631c_31554cuda3std3__48in_placeE:
	.zero		1
	.type		_ZN80_INTERNAL_56c26c81_44_flash_fwd_hdim192_bf16_paged_softcap_sm90_cu_59c7631c_31554cuda3std6ranges3__45__cpo9iter_moveE,@object
	.size		_ZN80_INTERNAL_56c26c81_44_flash_fwd_hdim192_bf16_paged_softcap_sm90_cu_59c7631c_31554cuda3std6ranges3__45__cpo9iter_moveE,(_ZN80_INTERNAL_56c26c81_44_flash_fwd_hdim192_bf16_paged_softcap_sm90_cu_59c7631c_31554cuda3std3__45__cpo5beginE - _ZN80_INTERNAL_56c26c81_44_flash_fwd_hdim192_bf16_paged_softcap_sm90_cu_59c7631c_31554cuda3std6ranges3__45__cpo9iter_moveE)
_ZN80_INTERNAL_56c26c81_44_flash_fwd_hdim192_bf16_paged_softcap_sm90_cu_59c7631c_31554cuda3std6ranges3__45__cpo9iter_moveE:
	.zero		1
	.type		_ZN80_INTERNAL_56c26c81_44_flash_fwd_hdim192_bf16_paged_softcap_sm90_cu_59c7631c_31554cuda3std3__45__cpo5beginE,@object
	.size		_ZN80_INTERNAL_56c26c81_44_flash_fwd_hdim192_bf16_paged_softcap_sm90_cu_59c7631c_31554cuda3std3__45__cpo5beginE,(_ZN80_INTERNAL_56c26c81_44_flash_fwd_hdim192_bf16_paged_softcap_sm90_cu_59c7631c_31554cuda3std3__482_GLOBAL__N__56c26c81_44_flash_fwd_hdim192_bf16_paged_softcap_sm90_cu_59c7631c_31556ignoreE - _ZN80_INTERNAL_56c26c81_44_flash_fwd_hdim192_bf16_paged_softcap_sm90_cu_59c7631c_31554cuda3std3__45__cpo5beginE)
_ZN80_INTERNAL_56c26c81_44_flash_fwd_hdim192_bf16_paged_softcap_sm90_cu_59c7631c_31554cuda3std3__45__cpo5beginE:
	.zero		1
	.type		_ZN80_INTERNAL_56c26c81_44_flash_fwd_hdim192_bf16_paged_softcap_sm90_cu_59c7631c_31554cuda3std3__482_GLOBAL__N__56c26c81_44_flash_fwd_hdim192_bf16_paged_softcap_sm90_cu_59c7631c_31556ignoreE,@object
	.size		_ZN80_INTERNAL_56c26c81_44_flash_fwd_hdim192_bf16_paged_softcap_sm90_cu_59c7631c_31554cuda3std3__482_GLOBAL__N__56c26c81_44_flash_fwd_hdim192_bf16_paged_softcap_sm90_cu_59c7631c_31556ignoreE,(_ZN80_INTERNAL_56c26c81_44_flash_fwd_hdim192_bf16_paged_softcap_sm90_cu_59c7631c_31554cute7productE - _ZN80_INTERNAL_56c26c81_44_flash_fwd_hdim192_bf16_paged_softcap_sm90_cu_59c7631c_31554cuda3std3__482_GLOBAL__N__56c26c81_44_flash_fwd_hdim192_bf16_paged_softcap_sm90_cu_59c7631c_31556ignoreE)
_ZN80_INTERNAL_56c26c81_44_flash_fwd_hdim192_bf16_paged_softcap_sm90_cu_59c7631c_31554cuda3std3__482_GLOBAL__N__56c26c81_44_flash_fwd_hdim192_bf16_paged_softcap_sm90_cu_59c7631c_31556ignoreE:
	.zero		1
	.type		_ZN80_INTERNAL_56c26c81_44_flash_fwd_hdim192_bf16_paged_softcap_sm90_cu_59c7631c_31554cute7productE,@object
	.size		_ZN80_INTERNAL_56c26c81_44_flash_fwd_hdim192_bf16_paged_softcap_sm90_cu_59c7631c_31554cute7productE,(_ZN80_INTERNAL_56c26c81_44_flash_fwd_hdim192_bf16_paged_softcap_sm90_cu_59c7631c_31554cuda3std3__45__cpo3endE - _ZN80_INTERNAL_56c26c81_44_flash_fwd_hdim192_bf16_paged_softcap_sm90_cu_59c7631c_31554cute7productE)
_ZN80_INTERNAL_56c26c81_44_flash_fwd_hdim192_bf16_paged_softcap_sm90_cu_59c7631c_31554cute7productE:
	.zero		1
	.type		_ZN80_INTERNAL_56c26c81_44_flash_fwd_hdim192_bf16_paged_softcap_sm90_cu_59c7631c_31554cuda3std3__45__cpo3endE,@object
	.size		_ZN80_INTERNAL_56c26c81_44_flash_fwd_hdim192_bf16_paged_softcap_sm90_cu_59c7631c_31554cuda3std3__45__cpo3endE,(_ZN80_INTERNAL_56c26c81_44_flash_fwd_hdim192_bf16_paged_softcap_sm90_cu_59c7631c_31554cuda3std3__419piecewise_constructE - _ZN80_INTERNAL_56c26c81_44_flash_fwd_hdim192_bf16_paged_softcap_sm90_cu_59c7631c_31554cuda3std3__45__cpo3endE)
_ZN80_INTERNAL_56c26c81_44_flash_fwd_hdim192_bf16_paged_softcap_sm90_cu_59c7631c_31554cuda3std3__45__cpo3endE:
	.zero		1
	.type		_ZN80_INTERNAL_56c26c81_44_flash_fwd_hdim192_bf16_paged_softcap_sm90_cu_59c7631c_31554cuda3std3__419piecewise_constructE,@object
	.size		_ZN80_INTERNAL_56c26c81_44_flash_fwd_hdim192_bf16_paged_softcap_sm90_cu_59c7631c_31554cuda3std3__419piecewise_constructE,(_ZN80_INTERNAL_56c26c81_44_flash_fwd_hdim192_bf16_paged_softcap_sm90_cu_59c7631c_31554cuda3std3__45__cpo4cendE - _ZN80_INTERNAL_56c26c81_44_flash_fwd_hdim192_bf16_paged_softcap_sm90_cu_59c7631c_31554cuda3std3__419piecewise_constructE)
_ZN80_INTERNAL_56c26c81_44_flash_fwd_hdim192_bf16_paged_softcap_sm90_cu_59c7631c_31554cuda3std3__419piecewise_constructE:
	.zero		1
	.type		_ZN80_INTERNAL_56c26c81_44_flash_fwd_hdim192_bf16_paged_softcap_sm90_cu_59c7631c_31554cuda3std3__45__cpo4cendE,@object
	.size		_ZN80_INTERNAL_56c26c81_44_flash_fwd_hdim192_bf16_paged_softcap_sm90_cu_59c7631c_31554cuda3std3__45__cpo4cendE,(_ZN80_INTERNAL_56c26c81_44_flash_fwd_hdim192_bf16_paged_softcap_sm90_cu_59c7631c_31554cuda3std6ranges3__45__cpo4swapE - _ZN80_INTERNAL_56c26c81_44_flash_fwd_hdim192_bf16_paged_softcap_sm90_cu_59c7631c_31554cuda3std3__45__cpo4cendE)
_ZN80_INTERNAL_56c26c81_44_flash_fwd_hdim192_bf16_paged_softcap_sm90_cu_59c7631c_31554cuda3std3__45__cpo4cendE:
	.zero		1
	.type		_ZN80_INTERNAL_56c26c81_44_flash_fwd_hdim192_bf16_paged_softcap_sm90_cu_59c7631c_31554cuda3std6ranges3__45__cpo4swapE,@object
	.size		_ZN80_INTERNAL_56c26c81_44_flash_fwd_hdim192_bf16_paged_softcap_sm90_cu_59c7631c_31554cuda3std6ranges3__45__cpo4swapE,(.L_12 - _ZN80_INTERNAL_56c26c81_44_flash_fwd_hdim192_bf16_paged_softcap_sm90_cu_59c7631c_31554cuda3std6ranges3__45__cpo4swapE)
_ZN80_INTERNAL_56c26c81_44_flash_fwd_hdim192_bf16_paged_softcap_sm90_cu_59c7631c_31554cuda3std6ranges3__45__cpo4swapE:
	.zero		1
.L_12:


//--------------------- .nv.shared._ZN7cutlass13device_kernelIN5flash11enable_sm90INS1_16FlashAttnFwdSm90INS1_25CollectiveMainloopFwdSm90ILi2EN4cute5tupleIJNS5_1CILi1EEES8_S8_EEENS6_IJNS7_ILi128EEENS7_ILi96EEENS7_ILi192EEEEEELi192ENS_10bfloat16_tEfNS_4arch4Sm90ELb0ELb0ELb1ELb1ELb1ELb0ELb0ELb1ELb1ELb1ELb0ELb0EEENS1_21CollectiveEpilogueFwdINS6_IJSA_SC_SB_EEES9_SE_SG_Li256ELb1ELb1ELb0ELb0EEENS1_36VarlenDynamicPersistentTileSchedulerILi128ELi96ELi256ELi128ELb0ELb1ELb1ELb0ELb1ELb1EEEEEEEEEvNT_6ParamsE --------------------------
	.section	.nv.shared._ZN7cutlass13device_kernelIN5flash11enable_sm90INS1_16FlashAttnFwdSm90INS1_25CollectiveMainloopFwdSm90ILi2EN4cute5tupleIJNS5_1CILi1EEES8_S8_EEENS6_IJNS7_ILi128EEENS7_ILi96EEENS7_ILi192EEEEEELi192ENS_10bfloat16_tEfNS_4arch4Sm90ELb0ELb0ELb1ELb1ELb1ELb0ELb0ELb1ELb1ELb1ELb0ELb0EEENS1_21CollectiveEpilogueFwdINS6_IJSA_SC_SB_EEES9_SE_SG_Li256ELb1ELb1ELb0ELb0EEENS1_36VarlenDynamicPersistentTileSchedulerILi128ELi96ELi256ELi128ELb0ELb1ELb1ELb0ELb1ELb1EEEEEEEEEvNT_6ParamsE,"aw",@nobits
	.sectionflags	@""
	.align	16
	.zero		1024


//--------------------- .nv.shared._ZN7cutlass13device_kernelIN5flash11enable_sm90INS1_16FlashAttnFwdSm90INS1_25CollectiveMainloopFwdSm90ILi2EN4cute5tupleIJNS5_1CILi1EEES8_S8_EEENS6_IJNS7_ILi128EEENS7_ILi96EEENS7_ILi192EEEEEELi192ENS_10bfloat16_tEfNS_4arch4Sm90ELb0ELb0ELb1ELb1ELb1ELb1ELb0ELb1ELb1ELb1ELb0ELb0EEENS1_21CollectiveEpilogueFwdINS6_IJSA_SC_SB_EEES9_SE_SG_Li256ELb1ELb1ELb0ELb0EEENS1_36VarlenDynamicPersistentTileSchedulerILi128ELi96ELi256ELi128ELb0ELb1ELb1ELb0ELb1ELb1EEEEEEEEEvNT_6ParamsE --------------------------
	.section	.nv.shared._ZN7cutlass13device_kernelIN5flash11enable_sm90INS1_16FlashAttnFwdSm90INS1_25CollectiveMainloopFwdSm90ILi2EN4cute5tupleIJNS5_1CILi1EEES8_S8_EEENS6_IJNS7_ILi128EEENS7_ILi96EEENS7_ILi192EEEEEELi192ENS_10bfloat16_tEfNS_4arch4Sm90ELb0ELb0ELb1ELb1ELb1ELb1ELb0ELb1ELb1ELb1ELb0ELb0EEENS1_21CollectiveEpilogueFwdINS6_IJSA_SC_SB_EEES9_SE_SG_Li256ELb1ELb1ELb0ELb0EEENS1_36VarlenDynamicPersistentTileSchedulerILi128ELi96ELi256ELi128ELb0ELb1ELb1ELb0ELb1ELb1EEEEEEEEEvNT_6ParamsE,"aw",@nobits
	.sectionflags	@""
	.align	16
	.zero		1024


//--------------------- .nv.shared._ZN7cutlass13device_kernelIN5flash11enable_sm90INS1_16FlashAttnFwdSm90INS1_25CollectiveMainloopFwdSm90ILi2EN4cute5tupleIJNS5_1CILi1EEES8_S8_EEENS6_IJNS7_ILi128EEENS7_ILi96EEENS7_ILi192EEEEEELi192ENS_10bfloat16_tEfNS_4arch4Sm90ELb0ELb1ELb1ELb0ELb1ELb0ELb0ELb1ELb1ELb1ELb0ELb0EEENS1_21CollectiveEpilogueFwdINS6_IJSA_SC_SB_EEES9_SE_SG_Li256ELb0ELb1ELb0ELb0EEENS1_30DynamicPersistentTileSchedulerILi256ELi128ELb0ELb1ELb1EEEEEEEEEvNT_6ParamsE --------------------------
	.section	.nv.shared._ZN7cutlass13device_kernelIN5flash11enable_sm90INS1_16FlashAttnFwdSm90INS1_25CollectiveMainloopFwdSm90ILi2EN4cute5tupleIJNS5_1CILi1EEES8_S8_EEENS6_IJNS7_ILi128EEENS7_ILi96EEENS7_ILi192EEEEEELi192ENS_10bfloat16_tEfNS_4arch4Sm90ELb0ELb1ELb1ELb0ELb1ELb0ELb0ELb1ELb1ELb1ELb0ELb0EEENS1_21CollectiveEpilogueFwdINS6_IJSA_SC_SB_EEES9_SE_SG_Li256ELb0ELb1ELb0ELb0EEENS1_30DynamicPersistentTileSchedulerILi256ELi128ELb0ELb1ELb1EEEEEEEEEvNT_6ParamsE,"aw",@nobits
	.sectionflags	@""
	.align	16
	.zero		1024


//--------------------- .nv.shared._ZN7cutlass13device_kernelIN5flash11enable_sm90INS1_16FlashAttnFwdSm90INS1_25CollectiveMainloopFwdSm90ILi2EN4cute5tupleIJNS5_1CILi1EEES8_S8_EEENS6_IJNS7_ILi128EEENS7_ILi96EEENS7_ILi192EEEEEELi192ENS_10bfloat16_tEfNS_4arch4Sm90ELb0ELb1ELb1ELb1ELb1ELb0ELb0ELb1ELb1ELb1ELb0ELb0EEENS1_21CollectiveEpilogueFwdINS6_IJSA_SC_SB_EEES9_SE_SG_Li256ELb1ELb1ELb0ELb0EEENS1_36VarlenDynamicPersistentTileSchedulerILi128ELi96ELi256ELi128ELb0ELb1ELb1ELb1ELb0ELb1EEEEEEEEEvNT_6ParamsE --------------------------
	.section	.nv.shared._ZN7cutlass13device_kernelIN5flash11enable_sm90INS1_16FlashAttnFwdSm90INS1_25CollectiveMainloopFwdSm90ILi2EN4cute5tupleIJNS5_1CILi1EEES8_S8_EEENS6_IJNS7_ILi128EEENS7_ILi96EEENS7_ILi192EEEEEELi192ENS_10bfloat16_tEfNS_4arch4Sm90ELb0ELb1ELb1ELb1ELb1ELb0ELb0ELb1ELb1ELb1ELb0ELb0EEENS1_21CollectiveEpilogueFwdINS6_IJSA_SC_SB_EEES9_SE_SG_Li256ELb1ELb1ELb0ELb0EEENS1_36VarlenDynamicPersistentTileSchedulerILi128ELi96ELi256ELi128ELb0ELb1ELb1ELb1ELb0ELb1EEEEEEEEEvNT_6ParamsE,"aw",@nobits
	.sectionflags	@""
	.align	16
	.zero		1024


//--------------------- .nv.shared._ZN7cutlass13device_kernelIN5flash11enable_sm90INS1_16FlashAttnFwdSm90INS1_25CollectiveMainloopFwdSm90ILi2EN4cute5tupleIJNS5_1CILi1EEES8_S8_EEENS6_IJNS7_ILi128EEENS7_ILi96EEENS7_ILi192EEEEEELi192ENS_10bfloat16_tEfNS_4arch4Sm90ELb0ELb1ELb1ELb1ELb1ELb1ELb0ELb1ELb1ELb1ELb0ELb0EEENS1_21CollectiveEpilogueFwdINS6_IJSA_SC_SB_EEES9_SE_SG_Li256ELb1ELb1ELb0ELb0EEENS1_36VarlenDynamicPersistentTileSchedulerILi128ELi96ELi256ELi128ELb0ELb1ELb1ELb1ELb0ELb1EEEEEEEEEvNT_6ParamsE --------------------------
	.section	.nv.shared._ZN7cutlass13device_kernelIN5flash11enable_sm90INS1_16FlashAttnFwdSm90INS1_25CollectiveMainloopFwdSm90ILi2EN4cute5tupleIJNS5_1CILi1EEES8_S8_EEENS6_IJNS7_ILi128EEENS7_ILi96EEENS7_ILi192EEEEEELi192ENS_10bfloat16_tEfNS_4arch4Sm90ELb0ELb1ELb1ELb1ELb1ELb1ELb0ELb1ELb1ELb1ELb0ELb0EEENS1_21CollectiveEpilogueFwdINS6_IJSA_SC_SB_EEES9_SE_SG_Li256ELb1ELb1ELb0ELb0EEENS1_36VarlenDynamicPersistentTileSchedulerILi128ELi96ELi256ELi128ELb0ELb1ELb1ELb1ELb0ELb1EEEEEEEEEvNT_6ParamsE,"aw",@nobits
	.sectionflags	@""
	.align	16
	.zero		1024


//--------------------- .nv.shared._ZN7cutlass13device_kernelIN5flash11enable_sm90INS1_16FlashAttnFwdSm90INS1_25CollectiveMainloopFwdSm90ILi2EN4cute5tupleIJNS5_1CILi1EEES8_S8_EEENS6_IJNS7_ILi128EEENS7_ILi96EEENS7_ILi192EEEEEELi192ENS_10bfloat16_tEfNS_4arch4Sm90ELb1ELb0ELb1ELb0ELb1ELb0ELb0ELb1ELb1ELb1ELb0ELb0EEENS1_21CollectiveEpilogueFwdINS6_IJSA_SC_SB_EEES9_SE_SG_Li256ELb0ELb1ELb0ELb0EEENS1_30DynamicPersistentTileSchedulerILi256ELi128ELb0ELb1ELb1EEEEEEEEEvNT_6ParamsE --------------------------
	.section	.nv.shared._ZN7cutlass13device_kernelIN5flash11enable_sm90INS1_16FlashAttnFwdSm90INS1_25CollectiveMainloopFwdSm90ILi2EN4cute5tupleIJNS5_1CILi1EEES8_S8_EEENS6_IJNS7_ILi128EEENS7_ILi96EEENS7_ILi192EEEEEELi192ENS_10bfloat16_tEfNS_4arch4Sm90ELb1ELb0ELb1ELb0ELb1ELb0ELb0ELb1ELb1ELb1ELb0ELb0EEENS1_21CollectiveEpilogueFwdINS6_IJSA_SC_SB_EEES9_SE_SG_Li256ELb0ELb1ELb0ELb0EEENS1_30DynamicPersistentTileSchedulerILi256ELi128ELb0ELb1ELb1EEEEEEEEEvNT_6ParamsE,"aw",@nobits
	.sectionflags	@""
	.align	16
	.zero		1024


//--------------------- .nv.shared._ZN7cutlass13device_kernelIN5flash11enable_sm90INS1_16FlashAttnFwdSm90INS1_25CollectiveMainloopFwdSm90ILi2EN4cute5tupleIJNS5_1CILi1EEES8_S8_EEENS6_IJNS7_ILi128EEENS7_ILi96EEENS7_ILi192EEEEEELi192ENS_10bfloat16_tEfNS_4arch4Sm90ELb1ELb0ELb1ELb1ELb1ELb0ELb0ELb1ELb1ELb1ELb0ELb0EEENS1_21CollectiveEpilogueFwdINS6_IJSA_SC_SB_EEES9_SE_SG_Li256ELb1ELb1ELb0ELb0EEENS1_36VarlenDynamicPersistentTileSchedulerILi128ELi96ELi256ELi128ELb0ELb1ELb1ELb1ELb1ELb1EEEEEEEEEvNT_6ParamsE --------------------------
	.section	.nv.shared._ZN7cutlass13device_kernelIN5flash11enable_sm90INS1_16FlashAttnFwdSm90INS1_25CollectiveMainloopFwdSm90ILi2EN4cute5tupleIJNS5_1CILi1EEES8_S8_EEENS6_IJNS7_ILi128EEENS7_ILi96EEENS7_ILi192EEEEEELi192ENS_10bfloat16_tEfNS_4arch4Sm90ELb1ELb0ELb1ELb1ELb1ELb0ELb0ELb1ELb1ELb1ELb0ELb0EEENS1_21CollectiveEpilogueFwdINS6_IJSA_SC_SB_EEES9_SE_SG_Li256ELb1ELb1ELb0ELb0EEENS1_36VarlenDynamicPersistentTileSchedulerILi128ELi96ELi256ELi128ELb0ELb1ELb1ELb1ELb1ELb1EEEEEEEEEvNT_6ParamsE,"aw",@nobits
	.sectionflags	@""
	.align	16
	.zero		1024


//--------------------- .nv.shared._ZN7cutlass13device_kernelIN5flash11enable_sm90INS1_16FlashAttnFwdSm90INS1_25CollectiveMainloopFwdSm90ILi2EN4cute5tupleIJNS5_1CILi1EEES8_S8_EEENS6_IJNS7_ILi128EEENS7_ILi96EEENS7_ILi192EEEEEELi192ENS_10bfloat16_tEfNS_4arch4Sm90ELb1ELb0ELb1ELb1ELb1ELb1ELb0ELb1ELb1ELb1ELb0ELb0EEENS1_21CollectiveEpilogueFwdINS6_IJSA_SC_SB_EEES9_SE_SG_Li256ELb1ELb1ELb0ELb0EEENS1_36VarlenDynamicPersistentTileSchedulerILi128ELi96ELi256ELi128ELb0ELb1ELb1ELb1ELb1ELb1EEEEEEEEEvNT_6ParamsE --------------------------
	.section	.nv.shared._ZN7cutlass13device_kernelIN5flash11enable_sm90INS1_16FlashAttnFwdSm90INS1_25CollectiveMainloopFwdSm90ILi2EN4cute5tupleIJNS5_1CILi1EEES8_S8_EEENS6_IJNS7_ILi128EEENS7_ILi96EEENS7_ILi192EEEEEELi192ENS_10bfloat16_tEfNS_4arch4Sm90ELb1ELb0ELb1ELb1ELb1ELb1ELb0ELb1ELb1ELb1ELb0ELb0EEENS1_21CollectiveEpilogueFwdINS6_IJSA_SC_SB_EEES9_SE_SG_Li256ELb1ELb1ELb0ELb0EEENS1_36VarlenDynamicPersistentTileSchedulerILi128ELi96ELi256ELi128ELb0ELb1ELb1ELb1ELb1ELb1EEEEEEEEEvNT_6ParamsE,"aw",@nobits
	.sectionflags	@""
	.align	16
	.zero		1024


//--------------------- .nv.constant0._ZN7cutlass13device_kernelIN5flash11enable_sm90INS1_16FlashAttnFwdSm90INS1_25CollectiveMainloopFwdSm90ILi2EN4cute5tupleIJNS5_1CILi1EEES8_S8_EEENS6_IJNS7_ILi128EEENS7_ILi96EEENS7_ILi192EEEEEELi192ENS_10bfloat16_tEfNS_4arch4Sm90ELb0ELb0ELb1ELb0ELb1ELb0ELb0ELb1ELb1ELb1ELb0ELb0EEENS1_21CollectiveEpilogueFwdINS6_IJSA_SC_SB_EEES9_SE_SG_Li256ELb0ELb1ELb0ELb0EEENS1_29StaticPersistentTileSchedulerILb0EEEEEEEEEvNT_6ParamsE --------------------------
	.section	.nv.constant0._ZN7cutlass13device_kernelIN5flash11enable_sm90INS1_16FlashAttnFwdSm90INS1_25CollectiveMainloopFwdSm90ILi2EN4cute5tupleIJNS5_1CILi1EEES8_S8_EEENS6_IJNS7_ILi128EEENS7_ILi96EEENS7_ILi192EEEEEELi192ENS_10bfloat16_tEfNS_4arch4Sm90ELb0ELb0ELb1ELb0ELb1ELb0ELb0ELb1ELb1ELb1ELb0ELb0EEENS1_21CollectiveEpilogueFwdINS6_IJSA_SC_SB_EEES9_SE_SG_Li256ELb0ELb1ELb0ELb0EEENS1_29StaticPersistentTileSchedulerILb0EEEEEEEEEvNT_6ParamsE,"a",@progbits
	.sectionflags	@""
	.align	4
.nv.constant0._ZN7cutlass13device_kernelIN5flash11enable_sm90INS1_16FlashAttnFwdSm90INS1_25CollectiveMainloopFwdSm90ILi2EN4cute5tupleIJNS5_1CILi1EEES8_S8_EEENS6_IJNS7_ILi128EEENS7_ILi96EEENS7_ILi192EEEEEELi192ENS_10bfloat16_tEfNS_4arch4Sm90ELb0ELb0ELb1ELb0ELb1ELb0ELb0ELb1ELb1ELb1ELb0ELb0EEENS1_21CollectiveEpilogueFwdINS6_IJSA_SC_SB_EEES9_SE_SG_Li256ELb0ELb1ELb0ELb0EEENS1_29StaticPersistentTileSchedulerILb0EEEEEEEEEvNT_6ParamsE:
	.zero		3200


//--------------------- .nv.constant0._ZN7cutlass13device_kernelIN5flash11enable_sm90INS1_16FlashAttnFwdSm90INS1_25CollectiveMainloopFwdSm90ILi2EN4cute5tupleIJNS5_1CILi1EEES8_S8_EEENS6_IJNS7_ILi128EEENS7_ILi96EEENS7_ILi192EEEEEELi192ENS_10bfloat16_tEfNS_4arch4Sm90ELb0ELb0ELb1ELb1ELb1ELb0ELb0ELb1ELb1ELb1ELb0ELb0EEENS1_21CollectiveEpilogueFwdINS6_IJSA_SC_SB_EEES9_SE_SG_Li256ELb1ELb1ELb0ELb0EEENS1_36VarlenDynamicPersistentTileSchedulerILi128ELi96ELi256ELi128ELb0ELb1ELb1ELb0ELb1ELb1EEEEEEEEEvNT_6ParamsE --------------------------
	.section	.nv.constant0._ZN7cutlass13device_kernelIN5flash11enable_sm90INS1_16FlashAttnFwdSm90INS1_25CollectiveMainloopFwdSm90ILi2EN4cute5tupleIJNS5_1CILi1EEES8_S8_EEENS6_IJNS7_ILi128EEENS7_ILi96EEENS7_ILi192EEEEEELi192ENS_10bfloat16_tEfNS_4arch4Sm90ELb0ELb0ELb1ELb1ELb1ELb0ELb0ELb1ELb1ELb1ELb0ELb0EEENS1_21CollectiveEpilogueFwdINS6_IJSA_SC_SB_EEES9_SE_SG_Li256ELb1ELb1ELb0ELb0EEENS1_36VarlenDynamicPersistentTileSchedulerILi128ELi96ELi256ELi128ELb0ELb1ELb1ELb0ELb1ELb1EEEEEEEEEvNT_6ParamsE,"a",@progbits
	.sectionflags	@""
	.align	4
.nv.constant0._ZN7cutlass13device_kernelIN5flash11enable_sm90INS1_16FlashAttnFwdSm90INS1_25CollectiveMainloopFwdSm90ILi2EN4cute5tupleIJNS5_1CILi1EEES8_S8_EEENS6_IJNS7_ILi128EEENS7_ILi96EEENS7_ILi192EEEEEELi192ENS_10bfloat16_tEfNS_4arch4Sm90ELb0ELb0ELb1ELb1ELb1ELb0ELb0ELb1ELb1ELb1ELb0ELb0EEENS1_21CollectiveEpilogueFwdINS6_IJSA_SC_SB_EEES9_SE_SG_Li256ELb1ELb1ELb0ELb0EEENS1_36VarlenDynamicPersistentTileSchedulerILi128ELi96ELi256ELi128ELb0ELb1ELb1ELb0ELb1ELb1EEEEEEEEEvNT_6ParamsE:
	.zero		3328


//--------------------- .nv.constant0._ZN7cutlass13device_kernelIN5flash11enable_sm90INS1_16FlashAttnFwdSm90INS1_25CollectiveMainloopFwdSm90ILi2EN4cute5tupleIJNS5_1CILi1EEES8_S8_EEENS6_IJNS7_ILi128EEENS7_ILi96EEENS7_ILi192EEEEEELi192ENS_10bfloat16_tEfNS_4arch4Sm90ELb0ELb0ELb1ELb1ELb1ELb1ELb0ELb1ELb1ELb1ELb0ELb0EEENS1_21CollectiveEpilogueFwdINS6_IJSA_SC_SB_EEES9_SE_SG_Li256ELb1ELb1ELb0ELb0EEENS1_36VarlenDynamicPersistentTileSchedulerILi128ELi96ELi256ELi128ELb0ELb1ELb1ELb0ELb1ELb1EEEEEEEEEvNT_6ParamsE --------------------------
	.section	.nv.constant0._ZN7cutlass13device_kernelIN5flash11enable_sm90INS1_16FlashAttnFwdSm90INS1_25CollectiveMainloopFwdSm90ILi2EN4cute5tupleIJNS5_1CILi1EEES8_S8_EEENS6_IJNS7_ILi128EEENS7_ILi96EEENS7_ILi192EEEEEELi192ENS_10bfloat16_tEfNS_4arch4Sm90ELb0ELb0ELb1ELb1ELb1ELb1ELb0ELb1ELb1ELb1ELb0ELb0EEENS1_21CollectiveEpilogueFwdINS6_IJSA_SC_SB_EEES9_SE_SG_Li256ELb1ELb1ELb0ELb0EEENS1_36VarlenDynamicPersistentTileSchedulerILi128ELi96ELi256ELi128ELb0ELb1ELb1ELb0ELb1ELb1EEEEEEEEEvNT_6ParamsE,"a",@progbits
	.sectionflags	@""
	.align	4
.nv.constant0._ZN7cutlass13device_kernelIN5flash11enable_sm90INS1_16FlashAttnFwdSm90INS1_25CollectiveMainloopFwdSm90ILi2EN4cute5tupleIJNS5_1CILi1EEES8_S8_EEENS6_IJNS7_ILi128EEENS7_ILi96EEENS7_ILi192EEEEEELi192ENS_10bfloat16_tEfNS_4arch4Sm90ELb0ELb0ELb1ELb1ELb1ELb1ELb0ELb1ELb1ELb1ELb0ELb0EEENS1_21CollectiveEpilogueFwdINS6_IJSA_SC_SB_EEES9_SE_SG_Li256ELb1ELb1ELb0ELb0EEENS1_36VarlenDynamicPersistentTileSchedulerILi128ELi96ELi256ELi128ELb0ELb1ELb1ELb0ELb1ELb1EEEEEEEEEvNT_6ParamsE:
	.zero		3328


//--------------------- .nv.constant0._ZN7cutlass13device_kernelIN5flash11enable_sm90INS1_16FlashAttnFwdSm90INS1_25CollectiveMainloopFwdSm90ILi2EN4cute5tupleIJNS5_1CILi1EEES8_S8_EEENS6_IJNS7_ILi128EEENS7_ILi96EEENS7_ILi192EEEEEELi192ENS_10bfloat16_tEfNS_4arch4Sm90ELb0ELb1ELb1ELb0ELb1ELb0ELb0ELb1ELb1ELb1ELb0ELb0EEENS1_21CollectiveEpilogueFwdINS6_IJSA_SC_SB_EEES9_SE_SG_Li256ELb0ELb1ELb0ELb0EEENS1_30DynamicPersistentTileSchedulerILi256ELi128ELb0ELb1ELb1EEEEEEEEEvNT_6ParamsE --------------------------
	.section	.nv.constant0._ZN7cutlass13device_kernelIN5flash11enable_sm90INS1_16FlashAttnFwdSm90INS1_25CollectiveMainloopFwdSm90ILi2EN4cute5tupleIJNS5_1CILi1EEES8_S8_EEENS6_IJNS7_ILi128EEENS7_ILi96EEENS7_ILi192EEEEEELi192ENS_10bfloat16_tEfNS_4arch4Sm90ELb0ELb1ELb1ELb0ELb1ELb0ELb0ELb1ELb1ELb1ELb0ELb0EEENS1_21CollectiveEpilogueFwdINS6_IJSA_SC_SB_EEES9_SE_SG_Li256ELb0ELb1ELb0ELb0EEENS1_30DynamicPersistentTileSchedulerILi256ELi128ELb0ELb1ELb1EEEEEEEEEvNT_6ParamsE,"a",@progbits
	.sectionflags	@""
	.align	4
.nv.constant0._ZN7cutlass13device_kernelIN5flash11enable_sm90INS1_16FlashAttnFwdSm90INS1_25CollectiveMainloopFwdSm90ILi2EN4cute5tupleIJNS5_1CILi1EEES8_S8_EEENS6_IJNS7_ILi128EEENS7_ILi96EEENS7_ILi192EEEEEELi192ENS_10bfloat16_tEfNS_4arch4Sm90ELb0ELb1ELb1ELb0ELb1ELb0ELb0ELb1ELb1ELb1ELb0ELb0EEENS1_21CollectiveEpilogueFwdINS6_IJSA_SC_SB_EEES9_SE_SG_Li256ELb0ELb1ELb0ELb0EEENS1_30DynamicPersistentTileSchedulerILi256ELi128ELb0ELb1ELb1EEEEEEEEEvNT_6ParamsE:
	.zero		3328


//--------------------- .nv.constant0._ZN7cutlass13device_kernelIN5flash11enable_sm90INS1_16FlashAttnFwdSm90INS1_25CollectiveMainloopFwdSm90ILi2EN4cute5tupleIJNS5_1CILi1EEES8_S8_EEENS6_IJNS7_ILi128EEENS7_ILi96EEENS7_ILi192EEEEEELi192ENS_10bfloat16_tEfNS_4arch4Sm90ELb0ELb1ELb1ELb1ELb1ELb0ELb0ELb1ELb1ELb1ELb0ELb0EEENS1_21CollectiveEpilogueFwdINS6_IJSA_SC_SB_EEES9_SE_SG_Li256ELb1ELb1ELb0ELb0EEENS1_36VarlenDynamicPersistentTileSchedulerILi128ELi96ELi256ELi128ELb0ELb1ELb1ELb1ELb0ELb1EEEEEEEEEvNT_6ParamsE --------------------------
	.section	.nv.constant0._ZN7cutlass13device_kernelIN5flash11enable_sm90INS1_16FlashAttnFwdSm90INS1_25CollectiveMainloopFwdSm90ILi2EN4cute5tupleIJNS5_1CILi1EEES8_S8_EEENS6_IJNS7_ILi128EEENS7_ILi96EEENS7_ILi192EEEEEELi192ENS_10bfloat16_tEfNS_4arch4Sm90ELb0ELb1ELb1ELb1ELb1ELb0ELb0ELb1ELb1ELb1ELb0ELb0EEENS1_21CollectiveEpilogueFwdINS6_IJSA_SC_SB_EEES9_SE_SG_Li256ELb1ELb1ELb0ELb0EEENS1_36VarlenDynamicPersistentTileSchedulerILi128ELi96ELi256ELi128ELb0ELb1ELb1ELb1ELb0ELb1EEEEEEEEEvNT_6ParamsE,"a",@progbits
	.sectionflags	@""
	.align	4
.nv.constant0._ZN7cutlass13device_kernelIN5flash11enable_sm90INS1_16FlashAttnFwdSm90INS1_25CollectiveMainloopFwdSm90ILi2EN4cute5tupleIJNS5_1CILi1EEES8_S8_EEENS6_IJNS7_ILi128EEENS7_ILi96EEENS7_ILi192EEEEEELi192ENS_10bfloat16_tEfNS_4arch4Sm90ELb0ELb1ELb1ELb1ELb1ELb0ELb0ELb1ELb1ELb1ELb0ELb0EEENS1_21CollectiveEpilogueFwdINS6_IJSA_SC_SB_EEES9_SE_SG_Li256ELb1ELb1ELb0ELb0EEENS1_36VarlenDynamicPersistentTileSchedulerILi128ELi96ELi256ELi128ELb0ELb1ELb1ELb1ELb0ELb1EEEEEEEEEvNT_6ParamsE:
	.zero		3328


//--------------------- .nv.constant0._ZN7cutlass13device_kernelIN5flash11enable_sm90INS1_16FlashAttnFwdSm90INS1_25CollectiveMainloopFwdSm90ILi2EN4cute5tupleIJNS5_1CILi1EEES8_S8_EEENS6_IJNS7_ILi128EEENS7_ILi96EEENS7_ILi192EEEEEELi192ENS_10bfloat16_tEfNS_4arch4Sm90ELb0ELb1ELb1ELb1ELb1ELb1ELb0ELb1ELb1ELb1ELb0ELb0EEENS1_21CollectiveEpilogueFwdINS6_IJSA_SC_SB_EEES9_SE_SG_Li256ELb1ELb1ELb0ELb0EEENS1_36VarlenDynamicPersistentTileSchedulerILi128ELi96ELi256ELi128ELb0ELb1ELb1ELb1ELb0ELb1EEEEEEEEEvNT_6ParamsE --------------------------
	.section	.nv.constant0._ZN7cutlass13device_kernelIN5flash11enable_sm90INS1_16FlashAttnFwdSm90INS1_25CollectiveMainloopFwdSm90ILi2EN4cute5tupleIJNS5_1CILi1EEES8_S8_EEENS6_IJNS7_ILi128EEENS7_ILi96EEENS7_ILi192EEEEEELi192ENS_10bfloat16_tEfNS_4arch4Sm90ELb0ELb1ELb1ELb1ELb1ELb1ELb0ELb1ELb1ELb1ELb0ELb0EEENS1_21CollectiveEpilogueFwdINS6_IJSA_SC_SB_EEES9_SE_SG_Li256ELb1ELb1ELb0ELb0EEENS1_36VarlenDynamicPersistentTileSchedulerILi128ELi96ELi256ELi128ELb0ELb1ELb1ELb1ELb0ELb1EEEEEEEEEvNT_6ParamsE,"a",@progbits
	.sectionflags	@""
	.align	4
.nv.constant0._ZN7cutlass13device_kernelIN5flash11enable_sm90INS1_16FlashAttnFwdSm90INS1_25CollectiveMainloopFwdSm90ILi2EN4cute5tupleIJNS5_1CILi1EEES8_S8_EEENS6_IJNS7_ILi128EEENS7_ILi96EEENS7_ILi192EEEEEELi192ENS_10bfloat16_tEfNS_4arch4Sm90ELb0ELb1ELb1ELb1ELb1ELb1ELb0ELb1ELb1ELb1ELb0ELb0EEENS1_21CollectiveEpilogueFwdINS6_IJSA_SC_SB_EEES9_SE_SG_Li256ELb1ELb1ELb0ELb0EEENS1_36VarlenDynamicPersistentTileSchedulerILi128ELi96ELi256ELi128ELb0ELb1ELb1ELb1ELb0ELb1EEEEEEEEEvNT_6ParamsE:
	.zero		3328


//--------------------- .nv.constant0._ZN7cutlass13device_kernelIN5flash11enable_sm90INS1_16FlashAttnFwdSm90INS1_25CollectiveMainloopFwdSm90ILi2EN4cute5tupleIJNS5_1CILi1EEES8_S8_EEENS6_IJNS7_ILi128EEENS7_ILi96EEENS7_ILi192EEEEEELi192ENS_10bfloat16_tEfNS_4arch4Sm90ELb1ELb0ELb1ELb0ELb1ELb0ELb0ELb1ELb1ELb1ELb0ELb0EEENS1_21CollectiveEpilogueFwdINS6_IJSA_SC_SB_EEES9_SE_SG_Li256ELb0ELb1ELb0ELb0EEENS1_30DynamicPersistentTileSchedulerILi256ELi128ELb0ELb1ELb1EEEEEEEEEvNT_6ParamsE --------------------------
	.section	.nv.constant0._ZN7cutlass13device_kernelIN5flash11enable_sm90INS1_16FlashAttnFwdSm90INS1_25CollectiveMainloopFwdSm90ILi2EN4cute5tupleIJNS5_1CILi1EEES8_S8_EEENS6_IJNS7_ILi128EEENS7_ILi96EEENS7_ILi192EEEEEELi192ENS_10bfloat16_tEfNS_4arch4Sm90ELb1ELb0ELb1ELb0ELb1ELb0ELb0ELb1ELb1ELb1ELb0ELb0EEENS1_21CollectiveEpilogueFwdINS6_IJSA_SC_SB_EEES9_SE_SG_Li256ELb0ELb1ELb0ELb0EEENS1_30DynamicPersistentTileSchedulerILi256ELi128ELb0ELb1ELb1EEEEEEEEEvNT_6ParamsE,"a",@progbits
	.sectionflags	@""
	.align	4
.nv.constant0._ZN7cutlass13device_kernelIN5flash11enable_sm90INS1_16FlashAttnFwdSm90INS1_25CollectiveMainloopFwdSm90ILi2EN4cute5tupleIJNS5_1CILi1EEES8_S8_EEENS6_IJNS7_ILi128EEENS7_ILi96EEENS7_ILi192EEEEEELi192ENS_10bfloat16_tEfNS_4arch4Sm90ELb1ELb0ELb1ELb0ELb1ELb0ELb0ELb1ELb1ELb1ELb0ELb0EEENS1_21CollectiveEpilogueFwdINS6_IJSA_SC_SB_EEES9_SE_SG_Li256ELb0ELb1ELb0ELb0EEENS1_30DynamicPersistentTileSchedulerILi256ELi128ELb0ELb1ELb1EEEEEEEEEvNT_6ParamsE:
	.zero		3328


//--------------------- .nv.constant0._ZN7cutlass13device_kernelIN5flash11enable_sm90INS1_16FlashAttnFwdSm90INS1_25CollectiveMainloopFwdSm90ILi2EN4cute5tupleIJNS5_1CILi1EEES8_S8_EEENS6_IJNS7_ILi128EEENS7_ILi96EEENS7_ILi192EEEEEELi192ENS_10bfloat16_tEfNS_4arch4Sm90ELb1ELb0ELb1ELb1ELb1ELb0ELb0ELb1ELb1ELb1ELb0ELb0EEENS1_21CollectiveEpilogueFwdINS6_IJSA_SC_SB_EEES9_SE_SG_Li256ELb1ELb1ELb0ELb0EEENS1_36VarlenDynamicPersistentTileSchedulerILi128ELi96ELi256ELi128ELb0ELb1ELb1ELb1ELb1ELb1EEEEEEEEEvNT_6ParamsE --------------------------
	.section	.nv.constant0._ZN7cutlass13device_kernelIN5flash11enable_sm90INS1_16FlashAttnFwdSm90INS1_25CollectiveMainloopFwdSm90ILi2EN4cute5tupleIJNS5_1CILi1EEES8_S8_EEENS6_IJNS7_ILi128EEENS7_ILi96EEENS7_ILi192EEEEEELi192ENS_10bfloat16_tEfNS_4arch4Sm90ELb1ELb0ELb1ELb1ELb1ELb0ELb0ELb1ELb1ELb1ELb0ELb0EEENS1_21CollectiveEpilogueFwdINS6_IJSA_SC_SB_EEES9_SE_SG_Li256ELb1ELb1ELb0ELb0EEENS1_36VarlenDynamicPersistentTileSchedulerILi128ELi96ELi256ELi128ELb0ELb1ELb1ELb1ELb1ELb1EEEEEEEEEvNT_6ParamsE,"a",@progbits
	.sectionflags	@""
	.align	4
.nv.constant0._ZN7cutlass13device_kernelIN5flash11enable_sm90INS1_16FlashAttnFwdSm90INS1_25CollectiveMainloopFwdSm90ILi2EN4cute5tupleIJNS5_1CILi1EEES8_S8_EEENS6_IJNS7_ILi128EEENS7_ILi96EEENS7_ILi192EEEEEELi192ENS_10bfloat16_tEfNS_4arch4Sm90ELb1ELb0ELb1ELb1ELb1ELb0ELb0ELb1ELb1ELb1ELb0ELb0EEENS1_21CollectiveEpilogueFwdINS6_IJSA_SC_SB_EEES9_SE_SG_Li256ELb1ELb1ELb0ELb0EEENS1_36VarlenDynamicPersistentTileSchedulerILi128ELi96ELi256ELi128ELb0ELb1ELb1ELb1ELb1ELb1EEEEEEEEEvNT_6ParamsE:
	.zero		3328


//--------------------- .nv.constant0._ZN7cutlass13device_kernelIN5flash11enable_sm90INS1_16FlashAttnFwdSm90INS1_25CollectiveMainloopFwdSm90ILi2EN4cute5tupleIJNS5_1CILi1EEES8_S8_EEENS6_IJNS7_ILi128EEENS7_ILi96EEENS7_ILi192EEEEEELi192ENS_10bfloat16_tEfNS_4arch4Sm90ELb1ELb0ELb1ELb1ELb1ELb1ELb0ELb1ELb1ELb1ELb0ELb0EEENS1_21CollectiveEpilogueFwdINS6_IJSA_SC_SB_EEES9_SE_SG_Li256ELb1ELb1ELb0ELb0EEENS1_36VarlenDynamicPersistentTileSchedulerILi128ELi96ELi256ELi128ELb0ELb1ELb1ELb1ELb1ELb1EEEEEEEEEvNT_6ParamsE --------------------------
	.section	.nv.constant0._ZN7cutlass13device_kernelIN5flash11enable_sm90INS1_16FlashAttnFwdSm90INS1_25CollectiveMainloopFwdSm90ILi2EN4cute5tupleIJNS5_1CILi1EEES8_S8_EEENS6_IJNS7_ILi128EEENS7_ILi96EEENS7_ILi192EEEEEELi192ENS_10bfloat16_tEfNS_4arch4Sm90ELb1ELb0ELb1ELb1ELb1ELb1ELb0ELb1ELb1ELb1ELb0ELb0EEENS1_21CollectiveEpilogueFwdINS6_IJSA_SC_SB_EEES9_SE_SG_Li256ELb1ELb1ELb0ELb0EEENS1_36VarlenDynamicPersistentTileSchedulerILi128ELi96ELi256ELi128ELb0ELb1ELb1ELb1ELb1ELb1EEEEEEEEEvNT_6ParamsE,"a",@progbits
	.sectionflags	@""
	.align	4
.nv.constant0._ZN7cutlass13device_kernelIN5flash11enable_sm90INS1_16FlashAttnFwdSm90INS1_25CollectiveMainloopFwdSm90ILi2EN4cute5tupleIJNS5_1CILi1EEES8_S8_EEENS6_IJNS7_ILi128EEENS7_ILi96EEENS7_ILi192EEEEEELi192ENS_10bfloat16_tEfNS_4arch4Sm90ELb1ELb0ELb1ELb1ELb1ELb1ELb0ELb1ELb1ELb1ELb0ELb0EEENS1_21CollectiveEpilogueFwdINS6_IJSA_SC_SB_EEES9_SE_SG_Li256ELb1ELb1ELb0ELb0EEENS1_36VarlenDynamicPersistentTileSchedulerILi128ELi96ELi256ELi128ELb0ELb1ELb1ELb1ELb1ELb1EEEEEEEEEvNT_6ParamsE:
	.zero		3328


//--------------------- SYMBOLS --------------------------

	.type		.nv.reservedSmem.offset0,@object
	.size		.nv.reservedSmem.offset0,0x4
	.type		__assertfail,@function
